	.target	sm_90a

	.elftype	@"ET_EXEC"


//--------------------- .note.nv.tkinfo           --------------------------
	.section	.note.nv.tkinfo,"",@"SHT_NOTE"
	.sectionflags	@"SHF_NOTE_NV_TKINFO"
	.tkinfo
        /*0018*/ 	.word	0x00000002
        /*0030*/ 	.string	""
        /*0030*/ 	.string	"ptxas"
        /*0030*/ 	.string	"Cuda compilation tools, release 13.0, V13.0.88"
        /*0030*/ 	.string	"Build cuda_13.0.r13.0/compiler.36424714_0"
        /*0030*/ 	.string	"-arch sm_90a -m 64 "



//--------------------- .note.nv.cuinfo           --------------------------
	.section	.note.nv.cuinfo,"",@"SHT_NOTE"
	.sectionflags	@"SHF_NOTE_NV_CUINFO"
        /*0018*/ 	.short	0x0002
        /*001a*/ 	.short	0x005a
        /*001c*/ 	.short	0x0082
	.zero		2


//--------------------- .nv.info                  --------------------------
	.section	.nv.info,"",@"SHT_CUDA_INFO"
	.align	4


	//----- nvinfo : EIATTR_REGCOUNT
	.align		4
        /*0000*/ 	.byte	0x04, 0x2f
        /*0002*/ 	.short	(.L_25 - .L_24)
	.align		4
.L_24:
        /*0004*/ 	.word	index@(_ZN7cutlass13device_kernelIN5flash11enable_sm90INS1_16FlashAttnFwdSm90INS1_25CollectiveMainloopFwdSm90ILi2EN4cute5tupleIJNS5_1CILi1EEES8_S8_EEENS6_IJNS7_ILi128EEESA_NS7_ILi192EEEEEELi128ENS_6half_tEfNS_4arch4Sm90ELb1ELb0ELb1ELb1ELb0ELb1ELb0ELb1ELb1ELb0ELb0ELb0EEENS1_21CollectiveEpilogueFwdINS6_IJSA_SA_SA_EEES9_SD_SF_Li256ELb1ELb0ELb0ELb0EEENS1_36VarlenDynamicPersistentTileSchedulerILi128ELi128ELi256ELi32ELb0ELb0ELb1ELb1ELb1ELb1EEEEEEEEEvNT_6ParamsE)
        /*0008*/ 	.word	0x000000a8


	//----- nvinfo : EIATTR_FRAME_SIZE
	.align		4
.L_25:
        /*000c*/ 	.byte	0x04, 0x11
        /*000e*/ 	.short	(.L_27 - .L_26)
	.align		4
.L_26:
        /*0010*/ 	.word	index@(_ZN7cutlass13device_kernelIN5flash11enable_sm90INS1_16FlashAttnFwdSm90INS1_25CollectiveMainloopFwdSm90ILi2EN4cute5tupleIJNS5_1CILi1EEES8_S8_EEENS6_IJNS7_ILi128EEESA_NS7_ILi192EEEEEELi128ENS_6half_tEfNS_4arch4Sm90ELb1ELb0ELb1ELb1ELb0ELb1ELb0ELb1ELb1ELb0ELb0ELb0EEENS1_21CollectiveEpilogueFwdINS6_IJSA_SA_SA_EEES9_SD_SF_Li256ELb1ELb0ELb0ELb0EEENS1_36VarlenDynamicPersistentTileSchedulerILi128ELi128ELi256ELi32ELb0ELb0ELb1ELb1ELb1ELb1EEEEEEEEEvNT_6ParamsE)
        /*0014*/ 	.word	0x00000038


	//----- nvinfo : EIATTR_REGCOUNT
	.align		4
.L_27:
        /*0018*/ 	.byte	0x04, 0x2f
        /*001a*/ 	.short	(.L_29 - .L_28)
	.align		4
.L_28:
        /*001c*/ 	.word	index@(_ZN7cutlass13device_kernelIN5flash11enable_sm90INS1_16FlashAttnFwdSm90INS1_25CollectiveMainloopFwdSm90ILi2EN4cute5tupleIJNS5_1CILi1EEES8_S8_EEENS6_IJNS7_ILi128EEESA_NS7_ILi192EEEEEELi128ENS_6half_tEfNS_4arch4Sm90ELb1ELb0ELb1ELb1ELb0ELb0ELb0ELb1ELb1ELb0ELb0ELb0EEENS1_21CollectiveEpilogueFwdINS6_IJSA_SA_SA_EEES9_SD_SF_Li256ELb1ELb0ELb0ELb0EEENS1_36VarlenDynamicPersistentTileSchedulerILi128ELi128ELi256ELi32ELb0ELb0ELb1ELb1ELb1ELb1EEEEEEEEEvNT_6ParamsE)
        /*0020*/ 	.word	0x000000a8


	//----- nvinfo : EIATTR_FRAME_SIZE
	.align		4
.L_29:
        /*0024*/ 	.byte	0x04, 0x11
        /*0026*/ 	.short	(.L_31 - .L_30)
	.align		4
.L_30:
        /*0028*/ 	.word	index@(_ZN7cutlass13device_kernelIN5flash11enable_sm90INS1_16FlashAttnFwdSm90INS1_25CollectiveMainloopFwdSm90ILi2EN4cute5tupleIJNS5_1CILi1EEES8_S8_EEENS6_IJNS7_ILi128EEESA_NS7_ILi192EEEEEELi128ENS_6half_tEfNS_4arch4Sm90ELb1ELb0ELb1ELb1ELb0ELb0ELb0ELb1ELb1ELb0ELb0ELb0EEENS1_21CollectiveEpilogueFwdINS6_IJSA_SA_SA_EEES9_SD_SF_Li256ELb1ELb0ELb0ELb0EEENS1_36VarlenDynamicPersistentTileSchedulerILi128ELi128ELi256ELi32ELb0ELb0ELb1ELb1ELb1ELb1EEEEEEEEEvNT_6ParamsE)
        /*002c*/ 	.word	0x00000030


	//----- nvinfo : EIATTR_REGCOUNT
	.align		4
.L_31:
        /*0030*/ 	.byte	0x04, 0x2f
        /*0032*/ 	.short	(.L_33 - .L_32)
	.align		4
.L_32:
        /*0034*/ 	.word	index@(_ZN7cutlass13device_kernelIN5flash11enable_sm90INS1_16FlashAttnFwdSm90INS1_25CollectiveMainloopFwdSm90ILi2EN4cute5tupleIJNS5_1CILi1EEES8_S8_EEENS6_IJNS7_ILi128EEESA_NS7_ILi192EEEEEELi128ENS_6half_tEfNS_4arch4Sm90ELb1ELb0ELb1ELb0ELb0ELb0ELb0ELb1ELb1ELb0ELb0ELb0EEENS1_21CollectiveEpilogueFwdINS6_IJSA_SA_SA_EEES9_SD_SF_Li256ELb0ELb0ELb0ELb0EEENS1_30DynamicPersistentTileSchedulerILi256ELi32ELb0ELb0ELb1EEEEEEEEEvNT_6ParamsE)
        /*0038*/ 	.word	0x000000a8


	//----- nvinfo : EIATTR_FRAME_SIZE
	.align		4
.L_33:
        /*003c*/ 	.byte	0x04, 0x11
        /*003e*/ 	.short	(.L_35 - .L_34)
	.align		4
.L_34:
        /*0040*/ 	.word	index@(_ZN7cutlass13device_kernelIN5flash11enable_sm90INS1_16FlashAttnFwdSm90INS1_25CollectiveMainloopFwdSm90ILi2EN4cute5tupleIJNS5_1CILi1EEES8_S8_EEENS6_IJNS7_ILi128EEESA_NS7_ILi192EEEEEELi128ENS_6half_tEfNS_4arch4Sm90ELb1ELb0ELb1ELb0ELb0ELb0ELb0ELb1ELb1ELb0ELb0ELb0EEENS1_21CollectiveEpilogueFwdINS6_IJSA_SA_SA_EEES9_SD_SF_Li256ELb0ELb0ELb0ELb0EEENS1_30DynamicPersistentTileSchedulerILi256ELi32ELb0ELb0ELb1EEEEEEEEEvNT_6ParamsE)
        /*0044*/ 	.word	0x00000008


	//----- nvinfo : EIATTR_REGCOUNT
	.align		4
.L_35:
        /*0048*/ 	.byte	0x04, 0x2f
        /*004a*/ 	.short	(.L_37 - .L_36)
	.align		4
.L_36:
        /*004c*/ 	.word	index@(_ZN7cutlass13device_kernelIN5flash11enable_sm90INS1_16FlashAttnFwdSm90INS1_25CollectiveMainloopFwdSm90ILi2EN4cute5tupleIJNS5_1CILi1EEES8_S8_EEENS6_IJNS7_ILi128EEENS7_ILi96EEENS7_ILi192EEEEEELi128ENS_6half_tEfNS_4arch4Sm90ELb0ELb1ELb1ELb1ELb0ELb1ELb0ELb1ELb1ELb0ELb0ELb0EEENS1_21CollectiveEpilogueFwdINS6_IJSA_SA_SB_EEES9_SE_SG_Li256ELb1ELb0ELb0ELb0EEENS1_36VarlenDynamicPersistentTileSchedulerILi128ELi96ELi256ELi32ELb0ELb0ELb1ELb1ELb0ELb1EEEEEEEEEvNT_6ParamsE)
        /*0050*/ 	.word	0x000000a8


	//----- nvinfo : EIATTR_FRAME_SIZE
	.align		4
.L_37:
        /*0054*/ 	.byte	0x04, 0x11
        /*0056*/ 	.short	(.L_39 - .L_38)
	.align		4
.L_38:
        /*0058*/ 	.word	index@(_ZN7cutlass13device_kernelIN5flash11enable_sm90INS1_16FlashAttnFwdSm90INS1_25CollectiveMainloopFwdSm90ILi2EN4cute5tupleIJNS5_1CILi1EEES8_S8_EEENS6_IJNS7_ILi128EEENS7_ILi96EEENS7_ILi192EEEEEELi128ENS_6half_tEfNS_4arch4Sm90ELb0ELb1ELb1ELb1ELb0ELb1ELb0ELb1ELb1ELb0ELb0ELb0EEENS1_21CollectiveEpilogueFwdINS6_IJSA_SA_SB_EEES9_SE_SG_Li256ELb1ELb0ELb0ELb0EEENS1_36VarlenDynamicPersistentTileSchedulerILi128ELi96ELi256ELi32ELb0ELb0ELb1ELb1ELb0ELb1EEEEEEEEEvNT_6ParamsE)
        /*005c*/ 	.word	0x00000048


	//----- nvinfo : EIATTR_REGCOUNT
	.align		4
.L_39:
        /*0060*/ 	.byte	0x04, 0x2f
        /*0062*/ 	.short	(.L_41 - .L_40)
	.align		4
.L_40:
        /*0064*/ 	.word	index@(_ZN7cutlass13device_kernelIN5flash11enable_sm90INS1_16FlashAttnFwdSm90INS1_25CollectiveMainloopFwdSm90ILi2EN4cute5tupleIJNS5_1CILi1EEES8_S8_EEENS6_IJNS7_ILi128EEENS7_ILi96EEENS7_ILi192EEEEEELi128ENS_6half_tEfNS_4arch4Sm90ELb0ELb1ELb1ELb1ELb0ELb0ELb0ELb1ELb1ELb0ELb0ELb0EEENS1_21CollectiveEpilogueFwdINS6_IJSA_SA_SB_EEES9_SE_SG_Li256ELb1ELb0ELb0ELb0EEENS1_36VarlenDynamicPersistentTileSchedulerILi128ELi96ELi256ELi32ELb0ELb0ELb1ELb1ELb0ELb1EEEEEEEEEvNT_6ParamsE)
        /*0068*/ 	.word	0x000000a8


	//----- nvinfo : EIATTR_FRAME_SIZE
	.align		4
.L_41:
        /*006c*/ 	.byte	0x04, 0x11
        /*006e*/ 	.short	(.L_43 - .L_42)
	.align		4
.L_42:
        /*0070*/ 	.word	index@(_ZN7cutlass13device_kernelIN5flash11enable_sm90INS1_16FlashAttnFwdSm90INS1_25CollectiveMainloopFwdSm90ILi2EN4cute5tupleIJNS5_1CILi1EEES8_S8_EEENS6_IJNS7_ILi128EEENS7_ILi96EEENS7_ILi192EEEEEELi128ENS_6half_tEfNS_4arch4Sm90ELb0ELb1ELb1ELb1ELb0ELb0ELb0ELb1ELb1ELb0ELb0ELb0EEENS1_21CollectiveEpilogueFwdINS6_IJSA_SA_SB_EEES9_SE_SG_Li256ELb1ELb0ELb0ELb0EEENS1_36VarlenDynamicPersistentTileSchedulerILi128ELi96ELi256ELi32ELb0ELb0ELb1ELb1ELb0ELb1EEEEEEEEEvNT_6ParamsE)
        /*0074*/ 	.word	0x00000028


	//----- nvinfo : EIATTR_REGCOUNT
	.align		4
.L_43:
        /*0078*/ 	.byte	0x04, 0x2f
        /*007a*/ 	.short	(.L_45 - .L_44)
	.align		4
.L_44:
        /*007c*/ 	.word	index@(_ZN7cutlass13device_kernelIN5flash11enable_sm90INS1_16FlashAttnFwdSm90INS1_25CollectiveMainloopFwdSm90ILi2EN4cute5tupleIJNS5_1CILi1EEES8_S8_EEENS6_IJNS7_ILi128EEENS7_ILi96EEENS7_ILi192EEEEEELi128ENS_6half_tEfNS_4arch4Sm90ELb0ELb1ELb1ELb0ELb0ELb0ELb0ELb1ELb1ELb0ELb0ELb0EEENS1_21CollectiveEpilogueFwdINS6_IJSA_SA_SB_EEES9_SE_SG_Li256ELb0ELb0ELb0ELb0EEENS1_30DynamicPersistentTileSchedulerILi256ELi32ELb0ELb0ELb1EEEEEEEEEvNT_6ParamsE)
        /*0080*/ 	.word	0x000000a8


	//----- nvinfo : EIATTR_FRAME_SIZE
	.align		4
.L_45:
        /*0084*/ 	.byte	0x04, 0x11
        /*0086*/ 	.short	(.L_47 - .L_46)
	.align		4
.L_46:
        /*0088*/ 	.word	index@(_ZN7cutlass13device_kernelIN5flash11enable_sm90INS1_16FlashAttnFwdSm90INS1_25CollectiveMainloopFwdSm90ILi2EN4cute5tupleIJNS5_1CILi1EEES8_S8_EEENS6_IJNS7_ILi128EEENS7_ILi96EEENS7_ILi192EEEEEELi128ENS_6half_tEfNS_4arch4Sm90ELb0ELb1ELb1ELb0ELb0ELb0ELb0ELb1ELb1ELb0ELb0ELb0EEENS1_21CollectiveEpilogueFwdINS6_IJSA_SA_SB_EEES9_SE_SG_Li256ELb0ELb0ELb0ELb0EEENS1_30DynamicPersistentTileSchedulerILi256ELi32ELb0ELb0ELb1EEEEEEEEEvNT_6ParamsE)
        /*008c*/ 	.word	0x00000008


	//----- nvinfo : EIATTR_REGCOUNT
	.align		4
.L_47:
        /*0090*/ 	.byte	0x04, 0x2f
        /*0092*/ 	.short	(.L_49 - .L_48)
	.align		4
.L_48:
        /*0094*/ 	.word	index@(_ZN7cutlass13device_kernelIN5flash11enable_sm90INS1_16FlashAttnFwdSm90INS1_25CollectiveMainloopFwdSm90ILi2EN4cute5tupleIJNS5_1CILi1EEES8_S8_EEENS6_IJNS7_ILi128EEESA_NS7_ILi192EEEEEELi128ENS_6half_tEfNS_4arch4Sm90ELb0ELb0ELb1ELb1ELb0ELb1ELb0ELb1ELb1ELb0ELb0ELb0EEENS1_21CollectiveEpilogueFwdINS6_IJSA_SA_SA_EEES9_SD_SF_Li256ELb1ELb0ELb0ELb0EEENS1_36VarlenDynamicPersistentTileSchedulerILi128ELi128ELi256ELi32ELb0ELb0ELb1ELb0ELb1ELb1EEEEEEEEEvNT_6ParamsE)
        /*0098*/ 	.word	0x000000a8


	//----- nvinfo : EIATTR_FRAME_SIZE
	.align		4
.L_49:
        /*009c*/ 	.byte	0x04, 0x11
        /*009e*/ 	.short	(.L_51 - .L_50)
	.align		4
.L_50:
        /*00a0*/ 	.word	index@(_ZN7cutlass13device_kernelIN5flash11enable_sm90INS1_16FlashAttnFwdSm90INS1_25CollectiveMainloopFwdSm90ILi2EN4cute5tupleIJNS5_1CILi1EEES8_S8_EEENS6_IJNS7_ILi128EEESA_NS7_ILi192EEEEEELi128ENS_6half_tEfNS_4arch4Sm90ELb0ELb0ELb1ELb1ELb0ELb1ELb0ELb1ELb1ELb0ELb0ELb0EEENS1_21CollectiveEpilogueFwdINS6_IJSA_SA_SA_EEES9_SD_SF_Li256ELb1ELb0ELb0ELb0EEENS1_36VarlenDynamicPersistentTileSchedulerILi128ELi128ELi256ELi32ELb0ELb0ELb1ELb0ELb1ELb1EEEEEEEEEvNT_6ParamsE)
        /*00a4*/ 	.word	0x00000040


	//----- nvinfo : EIATTR_REGCOUNT
	.align		4
.L_51:
        /*00a8*/ 	.byte	0x04, 0x2f
        /*00aa*/ 	.short	(.L_53 - .L_52)
	.align		4
.L_52:
        /*00ac*/ 	.word	index@(_ZN7cutlass13device_kernelIN5flash11enable_sm90INS1_16FlashAttnFwdSm90INS1_25CollectiveMainloopFwdSm90ILi2EN4cute5tupleIJNS5_1CILi1EEES8_S8_EEENS6_IJNS7_ILi128EEESA_NS7_ILi192EEEEEELi128ENS_6half_tEfNS_4arch4Sm90ELb0ELb0ELb1ELb1ELb0ELb0ELb0ELb1ELb1ELb0ELb0ELb0EEENS1_21CollectiveEpilogueFwdINS6_IJSA_SA_SA_EEES9_SD_SF_Li256ELb1ELb0ELb0ELb0EEENS1_36VarlenDynamicPersistentTileSchedulerILi128ELi128ELi256ELi32ELb0ELb0ELb1ELb0ELb1ELb1EEEEEEEEEvNT_6ParamsE)
        /*00b0*/ 	.word	0x000000a8


	//----- nvinfo : EIATTR_FRAME_SIZE
	.align		4
.L_53:
        /*00b4*/ 	.byte	0x04, 0x11
        /*00b6*/ 	.short	(.L_55 - .L_54)
	.align		4
.L_54:
        /*00b8*/ 	.word	index@(_ZN7cutlass13device_kernelIN5flash11enable_sm90INS1_16FlashAttnFwdSm90INS1_25CollectiveMainloopFwdSm90ILi2EN4cute5tupleIJNS5_1CILi1EEES8_S8_EEENS6_IJNS7_ILi128EEESA_NS7_ILi192EEEEEELi128ENS_6half_tEfNS_4arch4Sm90ELb0ELb0ELb1ELb1ELb0ELb0ELb0ELb1ELb1ELb0ELb0ELb0EEENS1_21CollectiveEpilogueFwdINS6_IJSA_SA_SA_EEES9_SD_SF_Li256ELb1ELb0ELb0ELb0EEENS1_36VarlenDynamicPersistentTileSchedulerILi128ELi128ELi256ELi32ELb0ELb0ELb1ELb0ELb1ELb1EEEEEEEEEvNT_6ParamsE)
        /*00bc*/ 	.word	0x00000038


	//----- nvinfo : EIATTR_REGCOUNT
	.align		4
.L_55:
        /*00c0*/ 	.byte	0x04, 0x2f
        /*00c2*/ 	.short	(.L_57 - .L_56)
	.align		4
.L_56:
        /*00c4*/ 	.word	index@(_ZN7cutlass13device_kernelIN5flash11enable_sm90INS1_16FlashAttnFwdSm90INS1_25CollectiveMainloopFwdSm90ILi2EN4cute5tupleIJNS5_1CILi2EEENS7_ILi1EEES9_EEENS6_IJNS7_ILi128EEESB_NS7_ILi192EEEEEELi128ENS_6half_tEfNS_4arch4Sm90ELb0ELb0ELb1ELb0ELb0ELb0ELb0ELb1ELb1ELb0ELb0ELb0EEENS1_21CollectiveEpilogueFwdINS6_IJSB_SB_SB_EEESA_SE_SG_Li256ELb0ELb0ELb0ELb0EEENS1_29StaticPersistentTileSchedulerILb0EEEEEEEEEvNT_6ParamsE)
        /*00c8*/ 	.word	0x000000a8


	//----- nvinfo : EIATTR_FRAME_SIZE
	.align		4
.L_57:
        /*00cc*/ 	.byte	0x04, 0x11
        /*00ce*/ 	.short	(.L_59 - .L_58)
	.align		4
.L_58:
        /*00d0*/ 	.word	index@(_ZN7cutlass13device_kernelIN5flash11enable_sm90INS1_16FlashAttnFwdSm90INS1_25CollectiveMainloopFwdSm90ILi2EN4cute5tupleIJNS5_1CILi2EEENS7_ILi1EEES9_EEENS6_IJNS7_ILi128EEESB_NS7_ILi192EEEEEELi128ENS_6half_tEfNS_4arch4Sm90ELb0ELb0ELb1ELb0ELb0ELb0ELb0ELb1ELb1ELb0ELb0ELb0EEENS1_21CollectiveEpilogueFwdINS6_IJSB_SB_SB_EEESA_SE_SG_Li256ELb0ELb0ELb0ELb0EEENS1_29StaticPersistentTileSchedulerILb0EEEEEEEEEvNT_6ParamsE)
        /*00d4*/ 	.word	0x00000028


	//----- nvinfo : EIATTR_REGCOUNT
	.align		4
.L_59:
        /*00d8*/ 	.byte	0x04, 0x2f
        /*00da*/ 	.short	(.L_61 - .L_60)
	.align		4
.L_60:
        /*00dc*/ 	.word	index@(_ZN7cutlass13device_kernelIN5flash11enable_sm90INS1_16FlashAttnFwdSm90INS1_25CollectiveMainloopFwdSm90ILi2EN4cute5tupleIJNS5_1CILi1EEES8_S8_EEENS6_IJNS7_ILi128EEESA_NS7_ILi192EEEEEELi128ENS_6half_tEfNS_4arch4Sm90ELb0ELb0ELb1ELb0ELb0ELb0ELb0ELb1ELb1ELb0ELb0ELb0EEENS1_21CollectiveEpilogueFwdINS6_IJSA_SA_SA_EEES9_SD_SF_Li256ELb0ELb0ELb0ELb0EEENS1_29StaticPersistentTileSchedulerILb0EEEEEEEEEvNT_6ParamsE)
        /*00e0*/ 	.word	0x000000a8


	//----- nvinfo : EIATTR_FRAME_SIZE
	.align		4
.L_61:
        /*00e4*/ 	.byte	0x04, 0x11
        /*00e6*/ 	.short	(.L_63 - .L_62)
	.align		4
.L_62:
        /*00e8*/ 	.word	index@(_ZN7cutlass13device_kernelIN5flash11enable_sm90INS1_16FlashAttnFwdSm90INS1_25CollectiveMainloopFwdSm90ILi2EN4cute5tupleIJNS5_1CILi1EEES8_S8_EEENS6_IJNS7_ILi128EEESA_NS7_ILi192EEEEEELi128ENS_6half_tEfNS_4arch4Sm90ELb0ELb0ELb1ELb0ELb0ELb0ELb0ELb1ELb1ELb0ELb0ELb0EEENS1_21CollectiveEpilogueFwdINS6_IJSA_SA_SA_EEES9_SD_SF_Li256ELb0ELb0ELb0ELb0EEENS1_29StaticPersistentTileSchedulerILb0EEEEEEEEEvNT_6ParamsE)
        /*00ec*/ 	.word	0x00000020


	//----- nvinfo : EIATTR_MIN_STACK_SIZE
	.align		4
.L_63:
        /*00f0*/ 	.byte	0x04, 0x12
        /*00f2*/ 	.short	(.L_65 - .L_64)
	.align		4
.L_64:
        /*00f4*/ 	.word	index@(_ZN7cutlass13device_kernelIN5flash11enable_sm90INS1_16FlashAttnFwdSm90INS1_25CollectiveMainloopFwdSm90ILi2EN4cute5tupleIJNS5_1CILi1EEES8_S8_EEENS6_IJNS7_ILi128EEESA_NS7_ILi192EEEEEELi128ENS_6half_tEfNS_4arch4Sm90ELb0ELb0ELb1ELb0ELb0ELb0ELb0ELb1ELb1ELb0ELb0ELb0EEENS1_21CollectiveEpilogueFwdINS6_IJSA_SA_SA_EEES9_SD_SF_Li256ELb0ELb0ELb0ELb0EEENS1_29StaticPersistentTileSchedulerILb0EEEEEEEEEvNT_6ParamsE)
        /*00f8*/ 	.word	0x00000020


	//----- nvinfo : EIATTR_MIN_STACK_SIZE
	.align		4
.L_65:
        /*00fc*/ 	.byte	0x04, 0x12
        /*00fe*/ 	.short	(.L_67 - .L_66)
	.align		4
.L_66:
        /*0100*/ 	.word	index@(_ZN7cutlass13device_kernelIN5flash11enable_sm90INS1_16FlashAttnFwdSm90INS1_25CollectiveMainloopFwdSm90ILi2EN4cute5tupleIJNS5_1CILi2EEENS7_ILi1EEES9_EEENS6_IJNS7_ILi128EEESB_NS7_ILi192EEEEEELi128ENS_6half_tEfNS_4arch4Sm90ELb0ELb0ELb1ELb0ELb0ELb0ELb0ELb1ELb1ELb0ELb0ELb0EEENS1_21CollectiveEpilogueFwdINS6_IJSB_SB_SB_EEESA_SE_SG_Li256ELb0ELb0ELb0ELb0EEENS1_29StaticPersistentTileSchedulerILb0EEEEEEEEEvNT_6ParamsE)
        /*0104*/ 	.word	0x00000028


	//----- nvinfo : EIATTR_MIN_STACK_SIZE
	.align		4
.L_67:
        /*0108*/ 	.byte	0x04, 0x12
        /*010a*/ 	.short	(.L_69 - .L_68)
	.align		4
.L_68:
        /*010c*/ 	.word	index@(_ZN7cutlass13device_kernelIN5flash11enable_sm90INS1_16FlashAttnFwdSm90INS1_25CollectiveMainloopFwdSm90ILi2EN4cute5tupleIJNS5_1CILi1EEES8_S8_EEENS6_IJNS7_ILi128EEESA_NS7_ILi192EEEEEELi128ENS_6half_tEfNS_4arch4Sm90ELb0ELb0ELb1ELb1ELb0ELb0ELb0ELb1ELb1ELb0ELb0ELb0EEENS1_21CollectiveEpilogueFwdINS6_IJSA_SA_SA_EEES9_SD_SF_Li256ELb1ELb0ELb0ELb0EEENS1_36VarlenDynamicPersistentTileSchedulerILi128ELi128ELi256ELi32ELb0ELb0ELb1ELb0ELb1ELb1EEEEEEEEEvNT_6ParamsE)
        /*0110*/ 	.word	0x00000038


	//----- nvinfo : EIATTR_MIN_STACK_SIZE
	.align		4
.L_69:
        /*0114*/ 	.byte	0x04, 0x12
        /*0116*/ 	.short	(.L_71 - .L_70)
	.align		4
.L_70:
        /*0118*/ 	.word	index@(_ZN7cutlass13device_kernelIN5flash11enable_sm90INS1_16FlashAttnFwdSm90INS1_25CollectiveMainloopFwdSm90ILi2EN4cute5tupleIJNS5_1CILi1EEES8_S8_EEENS6_IJNS7_ILi128EEESA_NS7_ILi192EEEEEELi128ENS_6half_tEfNS_4arch4Sm90ELb0ELb0ELb1ELb1ELb0ELb1ELb0ELb1ELb1ELb0ELb0ELb0EEENS1_21CollectiveEpilogueFwdINS6_IJSA_SA_SA_EEES9_SD_SF_Li256ELb1ELb0ELb0ELb0EEENS1_36VarlenDynamicPersistentTileSchedulerILi128ELi128ELi256ELi32ELb0ELb0ELb1ELb0ELb1ELb1EEEEEEEEEvNT_6ParamsE)
        /*011c*/ 	.word	0x00000040


	//----- nvinfo : EIATTR_MIN_STACK_SIZE
	.align		4
.L_71:
        /*0120*/ 	.byte	0x04, 0x12
        /*0122*/ 	.short	(.L_73 - .L_72)
	.align		4
.L_72:
        /*0124*/ 	.word	index@(_ZN7cutlass13device_kernelIN5flash11enable_sm90INS1_16FlashAttnFwdSm90INS1_25CollectiveMainloopFwdSm90ILi2EN4cute5tupleIJNS5_1CILi1EEES8_S8_EEENS6_IJNS7_ILi128EEENS7_ILi96EEENS7_ILi192EEEEEELi128ENS_6half_tEfNS_4arch4Sm90ELb0ELb1ELb1ELb0ELb0ELb0ELb0ELb1ELb1ELb0ELb0ELb0EEENS1_21CollectiveEpilogueFwdINS6_IJSA_SA_SB_EEES9_SE_SG_Li256ELb0ELb0ELb0ELb0EEENS1_30DynamicPersistentTileSchedulerILi256ELi32ELb0ELb0ELb1EEEEEEEEEvNT_6ParamsE)
        /*0128*/ 	.word	0x00000008


	//----- nvinfo : EIATTR_MIN_STACK_SIZE
	.align		4
.L_73:
        /*012c*/ 	.byte	0x04, 0x12
        /*012e*/ 	.short	(.L_75 - .L_74)
	.align		4
.L_74:
        /*0130*/ 	.word	index@(_ZN7cutlass13device_kernelIN5flash11enable_sm90INS1_16FlashAttnFwdSm90INS1_25CollectiveMainloopFwdSm90ILi2EN4cute5tupleIJNS5_1CILi1EEES8_S8_EEENS6_IJNS7_ILi128EEENS7_ILi96EEENS7_ILi192EEEEEELi128ENS_6half_tEfNS_4arch4Sm90ELb0ELb1ELb1ELb1ELb0ELb0ELb0ELb1ELb1ELb0ELb0ELb0EEENS1_21CollectiveEpilogueFwdINS6_IJSA_SA_SB_EEES9_SE_SG_Li256ELb1ELb0ELb0ELb0EEENS1_36VarlenDynamicPersistentTileSchedulerILi128ELi96ELi256ELi32ELb0ELb0ELb1ELb1ELb0ELb1EEEEEEEEEvNT_6ParamsE)
        /*0134*/ 	.word	0x00000028


	//----- nvinfo : EIATTR_MIN_STACK_SIZE
	.align		4
.L_75:
        /*0138*/ 	.byte	0x04, 0x12
        /*013a*/ 	.short	(.L_77 - .L_76)
	.align		4
.L_76:
        /*013c*/ 	.word	index@(_ZN7cutlass13device_kernelIN5flash11enable_sm90INS1_16FlashAttnFwdSm90INS1_25CollectiveMainloopFwdSm90ILi2EN4cute5tupleIJNS5_1CILi1EEES8_S8_EEENS6_IJNS7_ILi128EEENS7_ILi96EEENS7_ILi192EEEEEELi128ENS_6half_tEfNS_4arch4Sm90ELb0ELb1ELb1ELb1ELb0ELb1ELb0ELb1ELb1ELb0ELb0ELb0EEENS1_21CollectiveEpilogueFwdINS6_IJSA_SA_SB_EEES9_SE_SG_Li256ELb1ELb0ELb0ELb0EEENS1_36VarlenDynamicPersistentTileSchedulerILi128ELi96ELi256ELi32ELb0ELb0ELb1ELb1ELb0ELb1EEEEEEEEEvNT_6ParamsE)
        /*0140*/ 	.word	0x00000048


	//----- nvinfo : EIATTR_MIN_STACK_SIZE
	.align		4
.L_77:
        /*0144*/ 	.byte	0x04, 0x12
        /*0146*/ 	.short	(.L_79 - .L_78)
	.align		4
.L_78:
        /*0148*/ 	.word	index@(_ZN7cutlass13device_kernelIN5flash11enable_sm90INS1_16FlashAttnFwdSm90INS1_25CollectiveMainloopFwdSm90ILi2EN4cute5tupleIJNS5_1CILi1EEES8_S8_EEENS6_IJNS7_ILi128EEESA_NS7_ILi192EEEEEELi128ENS_6half_tEfNS_4arch4Sm90ELb1ELb0ELb1ELb0ELb0ELb0ELb0ELb1ELb1ELb0ELb0ELb0EEENS1_21CollectiveEpilogueFwdINS6_IJSA_SA_SA_EEES9_SD_SF_Li256ELb0ELb0ELb0ELb0EEENS1_30DynamicPersistentTileSchedulerILi256ELi32ELb0ELb0ELb1EEEEEEEEEvNT_6ParamsE)
        /*014c*/ 	.word	0x00000008


	//----- nvinfo : EIATTR_MIN_STACK_SIZE
	.align		4
.L_79:
        /*0150*/ 	.byte	0x04, 0x12
        /*0152*/ 	.short	(.L_81 - .L_80)
	.align		4
.L_80:
        /*0154*/ 	.word	index@(_ZN7cutlass13device_kernelIN5flash11enable_sm90INS1_16FlashAttnFwdSm90INS1_25CollectiveMainloopFwdSm90ILi2EN4cute5tupleIJNS5_1CILi1EEES8_S8_EEENS6_IJNS7_ILi128EEESA_NS7_ILi192EEEEEELi128ENS_6half_tEfNS_4arch4Sm90ELb1ELb0ELb1ELb1ELb0ELb0ELb0ELb1ELb1ELb0ELb0ELb0EEENS1_21CollectiveEpilogueFwdINS6_IJSA_SA_SA_EEES9_SD_SF_Li256ELb1ELb0ELb0ELb0EEENS1_36VarlenDynamicPersistentTileSchedulerILi128ELi128ELi256ELi32ELb0ELb0ELb1ELb1ELb1ELb1EEEEEEEEEvNT_6ParamsE)
        /*0158*/ 	.word	0x00000030


	//----- nvinfo : EIATTR_MIN_STACK_SIZE
	.align		4
.L_81:
        /*015c*/ 	.byte	0x04, 0x12
        /*015e*/ 	.short	(.L_83 - .L_82)
	.align		4
.L_82:
        /*0160*/ 	.word	index@(_ZN7cutlass13device_kernelIN5flash11enable_sm90INS1_16FlashAttnFwdSm90INS1_25CollectiveMainloopFwdSm90ILi2EN4cute5tupleIJNS5_1CILi1EEES8_S8_EEENS6_IJNS7_ILi128EEESA_NS7_ILi192EEEEEELi128ENS_6half_tEfNS_4arch4Sm90ELb1ELb0ELb1ELb1ELb0ELb1ELb0ELb1ELb1ELb0ELb0ELb0EEENS1_21CollectiveEpilogueFwdINS6_IJSA_SA_SA_EEES9_SD_SF_Li256ELb1ELb0ELb0ELb0EEENS1_36VarlenDynamicPersistentTileSchedulerILi128ELi128ELi256ELi32ELb0ELb0ELb1ELb1ELb1ELb1EEEEEEEEEvNT_6ParamsE)
        /*0164*/ 	.word	0x00000038
.L_83:


//--------------------- .nv.compat                --------------------------
	.section	.nv.compat,"",@"SHT_CUDA_COMPAT_INFO"
	.align	4
        /*0000*/ 	.byte	0x02, 0x09, 0x01, 0x00, 0x02, 0x02, 0x04, 0x00, 0x02, 0x05, 0x05, 0x00, 0x03, 0x07, 0x01, 0x01
        /*0010*/ 	.byte	0x02, 0x03, 0x01, 0x00, 0x02, 0x06, 0x01, 0x00, 0x04, 0x0b, 0x08, 0x00, 0x00, 0x00, 0x00, 0x00
        /*0020*/ 	.byte	0x00, 0x00, 0x00, 0x00


//--------------------- .nv.info._ZN7cutlass13device_kernelIN5flash11enable_sm90INS1_16FlashAttnFwdSm90INS1_25CollectiveMainloopFwdSm90ILi2EN4cute5tupleIJNS5_1CILi1EEES8_S8_EEENS6_IJNS7_ILi128EEESA_NS7_ILi192EEEEEELi128ENS_6half_tEfNS_4arch4Sm90ELb0ELb0ELb1ELb0ELb0ELb0ELb0ELb1ELb1ELb0ELb0ELb0EEENS1_21CollectiveEpilogueFwdINS6_IJSA_SA_SA_EEES9_SD_SF_Li256ELb0ELb0ELb0ELb0EEENS1_29StaticPersistentTileSchedulerILb0EEEEEEEEEvNT_6ParamsE --------------------------
	.section	.nv.info._ZN7cutlass13device_kernelIN5flash11enable_sm90INS1_16FlashAttnFwdSm90INS1_25CollectiveMainloopFwdSm90ILi2EN4cute5tupleIJNS5_1CILi1EEES8_S8_EEENS6_IJNS7_ILi128EEESA_NS7_ILi192EEEEEELi128ENS_6half_tEfNS_4arch4Sm90ELb0ELb0ELb1ELb0ELb0ELb0ELb0ELb1ELb1ELb0ELb0ELb0EEENS1_21CollectiveEpilogueFwdINS6_IJSA_SA_SA_EEES9_SD_SF_Li256ELb0ELb0ELb0ELb0EEENS1_29StaticPersistentTileSchedulerILb0EEEEEEEEEvNT_6ParamsE,"",@"SHT_CUDA_INFO"
	.sectionflags	@""
	.align	4


	//----- nvinfo : EIATTR_CUDA_API_VERSION
	.align		4
        /*0000*/ 	.byte	0x04, 0x37
        /*0002*/ 	.short	(.L_85 - .L_84)
.L_84:
        /*0004*/ 	.word	0x00000082


	//----- nvinfo : EIATTR_KPARAM_INFO
	.align		4
.L_85:
        /*0008*/ 	.byte	0x04, 0x17
        /*000a*/ 	.short	(.L_87 - .L_86)
.L_86:
        /*000c*/ 	.word	0x00000000
        /*0010*/ 	.short	0x0000
        /*0012*/ 	.short	0x0070
        /*0014*/ 	.byte	0x00, 0xf0, 0x01, 0x2e


	//----- nvinfo : EIATTR_SPARSE_MMA_MASK
	.align		4
.L_87:
        /*0018*/ 	.byte	0x03, 0x50
        /*001a*/ 	.short	0x0000


	//----- nvinfo : EIATTR_MAXREG_COUNT
	.align		4
        /*001c*/ 	.byte	0x03, 0x1b
        /*001e*/ 	.short	0x00a8


	//----- nvinfo : EIATTR_NUM_BARRIERS
	.align		4
        /*0020*/ 	.byte	0x02, 0x4c
        /*0022*/ 	.byte	0x09
	.zero		1


	//----- nvinfo : EIATTR_EXTERNS
	.align		4
        /*0024*/ 	.byte	0x04, 0x0f
        /*0026*/ 	.short	(.L_89 - .L_88)


	//   ....[0]....
	.align		4
.L_88:
        /*0028*/ 	.word	index@(__assertfail)


	//----- nvinfo : EIATTR_ANNOTATIONS
	.align		4
.L_89:
        /*002c*/ 	.byte	0x04, 0x55
        /*002e*/ 	.short	(.L_91 - .L_90)


	//   ....[0]....
.L_90:
        /*0030*/ 	.word	0x00000001
        /*0034*/ 	.byte	0x40, 0x09, 0x00, 0x00, 0x01, 0x00, 0x00, 0x00, 0x00, 0x0a, 0x00, 0x00, 0x01, 0x00, 0x00, 0x00
        /* <DEDUP_REMOVED lines=12> */
        /*0104*/ 	.byte	0x80, 0xaf, 0x00, 0x00, 0x01, 0x00, 0x00, 0x00, 0x20, 0xb1, 0x00, 0x00


	//----- nvinfo : EIATTR_MERCURY_ISA_VERSION
	.align		4
.L_91:
        /*0110*/ 	.byte	0x03, 0x5f
        /*0112*/ 	.short	0x0101


	//----- nvinfo : EIATTR_INT_WARP_WIDE_INSTR_OFFSETS
	.align		4
        /*0114*/ 	.byte	0x04, 0x31
        /*0116*/ 	.short	(.L_93 - .L_92)


	//   ....[0]....
.L_92:
        /*0118*/ 	.word	0x00000180


	//   ....[1]....
        /*011c*/ 	.word	0x000001b0


	//   ....[2]....
        /*0120*/ 	.word	0x00000240


	//   ....[3]....
        /*0124*/ 	.word	0x00008a30


	//   ....[4]....
        /*0128*/ 	.word	0x00008a60


	//   ....[5]....
        /*012c*/ 	.word	0x00008b30


	//   ....[6]....
        /*0130*/ 	.word	0x00008c00


	//----- nvinfo : EIATTR_COOP_GROUP_MASK_REGIDS
	.align		4
.L_93:
        /*0134*/ 	.byte	0x04, 0x29
        /*0136*/ 	.short	(.L_95 - .L_94)


	//   ....[0]....
.L_94:
        /*0138*/ 	.word	0xffffffff


	//   ....[1]....
        /*013c*/ 	.word	0xffffffff


	//   ....[2]....
        /*0140*/ 	.word	0xffffffff


	//   ....[3]....
        /*0144*/ 	.word	0xffffffff


	//   ....[4]....
        /*0148*/ 	.word	0xffffffff


	//   ....[5]....
        /*014c*/ 	.word	0xffffffff


	//   ....[6]....
        /*0150*/ 	.word	0xffffffff


	//   ....[7]....
        /*0154*/ 	.word	0xffffffff


	//   ....[8]....
        /*0158*/ 	.word	0xffffffff


	//   ....[9]....
        /*015c*/ 	.word	0xffffffff


	//   ....[10]....
        /*0160*/ 	.word	0xffffffff


	//   ....[11]....
        /*0164*/ 	.word	0xffffffff


	//   ....[12]....
        /*0168*/ 	.word	0xffffffff


	//   ....[13]....
        /*016c*/ 	.word	0xffffffff


	//   ....[14]....
        /*0170*/ 	.word	0xffffffff


	//   ....[15]....
        /*0174*/ 	.word	0xffffffff


	//   ....[16]....
        /*0178*/ 	.word	0xffffffff


	//   ....[17]....
        /*017c*/ 	.word	0xffffffff


	//   ....[18]....
        /*0180*/ 	.word	0xffffffff


	//   ....[19]....
        /*0184*/ 	.word	0xffffffff


	//   ....[20]....
        /*0188*/ 	.word	0xffffffff


	//   ....[21]....
        /*018c*/ 	.word	0xffffffff


	//   ....[22]....
        /*0190*/ 	.word	0xffffffff


	//   ....[23]....
        /*0194*/ 	.word	0x0500000f


	//   ....[24]....
        /*0198*/ 	.word	0x0500000f


	//----- nvinfo : EIATTR_COOP_GROUP_INSTR_OFFSETS
	.align		4
.L_95:
        /*019c*/ 	.byte	0x04, 0x28
        /*019e*/ 	.short	(.L_97 - .L_96)


	//   ....[0]....
.L_96:
        /*01a0*/ 	.word	0x00000060


	//   ....[1]....
        /*01a4*/ 	.word	0x00000190


	//   ....[2]....
        /*01a8*/ 	.word	0x00000250


	//   ....[3]....
        /*01ac*/ 	.word	0x000003c0


	//   ....[4]....
        /*01b0*/ 	.word	0x00000520


	//   ....[5]....
        /*01b4*/ 	.word	0x00000640


	//   ....[6]....
        /*01b8*/ 	.word	0x000007a0


	//   ....[7]....
        /*01bc*/ 	.word	0x00000d30


	//   ....[8]....
        /*01c0*/ 	.word	0x00002a50


	//   ....[9]....
        /*01c4*/ 	.word	0x00002ab0


	//   ....[10]....
        /*01c8*/ 	.word	0x000030c0


	//   ....[11]....
        /*01cc*/ 	.word	0x00003130


	//   ....[12]....
        /*01d0*/ 	.word	0x00005790


	//   ....[13]....
        /*01d4*/ 	.word	0x000057c0


	//   ....[14]....
        /*01d8*/ 	.word	0x00005aa0


	//   ....[15]....
        /*01dc*/ 	.word	0x00005b40


	//   ....[16]....
        /*01e0*/ 	.word	0x00006e10


	//   ....[17]....
        /*01e4*/ 	.word	0x00006e50


	//   ....[18]....
        /*01e8*/ 	.word	0x00006ff0


	//   ....[19]....
        /*01ec*/ 	.word	0x00007020


	//   ....[20]....
        /*01f0*/ 	.word	0x00007f30


	//   ....[21]....
        /*01f4*/ 	.word	0x000081e0


	//   ....[22]....
        /*01f8*/ 	.word	0x0000b0a0


	//   ....[23]....
        /*01fc*/ 	.word	0x0000b580


	//   ....[24]....
        /*0200*/ 	.word	0x0000ba20


	//----- nvinfo : EIATTR_REG_RECONFIG
	.align		4
.L_97:
        /*0204*/ 	.byte	0x01, 0x54
	.zero		2


	//----- nvinfo : EIATTR_SYSCALL_OFFSETS
	.align		4
        /*0208*/ 	.byte	0x04, 0x46
        /*020a*/ 	.short	(.L_99 - .L_98)


	//   ....[0]....
.L_98:
        /*020c*/ 	.word	0x00001090


	//   ....[1]....
        /*0210*/ 	.word	0x00008640


	//   ....[2]....
        /*0214*/ 	.word	0x00008780


	//   ....[3]....
        /*0218*/ 	.word	0x00008880


	//----- nvinfo : EIATTR_MBARRIER_INSTR_OFFSETS
	.align		4
.L_99:
        /*021c*/ 	.byte	0x04, 0x39
        /*021e*/ 	.short	(.L_101 - .L_100)


	//   ....[0]....
.L_100:
        /*0220*/ 	.word	0x00000270
        /*0224*/ 	.word	0x000000ff
        /*0228*/ 	.word	0x00034800
        /*022c*/ 	.short	0x0100
        /*022e*/ 	.byte	0x06
	.zero		1


	//   ....[1]....
        /*0230*/ 	.word	0x00000280
        /*0234*/ 	.word	0x000000ff
        /*0238*/ 	.word	0x00034820
        /*023c*/ 	.short	0x0100
        /*023e*/ 	.byte	0x06
	.zero		1


	//   ....[2]....
        /*0240*/ 	.word	0x00000370
        /*0244*/ 	.word	0x000000ff
        /*0248*/ 	.word	0x00034830
        /*024c*/ 	.short	0x0100
        /*024e*/ 	.byte	0x08
	.zero		1


	//   ....[3]....
        /*0250*/ 	.word	0x00000380
        /*0254*/ 	.word	0x000000ff
        /*0258*/ 	.word	0x00034840
        /*025c*/ 	.short	0x0100
        /*025e*/ 	.byte	0x08
	.zero		1


	//   ....[4]....
        /*0260*/ 	.word	0x00000390
        /*0264*/ 	.word	0x000000ff
        /*0268*/ 	.word	0x00034838
        /*026c*/ 	.short	0x0100
        /*026e*/ 	.byte	0x08
	.zero		1


	//   ....[5]....
        /*0270*/ 	.word	0x000003a0
        /*0274*/ 	.word	0x000000ff
        /*0278*/ 	.word	0x00034848
        /*027c*/ 	.short	0x0100
        /*027e*/ 	.byte	0x08
	.zero		1


	//   ....[6]....
        /*0280*/ 	.word	0x000004d0
        /*0284*/ 	.word	0x000000ff
        /*0288*/ 	.word	0x00034850
        /*028c*/ 	.short	0x0100
        /*028e*/ 	.byte	0x08
	.zero		1


	//   ....[7]....
        /*0290*/ 	.word	0x000004e0
        /*0294*/ 	.word	0x000000ff
        /*0298*/ 	.word	0x00034860
        /*029c*/ 	.short	0x0100
        /*029e*/ 	.byte	0x08
	.zero		1


	//   ....[8]....
        /*02a0*/ 	.word	0x000004f0
        /*02a4*/ 	.word	0x000000ff
        /*02a8*/ 	.word	0x00034858
        /*02ac*/ 	.short	0x0100
        /*02ae*/ 	.byte	0x08
	.zero		1


	//   ....[9]....
        /*02b0*/ 	.word	0x00000500
        /*02b4*/ 	.word	0x000000ff
        /*02b8*/ 	.word	0x00034868
        /*02bc*/ 	.short	0x0100
        /*02be*/ 	.byte	0x08
	.zero		1


	//   ....[10]....
        /*02c0*/ 	.word	0x000005f0
        /*02c4*/ 	.word	0x000000ff
        /*02c8*/ 	.word	0x00034870
        /*02cc*/ 	.short	0x0100
        /*02ce*/ 	.byte	0x06
	.zero		1


	//   ....[11]....
        /*02d0*/ 	.word	0x00000600
        /*02d4*/ 	.word	0x000000ff
        /*02d8*/ 	.word	0x00034880
        /*02dc*/ 	.short	0x0100
        /*02de*/ 	.byte	0x06
	.zero		1


	//   ....[12]....
        /*02e0*/ 	.word	0x00000610
        /*02e4*/ 	.word	0x000000ff
        /*02e8*/ 	.word	0x00034878
        /*02ec*/ 	.short	0x0100
        /*02ee*/ 	.byte	0x06
	.zero		1


	//   ....[13]....
        /*02f0*/ 	.word	0x00000620
        /*02f4*/ 	.word	0x000000ff
        /*02f8*/ 	.word	0x00034888
        /*02fc*/ 	.short	0x0100
        /*02fe*/ 	.byte	0x06
	.zero		1


	//   ....[14]....
        /*0300*/ 	.word	0x00000750
        /*0304*/ 	.word	0x000000ff
        /*0308*/ 	.word	0x00034890
        /*030c*/ 	.short	0x0100
        /*030e*/ 	.byte	0x08
	.zero		1


	//   ....[15]....
        /*0310*/ 	.word	0x00000760
        /*0314*/ 	.word	0x000000ff
        /*0318*/ 	.word	0x000348a0
        /*031c*/ 	.short	0x0100
        /*031e*/ 	.byte	0x08
	.zero		1


	//   ....[16]....
        /*0320*/ 	.word	0x00000770
        /*0324*/ 	.word	0x000000ff
        /*0328*/ 	.word	0x00034898
        /*032c*/ 	.short	0x0100
        /*032e*/ 	.byte	0x08
	.zero		1


	//   ....[17]....
        /*0330*/ 	.word	0x00000780
        /*0334*/ 	.word	0x000000ff
        /*0338*/ 	.word	0x000348a8
        /*033c*/ 	.short	0x0100
        /*033e*/ 	.byte	0x08
	.zero		1


	//   ....[18]....
        /*0340*/ 	.word	0x000008b0
        /*0344*/ 	.word	0x000000ff
        /*0348*/ 	.word	0x000348b0
        /*034c*/ 	.short	0x0100
        /*034e*/ 	.byte	0x08
	.zero		1


	//   ....[19]....
        /*0350*/ 	.word	0x000008c0
        /*0354*/ 	.word	0x000000ff
        /*0358*/ 	.word	0x000348c0
        /*035c*/ 	.short	0x0100
        /*035e*/ 	.byte	0x08
	.zero		1


	//   ....[20]....
        /*0360*/ 	.word	0x000008d0
        /*0364*/ 	.word	0x000000ff
        /*0368*/ 	.word	0x000348b8
        /*036c*/ 	.short	0x0100
        /*036e*/ 	.byte	0x08
	.zero		1


	//   ....[21]....
        /*0370*/ 	.word	0x000008e0
        /*0374*/ 	.word	0x000000ff
        /*0378*/ 	.word	0x000348c8
        /*037c*/ 	.short	0x0100
        /*037e*/ 	.byte	0x08
	.zero		1


	//   ....[22]....
        /*0380*/ 	.word	0x000010d0
        /*0384*/ 	.word	0x000000ff
        /*0388*/ 	.word	0x00034800
        /*038c*/ 	.short	0x010a
        /*038e*/ 	.byte	0x3c
	.zero		1


	//   ....[23]....
        /*0390*/ 	.word	0x00001150
        /*0394*/ 	.word	0x00000000
        /*0398*/ 	.word	0x00034830
        /*039c*/ 	.short	0x010a
        /*039e*/ 	.byte	0x3f
	.zero		1


	//   ....[24]....
        /*03a0*/ 	.word	0x000011d0
        /*03a4*/ 	.word	0x00000000
        /*03a8*/ 	.word	0x00034830
        /*03ac*/ 	.short	0x010a
        /*03ae*/ 	.byte	0x3f
	.zero		1


	//   ....[25]....
        /*03b0*/ 	.word	0x000020c0
        /*03b4*/ 	.word	0x00000000
        /*03b8*/ 	.word	0x00000000
        /*03bc*/ 	.short	0x0101
        /*03be*/ 	.byte	0x3f
	.zero		1


	//   ....[26]....
        /*03c0*/ 	.word	0x00004040
        /*03c4*/ 	.word	0x000000ff
        /*03c8*/ 	.word	0x00034830
        /*03cc*/ 	.short	0x010a
        /*03ce*/ 	.byte	0x07
	.zero		1


	//   ....[27]....
        /*03d0*/ 	.word	0x00004080
        /*03d4*/ 	.word	0x000000ff
        /*03d8*/ 	.word	0x00034830
        /*03dc*/ 	.short	0x010a
        /*03de*/ 	.byte	0x07
	.zero		1


	//   ....[28]....
        /*03e0*/ 	.word	0x00004980
        /*03e4*/ 	.word	0x000000ff
        /*03e8*/ 	.word	0x00034850
        /*03ec*/ 	.short	0x010a
        /*03ee*/ 	.byte	0x0b
	.zero		1


	//   ....[29]....
        /*03f0*/ 	.word	0x000049c0
        /*03f4*/ 	.word	0x000000ff
        /*03f8*/ 	.word	0x00034850
        /*03fc*/ 	.short	0x010a
        /*03fe*/ 	.byte	0x0b
	.zero		1


	//   ....[30]....
        /*0400*/ 	.word	0x000062f0
        /*0404*/ 	.word	0x00000009
        /*0408*/ 	.word	0x00000000
        /*040c*/ 	.short	0x0101
        /*040e*/ 	.byte	0x3f
	.zero		1


	//   ....[31]....
        /*0410*/ 	.word	0x00006350
        /*0414*/ 	.word	0x00000026
        /*0418*/ 	.word	0x00000000
        /*041c*/ 	.short	0x0101
        /*041e*/ 	.byte	0x3f
	.zero		1


	//   ....[32]....
        /*0420*/ 	.word	0x00006d80
        /*0424*/ 	.word	0x000000ff
        /*0428*/ 	.word	0x00034850
        /*042c*/ 	.short	0x010a
        /*042e*/ 	.byte	0x07
	.zero		1


	//   ....[33]....
        /*0430*/ 	.word	0x00006dc0
        /*0434*/ 	.word	0x000000ff
        /*0438*/ 	.word	0x00034850
        /*043c*/ 	.short	0x010a
        /*043e*/ 	.byte	0x07
	.zero		1


	//   ....[34]....
        /*0440*/ 	.word	0x000077a0
        /*0444*/ 	.word	0x00000009
        /*0448*/ 	.word	0x00000000
        /*044c*/ 	.short	0x0101
        /*044e*/ 	.byte	0x3f
	.zero		1


	//   ....[35]....
        /*0450*/ 	.word	0x000080e0
        /*0454*/ 	.word	0x000000ff
        /*0458*/ 	.word	0x00000000
        /*045c*/ 	.short	0x0101
        /*045e*/ 	.byte	0x06
	.zero		1


	//   ....[36]....
        /*0460*/ 	.word	0x00008f40
        /*0464*/ 	.word	0x00000006
        /*0468*/ 	.word	0x00034840
        /*046c*/ 	.short	0x010a
        /*046e*/ 	.byte	0x3f
	.zero		1


	//   ....[37]....
        /*0470*/ 	.word	0x000094a0
        /*0474*/ 	.word	0x00000009
        /*0478*/ 	.word	0x00034820
        /*047c*/ 	.short	0x010a
        /*047e*/ 	.byte	0x3f
	.zero		1


	//   ....[38]....
        /*0480*/ 	.word	0x00009780
        /*0484*/ 	.word	0x00000002
        /*0488*/ 	.word	0x00034840
        /*048c*/ 	.short	0x010a
        /*048e*/ 	.byte	0x3f
	.zero		1


	//   ....[39]....
        /*0490*/ 	.word	0x00009a40
        /*0494*/ 	.word	0x00000002
        /*0498*/ 	.word	0x00000060
        /*049c*/ 	.short	0x010a
        /*049e*/ 	.byte	0x3f
	.zero		1


	//   ....[40]....
        /*04a0*/ 	.word	0x00009f80
        /*04a4*/ 	.word	0x00000002
        /*04a8*/ 	.word	0x00034840
        /*04ac*/ 	.short	0x010a
        /*04ae*/ 	.byte	0x3f
	.zero		1


	//   ....[41]....
        /*04b0*/ 	.word	0x0000a240
        /*04b4*/ 	.word	0x00000002
        /*04b8*/ 	.word	0x00000060
        /*04bc*/ 	.short	0x010a
        /*04be*/ 	.byte	0x3f
	.zero		1


	//   ....[42]....
        /*04c0*/ 	.word	0x0000a6a0
        /*04c4*/ 	.word	0x00000002
        /*04c8*/ 	.word	0x00034840
        /*04cc*/ 	.short	0x010a
        /*04ce*/ 	.byte	0x3f
	.zero		1


	//   ....[43]....
        /*04d0*/ 	.word	0x0000a980
        /*04d4*/ 	.word	0x00000002
        /*04d8*/ 	.word	0x00000060
        /*04dc*/ 	.short	0x010a
        /*04de*/ 	.byte	0x3f
	.zero		1


	//   ....[44]....
        /*04e0*/ 	.word	0x0000acb0
        /*04e4*/ 	.word	0x00000003
        /*04e8*/ 	.word	0x00034860
        /*04ec*/ 	.short	0x010a
        /*04ee*/ 	.byte	0x3f
	.zero		1


	//   ....[45]....
        /*04f0*/ 	.word	0x0000b020
        /*04f4*/ 	.word	0x00000000
        /*04f8*/ 	.word	0x00034820
        /*04fc*/ 	.short	0x010a
        /*04fe*/ 	.byte	0x3f
	.zero		1


	//   ....[46]....
        /*0500*/ 	.word	0x0000b1c0
        /*0504*/ 	.word	0x00000006
        /*0508*/ 	.word	0x00000000
        /*050c*/ 	.short	0x010a
        /*050e*/ 	.byte	0x3f
	.zero		1


	//   ....[47]....
        /*0510*/ 	.word	0x0000b230
        /*0514*/ 	.word	0x00000003
        /*0518*/ 	.word	0x00000000
        /*051c*/ 	.short	0x010a
        /*051e*/ 	.byte	0x3f
	.zero		1


	//   ....[48]....
        /*0520*/ 	.word	0x0000b290
        /*0524*/ 	.word	0x00000010
        /*0528*/ 	.word	0x00000000
        /*052c*/ 	.short	0x010a
        /*052e*/ 	.byte	0x3f
	.zero		1


	//   ....[49]....
        /*0530*/ 	.word	0x0000b2c0
        /*0534*/ 	.word	0x00000003
        /*0538*/ 	.word	0x00000000
        /*053c*/ 	.short	0x010a
        /*053e*/ 	.byte	0x3f
	.zero		1


	//   ....[50]....
        /*0540*/ 	.word	0x0000b330
        /*0544*/ 	.word	0x00000003
        /*0548*/ 	.word	0x00034800
        /*054c*/ 	.short	0x010a
        /*054e*/ 	.byte	0x3f
	.zero		1


	//   ....[51]....
        /*0550*/ 	.word	0x0000b380
        /*0554*/ 	.word	0x00000000
        /*0558*/ 	.word	0x00034830
        /*055c*/ 	.short	0x010a
        /*055e*/ 	.byte	0x3f
	.zero		1


	//   ....[52]....
        /*0560*/ 	.word	0x0000b3e0
        /*0564*/ 	.word	0x0000000a
        /*0568*/ 	.word	0x00034830
        /*056c*/ 	.short	0x010a
        /*056e*/ 	.byte	0x3f
	.zero		1


	//   ....[53]....
        /*0570*/ 	.word	0x0000b440
        /*0574*/ 	.word	0x00000007
        /*0578*/ 	.word	0x00034850
        /*057c*/ 	.short	0x010a
        /*057e*/ 	.byte	0x3f
	.zero		1


	//   ....[54]....
        /*0580*/ 	.word	0x0000b4a0
        /*0584*/ 	.word	0x00000005
        /*0588*/ 	.word	0x00034850
        /*058c*/ 	.short	0x010a
        /*058e*/ 	.byte	0x3f
	.zero		1


	//   ....[55]....
        /*0590*/ 	.word	0x0000b640
        /*0594*/ 	.word	0x00000006
        /*0598*/ 	.word	0x00034840
        /*059c*/ 	.short	0x010a
        /*059e*/ 	.byte	0x3f
	.zero		1


	//   ....[56]....
        /*05a0*/ 	.word	0x0000b6c0
        /*05a4*/ 	.word	0x00000007
        /*05a8*/ 	.word	0x00034820
        /*05ac*/ 	.short	0x010a
        /*05ae*/ 	.byte	0x3f
	.zero		1


	//   ....[57]....
        /*05b0*/ 	.word	0x0000b710
        /*05b4*/ 	.word	0x00000002
        /*05b8*/ 	.word	0x00034840
        /*05bc*/ 	.short	0x010a
        /*05be*/ 	.byte	0x3f
	.zero		1


	//   ....[58]....
        /*05c0*/ 	.word	0x0000b760
        /*05c4*/ 	.word	0x00000002
        /*05c8*/ 	.word	0x00000060
        /*05cc*/ 	.short	0x010a
        /*05ce*/ 	.byte	0x3f
	.zero		1


	//   ....[59]....
        /*05d0*/ 	.word	0x0000b7b0
        /*05d4*/ 	.word	0x00000002
        /*05d8*/ 	.word	0x00034840
        /*05dc*/ 	.short	0x010a
        /*05de*/ 	.byte	0x3f
	.zero		1


	//   ....[60]....
        /*05e0*/ 	.word	0x0000b800
        /*05e4*/ 	.word	0x00000002
        /*05e8*/ 	.word	0x00000060
        /*05ec*/ 	.short	0x010a
        /*05ee*/ 	.byte	0x3f
	.zero		1


	//   ....[61]....
        /*05f0*/ 	.word	0x0000b850
        /*05f4*/ 	.word	0x00000002
        /*05f8*/ 	.word	0x00034840
        /*05fc*/ 	.short	0x010a
        /*05fe*/ 	.byte	0x3f
	.zero		1


	//   ....[62]....
        /*0600*/ 	.word	0x0000b8a0
        /*0604*/ 	.word	0x00000002
        /*0608*/ 	.word	0x00000060
        /*060c*/ 	.short	0x010a
        /*060e*/ 	.byte	0x3f
	.zero		1


	//   ....[63]....
        /*0610*/ 	.word	0x0000b8f0
        /*0614*/ 	.word	0x00000003
        /*0618*/ 	.word	0x00034860
        /*061c*/ 	.short	0x010a
        /*061e*/ 	.byte	0x3f
	.zero		1


	//   ....[64]....
        /*0620*/ 	.word	0x0000b940
        /*0624*/ 	.word	0x00000000
        /*0628*/ 	.word	0x00034820
        /*062c*/ 	.short	0x010a
        /*062e*/ 	.byte	0x3f
	.zero		1


	//   ....[65]....
        /*0630*/ 	.word	0x0000bae0
        /*0634*/ 	.word	0x00000006
        /*0638*/ 	.word	0x00000000
        /*063c*/ 	.short	0x010a
        /*063e*/ 	.byte	0x3f
	.zero		1


	//   ....[66]....
        /*0640*/ 	.word	0x0000bb30
        /*0644*/ 	.word	0x00000003
        /*0648*/ 	.word	0x00000000
        /*064c*/ 	.short	0x010a
        /*064e*/ 	.byte	0x3f
	.zero		1


	//   ....[67]....
        /*0650*/ 	.word	0x0000bb80
        /*0654*/ 	.word	0x00000010
        /*0658*/ 	.word	0x00000000
        /*065c*/ 	.short	0x010a
        /*065e*/ 	.byte	0x3f
	.zero		1


	//----- nvinfo : EIATTR_NUM_MBARRIERS
	.align		4
.L_101:
        /*0660*/ 	.byte	0x03, 0x38
        /*0662*/ 	.short	0x0016


	//----- nvinfo : EIATTR_EXIT_INSTR_OFFSETS
	.align		4
        /*0664*/ 	.byte	0x04, 0x1c
        /*0666*/ 	.short	(.L_103 - .L_102)


	//   ....[0]....
.L_102:
        /*0668*/ 	.word	0x000009f0


	//   ....[1]....
        /*066c*/ 	.word	0x000081a0


	//   ....[2]....
        /*0670*/ 	.word	0x00008200


	//   ....[3]....
        /*0674*/ 	.word	0x0000b310


	//----- nvinfo : EIATTR_MAX_THREADS
	.align		4
.L_103:
        /*0678*/ 	.byte	0x04, 0x05
        /*067a*/ 	.short	(.L_105 - .L_104)
.L_104:
        /*067c*/ 	.word	0x00000180
        /*0680*/ 	.word	0x00000001
        /*0684*/ 	.word	0x00000001


	//----- nvinfo : EIATTR_CRS_STACK_SIZE
	.align		4
.L_105:
        /*0688*/ 	.byte	0x04, 0x1e
        /*068a*/ 	.short	(.L_107 - .L_106)
.L_106:
        /*068c*/ 	.word	0x00000000


	//----- nvinfo : EIATTR_CBANK_PARAM_SIZE
	.align		4
.L_107:
        /*0690*/ 	.byte	0x03, 0x19
        /*0692*/ 	.short	0x0bf0


	//----- nvinfo : EIATTR_PARAM_CBANK
	.align		4
        /*0694*/ 	.byte	0x04, 0x0a
        /*0696*/ 	.short	(.L_109 - .L_108)
	.align		4
.L_108:
        /*0698*/ 	.word	index@(.nv.constant0._ZN7cutlass13device_kernelIN5flash11enable_sm90INS1_16FlashAttnFwdSm90INS1_25CollectiveMainloopFwdSm90ILi2EN4cute5tupleIJNS5_1CILi1EEES8_S8_EEENS6_IJNS7_ILi128EEESA_NS7_ILi192EEEEEELi128ENS_6half_tEfNS_4arch4Sm90ELb0ELb0ELb1ELb0ELb0ELb0ELb0ELb1ELb1ELb0ELb0ELb0EEENS1_21CollectiveEpilogueFwdINS6_IJSA_SA_SA_EEES9_SD_SF_Li256ELb0ELb0ELb0ELb0EEENS1_29StaticPersistentTileSchedulerILb0EEEEEEEEEvNT_6ParamsE)
        /*069c*/ 	.short	0x0210
        /*069e*/ 	.short	0x0bf0


	//----- nvinfo : EIATTR_SW_WAR
	.align		4
.L_109:
        /*06a0*/ 	.byte	0x04, 0x36
        /*06a2*/ 	.short	(.L_111 - .L_110)
.L_110:
        /*06a4*/ 	.word	0x00000008
.L_111:


//--------------------- .nv.info._ZN7cutlass13device_kernelIN5flash11enable_sm90INS1_16FlashAttnFwdSm90INS1_25CollectiveMainloopFwdSm90ILi2EN4cute5tupleIJNS5_1CILi2EEENS7_ILi1EEES9_EEENS6_IJNS7_ILi128EEESB_NS7_ILi192EEEEEELi128ENS_6half_tEfNS_4arch4Sm90ELb0ELb0ELb1ELb0ELb0ELb0ELb0ELb1ELb1ELb0ELb0ELb0EEENS1_21CollectiveEpilogueFwdINS6_IJSB_SB_SB_EEESA_SE_SG_Li256ELb0ELb0ELb0ELb0EEENS1_29StaticPersistentTileSchedulerILb0EEEEEEEEEvNT_6ParamsE --------------------------
	.section	.nv.info._ZN7cutlass13device_kernelIN5flash11enable_sm90INS1_16FlashAttnFwdSm90INS1_25CollectiveMainloopFwdSm90ILi2EN4cute5tupleIJNS5_1CILi2EEENS7_ILi1EEES9_EEENS6_IJNS7_ILi128EEESB_NS7_ILi192EEEEEELi128ENS_6half_tEfNS_4arch4Sm90ELb0ELb0ELb1ELb0ELb0ELb0ELb0ELb1ELb1ELb0ELb0ELb0EEENS1_21CollectiveEpilogueFwdINS6_IJSB_SB_SB_EEESA_SE_SG_Li256ELb0ELb0ELb0ELb0EEENS1_29StaticPersistentTileSchedulerILb0EEEEEEEEEvNT_6ParamsE,"",@"SHT_CUDA_INFO"
	.sectionflags	@""
	.align	4


	//----- nvinfo : EIATTR_CUDA_API_VERSION
	.align		4
        /*0000*/ 	.byte	0x04, 0x37
        /*0002*/ 	.short	(.L_113 - .L_112)
.L_112:
        /*0004*/ 	.word	0x00000082


	//----- nvinfo : EIATTR_KPARAM_INFO
	.align		4
.L_113:
        /*0008*/ 	.byte	0x04, 0x17
        /*000a*/ 	.short	(.L_115 - .L_114)
.L_114:
        /*000c*/ 	.word	0x00000000
        /*0010*/ 	.short	0x0000
        /*0012*/ 	.short	0x0070
        /*0014*/ 	.byte	0x00, 0xf0, 0x01, 0x2e


	//----- nvinfo : EIATTR_SPARSE_MMA_MASK
	.align		4
.L_115:
        /*0018*/ 	.byte	0x03, 0x50
        /*001a*/ 	.short	0x0000


	//----- nvinfo : EIATTR_MAXREG_COUNT
	.align		4
        /*001c*/ 	.byte	0x03, 0x1b
        /*001e*/ 	.short	0x00a8


	//----- nvinfo : EIATTR_NUM_BARRIERS
	.align		4
        /*0020*/ 	.byte	0x02, 0x4c
        /*0022*/ 	.byte	0x09
	.zero		1


	//----- nvinfo : EIATTR_EXTERNS
	.align		4
        /*0024*/ 	.byte	0x04, 0x0f
        /*0026*/ 	.short	(.L_117 - .L_116)


	//   ....[0]....
	.align		4
.L_116:
        /*0028*/ 	.word	index@(__assertfail)


	//----- nvinfo : EIATTR_ANNOTATIONS
	.align		4
.L_117:
        /*002c*/ 	.byte	0x04, 0x55
        /*002e*/ 	.short	(.L_119 - .L_118)


	//   ....[0]....
.L_118:
        /* <DEDUP_REMOVED lines=19> */
        /*0154*/ 	.byte	0xb0, 0xb5, 0x00, 0x00


	//----- nvinfo : EIATTR_MERCURY_ISA_VERSION
	.align		4
.L_119:
        /*0158*/ 	.byte	0x03, 0x5f
        /*015a*/ 	.short	0x0101


	//----- nvinfo : EIATTR_INT_WARP_WIDE_INSTR_OFFSETS
	.align		4
        /*015c*/ 	.byte	0x04, 0x31
        /*015e*/ 	.short	(.L_121 - .L_120)


	//   ....[0]....
.L_120:
        /*0160*/ 	.word	0x00000190


	//   ....[1]....
        /*0164*/ 	.word	0x000001d0


	//   ....[2]....
        /*0168*/ 	.word	0x00000240


	//   ....[3]....
        /*016c*/ 	.word	0x00008c70


	//   ....[4]....
        /*0170*/ 	.word	0x00008cc0


	//   ....[5]....
        /*0174*/ 	.word	0x00008da0


	//   ....[6]....
        /*0178*/ 	.word	0x00008e80


	//----- nvinfo : EIATTR_COOP_GROUP_MASK_REGIDS
	.align		4
.L_121:
        /*017c*/ 	.byte	0x04, 0x29
        /*017e*/ 	.short	(.L_123 - .L_122)


	//   ....[0]....
.L_122:
        /*0180*/ 	.word	0xffffffff


	//   ....[1]....
        /*0184*/ 	.word	0xffffffff


	//   ....[2]....
        /*0188*/ 	.word	0xffffffff


	//   ....[3]....
        /*018c*/ 	.word	0xffffffff


	//   ....[4]....
        /*0190*/ 	.word	0xffffffff


	//   ....[5]....
        /*0194*/ 	.word	0xffffffff


	//   ....[6]....
        /*0198*/ 	.word	0xffffffff


	//   ....[7]....
        /*019c*/ 	.word	0xffffffff


	//   ....[8]....
        /*01a0*/ 	.word	0xffffffff


	//   ....[9]....
        /*01a4*/ 	.word	0xffffffff


	//   ....[10]....
        /*01a8*/ 	.word	0xffffffff


	//   ....[11]....
        /*01ac*/ 	.word	0xffffffff


	//   ....[12]....
        /*01b0*/ 	.word	0xffffffff


	//   ....[13]....
        /*01b4*/ 	.word	0xffffffff


	//   ....[14]....
        /*01b8*/ 	.word	0xffffffff


	//   ....[15]....
        /*01bc*/ 	.word	0xffffffff


	//   ....[16]....
        /*01c0*/ 	.word	0xffffffff


	//   ....[17]....
        /*01c4*/ 	.word	0xffffffff


	//   ....[18]....
        /*01c8*/ 	.word	0xffffffff


	//   ....[19]....
        /*01cc*/ 	.word	0xffffffff


	//   ....[20]....
        /*01d0*/ 	.word	0xffffffff


	//   ....[21]....
        /*01d4*/ 	.word	0xffffffff


	//   ....[22]....
        /*01d8*/ 	.word	0xffffffff


	//   ....[23]....
        /*01dc*/ 	.word	0xffffffff


	//   ....[24]....
        /*01e0*/ 	.word	0x0500000f


	//   ....[25]....
        /*01e4*/ 	.word	0x0500000f


	//----- nvinfo : EIATTR_COOP_GROUP_INSTR_OFFSETS
	.align		4
.L_123:
        /*01e8*/ 	.byte	0x04, 0x28
        /*01ea*/ 	.short	(.L_125 - .L_124)


	//   ....[0]....
.L_124:
        /*01ec*/ 	.word	0x00000060


	//   ....[1]....
        /*01f0*/ 	.word	0x000001a0


	//   ....[2]....
        /*01f4*/ 	.word	0x000001f0


	//   ....[3]....
        /*01f8*/ 	.word	0x00000430


	//   ....[4]....
        /*01fc*/ 	.word	0x00000660


	//   ....[5]....
        /*0200*/ 	.word	0x00000890


	//   ....[6]....
        /*0204*/ 	.word	0x00000b20


	//   ....[7]....
        /*0208*/ 	.word	0x00000e30


	//   ....[8]....
        /*020c*/ 	.word	0x000012e0


	//   ....[9]....
        /*0210*/ 	.word	0x00002d80


	//   ....[10]....
        /*0214*/ 	.word	0x00002dd0


	//   ....[11]....
        /*0218*/ 	.word	0x00003430


	//   ....[12]....
        /*021c*/ 	.word	0x000034a0


	//   ....[13]....
        /*0220*/ 	.word	0x00005aa0


	//   ....[14]....
        /*0224*/ 	.word	0x00005ae0


	//   ....[15]....
        /*0228*/ 	.word	0x00005b00


	//   ....[16]....
        /*022c*/ 	.word	0x00005b20


	//   ....[17]....
        /*0230*/ 	.word	0x00006fe0


	//   ....[18]....
        /*0234*/ 	.word	0x00007010


	//   ....[19]....
        /*0238*/ 	.word	0x000070d0


	//   ....[20]....
        /*023c*/ 	.word	0x000070e0


	//   ....[21]....
        /*0240*/ 	.word	0x00007f40


	//   ....[22]....
        /*0244*/ 	.word	0x00008390


	//   ....[23]....
        /*0248*/ 	.word	0x0000b530


	//   ....[24]....
        /*024c*/ 	.word	0x0000ba30


	//   ....[25]....
        /*0250*/ 	.word	0x0000bed0


	//----- nvinfo : EIATTR_REG_RECONFIG
	.align		4
.L_125:
        /*0254*/ 	.byte	0x01, 0x54
	.zero		2


	//----- nvinfo : EIATTR_SYSCALL_OFFSETS
	.align		4
        /*0258*/ 	.byte	0x04, 0x46
        /*025a*/ 	.short	(.L_127 - .L_126)


	//   ....[0]....
.L_126:
        /*025c*/ 	.word	0x00001640


	//   ....[1]....
        /*0260*/ 	.word	0x000088a0


	//   ....[2]....
        /*0264*/ 	.word	0x000089e0


	//   ....[3]....
        /*0268*/ 	.word	0x00008ae0


	//----- nvinfo : EIATTR_MBARRIER_INSTR_OFFSETS
	.align		4
.L_127:
        /*026c*/ 	.byte	0x04, 0x39
        /*026e*/ 	.short	(.L_129 - .L_128)


	//   ....[0]....
.L_128:
        /*0270*/ 	.word	0x000002d0
        /*0274*/ 	.word	0x000000ff
        /*0278*/ 	.word	0x00034800
        /*027c*/ 	.short	0x0100
        /*027e*/ 	.byte	0x08
	.zero		1


	//   ....[1]....
        /*0280*/ 	.word	0x000002e0
        /*0284*/ 	.word	0x000000ff
        /*0288*/ 	.word	0x00034820
        /*028c*/ 	.short	0x0100
        /*028e*/ 	.byte	0x08
	.zero		1


	//   ....[2]....
        /*0290*/ 	.word	0x000003d0
        /*0294*/ 	.word	0x000000ff
        /*0298*/ 	.word	0x00034830
        /*029c*/ 	.short	0x0100
        /*029e*/ 	.byte	0x08
	.zero		1


	//   ....[3]....
        /*02a0*/ 	.word	0x000003e0
        /*02a4*/ 	.word	0x000000ff
        /*02a8*/ 	.word	0x00034840
        /*02ac*/ 	.short	0x0100
        /*02ae*/ 	.byte	0x08
	.zero		1


	//   ....[4]....
        /*02b0*/ 	.word	0x000003f0
        /*02b4*/ 	.word	0x000000ff
        /*02b8*/ 	.word	0x00034838
        /*02bc*/ 	.short	0x0100
        /*02be*/ 	.byte	0x08
	.zero		1


	//   ....[5]....
        /*02c0*/ 	.word	0x00000400
        /*02c4*/ 	.word	0x000000ff
        /*02c8*/ 	.word	0x00034848
        /*02cc*/ 	.short	0x0100
        /*02ce*/ 	.byte	0x08
	.zero		1


	//   ....[6]....
        /*02d0*/ 	.word	0x00000610
        /*02d4*/ 	.word	0x000000ff
        /*02d8*/ 	.word	0x00034850
        /*02dc*/ 	.short	0x0100
        /*02de*/ 	.byte	0x08
	.zero		1


	//   ....[7]....
        /*02e0*/ 	.word	0x00000620
        /*02e4*/ 	.word	0x000000ff
        /*02e8*/ 	.word	0x00034860
        /*02ec*/ 	.short	0x0100
        /*02ee*/ 	.byte	0x08
	.zero		1


	//   ....[8]....
        /*02f0*/ 	.word	0x00000630
        /*02f4*/ 	.word	0x000000ff
        /*02f8*/ 	.word	0x00034858
        /*02fc*/ 	.short	0x0100
        /*02fe*/ 	.byte	0x08
	.zero		1


	//   ....[9]....
        /*0300*/ 	.word	0x00000640
        /*0304*/ 	.word	0x000000ff
        /*0308*/ 	.word	0x00034868
        /*030c*/ 	.short	0x0100
        /*030e*/ 	.byte	0x08
	.zero		1


	//   ....[10]....
        /*0310*/ 	.word	0x00000840
        /*0314*/ 	.word	0x000000ff
        /*0318*/ 	.word	0x00034870
        /*031c*/ 	.short	0x0100
        /*031e*/ 	.byte	0x08
	.zero		1


	//   ....[11]....
        /*0320*/ 	.word	0x00000850
        /*0324*/ 	.word	0x000000ff
        /*0328*/ 	.word	0x00034880
        /*032c*/ 	.short	0x0100
        /*032e*/ 	.byte	0x08
	.zero		1


	//   ....[12]....
        /*0330*/ 	.word	0x00000860
        /*0334*/ 	.word	0x000000ff
        /*0338*/ 	.word	0x00034878
        /*033c*/ 	.short	0x0100
        /*033e*/ 	.byte	0x08
	.zero		1


	//   ....[13]....
        /*0340*/ 	.word	0x00000870
        /*0344*/ 	.word	0x000000ff
        /*0348*/ 	.word	0x00034888
        /*034c*/ 	.short	0x0100
        /*034e*/ 	.byte	0x08
	.zero		1


	//   ....[14]....
        /*0350*/ 	.word	0x00000ad0
        /*0354*/ 	.word	0x000000ff
        /*0358*/ 	.word	0x00034890
        /*035c*/ 	.short	0x0100
        /*035e*/ 	.byte	0x08
	.zero		1


	//   ....[15]....
        /*0360*/ 	.word	0x00000ae0
        /*0364*/ 	.word	0x000000ff
        /*0368*/ 	.word	0x000348a0
        /*036c*/ 	.short	0x0100
        /*036e*/ 	.byte	0x08
	.zero		1


	//   ....[16]....
        /*0370*/ 	.word	0x00000af0
        /*0374*/ 	.word	0x000000ff
        /*0378*/ 	.word	0x00034898
        /*037c*/ 	.short	0x0100
        /*037e*/ 	.byte	0x08
	.zero		1


	//   ....[17]....
        /*0380*/ 	.word	0x00000b00
        /*0384*/ 	.word	0x000000ff
        /*0388*/ 	.word	0x000348a8
        /*038c*/ 	.short	0x0100
        /*038e*/ 	.byte	0x08
	.zero		1


	//   ....[18]....
        /*0390*/ 	.word	0x00000d80
        /*0394*/ 	.word	0x000000ff
        /*0398*/ 	.word	0x000348b0
        /*039c*/ 	.short	0x0100
        /*039e*/ 	.byte	0x08
	.zero		1


	//   ....[19]....
        /*03a0*/ 	.word	0x00000d90
        /*03a4*/ 	.word	0x000000ff
        /*03a8*/ 	.word	0x000348c0
        /*03ac*/ 	.short	0x0100
        /*03ae*/ 	.byte	0x08
	.zero		1


	//   ....[20]....
        /*03b0*/ 	.word	0x00000da0
        /*03b4*/ 	.word	0x000000ff
        /*03b8*/ 	.word	0x000348b8
        /*03bc*/ 	.short	0x0100
        /*03be*/ 	.byte	0x08
	.zero		1


	//   ....[21]....
        /*03c0*/ 	.word	0x00000db0
        /*03c4*/ 	.word	0x000000ff
        /*03c8*/ 	.word	0x000348c8
        /*03cc*/ 	.short	0x0100
        /*03ce*/ 	.byte	0x08
	.zero		1


	//   ....[22]....
        /*03d0*/ 	.word	0x00001680
        /*03d4*/ 	.word	0x000000ff
        /*03d8*/ 	.word	0x00034800
        /*03dc*/ 	.short	0x010a
        /*03de*/ 	.byte	0x3c
	.zero		1


	//   ....[23]....
        /*03e0*/ 	.word	0x00001720
        /*03e4*/ 	.word	0x00000000
        /*03e8*/ 	.word	0x00034830
        /*03ec*/ 	.short	0x010a
        /*03ee*/ 	.byte	0x3f
	.zero		1


	//   ....[24]....
        /*03f0*/ 	.word	0x00001760
        /*03f4*/ 	.word	0x00000000
        /*03f8*/ 	.word	0x00034830
        /*03fc*/ 	.short	0x010a
        /*03fe*/ 	.byte	0x3f
	.zero		1


	//   ....[25]....
        /*0400*/ 	.word	0x00003a00
        /*0404*/ 	.word	0x00000003
        /*0408*/ 	.word	0x00000000
        /*040c*/ 	.short	0x0101
        /*040e*/ 	.byte	0x3f
	.zero		1


	//   ....[26]....
        /*0410*/ 	.word	0x00004220
        /*0414*/ 	.word	0x000000ff
        /*0418*/ 	.word	0x00034830
        /*041c*/ 	.short	0x010a
        /*041e*/ 	.byte	0x07
	.zero		1


	//   ....[27]....
        /*0420*/ 	.word	0x00004260
        /*0424*/ 	.word	0x000000ff
        /*0428*/ 	.word	0x00034830
        /*042c*/ 	.short	0x010a
        /*042e*/ 	.byte	0x07
	.zero		1


	//   ....[28]....
        /*0430*/ 	.word	0x00004b60
        /*0434*/ 	.word	0x000000ff
        /*0438*/ 	.word	0x00034850
        /*043c*/ 	.short	0x010a
        /*043e*/ 	.byte	0x0a
	.zero		1


	//   ....[29]....
        /*0440*/ 	.word	0x00004ba0
        /*0444*/ 	.word	0x000000ff
        /*0448*/ 	.word	0x00034850
        /*044c*/ 	.short	0x010a
        /*044e*/ 	.byte	0x0a
	.zero		1


	//   ....[30]....
        /*0450*/ 	.word	0x00006640
        /*0454*/ 	.word	0x00000003
        /*0458*/ 	.word	0x00000000
        /*045c*/ 	.short	0x0101
        /*045e*/ 	.byte	0x3f
	.zero		1


	//   ....[31]....
        /*0460*/ 	.word	0x00006920
        /*0464*/ 	.word	0x0000000c
        /*0468*/ 	.word	0x00000000
        /*046c*/ 	.short	0x0101
        /*046e*/ 	.byte	0x3f
	.zero		1


	//   ....[32]....
        /*0470*/ 	.word	0x00006f50
        /*0474*/ 	.word	0x000000ff
        /*0478*/ 	.word	0x00034850
        /*047c*/ 	.short	0x010a
        /*047e*/ 	.byte	0x05
	.zero		1


	//   ....[33]....
        /*0480*/ 	.word	0x00006f90
        /*0484*/ 	.word	0x000000ff
        /*0488*/ 	.word	0x00034850
        /*048c*/ 	.short	0x010a
        /*048e*/ 	.byte	0x05
	.zero		1


	//   ....[34]....
        /*0490*/ 	.word	0x00007790
        /*0494*/ 	.word	0x00000004
        /*0498*/ 	.word	0x00000000
        /*049c*/ 	.short	0x0101
        /*049e*/ 	.byte	0x3f
	.zero		1


	//   ....[35]....
        /*04a0*/ 	.word	0x00008280
        /*04a4*/ 	.word	0x000000ff
        /*04a8*/ 	.word	0x00000000
        /*04ac*/ 	.short	0x0101
        /*04ae*/ 	.byte	0x07
	.zero		1


	//   ....[36]....
        /*04b0*/ 	.word	0x00008290
        /*04b4*/ 	.word	0x000000ff
        /*04b8*/ 	.word	0x00000000
        /*04bc*/ 	.short	0x0101
        /*04be*/ 	.byte	0x06
	.zero		1


	//   ....[37]....
        /*04c0*/ 	.word	0x00009210
        /*04c4*/ 	.word	0x00000005
        /*04c8*/ 	.word	0x00034840
        /*04cc*/ 	.short	0x010a
        /*04ce*/ 	.byte	0x3f
	.zero		1


	//   ....[38]....
        /*04d0*/ 	.word	0x000097d0
        /*04d4*/ 	.word	0x0000000a
        /*04d8*/ 	.word	0x00034820
        /*04dc*/ 	.short	0x010a
        /*04de*/ 	.byte	0x3f
	.zero		1


	//   ....[39]....
        /*04e0*/ 	.word	0x00009ac0
        /*04e4*/ 	.word	0x00000002
        /*04e8*/ 	.word	0x00034840
        /*04ec*/ 	.short	0x010a
        /*04ee*/ 	.byte	0x3f
	.zero		1


	//   ....[40]....
        /*04f0*/ 	.word	0x00009dc0
        /*04f4*/ 	.word	0x00000002
        /*04f8*/ 	.word	0x00034860
        /*04fc*/ 	.short	0x010a
        /*04fe*/ 	.byte	0x3f
	.zero		1


	//   ....[41]....
        /*0500*/ 	.word	0x0000a2f0
        /*0504*/ 	.word	0x00000002
        /*0508*/ 	.word	0x00034840
        /*050c*/ 	.short	0x010a
        /*050e*/ 	.byte	0x3f
	.zero		1


	//   ....[42]....
        /*0510*/ 	.word	0x0000a5f0
        /*0514*/ 	.word	0x00000002
        /*0518*/ 	.word	0x00034860
        /*051c*/ 	.short	0x010a
        /*051e*/ 	.byte	0x3f
	.zero		1


	//   ....[43]....
        /*0520*/ 	.word	0x0000aa90
        /*0524*/ 	.word	0x00000002
        /*0528*/ 	.word	0x00034840
        /*052c*/ 	.short	0x010a
        /*052e*/ 	.byte	0x3f
	.zero		1


	//   ....[44]....
        /*0530*/ 	.word	0x0000ad90
        /*0534*/ 	.word	0x00000002
        /*0538*/ 	.word	0x00034860
        /*053c*/ 	.short	0x010a
        /*053e*/ 	.byte	0x3f
	.zero		1


	//   ....[45]....
        /*0540*/ 	.word	0x0000b0d0
        /*0544*/ 	.word	0x00000003
        /*0548*/ 	.word	0x00034860
        /*054c*/ 	.short	0x010a
        /*054e*/ 	.byte	0x3f
	.zero		1


	//   ....[46]....
        /*0550*/ 	.word	0x0000b4b0
        /*0554*/ 	.word	0x00000000
        /*0558*/ 	.word	0x00034820
        /*055c*/ 	.short	0x010a
        /*055e*/ 	.byte	0x3f
	.zero		1


	//   ....[47]....
        /*0560*/ 	.word	0x0000b670
        /*0564*/ 	.word	0x00000006
        /*0568*/ 	.word	0x00000000
        /*056c*/ 	.short	0x010a
        /*056e*/ 	.byte	0x3f
	.zero		1


	//   ....[48]....
        /*0570*/ 	.word	0x0000b6e0
        /*0574*/ 	.word	0x00000003
        /*0578*/ 	.word	0x00000000
        /*057c*/ 	.short	0x010a
        /*057e*/ 	.byte	0x3f
	.zero		1


	//   ....[49]....
        /*0580*/ 	.word	0x0000b740
        /*0584*/ 	.word	0x00000010
        /*0588*/ 	.word	0x00000000
        /*058c*/ 	.short	0x010a
        /*058e*/ 	.byte	0x3f
	.zero		1


	//   ....[50]....
        /*0590*/ 	.word	0x0000b770
        /*0594*/ 	.word	0x00000003
        /*0598*/ 	.word	0x00000000
        /*059c*/ 	.short	0x010a
        /*059e*/ 	.byte	0x3f
	.zero		1


	//   ....[51]....
        /*05a0*/ 	.word	0x0000b7e0
        /*05a4*/ 	.word	0x00000003
        /*05a8*/ 	.word	0x00034800
        /*05ac*/ 	.short	0x010a
        /*05ae*/ 	.byte	0x3f
	.zero		1


	//   ....[52]....
        /*05b0*/ 	.word	0x0000b830
        /*05b4*/ 	.word	0x00000000
        /*05b8*/ 	.word	0x00034830
        /*05bc*/ 	.short	0x010a
        /*05be*/ 	.byte	0x3f
	.zero		1


	//   ....[53]....
        /*05c0*/ 	.word	0x0000b890
        /*05c4*/ 	.word	0x00000008
        /*05c8*/ 	.word	0x00034830
        /*05cc*/ 	.short	0x010a
        /*05ce*/ 	.byte	0x3f
	.zero		1


	//   ....[54]....
        /*05d0*/ 	.word	0x0000b8f0
        /*05d4*/ 	.word	0x00000007
        /*05d8*/ 	.word	0x00034850
        /*05dc*/ 	.short	0x010a
        /*05de*/ 	.byte	0x3f
	.zero		1


	//   ....[55]....
        /*05e0*/ 	.word	0x0000b950
        /*05e4*/ 	.word	0x00000005
        /*05e8*/ 	.word	0x00034850
        /*05ec*/ 	.short	0x010a
        /*05ee*/ 	.byte	0x3f
	.zero		1


	//   ....[56]....
        /*05f0*/ 	.word	0x0000baf0
        /*05f4*/ 	.word	0x00000005
        /*05f8*/ 	.word	0x00034840
        /*05fc*/ 	.short	0x010a
        /*05fe*/ 	.byte	0x3f
	.zero		1


	//   ....[57]....
        /*0600*/ 	.word	0x0000bb70
        /*0604*/ 	.word	0x00000007
        /*0608*/ 	.word	0x00034820
        /*060c*/ 	.short	0x010a
        /*060e*/ 	.byte	0x3f
	.zero		1


	//   ....[58]....
        /*0610*/ 	.word	0x0000bbc0
        /*0614*/ 	.word	0x00000002
        /*0618*/ 	.word	0x00034840
        /*061c*/ 	.short	0x010a
        /*061e*/ 	.byte	0x3f
	.zero		1


	//   ....[59]....
        /*0620*/ 	.word	0x0000bc10
        /*0624*/ 	.word	0x00000002
        /*0628*/ 	.word	0x00034860
        /*062c*/ 	.short	0x010a
        /*062e*/ 	.byte	0x3f
	.zero		1


	//   ....[60]....
        /*0630*/ 	.word	0x0000bc60
        /*0634*/ 	.word	0x00000002
        /*0638*/ 	.word	0x00034840
        /*063c*/ 	.short	0x010a
        /*063e*/ 	.byte	0x3f
	.zero		1


	//   ....[61]....
        /*0640*/ 	.word	0x0000bcb0
        /*0644*/ 	.word	0x00000002
        /*0648*/ 	.word	0x00034860
        /*064c*/ 	.short	0x010a
        /*064e*/ 	.byte	0x3f
	.zero		1


	//   ....[62]....
        /*0650*/ 	.word	0x0000bd00
        /*0654*/ 	.word	0x00000002
        /*0658*/ 	.word	0x00034840
        /*065c*/ 	.short	0x010a
        /*065e*/ 	.byte	0x3f
	.zero		1


	//   ....[63]....
        /*0660*/ 	.word	0x0000bd50
        /*0664*/ 	.word	0x00000002
        /*0668*/ 	.word	0x00034860
        /*066c*/ 	.short	0x010a
        /*066e*/ 	.byte	0x3f
	.zero		1


	//   ....[64]....
        /*0670*/ 	.word	0x0000bda0
        /*0674*/ 	.word	0x00000003
        /*0678*/ 	.word	0x00034860
        /*067c*/ 	.short	0x010a
        /*067e*/ 	.byte	0x3f
	.zero		1


	//   ....[65]....
        /*0680*/ 	.word	0x0000bdf0
        /*0684*/ 	.word	0x00000000
        /*0688*/ 	.word	0x00034820
        /*068c*/ 	.short	0x010a
        /*068e*/ 	.byte	0x3f
	.zero		1


	//   ....[66]....
        /*0690*/ 	.word	0x0000bf90
        /*0694*/ 	.word	0x00000006
        /*0698*/ 	.word	0x00000000
        /*069c*/ 	.short	0x010a
        /*069e*/ 	.byte	0x3f
	.zero		1


	//   ....[67]....
        /*06a0*/ 	.word	0x0000bfe0
        /*06a4*/ 	.word	0x00000003
        /*06a8*/ 	.word	0x00000000
        /*06ac*/ 	.short	0x010a
        /*06ae*/ 	.byte	0x3f
	.zero		1


	//   ....[68]....
        /*06b0*/ 	.word	0x0000c030
        /*06b4*/ 	.word	0x00000010
        /*06b8*/ 	.word	0x00000000
        /*06bc*/ 	.short	0x010a
        /*06be*/ 	.byte	0x3f
	.zero		1


	//----- nvinfo : EIATTR_NUM_MBARRIERS
	.align		4
.L_129:
        /*06c0*/ 	.byte	0x03, 0x38
        /*06c2*/ 	.short	0x0016


	//----- nvinfo : EIATTR_EXIT_INSTR_OFFSETS
	.align		4
        /*06c4*/ 	.byte	0x04, 0x1c
        /*06c6*/ 	.short	(.L_131 - .L_130)


	//   ....[0]....
.L_130:
        /*06c8*/ 	.word	0x00000f70


	//   ....[1]....
        /*06cc*/ 	.word	0x00008350


	//   ....[2]....
        /*06d0*/ 	.word	0x000083b0


	//   ....[3]....
        /*06d4*/ 	.word	0x0000b7c0


	//----- nvinfo : EIATTR_MAX_THREADS
	.align		4
.L_131:
        /*06d8*/ 	.byte	0x04, 0x05
        /*06da*/ 	.short	(.L_133 - .L_132)
.L_132:
        /*06dc*/ 	.word	0x00000180
        /*06e0*/ 	.word	0x00000001
        /*06e4*/ 	.word	0x00000001


	//----- nvinfo : EIATTR_CRS_STACK_SIZE
	.align		4
.L_133:
        /*06e8*/ 	.byte	0x04, 0x1e
        /*06ea*/ 	.short	(.L_135 - .L_134)
.L_134:
        /*06ec*/ 	.word	0x00000000


	//----- nvinfo : EIATTR_CBANK_PARAM_SIZE
	.align		4
.L_135:
        /*06f0*/ 	.byte	0x03, 0x19
        /*06f2*/ 	.short	0x0bf0


	//----- nvinfo : EIATTR_PARAM_CBANK
	.align		4
        /*06f4*/ 	.byte	0x04, 0x0a
        /*06f6*/ 	.short	(.L_137 - .L_136)
	.align		4
.L_136:
        /*06f8*/ 	.word	index@(.nv.constant0._ZN7cutlass13device_kernelIN5flash11enable_sm90INS1_16FlashAttnFwdSm90INS1_25CollectiveMainloopFwdSm90ILi2EN4cute5tupleIJNS5_1CILi2EEENS7_ILi1EEES9_EEENS6_IJNS7_ILi128EEESB_NS7_ILi192EEEEEELi128ENS_6half_tEfNS_4arch4Sm90ELb0ELb0ELb1ELb0ELb0ELb0ELb0ELb1ELb1ELb0ELb0ELb0EEENS1_21CollectiveEpilogueFwdINS6_IJSB_SB_SB_EEESA_SE_SG_Li256ELb0ELb0ELb0ELb0EEENS1_29StaticPersistentTileSchedulerILb0EEEEEEEEEvNT_6ParamsE)
        /*06fc*/ 	.short	0x0210
        /*06fe*/ 	.short	0x0bf0


	//----- nvinfo : EIATTR_SW_WAR
	.align		4
.L_137:
        /*0700*/ 	.byte	0x04, 0x36
        /*0702*/ 	.short	(.L_139 - .L_138)
.L_138:
        /*0704*/ 	.word	0x00000008
.L_139:


//--------------------- .nv.info._ZN7cutlass13device_kernelIN5flash11enable_sm90INS1_16FlashAttnFwdSm90INS1_25CollectiveMainloopFwdSm90ILi2EN4cute5tupleIJNS5_1CILi1EEES8_S8_EEENS6_IJNS7_ILi128EEESA_NS7_ILi192EEEEEELi128ENS_6half_tEfNS_4arch4Sm90ELb0ELb0ELb1ELb1ELb0ELb0ELb0ELb1ELb1ELb0ELb0ELb0EEENS1_21CollectiveEpilogueFwdINS6_IJSA_SA_SA_EEES9_SD_SF_Li256ELb1ELb0ELb0ELb0EEENS1_36VarlenDynamicPersistentTileSchedulerILi128ELi128ELi256ELi32ELb0ELb0ELb1ELb0ELb1ELb1EEEEEEEEEvNT_6ParamsE --------------------------
	.section	.nv.info._ZN7cutlass13device_kernelIN5flash11enable_sm90INS1_16FlashAttnFwdSm90INS1_25CollectiveMainloopFwdSm90ILi2EN4cute5tupleIJNS5_1CILi1EEES8_S8_EEENS6_IJNS7_ILi128EEESA_NS7_ILi192EEEEEELi128ENS_6half_tEfNS_4arch4Sm90ELb0ELb0ELb1ELb1ELb0ELb0ELb0ELb1ELb1ELb0ELb0ELb0EEENS1_21CollectiveEpilogueFwdINS6_IJSA_SA_SA_EEES9_SD_SF_Li256ELb1ELb0ELb0ELb0EEENS1_36VarlenDynamicPersistentTileSchedulerILi128ELi128ELi256ELi32ELb0ELb0ELb1ELb0ELb1ELb1EEEEEEEEEvNT_6ParamsE,"",@"SHT_CUDA_INFO"
	.sectionflags	@""
	.align	4


	//----- nvinfo : EIATTR_CUDA_API_VERSION
	.align		4
        /*0000*/ 	.byte	0x04, 0x37
        /*0002*/ 	.short	(.L_141 - .L_140)
.L_140:
        /*0004*/ 	.word	0x00000082


	//----- nvinfo : EIATTR_KPARAM_INFO
	.align		4
.L_141:
        /*0008*/ 	.byte	0x04, 0x17
        /*000a*/ 	.short	(.L_143 - .L_142)
.L_142:
        /*000c*/ 	.word	0x00000000
        /*0010*/ 	.short	0x0000
        /*0012*/ 	.short	0x0070
        /*0014*/ 	.byte	0x00, 0xf0, 0x01, 0x28


	//----- nvinfo : EIATTR_SPARSE_MMA_MASK
	.align		4
.L_143:
        /*0018*/ 	.byte	0x03, 0x50
        /*001a*/ 	.short	0x0000


	//----- nvinfo : EIATTR_MAXREG_COUNT
	.align		4
        /*001c*/ 	.byte	0x03, 0x1b
        /*001e*/ 	.short	0x00a8


	//----- nvinfo : EIATTR_NUM_BARRIERS
	.align		4
        /*0020*/ 	.byte	0x02, 0x4c
        /*0022*/ 	.byte	0x09
	.zero		1


	//----- nvinfo : EIATTR_EXTERNS
	.align		4
        /*0024*/ 	.byte	0x04, 0x0f
        /*0026*/ 	.short	(.L_145 - .L_144)


	//   ....[0]....
	.align		4
.L_144:
        /*0028*/ 	.word	index@(__assertfail)


	//----- nvinfo : EIATTR_ANNOTATIONS
	.align		4
.L_145:
        /*002c*/ 	.byte	0x04, 0x55
        /*002e*/ 	.short	(.L_147 - .L_146)


	//   ....[0]....
.L_146:
        /* <DEDUP_REMOVED lines=39> */


	//----- nvinfo : EIATTR_MERCURY_ISA_VERSION
	.align		4
.L_147:
        /*0290*/ 	.byte	0x03, 0x5f
        /*0292*/ 	.short	0x0101


	//----- nvinfo : EIATTR_UNUSED_LOAD_BYTE_OFFSET
	.align		4
        /*0294*/ 	.byte	0x04, 0x44
        /*0296*/ 	.short	(.L_149 - .L_148)


	//   ....[0]....
.L_148:
        /*0298*/ 	.word	0x00000a40
        /*029c*/ 	.word	0x0000fff0


	//   ....[1]....
        /*02a0*/ 	.word	0x00007d60
        /*02a4*/ 	.word	0x0000fff0


	//----- nvinfo : EIATTR_INT_WARP_WIDE_INSTR_OFFSETS
	.align		4
.L_149:
        /*02a8*/ 	.byte	0x04, 0x31
        /*02aa*/ 	.short	(.L_151 - .L_150)


	//   ....[0]....
.L_150:
        /*02ac*/ 	.word	0x00000160


	//   ....[1]....
        /*02b0*/ 	.word	0x000001a0


	//   ....[2]....
        /*02b4*/ 	.word	0x00000210


	//   ....[3]....
        /*02b8*/ 	.word	0x0000ace0


	//   ....[4]....
        /*02bc*/ 	.word	0x0000ad80


	//   ....[5]....
        /*02c0*/ 	.word	0x0000b210


	//   ....[6]....
        /*02c4*/ 	.word	0x0000b240


	//   ....[7]....
        /*02c8*/ 	.word	0x0000b450


	//   ....[8]....
        /*02cc*/ 	.word	0x0000b540


	//   ....[9]....
        /*02d0*/ 	.word	0x0000d8c0


	//   ....[10]....
        /*02d4*/ 	.word	0x0000d960


	//----- nvinfo : EIATTR_COOP_GROUP_MASK_REGIDS
	.align		4
.L_151:
        /*02d8*/ 	.byte	0x04, 0x29
        /*02da*/ 	.short	(.L_153 - .L_152)


	//   ....[0]....
.L_152:
        /*02dc*/ 	.word	0xffffffff


	//   ....[1]....
        /*02e0*/ 	.word	0xffffffff


	//   ....[2]....
        /*02e4*/ 	.word	0xffffffff


	//   ....[3]....
        /*02e8*/ 	.word	0xffffffff


	//   ....[4]....
        /*02ec*/ 	.word	0xffffffff


	//   ....[5]....
        /*02f0*/ 	.word	0xffffffff


	//   ....[6]....
        /*02f4*/ 	.word	0xffffffff


	//   ....[7]....
        /*02f8*/ 	.word	0xffffffff


	//   ....[8]....
        /*02fc*/ 	.word	0xffffffff


	//   ....[9]....
        /*0300*/ 	.word	0xffffffff


	//   ....[10]....
        /*0304*/ 	.word	0xffffffff


	//   ....[11]....
        /*0308*/ 	.word	0xffffffff


	//   ....[12]....
        /*030c*/ 	.word	0xffffffff


	//   ....[13]....
        /*0310*/ 	.word	0xffffffff


	//   ....[14]....
        /*0314*/ 	.word	0xffffffff


	//   ....[15]....
        /*0318*/ 	.word	0xffffffff


	//   ....[16]....
        /*031c*/ 	.word	0xffffffff


	//   ....[17]....
        /*0320*/ 	.word	0xffffffff


	//   ....[18]....
        /*0324*/ 	.word	0xffffffff


	//   ....[19]....
        /*0328*/ 	.word	0xffffffff


	//   ....[20]....
        /*032c*/ 	.word	0xffffffff


	//   ....[21]....
        /*0330*/ 	.word	0xffffffff


	//   ....[22]....
        /*0334*/ 	.word	0xffffffff


	//   ....[23]....
        /*0338*/ 	.word	0xffffffff


	//   ....[24]....
        /*033c*/ 	.word	0xffffffff


	//   ....[25]....
        /*0340*/ 	.word	0xffffffff


	//   ....[26]....
        /*0344*/ 	.word	0xffffffff


	//   ....[27]....
        /*0348*/ 	.word	0xffffffff


	//   ....[28]....
        /*034c*/ 	.word	0xffffffff


	//   ....[29]....
        /*0350*/ 	.word	0xffffffff


	//   ....[30]....
        /*0354*/ 	.word	0xffffffff


	//   ....[31]....
        /*0358*/ 	.word	0xffffffff


	//   ....[32]....
        /*035c*/ 	.word	0xffffffff


	//   ....[33]....
        /*0360*/ 	.word	0xffffffff


	//   ....[34]....
        /*0364*/ 	.word	0xffffffff


	//   ....[35]....
        /*0368*/ 	.word	0xffffffff


	//   ....[36]....
        /*036c*/ 	.word	0xffffffff


	//   ....[37]....
        /*0370*/ 	.word	0xffffffff


	//   ....[38]....
        /*0374*/ 	.word	0xffffffff


	//   ....[39]....
        /*0378*/ 	.word	0xffffffff


	//   ....[40]....
        /*037c*/ 	.word	0xffffffff


	//   ....[41]....
        /*0380*/ 	.word	0xffffffff


	//   ....[42]....
        /*0384*/ 	.word	0xffffffff


	//   ....[43]....
        /*0388*/ 	.word	0xffffffff


	//   ....[44]....
        /*038c*/ 	.word	0xffffffff


	//   ....[45]....
        /*0390*/ 	.word	0xffffffff


	//   ....[46]....
        /*0394*/ 	.word	0xffffffff


	//   ....[47]....
        /*0398*/ 	.word	0xffffffff


	//   ....[48]....
        /*039c*/ 	.word	0xffffffff


	//   ....[49]....
        /*03a0*/ 	.word	0xffffffff


	//   ....[50]....
        /*03a4*/ 	.word	0xffffffff


	//   ....[51]....
        /*03a8*/ 	.word	0xffffffff


	//   ....[52]....
        /*03ac*/ 	.word	0xffffffff


	//   ....[53]....
        /*03b0*/ 	.word	0xffffffff


	//   ....[54]....
        /*03b4*/ 	.word	0x0500000f


	//   ....[55]....
        /*03b8*/ 	.word	0x0500000f


	//   ....[56]....
        /*03bc*/ 	.word	0x0500000f


	//   ....[57]....
        /*03c0*/ 	.word	0x0500000f


	//   ....[58]....
        /*03c4*/ 	.word	0x0500000f


	//   ....[59]....
        /*03c8*/ 	.word	0x0500000f


	//   ....[60]....
        /*03cc*/ 	.word	0x0500000f


	//   ....[61]....
        /*03d0*/ 	.word	0x0500000f


	//   ....[62]....
        /*03d4*/ 	.word	0x0500000f


	//   ....[63]....
        /*03d8*/ 	.word	0x0500000f


	//   ....[64]....
        /*03dc*/ 	.word	0x0500000f


	//   ....[65]....
        /*03e0*/ 	.word	0x0500000f


	//   ....[66]....
        /*03e4*/ 	.word	0x0500000f


	//   ....[67]....
        /*03e8*/ 	.word	0x0500000f


	//   ....[68]....
        /*03ec*/ 	.word	0x0500000f


	//   ....[69]....
        /*03f0*/ 	.word	0x0500000f


	//   ....[70]....
        /*03f4*/ 	.word	0x0500000f


	//   ....[71]....
        /*03f8*/ 	.word	0x0500000f


	//   ....[72]....
        /*03fc*/ 	.word	0x0500000f


	//----- nvinfo : EIATTR_COOP_GROUP_INSTR_OFFSETS
	.align		4
.L_153:
        /*0400*/ 	.byte	0x04, 0x28
        /*0402*/ 	.short	(.L_155 - .L_154)


	//   ....[0]....
.L_154:
        /*0404*/ 	.word	0x00000060


	//   ....[1]....
        /*0408*/ 	.word	0x00000170


	//   ....[2]....
        /*040c*/ 	.word	0x000001c0


	//   ....[3]....
        /*0410*/ 	.word	0x000003f0


	//   ....[4]....
        /*0414*/ 	.word	0x00000550


	//   ....[5]....
        /*0418*/ 	.word	0x00000670


	//   ....[6]....
        /*041c*/ 	.word	0x000007d0


	//   ....[7]....
        /*0420*/ 	.word	0x000013c0


	//   ....[8]....
        /*0424*/ 	.word	0x00002f70


	//   ....[9]....
        /*0428*/ 	.word	0x00002fb0


	//   ....[10]....
        /*042c*/ 	.word	0x00003640


	//   ....[11]....
        /*0430*/ 	.word	0x000036a0


	//   ....[12]....
        /*0434*/ 	.word	0x00005b40


	//   ....[13]....
        /*0438*/ 	.word	0x00005b70


	//   ....[14]....
        /*043c*/ 	.word	0x00006080


	//   ....[15]....
        /*0440*/ 	.word	0x000060e0


	//   ....[16]....
        /*0444*/ 	.word	0x00007360


	//   ....[17]....
        /*0448*/ 	.word	0x000073b0


	//   ....[18]....
        /*044c*/ 	.word	0x00007490


	//   ....[19]....
        /*0450*/ 	.word	0x000074a0


	//   ....[20]....
        /*0454*/ 	.word	0x00009e00


	//   ....[21]....
        /*0458*/ 	.word	0x00009fa0


	//   ....[22]....
        /*045c*/ 	.word	0x00009fd0


	//   ....[23]....
        /*0460*/ 	.word	0x0000a010


	//   ....[24]....
        /*0464*/ 	.word	0x0000a070


	//   ....[25]....
        /*0468*/ 	.word	0x0000a0d0


	//   ....[26]....
        /*046c*/ 	.word	0x0000a110


	//   ....[27]....
        /*0470*/ 	.word	0x0000a2d0


	//   ....[28]....
        /*0474*/ 	.word	0x0000a330


	//   ....[29]....
        /*0478*/ 	.word	0x0000a370


	//   ....[30]....
        /*047c*/ 	.word	0x0000a3b0


	//   ....[31]....
        /*0480*/ 	.word	0x0000a3e0


	//   ....[32]....
        /*0484*/ 	.word	0x0000a410


	//   ....[33]....
        /*0488*/ 	.word	0x0000a4a0


	//   ....[34]....
        /*048c*/ 	.word	0x0000a4d0


	//   ....[35]....
        /*0490*/ 	.word	0x0000a560


	//   ....[36]....
        /*0494*/ 	.word	0x0000dd80


	//   ....[37]....
        /*0498*/ 	.word	0x0000dd90


	//   ....[38]....
        /*049c*/ 	.word	0x0000deb0


	//   ....[39]....
        /*04a0*/ 	.word	0x0000df10


	//   ....[40]....
        /*04a4*/ 	.word	0x0000df50


	//   ....[41]....
        /*04a8*/ 	.word	0x0000df90


	//   ....[42]....
        /*04ac*/ 	.word	0x0000dfc0


	//   ....[43]....
        /*04b0*/ 	.word	0x0000dff0


	//   ....[44]....
        /*04b4*/ 	.word	0x0000e190


	//   ....[45]....
        /*04b8*/ 	.word	0x0000e1f0


	//   ....[46]....
        /*04bc*/ 	.word	0x0000e230


	//   ....[47]....
        /*04c0*/ 	.word	0x0000e270


	//   ....[48]....
        /*04c4*/ 	.word	0x0000e2a0


	//   ....[49]....
        /*04c8*/ 	.word	0x0000e2d0


	//   ....[50]....
        /*04cc*/ 	.word	0x0000e390


	//   ....[51]....
        /*04d0*/ 	.word	0x0000e3b0


	//   ....[52]....
        /*04d4*/ 	.word	0x0000e420


	//   ....[53]....
        /*04d8*/ 	.word	0x0000e870


	//   ....[54]....
        /*04dc*/ 	.word	0x0000ed70


	//   ....[55]....
        /*04e0*/ 	.word	0x0000f190


	//   ....[56]....
        /*04e4*/ 	.word	0x0000f220


	//   ....[57]....
        /*04e8*/ 	.word	0x0000f2c0


	//   ....[58]....
        /*04ec*/ 	.word	0x0000f370


	//   ....[59]....
        /*04f0*/ 	.word	0x0000f3f0


	//   ....[60]....
        /*04f4*/ 	.word	0x0000f470


	//   ....[61]....
        /*04f8*/ 	.word	0x0000f4f0


	//   ....[62]....
        /*04fc*/ 	.word	0x0000f570


	//   ....[63]....
        /*0500*/ 	.word	0x0000f600


	//   ....[64]....
        /*0504*/ 	.word	0x0000f6b0


	//   ....[65]....
        /*0508*/ 	.word	0x0000f730


	//   ....[66]....
        /*050c*/ 	.word	0x0000f7b0


	//   ....[67]....
        /*0510*/ 	.word	0x0000f830


	//   ....[68]....
        /*0514*/ 	.word	0x0000f8b0


	//   ....[69]....
        /*0518*/ 	.word	0x0000f920


	//   ....[70]....
        /*051c*/ 	.word	0x0000f9c0


	//   ....[71]....
        /*0520*/ 	.word	0x0000fa50


	//   ....[72]....
        /*0524*/ 	.word	0x0000fb70


	//----- nvinfo : EIATTR_REG_RECONFIG
	.align		4
.L_155:
        /*0528*/ 	.byte	0x01, 0x54
	.zero		2


	//----- nvinfo : EIATTR_SYSCALL_OFFSETS
	.align		4
        /*052c*/ 	.byte	0x04, 0x46
        /*052e*/ 	.short	(.L_157 - .L_156)


	//   ....[0]....
.L_156:
        /*0530*/ 	.word	0x000015b0


	//   ....[1]....
        /*0534*/ 	.word	0x0000af10


	//   ....[2]....
        /*0538*/ 	.word	0x0000b050


	//   ....[3]....
        /*053c*/ 	.word	0x0000b150


	//----- nvinfo : EIATTR_MBARRIER_INSTR_OFFSETS
	.align		4
.L_157:
        /*0540*/ 	.byte	0x04, 0x39
        /*0542*/ 	.short	(.L_159 - .L_158)


	//   ....[0]....
.L_158:
        /*0544*/ 	.word	0x000002a0
        /*0548*/ 	.word	0x000000ff
        /*054c*/ 	.word	0x00034800
        /*0550*/ 	.short	0x0100
        /*0552*/ 	.byte	0x08
	.zero		1


	//   ....[1]....
        /*0554*/ 	.word	0x000002b0
        /*0558*/ 	.word	0x000000ff
        /*055c*/ 	.word	0x00034820
        /*0560*/ 	.short	0x0100
        /*0562*/ 	.byte	0x08
	.zero		1


	//   ....[2]....
        /*0564*/ 	.word	0x000003a0
        /*0568*/ 	.word	0x000000ff
        /*056c*/ 	.word	0x00034830
        /*0570*/ 	.short	0x0100
        /*0572*/ 	.byte	0x08
	.zero		1


	//   ....[3]....
        /*0574*/ 	.word	0x000003b0
        /*0578*/ 	.word	0x000000ff
        /*057c*/ 	.word	0x00034840
        /*0580*/ 	.short	0x0100
        /*0582*/ 	.byte	0x08
	.zero		1


	//   ....[4]....
        /*0584*/ 	.word	0x000003c0
        /*0588*/ 	.word	0x000000ff
        /*058c*/ 	.word	0x00034838
        /*0590*/ 	.short	0x0100
        /*0592*/ 	.byte	0x08
	.zero		1


	//   ....[5]....
        /*0594*/ 	.word	0x000003d0
        /*0598*/ 	.word	0x000000ff
        /*059c*/ 	.word	0x00034848
        /*05a0*/ 	.short	0x0100
        /*05a2*/ 	.byte	0x08
	.zero		1


	//   ....[6]....
        /*05a4*/ 	.word	0x00000500
        /*05a8*/ 	.word	0x000000ff
        /*05ac*/ 	.word	0x00034850
        /*05b0*/ 	.short	0x0100
        /*05b2*/ 	.byte	0x08
	.zero		1


	//   ....[7]....
        /*05b4*/ 	.word	0x00000510
        /*05b8*/ 	.word	0x000000ff
        /*05bc*/ 	.word	0x00034860
        /*05c0*/ 	.short	0x0100
        /*05c2*/ 	.byte	0x08
	.zero		1


	//   ....[8]....
        /*05c4*/ 	.word	0x00000520
        /*05c8*/ 	.word	0x000000ff
        /*05cc*/ 	.word	0x00034858
        /*05d0*/ 	.short	0x0100
        /*05d2*/ 	.byte	0x08
	.zero		1


	//   ....[9]....
        /*05d4*/ 	.word	0x00000530
        /*05d8*/ 	.word	0x000000ff
        /*05dc*/ 	.word	0x00034868
        /*05e0*/ 	.short	0x0100
        /*05e2*/ 	.byte	0x08
	.zero		1


	//   ....[10]....
        /*05e4*/ 	.word	0x00000620
        /*05e8*/ 	.word	0x000000ff
        /*05ec*/ 	.word	0x00034870
        /*05f0*/ 	.short	0x0100
        /*05f2*/ 	.byte	0x06
	.zero		1


	//   ....[11]....
        /*05f4*/ 	.word	0x00000630
        /*05f8*/ 	.word	0x000000ff
        /*05fc*/ 	.word	0x00034880
        /*0600*/ 	.short	0x0100
        /*0602*/ 	.byte	0x06
	.zero		1


	//   ....[12]....
        /*0604*/ 	.word	0x00000640
        /*0608*/ 	.word	0x000000ff
        /*060c*/ 	.word	0x00034878
        /*0610*/ 	.short	0x0100
        /*0612*/ 	.byte	0x06
	.zero		1


	//   ....[13]....
        /*0614*/ 	.word	0x00000650
        /*0618*/ 	.word	0x000000ff
        /*061c*/ 	.word	0x00034888
        /*0620*/ 	.short	0x0100
        /*0622*/ 	.byte	0x06
	.zero		1


	//   ....[14]....
        /*0624*/ 	.word	0x00000780
        /*0628*/ 	.word	0x000000ff
        /*062c*/ 	.word	0x00034890
        /*0630*/ 	.short	0x0100
        /*0632*/ 	.byte	0x08
	.zero		1


	//   ....[15]....
        /*0634*/ 	.word	0x00000790
        /*0638*/ 	.word	0x000000ff
        /*063c*/ 	.word	0x000348a0
        /*0640*/ 	.short	0x0100
        /*0642*/ 	.byte	0x08
	.zero		1


	//   ....[16]....
        /*0644*/ 	.word	0x000007a0
        /*0648*/ 	.word	0x000000ff
        /*064c*/ 	.word	0x00034898
        /*0650*/ 	.short	0x0100
        /*0652*/ 	.byte	0x08
	.zero		1


	//   ....[17]....
        /*0654*/ 	.word	0x000007b0
        /*0658*/ 	.word	0x000000ff
        /*065c*/ 	.word	0x000348a8
        /*0660*/ 	.short	0x0100
        /*0662*/ 	.byte	0x08
	.zero		1


	//   ....[18]....
        /*0664*/ 	.word	0x000008e0
        /*0668*/ 	.word	0x000000ff
        /*066c*/ 	.word	0x000348b0
        /*0670*/ 	.short	0x0100
        /*0672*/ 	.byte	0x08
	.zero		1


	//   ....[19]....
        /*0674*/ 	.word	0x000008f0
        /*0678*/ 	.word	0x000000ff
        /*067c*/ 	.word	0x000348c0
        /*0680*/ 	.short	0x0100
        /*0682*/ 	.byte	0x08
	.zero		1


	//   ....[20]....
        /*0684*/ 	.word	0x00000900
        /*0688*/ 	.word	0x000000ff
        /*068c*/ 	.word	0x000348b8
        /*0690*/ 	.short	0x0100
        /*0692*/ 	.byte	0x08
	.zero		1


	//   ....[21]....
        /*0694*/ 	.word	0x00000910
        /*0698*/ 	.word	0x000000ff
        /*069c*/ 	.word	0x000348c8
        /*06a0*/ 	.short	0x0100
        /*06a2*/ 	.byte	0x08
	.zero		1


	//   ....[22]....
        /*06a4*/ 	.word	0x00001680
        /*06a8*/ 	.word	0x00000000
        /*06ac*/ 	.word	0x00034800
        /*06b0*/ 	.short	0x010a
        /*06b2*/ 	.byte	0x3f
	.zero		1


	//   ....[23]....
        /*06b4*/ 	.word	0x000016f0
        /*06b8*/ 	.word	0x00000003
        /*06bc*/ 	.word	0x00034830
        /*06c0*/ 	.short	0x010a
        /*06c2*/ 	.byte	0x3f
	.zero		1


	//   ....[24]....
        /*06c4*/ 	.word	0x00001760
        /*06c8*/ 	.word	0x00000003
        /*06cc*/ 	.word	0x00034830
        /*06d0*/ 	.short	0x010a
        /*06d2*/ 	.byte	0x3f
	.zero		1


	//   ....[25]....
        /*06d4*/ 	.word	0x000025e0
        /*06d8*/ 	.word	0x00000003
        /*06dc*/ 	.word	0x00000000
        /*06e0*/ 	.short	0x0101
        /*06e2*/ 	.byte	0x3f
	.zero		1


	//   ....[26]....
        /*06e4*/ 	.word	0x00004620
        /*06e8*/ 	.word	0x000000ff
        /*06ec*/ 	.word	0x00034830
        /*06f0*/ 	.short	0x010a
        /*06f2*/ 	.byte	0x07
	.zero		1


	//   ....[27]....
        /*06f4*/ 	.word	0x00004660
        /*06f8*/ 	.word	0x000000ff
        /*06fc*/ 	.word	0x00034830
        /*0700*/ 	.short	0x010a
        /*0702*/ 	.byte	0x07
	.zero		1


	//   ....[28]....
        /*0704*/ 	.word	0x00004f30
        /*0708*/ 	.word	0x0000000a
        /*070c*/ 	.word	0x00034850
        /*0710*/ 	.short	0x010a
        /*0712*/ 	.byte	0x3f
	.zero		1


	//   ....[29]....
        /*0714*/ 	.word	0x00004f70
        /*0718*/ 	.word	0x0000000a
        /*071c*/ 	.word	0x00034850
        /*0720*/ 	.short	0x010a
        /*0722*/ 	.byte	0x3f
	.zero		1


	//   ....[30]....
        /*0724*/ 	.word	0x00006860
        /*0728*/ 	.word	0x0000001b
        /*072c*/ 	.word	0x00000000
        /*0730*/ 	.short	0x0101
        /*0732*/ 	.byte	0x3f
	.zero		1


	//   ....[31]....
        /*0734*/ 	.word	0x000068b0
        /*0738*/ 	.word	0x0000001f
        /*073c*/ 	.word	0x00000000
        /*0740*/ 	.short	0x0101
        /*0742*/ 	.byte	0x3f
	.zero		1


	//   ....[32]....
        /*0744*/ 	.word	0x000072c0
        /*0748*/ 	.word	0x00000014
        /*074c*/ 	.word	0x00034850
        /*0750*/ 	.short	0x010a
        /*0752*/ 	.byte	0x3f
	.zero		1


	//   ....[33]....
        /*0754*/ 	.word	0x00007300
        /*0758*/ 	.word	0x00000014
        /*075c*/ 	.word	0x00034850
        /*0760*/ 	.short	0x010a
        /*0762*/ 	.byte	0x3f
	.zero		1


	//   ....[34]....
        /*0764*/ 	.word	0x00007910
        /*0768*/ 	.word	0x00000007
        /*076c*/ 	.word	0x00000000
        /*0770*/ 	.short	0x0101
        /*0772*/ 	.byte	0x3f
	.zero		1


	//   ....[35]....
        /*0774*/ 	.word	0x00008c90
        /*0778*/ 	.word	0x00000000
        /*077c*/ 	.word	0x00000000
        /*0780*/ 	.short	0x0101
        /*0782*/ 	.byte	0x3f
	.zero		1


	//   ....[36]....
        /*0784*/ 	.word	0x0000b8b0
        /*0788*/ 	.word	0x00000008
        /*078c*/ 	.word	0x00034840
        /*0790*/ 	.short	0x010a
        /*0792*/ 	.byte	0x3f
	.zero		1


	//   ....[37]....
        /*0794*/ 	.word	0x0000be70
        /*0798*/ 	.word	0x00000009
        /*079c*/ 	.word	0x00034820
        /*07a0*/ 	.short	0x010a
        /*07a2*/ 	.byte	0x3f
	.zero		1


	//   ....[38]....
        /*07a4*/ 	.word	0x0000c1c0
        /*07a8*/ 	.word	0x00000002
        /*07ac*/ 	.word	0x00034840
        /*07b0*/ 	.short	0x010a
        /*07b2*/ 	.byte	0x3f
	.zero		1


	//   ....[39]....
        /*07b4*/ 	.word	0x0000c4c0
        /*07b8*/ 	.word	0x00000003
        /*07bc*/ 	.word	0x00000060
        /*07c0*/ 	.short	0x010a
        /*07c2*/ 	.byte	0x3f
	.zero		1


	//   ....[40]....
        /*07c4*/ 	.word	0x0000caa0
        /*07c8*/ 	.word	0x00000002
        /*07cc*/ 	.word	0x00034840
        /*07d0*/ 	.short	0x010a
        /*07d2*/ 	.byte	0x3f
	.zero		1


	//   ....[41]....
        /*07d4*/ 	.word	0x0000cda0
        /*07d8*/ 	.word	0x00000002
        /*07dc*/ 	.word	0x00000060
        /*07e0*/ 	.short	0x010a
        /*07e2*/ 	.byte	0x3f
	.zero		1


	//   ....[42]....
        /*07e4*/ 	.word	0x0000d280
        /*07e8*/ 	.word	0x00000002
        /*07ec*/ 	.word	0x00034840
        /*07f0*/ 	.short	0x010a
        /*07f2*/ 	.byte	0x3f
	.zero		1


	//   ....[43]....
        /*07f4*/ 	.word	0x0000d590
        /*07f8*/ 	.word	0x00000002
        /*07fc*/ 	.word	0x00000060
        /*0800*/ 	.short	0x010a
        /*0802*/ 	.byte	0x3f
	.zero		1


	//   ....[44]....
        /*0804*/ 	.word	0x0000da20
        /*0808*/ 	.word	0x00000003
        /*080c*/ 	.word	0x00034860
        /*0810*/ 	.short	0x010a
        /*0812*/ 	.byte	0x3f
	.zero		1


	//   ....[45]....
        /*0814*/ 	.word	0x0000e7f0
        /*0818*/ 	.word	0x00000000
        /*081c*/ 	.word	0x00034820
        /*0820*/ 	.short	0x010a
        /*0822*/ 	.byte	0x3f
	.zero		1


	//   ....[46]....
        /*0824*/ 	.word	0x0000e9d0
        /*0828*/ 	.word	0x00000006
        /*082c*/ 	.word	0x00000000
        /*0830*/ 	.short	0x010a
        /*0832*/ 	.byte	0x3f
	.zero		1


	//   ....[47]....
        /*0834*/ 	.word	0x0000ea40
        /*0838*/ 	.word	0x00000007
        /*083c*/ 	.word	0x00000000
        /*0840*/ 	.short	0x010a
        /*0842*/ 	.byte	0x3f
	.zero		1


	//   ....[48]....
        /*0844*/ 	.word	0x0000eab0
        /*0848*/ 	.word	0x00000004
        /*084c*/ 	.word	0x00000000
        /*0850*/ 	.short	0x010a
        /*0852*/ 	.byte	0x3f
	.zero		1


	//   ....[49]....
        /*0854*/ 	.word	0x0000eae0
        /*0858*/ 	.word	0x00000003
        /*085c*/ 	.word	0x00000000
        /*0860*/ 	.short	0x010a
        /*0862*/ 	.byte	0x3f
	.zero		1


	//   ....[50]....
        /*0864*/ 	.word	0x0000eb40
        /*0868*/ 	.word	0x00000000
        /*086c*/ 	.word	0x00034800
        /*0870*/ 	.short	0x010a
        /*0872*/ 	.byte	0x3f
	.zero		1


	//   ....[51]....
        /*0874*/ 	.word	0x0000eb90
        /*0878*/ 	.word	0x00000003
        /*087c*/ 	.word	0x00034830
        /*0880*/ 	.short	0x010a
        /*0882*/ 	.byte	0x3f
	.zero		1


	//   ....[52]....
        /*0884*/ 	.word	0x0000ebf0
        /*0888*/ 	.word	0x00000009
        /*088c*/ 	.word	0x00034830
        /*0890*/ 	.short	0x010a
        /*0892*/ 	.byte	0x3f
	.zero		1


	//   ....[53]....
        /*0894*/ 	.word	0x0000ec40
        /*0898*/ 	.word	0x0000000a
        /*089c*/ 	.word	0x00034850
        /*08a0*/ 	.short	0x010a
        /*08a2*/ 	.byte	0x3f
	.zero		1


	//   ....[54]....
        /*08a4*/ 	.word	0x0000ec90
        /*08a8*/ 	.word	0x00000014
        /*08ac*/ 	.word	0x00034850
        /*08b0*/ 	.short	0x010a
        /*08b2*/ 	.byte	0x3f
	.zero		1


	//   ....[55]....
        /*08b4*/ 	.word	0x0000ee30
        /*08b8*/ 	.word	0x00000008
        /*08bc*/ 	.word	0x00034840
        /*08c0*/ 	.short	0x010a
        /*08c2*/ 	.byte	0x3f
	.zero		1


	//   ....[56]....
        /*08c4*/ 	.word	0x0000eeb0
        /*08c8*/ 	.word	0x00000008
        /*08cc*/ 	.word	0x00034820
        /*08d0*/ 	.short	0x010a
        /*08d2*/ 	.byte	0x3f
	.zero		1


	//   ....[57]....
        /*08d4*/ 	.word	0x0000ef00
        /*08d8*/ 	.word	0x00000002
        /*08dc*/ 	.word	0x00034840
        /*08e0*/ 	.short	0x010a
        /*08e2*/ 	.byte	0x3f
	.zero		1


	//   ....[58]....
        /*08e4*/ 	.word	0x0000ef50
        /*08e8*/ 	.word	0x00000003
        /*08ec*/ 	.word	0x00000060
        /*08f0*/ 	.short	0x010a
        /*08f2*/ 	.byte	0x3f
	.zero		1


	//   ....[59]....
        /*08f4*/ 	.word	0x0000efa0
        /*08f8*/ 	.word	0x00000002
        /*08fc*/ 	.word	0x00034840
        /*0900*/ 	.short	0x010a
        /*0902*/ 	.byte	0x3f
	.zero		1


	//   ....[60]....
        /*0904*/ 	.word	0x0000eff0
        /*0908*/ 	.word	0x00000002
        /*090c*/ 	.word	0x00000060
        /*0910*/ 	.short	0x010a
        /*0912*/ 	.byte	0x3f
	.zero		1


	//   ....[61]....
        /*0914*/ 	.word	0x0000f040
        /*0918*/ 	.word	0x00000002
        /*091c*/ 	.word	0x00034840
        /*0920*/ 	.short	0x010a
        /*0922*/ 	.byte	0x3f
	.zero		1


	//   ....[62]....
        /*0924*/ 	.word	0x0000f090
        /*0928*/ 	.word	0x00000002
        /*092c*/ 	.word	0x00000060
        /*0930*/ 	.short	0x010a
        /*0932*/ 	.byte	0x3f
	.zero		1


	//   ....[63]....
        /*0934*/ 	.word	0x0000f0e0
        /*0938*/ 	.word	0x00000003
        /*093c*/ 	.word	0x00034860
        /*0940*/ 	.short	0x010a
        /*0942*/ 	.byte	0x3f
	.zero		1


	//   ....[64]....
        /*0944*/ 	.word	0x0000fa90
        /*0948*/ 	.word	0x00000000
        /*094c*/ 	.word	0x00034820
        /*0950*/ 	.short	0x010a
        /*0952*/ 	.byte	0x3f
	.zero		1


	//   ....[65]....
        /*0954*/ 	.word	0x0000fc30
        /*0958*/ 	.word	0x00000006
        /*095c*/ 	.word	0x00000000
        /*0960*/ 	.short	0x010a
        /*0962*/ 	.byte	0x3f
	.zero		1


	//   ....[66]....
        /*0964*/ 	.word	0x0000fc80
        /*0968*/ 	.word	0x00000007
        /*096c*/ 	.word	0x00000000
        /*0970*/ 	.short	0x010a
        /*0972*/ 	.byte	0x3f
	.zero		1


	//   ....[67]....
        /*0974*/ 	.word	0x0000fcd0
        /*0978*/ 	.word	0x00000004
        /*097c*/ 	.word	0x00000000
        /*0980*/ 	.short	0x010a
        /*0982*/ 	.byte	0x3f
	.zero		1


	//----- nvinfo : EIATTR_NUM_MBARRIERS
	.align		4
.L_159:
        /*0984*/ 	.byte	0x03, 0x38
        /*0986*/ 	.short	0x0016


	//----- nvinfo : EIATTR_EXIT_INSTR_OFFSETS
	.align		4
        /*0988*/ 	.byte	0x04, 0x1c
        /*098a*/ 	.short	(.L_161 - .L_160)


	//   ....[0]....
.L_160:
        /*098c*/ 	.word	0x00000a80


	//   ....[1]....
        /*0990*/ 	.word	0x00009dc0


	//   ....[2]....
        /*0994*/ 	.word	0x00009e20


	//   ....[3]....
        /*0998*/ 	.word	0x0000eb30


	//----- nvinfo : EIATTR_MAX_THREADS
	.align		4
.L_161:
        /*099c*/ 	.byte	0x04, 0x05
        /*099e*/ 	.short	(.L_163 - .L_162)
.L_162:
        /*09a0*/ 	.word	0x00000180
        /*09a4*/ 	.word	0x00000001
        /*09a8*/ 	.word	0x00000001


	//----- nvinfo : EIATTR_CRS_STACK_SIZE
	.align		4
.L_163:
        /*09ac*/ 	.byte	0x04, 0x1e
        /*09ae*/ 	.short	(.L_165 - .L_164)
.L_164:
        /*09b0*/ 	.word	0x00000000


	//----- nvinfo : EIATTR_CBANK_PARAM_SIZE
	.align		4
.L_165:
        /*09b4*/ 	.byte	0x03, 0x19
        /*09b6*/ 	.short	0x0a70


	//----- nvinfo : EIATTR_PARAM_CBANK
	.align		4
        /*09b8*/ 	.byte	0x04, 0x0a
        /*09ba*/ 	.short	(.L_167 - .L_166)
	.align		4
.L_166:
        /*09bc*/ 	.word	index@(.nv.constant0._ZN7cutlass13device_kernelIN5flash11enable_sm90INS1_16FlashAttnFwdSm90INS1_25CollectiveMainloopFwdSm90ILi2EN4cute5tupleIJNS5_1CILi1EEES8_S8_EEENS6_IJNS7_ILi128EEESA_NS7_ILi192EEEEEELi128ENS_6half_tEfNS_4arch4Sm90ELb0ELb0ELb1ELb1ELb0ELb0ELb0ELb1ELb1ELb0ELb0ELb0EEENS1_21CollectiveEpilogueFwdINS6_IJSA_SA_SA_EEES9_SD_SF_Li256ELb1ELb0ELb0ELb0EEENS1_36VarlenDynamicPersistentTileSchedulerILi128ELi128ELi256ELi32ELb0ELb0ELb1ELb0ELb1ELb1EEEEEEEEEvNT_6ParamsE)
        /*09c0*/ 	.short	0x0210
        /*09c2*/ 	.short	0x0a70


	//----- nvinfo : EIATTR_SW_WAR
	.align		4
.L_167:
        /*09c4*/ 	.byte	0x04, 0x36
        /*09c6*/ 	.short	(.L_169 - .L_168)
.L_168:
        /*09c8*/ 	.word	0x00000008
.L_169:


//--------------------- .nv.info._ZN7cutlass13device_kernelIN5flash11enable_sm90INS1_16FlashAttnFwdSm90INS1_25CollectiveMainloopFwdSm90ILi2EN4cute5tupleIJNS5_1CILi1EEES8_S8_EEENS6_IJNS7_ILi128EEESA_NS7_ILi192EEEEEELi128ENS_6half_tEfNS_4arch4Sm90ELb0ELb0ELb1ELb1ELb0ELb1ELb0ELb1ELb1ELb0ELb0ELb0EEENS1_21CollectiveEpilogueFwdINS6_IJSA_SA_SA_EEES9_SD_SF_Li256ELb1ELb0ELb0ELb0EEENS1_36VarlenDynamicPersistentTileSchedulerILi128ELi128ELi256ELi32ELb0ELb0ELb1ELb0ELb1ELb1EEEEEEEEEvNT_6ParamsE --------------------------
	.section	.nv.info._ZN7cutlass13device_kernelIN5flash11enable_sm90INS1_16FlashAttnFwdSm90INS1_25CollectiveMainloopFwdSm90ILi2EN4cute5tupleIJNS5_1CILi1EEES8_S8_EEENS6_IJNS7_ILi128EEESA_NS7_ILi192EEEEEELi128ENS_6half_tEfNS_4arch4Sm90ELb0ELb0ELb1ELb1ELb0ELb1ELb0ELb1ELb1ELb0ELb0ELb0EEENS1_21CollectiveEpilogueFwdINS6_IJSA_SA_SA_EEES9_SD_SF_Li256ELb1ELb0ELb0ELb0EEENS1_36VarlenDynamicPersistentTileSchedulerILi128ELi128ELi256ELi32ELb0ELb0ELb1ELb0ELb1ELb1EEEEEEEEEvNT_6ParamsE,"",@"SHT_CUDA_INFO"
	.sectionflags	@""
	.align	4


	//----- nvinfo : EIATTR_CUDA_API_VERSION
	.align		4
        /*0000*/ 	.byte	0x04, 0x37
        /*0002*/ 	.short	(.L_171 - .L_170)
.L_170:
        /*0004*/ 	.word	0x00000082


	//----- nvinfo : EIATTR_KPARAM_INFO
	.align		4
.L_171:
        /*0008*/ 	.byte	0x04, 0x17
        /*000a*/ 	.short	(.L_173 - .L_172)
.L_172:
        /*000c*/ 	.word	0x00000000
        /*0010*/ 	.short	0x0000
        /*0012*/ 	.short	0x0070
        /*0014*/ 	.byte	0x00, 0xf0, 0x01, 0x28


	//----- nvinfo : EIATTR_SPARSE_MMA_MASK
	.align		4
.L_173:
        /*0018*/ 	.byte	0x03, 0x50
        /*001a*/ 	.short	0x0000


	//----- nvinfo : EIATTR_MAXREG_COUNT
	.align		4
        /*001c*/ 	.byte	0x03, 0x1b
        /*001e*/ 	.short	0x00a8


	//----- nvinfo : EIATTR_NUM_BARRIERS
	.align		4
        /*0020*/ 	.byte	0x02, 0x4c
        /*0022*/ 	.byte	0x10
	.zero		1


	//----- nvinfo : EIATTR_EXTERNS
	.align		4
        /*0024*/ 	.byte	0x04, 0x0f
        /*0026*/ 	.short	(.L_175 - .L_174)


	//   ....[0]....
	.align		4
.L_174:
        /*0028*/ 	.word	index@(__assertfail)


	//----- nvinfo : EIATTR_ANNOTATIONS
	.align		4
.L_175:
        /*002c*/ 	.byte	0x04, 0x55
        /*002e*/ 	.short	(.L_177 - .L_176)


	//   ....[0]....
.L_176:
        /* <DEDUP_REMOVED lines=56> */


	//----- nvinfo : EIATTR_MERCURY_ISA_VERSION
	.align		4
.L_177:
        /*03a0*/ 	.byte	0x03, 0x5f
        /*03a2*/ 	.short	0x0101


	//----- nvinfo : EIATTR_UNUSED_LOAD_BYTE_OFFSET
	.align		4
        /*03a4*/ 	.byte	0x04, 0x44
        /*03a6*/ 	.short	(.L_179 - .L_178)


	//   ....[0]....
.L_178:
        /*03a8*/ 	.word	0x00000ab0
        /*03ac*/ 	.word	0x0000fff0


	//   ....[1]....
        /*03b0*/ 	.word	0x00016ba0
        /*03b4*/ 	.word	0x0000fff0


	//----- nvinfo : EIATTR_INT_WARP_WIDE_INSTR_OFFSETS
	.align		4
.L_179:
        /*03b8*/ 	.byte	0x04, 0x31
        /*03ba*/ 	.short	(.L_181 - .L_180)


	//   ....[0]....
.L_180:
        /*03bc*/ 	.word	0x000001b0


	//   ....[1]....
        /*03c0*/ 	.word	0x000001f0


	//   ....[2]....
        /*03c4*/ 	.word	0x000002b0


	//   ....[3]....
        /*03c8*/ 	.word	0x0001a790


	//   ....[4]....
        /*03cc*/ 	.word	0x0001a820


	//   ....[5]....
        /*03d0*/ 	.word	0x0001aca0


	//   ....[6]....
        /*03d4*/ 	.word	0x0001acd0


	//   ....[7]....
        /*03d8*/ 	.word	0x0001aee0


	//   ....[8]....
        /*03dc*/ 	.word	0x0001afd0


	//   ....[9]....
        /*03e0*/ 	.word	0x0001d310


	//   ....[10]....
        /*03e4*/ 	.word	0x0001d3a0


	//----- nvinfo : EIATTR_COOP_GROUP_MASK_REGIDS
	.align		4
.L_181:
        /*03e8*/ 	.byte	0x04, 0x29
        /*03ea*/ 	.short	(.L_183 - .L_182)


	//   ....[0]....
.L_182:
        /*03ec*/ 	.word	0xffffffff


	//   ....[1]....
        /*03f0*/ 	.word	0xffffffff


	//   ....[2]....
        /*03f4*/ 	.word	0xffffffff


	//   ....[3]....
        /*03f8*/ 	.word	0xffffffff


	//   ....[4]....
        /*03fc*/ 	.word	0xffffffff


	//   ....[5]....
        /*0400*/ 	.word	0xffffffff


	//   ....[6]....
        /*0404*/ 	.word	0xffffffff


	//   ....[7]....
        /*0408*/ 	.word	0xffffffff


	//   ....[8]....
        /*040c*/ 	.word	0xffffffff


	//   ....[9]....
        /*0410*/ 	.word	0xffffffff


	//   ....[10]....
        /*0414*/ 	.word	0xffffffff


	//   ....[11]....
        /*0418*/ 	.word	0xffffffff


	//   ....[12]....
        /*041c*/ 	.word	0xffffffff


	//   ....[13]....
        /*0420*/ 	.word	0xffffffff


	//   ....[14]....
        /*0424*/ 	.word	0xffffffff


	//   ....[15]....
        /*0428*/ 	.word	0xffffffff


	//   ....[16]....
        /*042c*/ 	.word	0xffffffff


	//   ....[17]....
        /*0430*/ 	.word	0xffffffff


	//   ....[18]....
        /*0434*/ 	.word	0xffffffff


	//   ....[19]....
        /*0438*/ 	.word	0xffffffff


	//   ....[20]....
        /*043c*/ 	.word	0xffffffff


	//   ....[21]....
        /*0440*/ 	.word	0xffffffff


	//   ....[22]....
        /*0444*/ 	.word	0xffffffff


	//   ....[23]....
        /*0448*/ 	.word	0xffffffff


	//   ....[24]....
        /*044c*/ 	.word	0xffffffff


	//   ....[25]....
        /*0450*/ 	.word	0xffffffff


	//   ....[26]....
        /*0454*/ 	.word	0xffffffff


	//   ....[27]....
        /*0458*/ 	.word	0xffffffff


	//   ....[28]....
        /*045c*/ 	.word	0xffffffff


	//   ....[29]....
        /*0460*/ 	.word	0xffffffff


	//   ....[30]....
        /*0464*/ 	.word	0xffffffff


	//   ....[31]....
        /*0468*/ 	.word	0xffffffff


	//   ....[32]....
        /*046c*/ 	.word	0xffffffff


	//   ....[33]....
        /*0470*/ 	.word	0xffffffff


	//   ....[34]....
        /*0474*/ 	.word	0xffffffff


	//   ....[35]....
        /*0478*/ 	.word	0xffffffff


	//   ....[36]....
        /*047c*/ 	.word	0xffffffff


	//   ....[37]....
        /*0480*/ 	.word	0xffffffff


	//   ....[38]....
        /*0484*/ 	.word	0xffffffff


	//   ....[39]....
        /*0488*/ 	.word	0xffffffff


	//   ....[40]....
        /*048c*/ 	.word	0xffffffff


	//   ....[41]....
        /*0490*/ 	.word	0xffffffff


	//   ....[42]....
        /*0494*/ 	.word	0xffffffff


	//   ....[43]....
        /*0498*/ 	.word	0xffffffff


	//   ....[44]....
        /*049c*/ 	.word	0xffffffff


	//   ....[45]....
        /*04a0*/ 	.word	0xffffffff


	//   ....[46]....
        /*04a4*/ 	.word	0xffffffff


	//   ....[47]....
        /*04a8*/ 	.word	0xffffffff


	//   ....[48]....
        /*04ac*/ 	.word	0xffffffff


	//   ....[49]....
        /*04b0*/ 	.word	0xffffffff


	//   ....[50]....
        /*04b4*/ 	.word	0xffffffff


	//   ....[51]....
        /*04b8*/ 	.word	0xffffffff


	//   ....[52]....
        /*04bc*/ 	.word	0xffffffff


	//   ....[53]....
        /*04c0*/ 	.word	0xffffffff


	//   ....[54]....
        /*04c4*/ 	.word	0x0500000f


	//   ....[55]....
        /*04c8*/ 	.word	0x0500000f


	//   ....[56]....
        /*04cc*/ 	.word	0x0500000f


	//   ....[57]....
        /*04d0*/ 	.word	0x0500000f


	//   ....[58]....
        /*04d4*/ 	.word	0x0500000f


	//   ....[59]....
        /*04d8*/ 	.word	0x0500000f


	//   ....[60]....
        /*04dc*/ 	.word	0x0500000f


	//   ....[61]....
        /*04e0*/ 	.word	0x0500000f


	//   ....[62]....
        /*04e4*/ 	.word	0x0500000f


	//   ....[63]....
        /*04e8*/ 	.word	0x0500000f


	//   ....[64]....
        /*04ec*/ 	.word	0x0500000f


	//   ....[65]....
        /*04f0*/ 	.word	0x0500000f


	//   ....[66]....
        /*04f4*/ 	.word	0x0500000f


	//   ....[67]....
        /*04f8*/ 	.word	0x0500000f


	//   ....[68]....
        /*04fc*/ 	.word	0x0500000f


	//   ....[69]....
        /*0500*/ 	.word	0x0500000f


	//   ....[70]....
        /*0504*/ 	.word	0x0500000f


	//   ....[71]....
        /*0508*/ 	.word	0x0500000f


	//   ....[72]....
        /*050c*/ 	.word	0x0500000f


	//   ....[73]....
        /*0510*/ 	.word	0x0500000f


	//   ....[74]....
        /*0514*/ 	.word	0x0500000f


	//   ....[75]....
        /*0518*/ 	.word	0x0500000f


	//   ....[76]....
        /*051c*/ 	.word	0x0500000f


	//   ....[77]....
        /*0520*/ 	.word	0x0500000f


	//   ....[78]....
        /*0524*/ 	.word	0x0500000f


	//   ....[79]....
        /*0528*/ 	.word	0x0500000f


	//   ....[80]....
        /*052c*/ 	.word	0x0500000f


	//   ....[81]....
        /*0530*/ 	.word	0x0500000f


	//----- nvinfo : EIATTR_COOP_GROUP_INSTR_OFFSETS
	.align		4
.L_183:
        /*0534*/ 	.byte	0x04, 0x28
        /*0536*/ 	.short	(.L_185 - .L_184)


	//   ....[0]....
.L_184:
        /*0538*/ 	.word	0x00000060


	//   ....[1]....
        /*053c*/ 	.word	0x000001c0


	//   ....[2]....
        /*0540*/ 	.word	0x000002c0


	//   ....[3]....
        /*0544*/ 	.word	0x00000430


	//   ....[4]....
        /*0548*/ 	.word	0x00000590


	//   ....[5]....
        /*054c*/ 	.word	0x000006b0


	//   ....[6]....
        /*0550*/ 	.word	0x00000810


	//   ....[7]....
        /*0554*/ 	.word	0x0000a340


	//   ....[8]....
        /*0558*/ 	.word	0x00011ac0


	//   ....[9]....
        /*055c*/ 	.word	0x00011ae0


	//   ....[10]....
        /*0560*/ 	.word	0x00012150


	//   ....[11]....
        /*0564*/ 	.word	0x000121b0


	//   ....[12]....
        /*0568*/ 	.word	0x00014880


	//   ....[13]....
        /*056c*/ 	.word	0x000148e0


	//   ....[14]....
        /*0570*/ 	.word	0x00014eb0


	//   ....[15]....
        /*0574*/ 	.word	0x00014f10


	//   ....[16]....
        /*0578*/ 	.word	0x00016210


	//   ....[17]....
        /*057c*/ 	.word	0x000165a0


	//   ....[18]....
        /*0580*/ 	.word	0x000165d0


	//   ....[19]....
        /*0584*/ 	.word	0x000165e0


	//   ....[20]....
        /*0588*/ 	.word	0x00018950


	//   ....[21]....
        /*058c*/ 	.word	0x00018ad0


	//   ....[22]....
        /*0590*/ 	.word	0x00018b00


	//   ....[23]....
        /*0594*/ 	.word	0x00018b40


	//   ....[24]....
        /*0598*/ 	.word	0x00018ba0


	//   ....[25]....
        /*059c*/ 	.word	0x00018c00


	//   ....[26]....
        /*05a0*/ 	.word	0x00018c40


	//   ....[27]....
        /*05a4*/ 	.word	0x00018df0


	//   ....[28]....
        /*05a8*/ 	.word	0x00018e50


	//   ....[29]....
        /*05ac*/ 	.word	0x00018e90


	//   ....[30]....
        /*05b0*/ 	.word	0x00018ed0


	//   ....[31]....
        /*05b4*/ 	.word	0x00018f00


	//   ....[32]....
        /*05b8*/ 	.word	0x00018f30


	//   ....[33]....
        /*05bc*/ 	.word	0x00018fc0


	//   ....[34]....
        /*05c0*/ 	.word	0x00018ff0


	//   ....[35]....
        /*05c4*/ 	.word	0x00019080


	//   ....[36]....
        /*05c8*/ 	.word	0x0001d7c0


	//   ....[37]....
        /*05cc*/ 	.word	0x0001d7d0


	//   ....[38]....
        /*05d0*/ 	.word	0x0001d8e0


	//   ....[39]....
        /*05d4*/ 	.word	0x0001d940


	//   ....[40]....
        /*05d8*/ 	.word	0x0001d980


	//   ....[41]....
        /*05dc*/ 	.word	0x0001d9c0


	//   ....[42]....
        /*05e0*/ 	.word	0x0001d9f0


	//   ....[43]....
        /*05e4*/ 	.word	0x0001da20


	//   ....[44]....
        /*05e8*/ 	.word	0x0001dbb0


	//   ....[45]....
        /*05ec*/ 	.word	0x0001dc10


	//   ....[46]....
        /*05f0*/ 	.word	0x0001dc50


	//   ....[47]....
        /*05f4*/ 	.word	0x0001dc90


	//   ....[48]....
        /*05f8*/ 	.word	0x0001dcc0


	//   ....[49]....
        /*05fc*/ 	.word	0x0001dcf0


	//   ....[50]....
        /*0600*/ 	.word	0x0001ddb0


	//   ....[51]....
        /*0604*/ 	.word	0x0001ddd0


	//   ....[52]....
        /*0608*/ 	.word	0x0001de40


	//   ....[53]....
        /*060c*/ 	.word	0x0001e290


	//   ....[54]....
        /*0610*/ 	.word	0x0001e6d0


	//   ....[55]....
        /*0614*/ 	.word	0x0001e770


	//   ....[56]....
        /*0618*/ 	.word	0x0001e810


	//   ....[57]....
        /*061c*/ 	.word	0x0001e8b0


	//   ....[58]....
        /*0620*/ 	.word	0x0001e9a0


	//   ....[59]....
        /*0624*/ 	.word	0x0001ea40


	//   ....[60]....
        /*0628*/ 	.word	0x0001eae0


	//   ....[61]....
        /*062c*/ 	.word	0x0001eb80


	//   ....[62]....
        /*0630*/ 	.word	0x0001ede0


	//   ....[63]....
        /*0634*/ 	.word	0x0001f0c0


	//   ....[64]....
        /*0638*/ 	.word	0x0001f4e0


	//   ....[65]....
        /*063c*/ 	.word	0x0001f570


	//   ....[66]....
        /*0640*/ 	.word	0x0001f610


	//   ....[67]....
        /*0644*/ 	.word	0x0001f6c0


	//   ....[68]....
        /*0648*/ 	.word	0x0001f740


	//   ....[69]....
        /*064c*/ 	.word	0x0001f7c0


	//   ....[70]....
        /*0650*/ 	.word	0x0001f840


	//   ....[71]....
        /*0654*/ 	.word	0x0001f8c0


	//   ....[72]....
        /*0658*/ 	.word	0x0001f950


	//   ....[73]....
        /*065c*/ 	.word	0x0001fa00


	//   ....[74]....
        /*0660*/ 	.word	0x0001fa80


	//   ....[75]....
        /*0664*/ 	.word	0x0001fb00


	//   ....[76]....
        /*0668*/ 	.word	0x0001fb80


	//   ....[77]....
        /*066c*/ 	.word	0x0001fc00


	//   ....[78]....
        /*0670*/ 	.word	0x0001fc70


	//   ....[79]....
        /*0674*/ 	.word	0x0001fd10


	//   ....[80]....
        /*0678*/ 	.word	0x0001fda0


	//   ....[81]....
        /*067c*/ 	.word	0x0001fec0


	//----- nvinfo : EIATTR_REG_RECONFIG
	.align		4
.L_185:
        /*0680*/ 	.byte	0x01, 0x54
	.zero		2


	//----- nvinfo : EIATTR_SYSCALL_OFFSETS
	.align		4
        /*0684*/ 	.byte	0x04, 0x46
        /*0686*/ 	.short	(.L_187 - .L_186)


	//   ....[0]....
.L_186:
        /*0688*/ 	.word	0x000018d0


	//   ....[1]....
        /*068c*/ 	.word	0x00001a20


	//   ....[2]....
        /*0690*/ 	.word	0x0000a4d0


	//   ....[3]....
        /*0694*/ 	.word	0x0000a940


	//   ....[4]....
        /*0698*/ 	.word	0x0001a9b0


	//   ....[5]....
        /*069c*/ 	.word	0x0001aaf0


	//   ....[6]....
        /*06a0*/ 	.word	0x0001abf0


	//----- nvinfo : EIATTR_MBARRIER_INSTR_OFFSETS
	.align		4
.L_187:
        /*06a4*/ 	.byte	0x04, 0x39
        /*06a6*/ 	.short	(.L_189 - .L_188)


	//   ....[0]....
.L_188:
        /*06a8*/ 	.word	0x000002e0
        /*06ac*/ 	.word	0x000000ff
        /*06b0*/ 	.word	0x00034800
        /*06b4*/ 	.short	0x0100
        /*06b6*/ 	.byte	0x08
	.zero		1


	//   ....[1]....
        /*06b8*/ 	.word	0x000002f0
        /*06bc*/ 	.word	0x000000ff
        /*06c0*/ 	.word	0x00034820
        /*06c4*/ 	.short	0x0100
        /*06c6*/ 	.byte	0x08
	.zero		1


	//   ....[2]....
        /*06c8*/ 	.word	0x000003e0
        /*06cc*/ 	.word	0x000000ff
        /*06d0*/ 	.word	0x00034830
        /*06d4*/ 	.short	0x0100
        /*06d6*/ 	.byte	0x08
	.zero		1


	//   ....[3]....
        /*06d8*/ 	.word	0x000003f0
        /*06dc*/ 	.word	0x000000ff
        /*06e0*/ 	.word	0x00034840
        /*06e4*/ 	.short	0x0100
        /*06e6*/ 	.byte	0x08
	.zero		1


	//   ....[4]....
        /*06e8*/ 	.word	0x00000400
        /*06ec*/ 	.word	0x000000ff
        /*06f0*/ 	.word	0x00034838
        /*06f4*/ 	.short	0x0100
        /*06f6*/ 	.byte	0x08
	.zero		1


	//   ....[5]....
        /*06f8*/ 	.word	0x00000410
        /*06fc*/ 	.word	0x000000ff
        /*0700*/ 	.word	0x00034848
        /*0704*/ 	.short	0x0100
        /*0706*/ 	.byte	0x08
	.zero		1


	//   ....[6]....
        /*0708*/ 	.word	0x00000540
        /*070c*/ 	.word	0x000000ff
        /*0710*/ 	.word	0x00034850
        /*0714*/ 	.short	0x0100
        /*0716*/ 	.byte	0x08
	.zero		1


	//   ....[7]....
        /*0718*/ 	.word	0x00000550
        /*071c*/ 	.word	0x000000ff
        /*0720*/ 	.word	0x00034860
        /*0724*/ 	.short	0x0100
        /*0726*/ 	.byte	0x08
	.zero		1


	//   ....[8]....
        /*0728*/ 	.word	0x00000560
        /*072c*/ 	.word	0x000000ff
        /*0730*/ 	.word	0x00034858
        /*0734*/ 	.short	0x0100
        /*0736*/ 	.byte	0x08
	.zero		1


	//   ....[9]....
        /*0738*/ 	.word	0x00000570
        /*073c*/ 	.word	0x000000ff
        /*0740*/ 	.word	0x00034868
        /*0744*/ 	.short	0x0100
        /*0746*/ 	.byte	0x08
	.zero		1


	//   ....[10]....
        /*0748*/ 	.word	0x00000660
        /*074c*/ 	.word	0x000000ff
        /*0750*/ 	.word	0x00034870
        /*0754*/ 	.short	0x0100
        /*0756*/ 	.byte	0x06
	.zero		1


	//   ....[11]....
        /*0758*/ 	.word	0x00000670
        /*075c*/ 	.word	0x000000ff
        /*0760*/ 	.word	0x00034880
        /*0764*/ 	.short	0x0100
        /*0766*/ 	.byte	0x06
	.zero		1


	//   ....[12]....
        /*0768*/ 	.word	0x00000680
        /*076c*/ 	.word	0x000000ff
        /*0770*/ 	.word	0x00034878
        /*0774*/ 	.short	0x0100
        /*0776*/ 	.byte	0x06
	.zero		1


	//   ....[13]....
        /*0778*/ 	.word	0x00000690
        /*077c*/ 	.word	0x000000ff
        /*0780*/ 	.word	0x00034888
        /*0784*/ 	.short	0x0100
        /*0786*/ 	.byte	0x06
	.zero		1


	//   ....[14]....
        /*0788*/ 	.word	0x000007c0
        /*078c*/ 	.word	0x000000ff
        /*0790*/ 	.word	0x00034890
        /*0794*/ 	.short	0x0100
        /*0796*/ 	.byte	0x08
	.zero		1


	//   ....[15]....
        /*0798*/ 	.word	0x000007d0
        /*079c*/ 	.word	0x000000ff
        /*07a0*/ 	.word	0x000348a0
        /*07a4*/ 	.short	0x0100
        /*07a6*/ 	.byte	0x08
	.zero		1


	//   ....[16]....
        /*07a8*/ 	.word	0x000007e0
        /*07ac*/ 	.word	0x000000ff
        /*07b0*/ 	.word	0x00034898
        /*07b4*/ 	.short	0x0100
        /*07b6*/ 	.byte	0x08
	.zero		1


	//   ....[17]....
        /*07b8*/ 	.word	0x000007f0
        /*07bc*/ 	.word	0x000000ff
        /*07c0*/ 	.word	0x000348a8
        /*07c4*/ 	.short	0x0100
        /*07c6*/ 	.byte	0x08
	.zero		1


	//   ....[18]....
        /*07c8*/ 	.word	0x00000920
        /*07cc*/ 	.word	0x000000ff
        /*07d0*/ 	.word	0x000348b0
        /*07d4*/ 	.short	0x0100
        /*07d6*/ 	.byte	0x08
	.zero		1


	//   ....[19]....
        /*07d8*/ 	.word	0x00000930
        /*07dc*/ 	.word	0x000000ff
        /*07e0*/ 	.word	0x000348c0
        /*07e4*/ 	.short	0x0100
        /*07e6*/ 	.byte	0x08
	.zero		1


	//   ....[20]....
        /*07e8*/ 	.word	0x00000940
        /*07ec*/ 	.word	0x000000ff
        /*07f0*/ 	.word	0x000348b8
        /*07f4*/ 	.short	0x0100
        /*07f6*/ 	.byte	0x08
	.zero		1


	//   ....[21]....
        /*07f8*/ 	.word	0x00000950
        /*07fc*/ 	.word	0x000000ff
        /*0800*/ 	.word	0x000348c8
        /*0804*/ 	.short	0x0100
        /*0806*/ 	.byte	0x08
	.zero		1


	//   ....[22]....
        /*0808*/ 	.word	0x00003510
        /*080c*/ 	.word	0x00000003
        /*0810*/ 	.word	0x00034890
        /*0814*/ 	.short	0x010a
        /*0816*/ 	.byte	0x3f
	.zero		1


	//   ....[23]....
        /*0818*/ 	.word	0x00006770
        /*081c*/ 	.word	0x00000003
        /*0820*/ 	.word	0x00034890
        /*0824*/ 	.short	0x010a
        /*0826*/ 	.byte	0x3f
	.zero		1


	//   ....[24]....
        /*0828*/ 	.word	0x00009730
        /*082c*/ 	.word	0x00000003
        /*0830*/ 	.word	0x00034890
        /*0834*/ 	.short	0x010a
        /*0836*/ 	.byte	0x3f
	.zero		1


	//   ....[25]....
        /*0838*/ 	.word	0x00009b00
        /*083c*/ 	.word	0x0000002c
        /*0840*/ 	.word	0x00000000
        /*0844*/ 	.short	0x0101
        /*0846*/ 	.byte	0x3f
	.zero		1


	//   ....[26]....
        /*0848*/ 	.word	0x00009b40
        /*084c*/ 	.word	0x00000003
        /*0850*/ 	.word	0x000348b0
        /*0854*/ 	.short	0x010a
        /*0856*/ 	.byte	0x3f
	.zero		1


	//   ....[27]....
        /*0858*/ 	.word	0x00009ff0
        /*085c*/ 	.word	0x00000003
        /*0860*/ 	.word	0x00000000
        /*0864*/ 	.short	0x0101
        /*0866*/ 	.byte	0x3f
	.zero		1


	//   ....[28]....
        /*0868*/ 	.word	0x0000a550
        /*086c*/ 	.word	0x00000002
        /*0870*/ 	.word	0x00034800
        /*0874*/ 	.short	0x010a
        /*0876*/ 	.byte	0x3f
	.zero		1


	//   ....[29]....
        /*0878*/ 	.word	0x0000a5a0
        /*087c*/ 	.word	0x00000002
        /*0880*/ 	.word	0x00034800
        /*0884*/ 	.short	0x010a
        /*0886*/ 	.byte	0x3f
	.zero		1


	//   ....[30]....
        /*0888*/ 	.word	0x0000b190
        /*088c*/ 	.word	0x00000002
        /*0890*/ 	.word	0x00034800
        /*0894*/ 	.short	0x010a
        /*0896*/ 	.byte	0x3f
	.zero		1


	//   ....[31]....
        /*0898*/ 	.word	0x0000d9d0
        /*089c*/ 	.word	0x00000002
        /*08a0*/ 	.word	0x00034800
        /*08a4*/ 	.short	0x010a
        /*08a6*/ 	.byte	0x3f
	.zero		1


	//   ....[32]....
        /*08a8*/ 	.word	0x0000fe70
        /*08ac*/ 	.word	0x00000000
        /*08b0*/ 	.word	0x00034830
        /*08b4*/ 	.short	0x010a
        /*08b6*/ 	.byte	0x3f
	.zero		1


	//   ....[33]....
        /*08b8*/ 	.word	0x0000fef0
        /*08bc*/ 	.word	0x00000000
        /*08c0*/ 	.word	0x00034830
        /*08c4*/ 	.short	0x010a
        /*08c6*/ 	.byte	0x3f
	.zero		1


	//   ....[34]....
        /*08c8*/ 	.word	0x00011060
        /*08cc*/ 	.word	0x00000000
        /*08d0*/ 	.word	0x00000000
        /*08d4*/ 	.short	0x0101
        /*08d6*/ 	.byte	0x3f
	.zero		1


	//   ....[35]....
        /*08d8*/ 	.word	0x00013080
        /*08dc*/ 	.word	0x0000000e
        /*08e0*/ 	.word	0x00034830
        /*08e4*/ 	.short	0x010a
        /*08e6*/ 	.byte	0x3f
	.zero		1


	//   ....[36]....
        /*08e8*/ 	.word	0x000130f0
        /*08ec*/ 	.word	0x0000000e
        /*08f0*/ 	.word	0x00034830
        /*08f4*/ 	.short	0x010a
        /*08f6*/ 	.byte	0x3f
	.zero		1


	//   ....[37]....
        /*08f8*/ 	.word	0x00013c70
        /*08fc*/ 	.word	0x0000000f
        /*0900*/ 	.word	0x00034850
        /*0904*/ 	.short	0x010a
        /*0906*/ 	.byte	0x3f
	.zero		1


	//   ....[38]....
        /*0908*/ 	.word	0x00013cc0
        /*090c*/ 	.word	0x0000000f
        /*0910*/ 	.word	0x00034850
        /*0914*/ 	.short	0x010a
        /*0916*/ 	.byte	0x3f
	.zero		1


	//   ....[39]....
        /*0918*/ 	.word	0x00015750
        /*091c*/ 	.word	0x0000001a
        /*0920*/ 	.word	0x00000000
        /*0924*/ 	.short	0x0101
        /*0926*/ 	.byte	0x3f
	.zero		1


	//   ....[40]....
        /*0928*/ 	.word	0x000157a0
        /*092c*/ 	.word	0x0000001b
        /*0930*/ 	.word	0x00000000
        /*0934*/ 	.short	0x0101
        /*0936*/ 	.byte	0x3f
	.zero		1


	//   ....[41]....
        /*0938*/ 	.word	0x000160f0
        /*093c*/ 	.word	0x0000000c
        /*0940*/ 	.word	0x00034850
        /*0944*/ 	.short	0x010a
        /*0946*/ 	.byte	0x3f
	.zero		1


	//   ....[42]....
        /*0948*/ 	.word	0x00016190
        /*094c*/ 	.word	0x0000000c
        /*0950*/ 	.word	0x00034850
        /*0954*/ 	.short	0x010a
        /*0956*/ 	.byte	0x3f
	.zero		1


	//   ....[43]....
        /*0958*/ 	.word	0x00016740
        /*095c*/ 	.word	0x0000000c
        /*0960*/ 	.word	0x00000000
        /*0964*/ 	.short	0x0101
        /*0966*/ 	.byte	0x3f
	.zero		1


	//   ....[44]....
        /*0968*/ 	.word	0x00017970
        /*096c*/ 	.word	0x00000000
        /*0970*/ 	.word	0x00000000
        /*0974*/ 	.short	0x0101
        /*0976*/ 	.byte	0x3f
	.zero		1


	//   ....[45]....
        /*0978*/ 	.word	0x00019aa0
        /*097c*/ 	.word	0x00000005
        /*0980*/ 	.word	0x00034820
        /*0984*/ 	.short	0x010a
        /*0986*/ 	.byte	0x3f
	.zero		1


	//   ....[46]....
        /*0988*/ 	.word	0x00019b30
        /*098c*/ 	.word	0x00000006
        /*0990*/ 	.word	0x000348a0
        /*0994*/ 	.short	0x010a
        /*0996*/ 	.byte	0x3f
	.zero		1


	//   ....[47]....
        /*0998*/ 	.word	0x00019dc0
        /*099c*/ 	.word	0x00000006
        /*09a0*/ 	.word	0x000348c0
        /*09a4*/ 	.short	0x010a
        /*09a6*/ 	.byte	0x3f
	.zero		1


	//   ....[48]....
        /*09a8*/ 	.word	0x0001a180
        /*09ac*/ 	.word	0x00000007
        /*09b0*/ 	.word	0x000348a0
        /*09b4*/ 	.short	0x010a
        /*09b6*/ 	.byte	0x3f
	.zero		1


	//   ....[49]....
        /*09b8*/ 	.word	0x0001a3f0
        /*09bc*/ 	.word	0x00000007
        /*09c0*/ 	.word	0x000348c0
        /*09c4*/ 	.short	0x010a
        /*09c6*/ 	.byte	0x3f
	.zero		1


	//   ....[50]....
        /*09c8*/ 	.word	0x0001b330
        /*09cc*/ 	.word	0x00000006
        /*09d0*/ 	.word	0x00034840
        /*09d4*/ 	.short	0x010a
        /*09d6*/ 	.byte	0x3f
	.zero		1


	//   ....[51]....
        /*09d8*/ 	.word	0x0001b8f0
        /*09dc*/ 	.word	0x00000007
        /*09e0*/ 	.word	0x00034820
        /*09e4*/ 	.short	0x010a
        /*09e6*/ 	.byte	0x3f
	.zero		1


	//   ....[52]....
        /*09e8*/ 	.word	0x0001bc40
        /*09ec*/ 	.word	0x00000008
        /*09f0*/ 	.word	0x00034840
        /*09f4*/ 	.short	0x010a
        /*09f6*/ 	.byte	0x3f
	.zero		1


	//   ....[53]....
        /*09f8*/ 	.word	0x0001bf40
        /*09fc*/ 	.word	0x00000009
        /*0a00*/ 	.word	0x00000060
        /*0a04*/ 	.short	0x010a
        /*0a06*/ 	.byte	0x3f
	.zero		1


	//   ....[54]....
        /*0a08*/ 	.word	0x0001c510
        /*0a0c*/ 	.word	0x00000002
        /*0a10*/ 	.word	0x00034840
        /*0a14*/ 	.short	0x010a
        /*0a16*/ 	.byte	0x3f
	.zero		1


	//   ....[55]....
        /*0a18*/ 	.word	0x0001c810
        /*0a1c*/ 	.word	0x00000003
        /*0a20*/ 	.word	0x00000060
        /*0a24*/ 	.short	0x010a
        /*0a26*/ 	.byte	0x3f
	.zero		1


	//   ....[56]....
        /*0a28*/ 	.word	0x0001cce0
        /*0a2c*/ 	.word	0x00000002
        /*0a30*/ 	.word	0x00034840
        /*0a34*/ 	.short	0x010a
        /*0a36*/ 	.byte	0x3f
	.zero		1


	//   ....[57]....
        /*0a38*/ 	.word	0x0001cff0
        /*0a3c*/ 	.word	0x00000002
        /*0a40*/ 	.word	0x00000060
        /*0a44*/ 	.short	0x010a
        /*0a46*/ 	.byte	0x3f
	.zero		1


	//   ....[58]....
        /*0a48*/ 	.word	0x0001d460
        /*0a4c*/ 	.word	0x00000003
        /*0a50*/ 	.word	0x00034860
        /*0a54*/ 	.short	0x010a
        /*0a56*/ 	.byte	0x3f
	.zero		1


	//   ....[59]....
        /*0a58*/ 	.word	0x0001e210
        /*0a5c*/ 	.word	0x00000000
        /*0a60*/ 	.word	0x00034820
        /*0a64*/ 	.short	0x010a
        /*0a66*/ 	.byte	0x3f
	.zero		1


	//   ....[60]....
        /*0a68*/ 	.word	0x0001e3c0
        /*0a6c*/ 	.word	0x00000006
        /*0a70*/ 	.word	0x00000000
        /*0a74*/ 	.short	0x010a
        /*0a76*/ 	.byte	0x3f
	.zero		1


	//   ....[61]....
        /*0a78*/ 	.word	0x0001e430
        /*0a7c*/ 	.word	0x00000007
        /*0a80*/ 	.word	0x00000000
        /*0a84*/ 	.short	0x010a
        /*0a86*/ 	.byte	0x3f
	.zero		1


	//   ....[62]....
        /*0a88*/ 	.word	0x0001e4a0
        /*0a8c*/ 	.word	0x00000004
        /*0a90*/ 	.word	0x00000000
        /*0a94*/ 	.short	0x010a
        /*0a96*/ 	.byte	0x3f
	.zero		1


	//   ....[63]....
        /*0a98*/ 	.word	0x0001e4d0
        /*0a9c*/ 	.word	0x00000003
        /*0aa0*/ 	.word	0x00000000
        /*0aa4*/ 	.short	0x010a
        /*0aa6*/ 	.byte	0x3f
	.zero		1


	//   ....[64]....
        /*0aa8*/ 	.word	0x0001e530
        /*0aac*/ 	.word	0x00000003
        /*0ab0*/ 	.word	0x00034890
        /*0ab4*/ 	.short	0x010a
        /*0ab6*/ 	.byte	0x3f
	.zero		1


	//   ....[65]....
        /*0ab8*/ 	.word	0x0001e580
        /*0abc*/ 	.word	0x00000003
        /*0ac0*/ 	.word	0x00034890
        /*0ac4*/ 	.short	0x010a
        /*0ac6*/ 	.byte	0x3f
	.zero		1


	//   ....[66]....
        /*0ac8*/ 	.word	0x0001e5d0
        /*0acc*/ 	.word	0x00000003
        /*0ad0*/ 	.word	0x00034890
        /*0ad4*/ 	.short	0x010a
        /*0ad6*/ 	.byte	0x3f
	.zero		1


	//   ....[67]....
        /*0ad8*/ 	.word	0x0001e620
        /*0adc*/ 	.word	0x00000003
        /*0ae0*/ 	.word	0x000348b0
        /*0ae4*/ 	.short	0x010a
        /*0ae6*/ 	.byte	0x3f
	.zero		1


	//   ....[68]....
        /*0ae8*/ 	.word	0x0001e8f0
        /*0aec*/ 	.word	0x00000002
        /*0af0*/ 	.word	0x00034800
        /*0af4*/ 	.short	0x010a
        /*0af6*/ 	.byte	0x3f
	.zero		1


	//   ....[69]....
        /*0af8*/ 	.word	0x0001ebc0
        /*0afc*/ 	.word	0x00000002
        /*0b00*/ 	.word	0x00034800
        /*0b04*/ 	.short	0x010a
        /*0b06*/ 	.byte	0x3f
	.zero		1


	//   ....[70]....
        /*0b08*/ 	.word	0x0001ec10
        /*0b0c*/ 	.word	0x00000000
        /*0b10*/ 	.word	0x00034830
        /*0b14*/ 	.short	0x010a
        /*0b16*/ 	.byte	0x3f
	.zero		1


	//   ....[71]....
        /*0b18*/ 	.word	0x0001ec60
        /*0b1c*/ 	.word	0x0000000e
        /*0b20*/ 	.word	0x00034830
        /*0b24*/ 	.short	0x010a
        /*0b26*/ 	.byte	0x3f
	.zero		1


	//   ....[72]....
        /*0b28*/ 	.word	0x0001ecb0
        /*0b2c*/ 	.word	0x0000000f
        /*0b30*/ 	.word	0x00034850
        /*0b34*/ 	.short	0x010a
        /*0b36*/ 	.byte	0x3f
	.zero		1


	//   ....[73]....
        /*0b38*/ 	.word	0x0001ed00
        /*0b3c*/ 	.word	0x0000000c
        /*0b40*/ 	.word	0x00034850
        /*0b44*/ 	.short	0x010a
        /*0b46*/ 	.byte	0x3f
	.zero		1


	//   ....[74]....
        /*0b48*/ 	.word	0x0001eea0
        /*0b4c*/ 	.word	0x00000005
        /*0b50*/ 	.word	0x00034820
        /*0b54*/ 	.short	0x010a
        /*0b56*/ 	.byte	0x3f
	.zero		1


	//   ....[75]....
        /*0b58*/ 	.word	0x0001eef0
        /*0b5c*/ 	.word	0x00000006
        /*0b60*/ 	.word	0x000348a0
        /*0b64*/ 	.short	0x010a
        /*0b66*/ 	.byte	0x3f
	.zero		1


	//   ....[76]....
        /*0b68*/ 	.word	0x0001ef40
        /*0b6c*/ 	.word	0x00000006
        /*0b70*/ 	.word	0x000348c0
        /*0b74*/ 	.short	0x010a
        /*0b76*/ 	.byte	0x3f
	.zero		1


	//   ....[77]....
        /*0b78*/ 	.word	0x0001ef90
        /*0b7c*/ 	.word	0x00000007
        /*0b80*/ 	.word	0x000348a0
        /*0b84*/ 	.short	0x010a
        /*0b86*/ 	.byte	0x3f
	.zero		1


	//   ....[78]....
        /*0b88*/ 	.word	0x0001efe0
        /*0b8c*/ 	.word	0x00000007
        /*0b90*/ 	.word	0x000348c0
        /*0b94*/ 	.short	0x010a
        /*0b96*/ 	.byte	0x3f
	.zero		1


	//   ....[79]....
        /*0b98*/ 	.word	0x0001f180
        /*0b9c*/ 	.word	0x00000006
        /*0ba0*/ 	.word	0x00034840
        /*0ba4*/ 	.short	0x010a
        /*0ba6*/ 	.byte	0x3f
	.zero		1


	//   ....[80]....
        /*0ba8*/ 	.word	0x0001f200
        /*0bac*/ 	.word	0x00000006
        /*0bb0*/ 	.word	0x00034820
        /*0bb4*/ 	.short	0x010a
        /*0bb6*/ 	.byte	0x3f
	.zero		1


	//   ....[81]....
        /*0bb8*/ 	.word	0x0001f250
        /*0bbc*/ 	.word	0x00000008
        /*0bc0*/ 	.word	0x00034840
        /*0bc4*/ 	.short	0x010a
        /*0bc6*/ 	.byte	0x3f
	.zero		1


	//   ....[82]....
        /*0bc8*/ 	.word	0x0001f2a0
        /*0bcc*/ 	.word	0x00000009
        /*0bd0*/ 	.word	0x00000060
        /*0bd4*/ 	.short	0x010a
        /*0bd6*/ 	.byte	0x3f
	.zero		1


	//   ....[83]....
        /*0bd8*/ 	.word	0x0001f2f0
        /*0bdc*/ 	.word	0x00000002
        /*0be0*/ 	.word	0x00034840
        /*0be4*/ 	.short	0x010a
        /*0be6*/ 	.byte	0x3f
	.zero		1


	//   ....[84]....
        /*0be8*/ 	.word	0x0001f340
        /*0bec*/ 	.word	0x00000003
        /*0bf0*/ 	.word	0x00000060
        /*0bf4*/ 	.short	0x010a
        /*0bf6*/ 	.byte	0x3f
	.zero		1


	//   ....[85]....
        /*0bf8*/ 	.word	0x0001f390
        /*0bfc*/ 	.word	0x00000002
        /*0c00*/ 	.word	0x00034840
        /*0c04*/ 	.short	0x010a
        /*0c06*/ 	.byte	0x3f
	.zero		1


	//   ....[86]....
        /*0c08*/ 	.word	0x0001f3e0
        /*0c0c*/ 	.word	0x00000002
        /*0c10*/ 	.word	0x00000060
        /*0c14*/ 	.short	0x010a
        /*0c16*/ 	.byte	0x3f
	.zero		1


	//   ....[87]....
        /*0c18*/ 	.word	0x0001f430
        /*0c1c*/ 	.word	0x00000003
        /*0c20*/ 	.word	0x00034860
        /*0c24*/ 	.short	0x010a
        /*0c26*/ 	.byte	0x3f
	.zero		1


	//   ....[88]....
        /*0c28*/ 	.word	0x0001fde0
        /*0c2c*/ 	.word	0x00000000
        /*0c30*/ 	.word	0x00034820
        /*0c34*/ 	.short	0x010a
        /*0c36*/ 	.byte	0x3f
	.zero		1


	//   ....[89]....
        /*0c38*/ 	.word	0x0001ff80
        /*0c3c*/ 	.word	0x00000006
        /*0c40*/ 	.word	0x00000000
        /*0c44*/ 	.short	0x010a
        /*0c46*/ 	.byte	0x3f
	.zero		1


	//   ....[90]....
        /*0c48*/ 	.word	0x0001ffd0
        /*0c4c*/ 	.word	0x00000007
        /*0c50*/ 	.word	0x00000000
        /*0c54*/ 	.short	0x010a
        /*0c56*/ 	.byte	0x3f
	.zero		1


	//   ....[91]....
        /*0c58*/ 	.word	0x00020020
        /*0c5c*/ 	.word	0x00000004
        /*0c60*/ 	.word	0x00000000
        /*0c64*/ 	.short	0x010a
        /*0c66*/ 	.byte	0x3f
	.zero		1


	//----- nvinfo : EIATTR_NUM_MBARRIERS
	.align		4
.L_189:
        /*0c68*/ 	.byte	0x03, 0x38
        /*0c6a*/ 	.short	0x0016


	//----- nvinfo : EIATTR_EXIT_INSTR_OFFSETS
	.align		4
        /*0c6c*/ 	.byte	0x04, 0x1c
        /*0c6e*/ 	.short	(.L_191 - .L_190)


	//   ....[0]....
.L_190:
        /*0c70*/ 	.word	0x0001e520


	//----- nvinfo : EIATTR_MAX_THREADS
	.align		4
.L_191:
        /*0c74*/ 	.byte	0x04, 0x05
        /*0c76*/ 	.short	(.L_193 - .L_192)
.L_192:
        /*0c78*/ 	.word	0x00000180
        /*0c7c*/ 	.word	0x00000001
        /*0c80*/ 	.word	0x00000001


	//----- nvinfo : EIATTR_CRS_STACK_SIZE
	.align		4
.L_193:
        /*0c84*/ 	.byte	0x04, 0x1e
        /*0c86*/ 	.short	(.L_195 - .L_194)
.L_194:
        /*0c88*/ 	.word	0x00000000


	//----- nvinfo : EIATTR_CBANK_PARAM_SIZE
	.align		4
.L_195:
        /*0c8c*/ 	.byte	0x03, 0x19
        /*0c8e*/ 	.short	0x0a70


	//----- nvinfo : EIATTR_PARAM_CBANK
	.align		4
        /*0c90*/ 	.byte	0x04, 0x0a
        /*0c92*/ 	.short	(.L_197 - .L_196)
	.align		4
.L_196:
        /*0c94*/ 	.word	index@(.nv.constant0._ZN7cutlass13device_kernelIN5flash11enable_sm90INS1_16FlashAttnFwdSm90INS1_25CollectiveMainloopFwdSm90ILi2EN4cute5tupleIJNS5_1CILi1EEES8_S8_EEENS6_IJNS7_ILi128EEESA_NS7_ILi192EEEEEELi128ENS_6half_tEfNS_4arch4Sm90ELb0ELb0ELb1ELb1ELb0ELb1ELb0ELb1ELb1ELb0ELb0ELb0EEENS1_21CollectiveEpilogueFwdINS6_IJSA_SA_SA_EEES9_SD_SF_Li256ELb1ELb0ELb0ELb0EEENS1_36VarlenDynamicPersistentTileSchedulerILi128ELi128ELi256ELi32ELb0ELb0ELb1ELb0ELb1ELb1EEEEEEEEEvNT_6ParamsE)
        /*0c98*/ 	.short	0x0210
        /*0c9a*/ 	.short	0x0a70


	//----- nvinfo : EIATTR_SW_WAR
	.align		4
.L_197:
        /*0c9c*/ 	.byte	0x04, 0x36
        /*0c9e*/ 	.short	(.L_199 - .L_198)
.L_198:
        /*0ca0*/ 	.word	0x00000008
.L_199:


//--------------------- .nv.info._ZN7cutlass13device_kernelIN5flash11enable_sm90INS1_16FlashAttnFwdSm90INS1_25CollectiveMainloopFwdSm90ILi2EN4cute5tupleIJNS5_1CILi1EEES8_S8_EEENS6_IJNS7_ILi128EEENS7_ILi96EEENS7_ILi192EEEEEELi128ENS_6half_tEfNS_4arch4Sm90ELb0ELb1ELb1ELb0ELb0ELb0ELb0ELb1ELb1ELb0ELb0ELb0EEENS1_21CollectiveEpilogueFwdINS6_IJSA_SA_SB_EEES9_SE_SG_Li256ELb0ELb0ELb0ELb0EEENS1_30DynamicPersistentTileSchedulerILi256ELi32ELb0ELb0ELb1EEEEEEEEEvNT_6ParamsE --------------------------
	.section	.nv.info._ZN7cutlass13device_kernelIN5flash11enable_sm90INS1_16FlashAttnFwdSm90INS1_25CollectiveMainloopFwdSm90ILi2EN4cute5tupleIJNS5_1CILi1EEES8_S8_EEENS6_IJNS7_ILi128EEENS7_ILi96EEENS7_ILi192EEEEEELi128ENS_6half_tEfNS_4arch4Sm90ELb0ELb1ELb1ELb0ELb0ELb0ELb0ELb1ELb1ELb0ELb0ELb0EEENS1_21CollectiveEpilogueFwdINS6_IJSA_SA_SB_EEES9_SE_SG_Li256ELb0ELb0ELb0ELb0EEENS1_30DynamicPersistentTileSchedulerILi256ELi32ELb0ELb0ELb1EEEEEEEEEvNT_6ParamsE,"",@"SHT_CUDA_INFO"
	.sectionflags	@""
	.align	4


	//----- nvinfo : EIATTR_CUDA_API_VERSION
	.align		4
        /*0000*/ 	.byte	0x04, 0x37
        /*0002*/ 	.short	(.L_201 - .L_200)
.L_200:
        /*0004*/ 	.word	0x00000082


	//----- nvinfo : EIATTR_KPARAM_INFO
	.align		4
.L_201:
        /*0008*/ 	.byte	0x04, 0x17
        /*000a*/ 	.short	(.L_203 - .L_202)
.L_202:
        /*000c*/ 	.word	0x00000000
        /*0010*/ 	.short	0x0000
        /*0012*/ 	.short	0x0070
        /*0014*/ 	.byte	0x00, 0xf0, 0x01, 0x2e


	//----- nvinfo : EIATTR_SPARSE_MMA_MASK
	.align		4
.L_203:
        /*0018*/ 	.byte	0x03, 0x50
        /*001a*/ 	.short	0x0000


	//----- nvinfo : EIATTR_MAXREG_COUNT
	.align		4
        /*001c*/ 	.byte	0x03, 0x1b
        /*001e*/ 	.short	0x00a8


	//----- nvinfo : EIATTR_NUM_BARRIERS
	.align		4
        /*0020*/ 	.byte	0x02, 0x4c
        /*0022*/ 	.byte	0x09
	.zero		1


	//----- nvinfo : EIATTR_EXTERNS
	.align		4
        /*0024*/ 	.byte	0x04, 0x0f
        /*0026*/ 	.short	(.L_205 - .L_204)


	//   ....[0]....
	.align		4
.L_204:
        /*0028*/ 	.word	index@(__assertfail)


	//----- nvinfo : EIATTR_ANNOTATIONS
	.align		4
.L_205:
        /*002c*/ 	.byte	0x04, 0x55
        /*002e*/ 	.short	(.L_207 - .L_206)


	//   ....[0]....
.L_206:
        /*0030*/ 	.word	0x00000001
        /*0034*/ 	.byte	0x80, 0x09, 0x00, 0x00, 0x01, 0x00, 0x00, 0x00, 0x50, 0x0a, 0x00, 0x00, 0x01, 0x00, 0x00, 0x00
        /*0044*/ 	.byte	0x90, 0x26, 0x01, 0x00


	//----- nvinfo : EIATTR_MERCURY_ISA_VERSION
	.align		4
.L_207:
        /*0048*/ 	.byte	0x03, 0x5f
        /*004a*/ 	.short	0x0101


	//----- nvinfo : EIATTR_INT_WARP_WIDE_INSTR_OFFSETS
	.align		4
        /*004c*/ 	.byte	0x04, 0x31
        /*004e*/ 	.short	(.L_209 - .L_208)


	//   ....[0]....
.L_208:
        /*0050*/ 	.word	0x00000190


	//   ....[1]....
        /*0054*/ 	.word	0x000001c0


	//   ....[2]....
        /*0058*/ 	.word	0x000001d0


	//   ....[3]....
        /*005c*/ 	.word	0x0000fd90


	//   ....[4]....
        /*0060*/ 	.word	0x0000fe20


	//   ....[5]....
        /*0064*/ 	.word	0x00010390


	//   ....[6]....
        /*0068*/ 	.word	0x000120a0


	//   ....[7]....
        /*006c*/ 	.word	0x00012130


	//----- nvinfo : EIATTR_COOP_GROUP_MASK_REGIDS
	.align		4
.L_209:
        /*0070*/ 	.byte	0x04, 0x29
        /*0072*/ 	.short	(.L_211 - .L_210)


	//   ....[0]....
.L_210:
        /*0074*/ 	.word	0xffffffff


	//   ....[1]....
        /*0078*/ 	.word	0xffffffff


	//   ....[2]....
        /*007c*/ 	.word	0xffffffff


	//   ....[3]....
        /*0080*/ 	.word	0xffffffff


	//   ....[4]....
        /*0084*/ 	.word	0xffffffff


	//   ....[5]....
        /*0088*/ 	.word	0xffffffff


	//   ....[6]....
        /*008c*/ 	.word	0xffffffff


	//   ....[7]....
        /*0090*/ 	.word	0xffffffff


	//   ....[8]....
        /*0094*/ 	.word	0xffffffff


	//   ....[9]....
        /*0098*/ 	.word	0xffffffff


	//   ....[10]....
        /*009c*/ 	.word	0xffffffff


	//   ....[11]....
        /*00a0*/ 	.word	0xffffffff


	//   ....[12]....
        /*00a4*/ 	.word	0xffffffff


	//   ....[13]....
        /*00a8*/ 	.word	0xffffffff


	//   ....[14]....
        /*00ac*/ 	.word	0xffffffff


	//   ....[15]....
        /*00b0*/ 	.word	0xffffffff


	//   ....[16]....
        /*00b4*/ 	.word	0xffffffff


	//   ....[17]....
        /*00b8*/ 	.word	0xffffffff


	//   ....[18]....
        /*00bc*/ 	.word	0xffffffff


	//   ....[19]....
        /*00c0*/ 	.word	0xffffffff


	//   ....[20]....
        /*00c4*/ 	.word	0xffffffff


	//   ....[21]....
        /*00c8*/ 	.word	0xffffffff


	//   ....[22]....
        /*00cc*/ 	.word	0xffffffff


	//   ....[23]....
        /*00d0*/ 	.word	0xffffffff


	//   ....[24]....
        /*00d4*/ 	.word	0xffffffff


	//   ....[25]....
        /*00d8*/ 	.word	0xffffffff


	//   ....[26]....
        /*00dc*/ 	.word	0xffffffff


	//   ....[27]....
        /*00e0*/ 	.word	0xffffffff


	//   ....[28]....
        /*00e4*/ 	.word	0xffffffff


	//   ....[29]....
        /*00e8*/ 	.word	0xffffffff


	//   ....[30]....
        /*00ec*/ 	.word	0xffffffff


	//   ....[31]....
        /*00f0*/ 	.word	0xffffffff


	//   ....[32]....
        /*00f4*/ 	.word	0x0500000f


	//   ....[33]....
        /*00f8*/ 	.word	0x0500000f


	//----- nvinfo : EIATTR_COOP_GROUP_INSTR_OFFSETS
	.align		4
.L_211:
        /*00fc*/ 	.byte	0x04, 0x28
        /*00fe*/ 	.short	(.L_213 - .L_212)


	//   ....[0]....
.L_212:
        /*0100*/ 	.word	0x00000060


	//   ....[1]....
        /*0104*/ 	.word	0x000001a0


	//   ....[2]....
        /*0108*/ 	.word	0x000001f0


	//   ....[3]....
        /*010c*/ 	.word	0x000003e0


	//   ....[4]....
        /*0110*/ 	.word	0x00000540


	//   ....[5]....
        /*0114*/ 	.word	0x00000660


	//   ....[6]....
        /*0118*/ 	.word	0x000007c0


	//   ....[7]....
        /*011c*/ 	.word	0x000016f0


	//   ....[8]....
        /*0120*/ 	.word	0x000038d0


	//   ....[9]....
        /*0124*/ 	.word	0x00003900


	//   ....[10]....
        /*0128*/ 	.word	0x00003d20


	//   ....[11]....
        /*012c*/ 	.word	0x00003d90


	//   ....[12]....
        /*0130*/ 	.word	0x00006ca0


	//   ....[13]....
        /*0134*/ 	.word	0x00006dc0


	//   ....[14]....
        /*0138*/ 	.word	0x00007340


	//   ....[15]....
        /*013c*/ 	.word	0x000073d0


	//   ....[16]....
        /*0140*/ 	.word	0x00009260


	//   ....[17]....
        /*0144*/ 	.word	0x00009280


	//   ....[18]....
        /*0148*/ 	.word	0x000096b0


	//   ....[19]....
        /*014c*/ 	.word	0x00009720


	//   ....[20]....
        /*0150*/ 	.word	0x0000c460


	//   ....[21]....
        /*0154*/ 	.word	0x0000c580


	//   ....[22]....
        /*0158*/ 	.word	0x0000cb40


	//   ....[23]....
        /*015c*/ 	.word	0x0000cb90


	//   ....[24]....
        /*0160*/ 	.word	0x0000da00


	//   ....[25]....
        /*0164*/ 	.word	0x0000da30


	//   ....[26]....
        /*0168*/ 	.word	0x0000db30


	//   ....[27]....
        /*016c*/ 	.word	0x0000db40


	//   ....[28]....
        /*0170*/ 	.word	0x0000e910


	//   ....[29]....
        /*0174*/ 	.word	0x0000f4e0


	//   ....[30]....
        /*0178*/ 	.word	0x00012460


	//   ....[31]....
        /*017c*/ 	.word	0x00012630


	//   ....[32]....
        /*0180*/ 	.word	0x00012c80


	//   ....[33]....
        /*0184*/ 	.word	0x00013060


	//----- nvinfo : EIATTR_REG_RECONFIG
	.align		4
.L_213:
        /*0188*/ 	.byte	0x01, 0x54
	.zero		2


	//----- nvinfo : EIATTR_SYSCALL_OFFSETS
	.align		4
        /*018c*/ 	.byte	0x04, 0x46
        /*018e*/ 	.short	(.L_215 - .L_214)


	//   ....[0]....
.L_214:
        /*0190*/ 	.word	0x000018a0


	//   ....[1]....
        /*0194*/ 	.word	0x0000ffb0


	//   ....[2]....
        /*0198*/ 	.word	0x000100f0


	//   ....[3]....
        /*019c*/ 	.word	0x000101e0


	//----- nvinfo : EIATTR_MBARRIER_INSTR_OFFSETS
	.align		4
.L_215:
        /*01a0*/ 	.byte	0x04, 0x39
        /*01a2*/ 	.short	(.L_217 - .L_216)


	//   ....[0]....
.L_216:
        /*01a4*/ 	.word	0x00000290
        /*01a8*/ 	.word	0x000000ff
        /*01ac*/ 	.word	0x0002a800
        /*01b0*/ 	.short	0x0100
        /*01b2*/ 	.byte	0x06
	.zero		1


	//   ....[1]....
        /*01b4*/ 	.word	0x000002a0
        /*01b8*/ 	.word	0x000000ff
        /*01bc*/ 	.word	0x0002a820
        /*01c0*/ 	.short	0x0100
        /*01c2*/ 	.byte	0x06
	.zero		1


	//   ....[2]....
        /*01c4*/ 	.word	0x00000390
        /*01c8*/ 	.word	0x000000ff
        /*01cc*/ 	.word	0x0002a830
        /*01d0*/ 	.short	0x0100
        /*01d2*/ 	.byte	0x08
	.zero		1


	//   ....[3]....
        /*01d4*/ 	.word	0x000003a0
        /*01d8*/ 	.word	0x000000ff
        /*01dc*/ 	.word	0x0002a840
        /*01e0*/ 	.short	0x0100
        /*01e2*/ 	.byte	0x08
	.zero		1


	//   ....[4]....
        /*01e4*/ 	.word	0x000003b0
        /*01e8*/ 	.word	0x000000ff
        /*01ec*/ 	.word	0x0002a838
        /*01f0*/ 	.short	0x0100
        /*01f2*/ 	.byte	0x08
	.zero		1


	//   ....[5]....
        /*01f4*/ 	.word	0x000003c0
        /*01f8*/ 	.word	0x000000ff
        /*01fc*/ 	.word	0x0002a848
        /*0200*/ 	.short	0x0100
        /*0202*/ 	.byte	0x08
	.zero		1


	//   ....[6]....
        /*0204*/ 	.word	0x000004f0
        /*0208*/ 	.word	0x000000ff
        /*020c*/ 	.word	0x0002a850
        /*0210*/ 	.short	0x0100
        /*0212*/ 	.byte	0x08
	.zero		1


	//   ....[7]....
        /*0214*/ 	.word	0x00000500
        /*0218*/ 	.word	0x000000ff
        /*021c*/ 	.word	0x0002a860
        /*0220*/ 	.short	0x0100
        /*0222*/ 	.byte	0x08
	.zero		1


	//   ....[8]....
        /*0224*/ 	.word	0x00000510
        /*0228*/ 	.word	0x000000ff
        /*022c*/ 	.word	0x0002a858
        /*0230*/ 	.short	0x0100
        /*0232*/ 	.byte	0x08
	.zero		1


	//   ....[9]....
        /*0234*/ 	.word	0x00000520
        /*0238*/ 	.word	0x000000ff
        /*023c*/ 	.word	0x0002a868
        /*0240*/ 	.short	0x0100
        /*0242*/ 	.byte	0x08
	.zero		1


	//   ....[10]....
        /*0244*/ 	.word	0x00000610
        /*0248*/ 	.word	0x000000ff
        /*024c*/ 	.word	0x0002a870
        /*0250*/ 	.short	0x0100
        /*0252*/ 	.byte	0x06
	.zero		1


	//   ....[11]....
        /*0254*/ 	.word	0x00000620
        /*0258*/ 	.word	0x000000ff
        /*025c*/ 	.word	0x0002a880
        /*0260*/ 	.short	0x0100
        /*0262*/ 	.byte	0x06
	.zero		1


	//   ....[12]....
        /*0264*/ 	.word	0x00000630
        /*0268*/ 	.word	0x000000ff
        /*026c*/ 	.word	0x0002a878
        /*0270*/ 	.short	0x0100
        /*0272*/ 	.byte	0x06
	.zero		1


	//   ....[13]....
        /*0274*/ 	.word	0x00000640
        /*0278*/ 	.word	0x000000ff
        /*027c*/ 	.word	0x0002a888
        /*0280*/ 	.short	0x0100
        /*0282*/ 	.byte	0x06
	.zero		1


	//   ....[14]....
        /*0284*/ 	.word	0x00000770
        /*0288*/ 	.word	0x000000ff
        /*028c*/ 	.word	0x0002a890
        /*0290*/ 	.short	0x0100
        /*0292*/ 	.byte	0x08
	.zero		1


	//   ....[15]....
        /*0294*/ 	.word	0x00000780
        /*0298*/ 	.word	0x000000ff
        /*029c*/ 	.word	0x0002a8a0
        /*02a0*/ 	.short	0x0100
        /*02a2*/ 	.byte	0x08
	.zero		1


	//   ....[16]....
        /*02a4*/ 	.word	0x00000790
        /*02a8*/ 	.word	0x000000ff
        /*02ac*/ 	.word	0x0002a898
        /*02b0*/ 	.short	0x0100
        /*02b2*/ 	.byte	0x08
	.zero		1


	//   ....[17]....
        /*02b4*/ 	.word	0x000007a0
        /*02b8*/ 	.word	0x000000ff
        /*02bc*/ 	.word	0x0002a8a8
        /*02c0*/ 	.short	0x0100
        /*02c2*/ 	.byte	0x08
	.zero		1


	//   ....[18]....
        /*02c4*/ 	.word	0x000008d0
        /*02c8*/ 	.word	0x000000ff
        /*02cc*/ 	.word	0x0002a8b0
        /*02d0*/ 	.short	0x0100
        /*02d2*/ 	.byte	0x08
	.zero		1


	//   ....[19]....
        /*02d4*/ 	.word	0x000008e0
        /*02d8*/ 	.word	0x000000ff
        /*02dc*/ 	.word	0x0002a8c0
        /*02e0*/ 	.short	0x0100
        /*02e2*/ 	.byte	0x08
	.zero		1


	//   ....[20]....
        /*02e4*/ 	.word	0x000008f0
        /*02e8*/ 	.word	0x000000ff
        /*02ec*/ 	.word	0x0002a8b8
        /*02f0*/ 	.short	0x0100
        /*02f2*/ 	.byte	0x08
	.zero		1


	//   ....[21]....
        /*02f4*/ 	.word	0x00000900
        /*02f8*/ 	.word	0x000000ff
        /*02fc*/ 	.word	0x0002a8c8
        /*0300*/ 	.short	0x0100
        /*0302*/ 	.byte	0x08
	.zero		1


	//   ....[22]....
        /*0304*/ 	.word	0x00001910
        /*0308*/ 	.word	0x000000ff
        /*030c*/ 	.word	0x0002a800
        /*0310*/ 	.short	0x010a
        /*0312*/ 	.byte	0x25
	.zero		1


	//   ....[23]....
        /*0314*/ 	.word	0x000019a0
        /*0318*/ 	.word	0x00000003
        /*031c*/ 	.word	0x0002a830
        /*0320*/ 	.short	0x010a
        /*0322*/ 	.byte	0x3f
	.zero		1


	//   ....[24]....
        /*0324*/ 	.word	0x00001a20
        /*0328*/ 	.word	0x00000003
        /*032c*/ 	.word	0x0002a830
        /*0330*/ 	.short	0x010a
        /*0332*/ 	.byte	0x3f
	.zero		1


	//   ....[25]....
        /*0334*/ 	.word	0x000021a0
        /*0338*/ 	.word	0x00000003
        /*033c*/ 	.word	0x00000000
        /*0340*/ 	.short	0x0101
        /*0342*/ 	.byte	0x3f
	.zero		1


	//   ....[26]....
        /*0344*/ 	.word	0x00004b20
        /*0348*/ 	.word	0x000000ff
        /*034c*/ 	.word	0x0002a830
        /*0350*/ 	.short	0x010a
        /*0352*/ 	.byte	0x07
	.zero		1


	//   ....[27]....
        /*0354*/ 	.word	0x00004b60
        /*0358*/ 	.word	0x000000ff
        /*035c*/ 	.word	0x0002a830
        /*0360*/ 	.short	0x010a
        /*0362*/ 	.byte	0x07
	.zero		1


	//   ....[28]....
        /*0364*/ 	.word	0x00005420
        /*0368*/ 	.word	0x000000ff
        /*036c*/ 	.word	0x0002a850
        /*0370*/ 	.short	0x010a
        /*0372*/ 	.byte	0x06
	.zero		1


	//   ....[29]....
        /*0374*/ 	.word	0x00005460
        /*0378*/ 	.word	0x000000ff
        /*037c*/ 	.word	0x0002a850
        /*0380*/ 	.short	0x010a
        /*0382*/ 	.byte	0x06
	.zero		1


	//   ....[30]....
        /*0384*/ 	.word	0x00005d60
        /*0388*/ 	.word	0x0000006a
        /*038c*/ 	.word	0x00000000
        /*0390*/ 	.short	0x0101
        /*0392*/ 	.byte	0x3f
	.zero		1


	//   ....[31]....
        /*0394*/ 	.word	0x00007850
        /*0398*/ 	.word	0x00000062
        /*039c*/ 	.word	0x00000000
        /*03a0*/ 	.short	0x0101
        /*03a2*/ 	.byte	0x3f
	.zero		1


	//   ....[32]....
        /*03a4*/ 	.word	0x00008030
        /*03a8*/ 	.word	0x000000ff
        /*03ac*/ 	.word	0x0002a830
        /*03b0*/ 	.short	0x010a
        /*03b2*/ 	.byte	0x06
	.zero		1


	//   ....[33]....
        /*03b4*/ 	.word	0x00008070
        /*03b8*/ 	.word	0x000000ff
        /*03bc*/ 	.word	0x0002a830
        /*03c0*/ 	.short	0x010a
        /*03c2*/ 	.byte	0x06
	.zero		1


	//   ....[34]....
        /*03c4*/ 	.word	0x00008930
        /*03c8*/ 	.word	0x000000ff
        /*03cc*/ 	.word	0x0002a850
        /*03d0*/ 	.short	0x010a
        /*03d2*/ 	.byte	0x0a
	.zero		1


	//   ....[35]....
        /*03d4*/ 	.word	0x00008970
        /*03d8*/ 	.word	0x000000ff
        /*03dc*/ 	.word	0x0002a850
        /*03e0*/ 	.short	0x010a
        /*03e2*/ 	.byte	0x0a
	.zero		1


	//   ....[36]....
        /*03e4*/ 	.word	0x00009ef0
        /*03e8*/ 	.word	0x00000058
        /*03ec*/ 	.word	0x00000000
        /*03f0*/ 	.short	0x0101
        /*03f2*/ 	.byte	0x3f
	.zero		1


	//   ....[37]....
        /*03f4*/ 	.word	0x00009f90
        /*03f8*/ 	.word	0x00000058
        /*03fc*/ 	.word	0x00000000
        /*0400*/ 	.short	0x0101
        /*0402*/ 	.byte	0x3f
	.zero		1


	//   ....[38]....
        /*0404*/ 	.word	0x0000a2d0
        /*0408*/ 	.word	0x000000ff
        /*040c*/ 	.word	0x0002a830
        /*0410*/ 	.short	0x010a
        /*0412*/ 	.byte	0x06
	.zero		1


	//   ....[39]....
        /*0414*/ 	.word	0x0000a310
        /*0418*/ 	.word	0x000000ff
        /*041c*/ 	.word	0x0002a830
        /*0420*/ 	.short	0x010a
        /*0422*/ 	.byte	0x06
	.zero		1


	//   ....[40]....
        /*0424*/ 	.word	0x0000abd0
        /*0428*/ 	.word	0x000000ff
        /*042c*/ 	.word	0x0002a850
        /*0430*/ 	.short	0x010a
        /*0432*/ 	.byte	0x0a
	.zero		1


	//   ....[41]....
        /*0434*/ 	.word	0x0000ac10
        /*0438*/ 	.word	0x000000ff
        /*043c*/ 	.word	0x0002a850
        /*0440*/ 	.short	0x010a
        /*0442*/ 	.byte	0x0a
	.zero		1


	//   ....[42]....
        /*0444*/ 	.word	0x0000b530
        /*0448*/ 	.word	0x0000006a
        /*044c*/ 	.word	0x00000000
        /*0450*/ 	.short	0x0101
        /*0452*/ 	.byte	0x3f
	.zero		1


	//   ....[43]....
        /*0454*/ 	.word	0x0000cf80
        /*0458*/ 	.word	0x00000062
        /*045c*/ 	.word	0x00000000
        /*0460*/ 	.short	0x0101
        /*0462*/ 	.byte	0x3f
	.zero		1


	//   ....[44]....
        /*0464*/ 	.word	0x0000d970
        /*0468*/ 	.word	0x000000ff
        /*046c*/ 	.word	0x0002a850
        /*0470*/ 	.short	0x010a
        /*0472*/ 	.byte	0x05
	.zero		1


	//   ....[45]....
        /*0474*/ 	.word	0x0000d9b0
        /*0478*/ 	.word	0x000000ff
        /*047c*/ 	.word	0x0002a850
        /*0480*/ 	.short	0x010a
        /*0482*/ 	.byte	0x05
	.zero		1


	//   ....[46]....
        /*0484*/ 	.word	0x0000de60
        /*0488*/ 	.word	0x00000007
        /*048c*/ 	.word	0x00000000
        /*0490*/ 	.short	0x0101
        /*0492*/ 	.byte	0x3f
	.zero		1


	//   ....[47]....
        /*0494*/ 	.word	0x0000ebe0
        /*0498*/ 	.word	0x000000ff
        /*049c*/ 	.word	0x00000000
        /*04a0*/ 	.short	0x0101
        /*04a2*/ 	.byte	0x05
	.zero		1


	//   ....[48]....
        /*04a4*/ 	.word	0x00010660
        /*04a8*/ 	.word	0x00000008
        /*04ac*/ 	.word	0x0002a840
        /*04b0*/ 	.short	0x010a
        /*04b2*/ 	.byte	0x3f
	.zero		1


	//   ....[49]....
        /*04b4*/ 	.word	0x00010af0
        /*04b8*/ 	.word	0x000000ff
        /*04bc*/ 	.word	0x0002a820
        /*04c0*/ 	.short	0x010a
        /*04c2*/ 	.byte	0x26
	.zero		1


	//   ....[50]....
        /*04c4*/ 	.word	0x00010dd0
        /*04c8*/ 	.word	0x00000003
        /*04cc*/ 	.word	0x0002a840
        /*04d0*/ 	.short	0x010a
        /*04d2*/ 	.byte	0x3f
	.zero		1


	//   ....[51]....
        /*04d4*/ 	.word	0x00011040
        /*04d8*/ 	.word	0x00000002
        /*04dc*/ 	.word	0x00000060
        /*04e0*/ 	.short	0x010a
        /*04e2*/ 	.byte	0x3f
	.zero		1


	//   ....[52]....
        /*04e4*/ 	.word	0x00011510
        /*04e8*/ 	.word	0x00000003
        /*04ec*/ 	.word	0x0002a840
        /*04f0*/ 	.short	0x010a
        /*04f2*/ 	.byte	0x3f
	.zero		1


	//   ....[53]....
        /*04f4*/ 	.word	0x00011780
        /*04f8*/ 	.word	0x00000002
        /*04fc*/ 	.word	0x00000060
        /*0500*/ 	.short	0x010a
        /*0502*/ 	.byte	0x3f
	.zero		1


	//   ....[54]....
        /*0504*/ 	.word	0x00011b70
        /*0508*/ 	.word	0x00000002
        /*050c*/ 	.word	0x0002a840
        /*0510*/ 	.short	0x010a
        /*0512*/ 	.byte	0x3f
	.zero		1


	//   ....[55]....
        /*0514*/ 	.word	0x00011e10
        /*0518*/ 	.word	0x00000002
        /*051c*/ 	.word	0x00000060
        /*0520*/ 	.short	0x010a
        /*0522*/ 	.byte	0x3f
	.zero		1


	//   ....[56]....
        /*0524*/ 	.word	0x000121d0
        /*0528*/ 	.word	0x00000003
        /*052c*/ 	.word	0x0002a860
        /*0530*/ 	.short	0x010a
        /*0532*/ 	.byte	0x3f
	.zero		1


	//   ....[57]....
        /*0534*/ 	.word	0x000125e0
        /*0538*/ 	.word	0x00000007
        /*053c*/ 	.word	0x0002a820
        /*0540*/ 	.short	0x010a
        /*0542*/ 	.byte	0x3f
	.zero		1


	//   ....[58]....
        /*0544*/ 	.word	0x00012750
        /*0548*/ 	.word	0x00000005
        /*054c*/ 	.word	0x00000000
        /*0550*/ 	.short	0x010a
        /*0552*/ 	.byte	0x3f
	.zero		1


	//   ....[59]....
        /*0554*/ 	.word	0x000127c0
        /*0558*/ 	.word	0x00000003
        /*055c*/ 	.word	0x00000000
        /*0560*/ 	.short	0x010a
        /*0562*/ 	.byte	0x3f
	.zero		1


	//   ....[60]....
        /*0564*/ 	.word	0x00012820
        /*0568*/ 	.word	0x00000005
        /*056c*/ 	.word	0x00000000
        /*0570*/ 	.short	0x010a
        /*0572*/ 	.byte	0x3f
	.zero		1


	//   ....[61]....
        /*0574*/ 	.word	0x00012850
        /*0578*/ 	.word	0x00000003
        /*057c*/ 	.word	0x00000000
        /*0580*/ 	.short	0x010a
        /*0582*/ 	.byte	0x3f
	.zero		1


	//   ....[62]....
        /*0584*/ 	.word	0x000128c0
        /*0588*/ 	.word	0x00000003
        /*058c*/ 	.word	0x0002a800
        /*0590*/ 	.short	0x010a
        /*0592*/ 	.byte	0x3f
	.zero		1


	//   ....[63]....
        /*0594*/ 	.word	0x00012910
        /*0598*/ 	.word	0x00000003
        /*059c*/ 	.word	0x0002a830
        /*05a0*/ 	.short	0x010a
        /*05a2*/ 	.byte	0x3f
	.zero		1


	//   ....[64]....
        /*05a4*/ 	.word	0x00012970
        /*05a8*/ 	.word	0x00000058
        /*05ac*/ 	.word	0x0002a830
        /*05b0*/ 	.short	0x010a
        /*05b2*/ 	.byte	0x3f
	.zero		1


	//   ....[65]....
        /*05b4*/ 	.word	0x000129d0
        /*05b8*/ 	.word	0x00000015
        /*05bc*/ 	.word	0x0002a850
        /*05c0*/ 	.short	0x010a
        /*05c2*/ 	.byte	0x3f
	.zero		1


	//   ....[66]....
        /*05c4*/ 	.word	0x00012a30
        /*05c8*/ 	.word	0x0000000f
        /*05cc*/ 	.word	0x0002a830
        /*05d0*/ 	.short	0x010a
        /*05d2*/ 	.byte	0x3f
	.zero		1


	//   ....[67]....
        /*05d4*/ 	.word	0x00012a90
        /*05d8*/ 	.word	0x0000000f
        /*05dc*/ 	.word	0x0002a850
        /*05e0*/ 	.short	0x010a
        /*05e2*/ 	.byte	0x3f
	.zero		1


	//   ....[68]....
        /*05e4*/ 	.word	0x00012af0
        /*05e8*/ 	.word	0x0000000f
        /*05ec*/ 	.word	0x0002a830
        /*05f0*/ 	.short	0x010a
        /*05f2*/ 	.byte	0x3f
	.zero		1


	//   ....[69]....
        /*05f4*/ 	.word	0x00012b50
        /*05f8*/ 	.word	0x0000000f
        /*05fc*/ 	.word	0x0002a850
        /*0600*/ 	.short	0x010a
        /*0602*/ 	.byte	0x3f
	.zero		1


	//   ....[70]....
        /*0604*/ 	.word	0x00012bb0
        /*0608*/ 	.word	0x00000003
        /*060c*/ 	.word	0x0002a850
        /*0610*/ 	.short	0x010a
        /*0612*/ 	.byte	0x3f
	.zero		1


	//   ....[71]....
        /*0614*/ 	.word	0x00012d30
        /*0618*/ 	.word	0x00000008
        /*061c*/ 	.word	0x0002a840
        /*0620*/ 	.short	0x010a
        /*0622*/ 	.byte	0x3f
	.zero		1


	//   ....[72]....
        /*0624*/ 	.word	0x00012d90
        /*0628*/ 	.word	0x00000008
        /*062c*/ 	.word	0x0002a820
        /*0630*/ 	.short	0x010a
        /*0632*/ 	.byte	0x3f
	.zero		1


	//   ....[73]....
        /*0634*/ 	.word	0x00012de0
        /*0638*/ 	.word	0x00000003
        /*063c*/ 	.word	0x0002a840
        /*0640*/ 	.short	0x010a
        /*0642*/ 	.byte	0x3f
	.zero		1


	//   ....[74]....
        /*0644*/ 	.word	0x00012e30
        /*0648*/ 	.word	0x00000002
        /*064c*/ 	.word	0x00000060
        /*0650*/ 	.short	0x010a
        /*0652*/ 	.byte	0x3f
	.zero		1


	//   ....[75]....
        /*0654*/ 	.word	0x00012e80
        /*0658*/ 	.word	0x00000003
        /*065c*/ 	.word	0x0002a840
        /*0660*/ 	.short	0x010a
        /*0662*/ 	.byte	0x3f
	.zero		1


	//   ....[76]....
        /*0664*/ 	.word	0x00012ed0
        /*0668*/ 	.word	0x00000002
        /*066c*/ 	.word	0x00000060
        /*0670*/ 	.short	0x010a
        /*0672*/ 	.byte	0x3f
	.zero		1


	//   ....[77]....
        /*0674*/ 	.word	0x00012f20
        /*0678*/ 	.word	0x00000002
        /*067c*/ 	.word	0x0002a840
        /*0680*/ 	.short	0x010a
        /*0682*/ 	.byte	0x3f
	.zero		1


	//   ....[78]....
        /*0684*/ 	.word	0x00012f70
        /*0688*/ 	.word	0x00000002
        /*068c*/ 	.word	0x00000060
        /*0690*/ 	.short	0x010a
        /*0692*/ 	.byte	0x3f
	.zero		1


	//   ....[79]....
        /*0694*/ 	.word	0x00012fc0
        /*0698*/ 	.word	0x00000003
        /*069c*/ 	.word	0x0002a860
        /*06a0*/ 	.short	0x010a
        /*06a2*/ 	.byte	0x3f
	.zero		1


	//   ....[80]....
        /*06a4*/ 	.word	0x000130a0
        /*06a8*/ 	.word	0x00000007
        /*06ac*/ 	.word	0x0002a820
        /*06b0*/ 	.short	0x010a
        /*06b2*/ 	.byte	0x3f
	.zero		1


	//   ....[81]....
        /*06b4*/ 	.word	0x000130f0
        /*06b8*/ 	.word	0x00000005
        /*06bc*/ 	.word	0x00000000
        /*06c0*/ 	.short	0x010a
        /*06c2*/ 	.byte	0x3f
	.zero		1


	//   ....[82]....
        /*06c4*/ 	.word	0x00013140
        /*06c8*/ 	.word	0x00000003
        /*06cc*/ 	.word	0x00000000
        /*06d0*/ 	.short	0x010a
        /*06d2*/ 	.byte	0x3f
	.zero		1


	//   ....[83]....
        /*06d4*/ 	.word	0x00013190
        /*06d8*/ 	.word	0x00000005
        /*06dc*/ 	.word	0x00000000
        /*06e0*/ 	.short	0x010a
        /*06e2*/ 	.byte	0x3f
	.zero		1


	//----- nvinfo : EIATTR_NUM_MBARRIERS
	.align		4
.L_217:
        /*06e4*/ 	.byte	0x03, 0x38
        /*06e6*/ 	.short	0x0016


	//----- nvinfo : EIATTR_EXIT_INSTR_OFFSETS
	.align		4
        /*06e8*/ 	.byte	0x04, 0x1c
        /*06ea*/ 	.short	(.L_219 - .L_218)


	//   ....[0]....
.L_218:
        /*06ec*/ 	.word	0x00000a40


	//   ....[1]....
        /*06f0*/ 	.word	0x0000f4a0


	//   ....[2]....
        /*06f4*/ 	.word	0x0000f500


	//   ....[3]....
        /*06f8*/ 	.word	0x00012650


	//   ....[4]....
        /*06fc*/ 	.word	0x000128a0


	//----- nvinfo : EIATTR_MAX_THREADS
	.align		4
.L_219:
        /*0700*/ 	.byte	0x04, 0x05
        /*0702*/ 	.short	(.L_221 - .L_220)
.L_220:
        /*0704*/ 	.word	0x00000180
        /*0708*/ 	.word	0x00000001
        /*070c*/ 	.word	0x00000001


	//----- nvinfo : EIATTR_CRS_STACK_SIZE
	.align		4
.L_221:
        /*0710*/ 	.byte	0x04, 0x1e
        /*0712*/ 	.short	(.L_223 - .L_222)
.L_222:
        /*0714*/ 	.word	0x00000000


	//----- nvinfo : EIATTR_CBANK_PARAM_SIZE
	.align		4
.L_223:
        /*0718*/ 	.byte	0x03, 0x19
        /*071a*/ 	.short	0x0bf0


	//----- nvinfo : EIATTR_PARAM_CBANK
	.align		4
        /*071c*/ 	.byte	0x04, 0x0a
        /*071e*/ 	.short	(.L_225 - .L_224)
	.align		4
.L_224:
        /*0720*/ 	.word	index@(.nv.constant0._ZN7cutlass13device_kernelIN5flash11enable_sm90INS1_16FlashAttnFwdSm90INS1_25CollectiveMainloopFwdSm90ILi2EN4cute5tupleIJNS5_1CILi1EEES8_S8_EEENS6_IJNS7_ILi128EEENS7_ILi96EEENS7_ILi192EEEEEELi128ENS_6half_tEfNS_4arch4Sm90ELb0ELb1ELb1ELb0ELb0ELb0ELb0ELb1ELb1ELb0ELb0ELb0EEENS1_21CollectiveEpilogueFwdINS6_IJSA_SA_SB_EEES9_SE_SG_Li256ELb0ELb0ELb0ELb0EEENS1_30DynamicPersistentTileSchedulerILi256ELi32ELb0ELb0ELb1EEEEEEEEEvNT_6ParamsE)
        /*0724*/ 	.short	0x0210
        /*0726*/ 	.short	0x0bf0


	//----- nvinfo : EIATTR_SW_WAR
	.align		4
.L_225:
        /*0728*/ 	.byte	0x04, 0x36
        /*072a*/ 	.short	(.L_227 - .L_226)
.L_226:
        /*072c*/ 	.word	0x00000008
.L_227:


//--------------------- .nv.info._ZN7cutlass13device_kernelIN5flash11enable_sm90INS1_16FlashAttnFwdSm90INS1_25CollectiveMainloopFwdSm90ILi2EN4cute5tupleIJNS5_1CILi1EEES8_S8_EEENS6_IJNS7_ILi128EEENS7_ILi96EEENS7_ILi192EEEEEELi128ENS_6half_tEfNS_4arch4Sm90ELb0ELb1ELb1ELb1ELb0ELb0ELb0ELb1ELb1ELb0ELb0ELb0EEENS1_21CollectiveEpilogueFwdINS6_IJSA_SA_SB_EEES9_SE_SG_Li256ELb1ELb0ELb0ELb0EEENS1_36VarlenDynamicPersistentTileSchedulerILi128ELi96ELi256ELi32ELb0ELb0ELb1ELb1ELb0ELb1EEEEEEEEEvNT_6ParamsE --------------------------
	.section	.nv.info._ZN7cutlass13device_kernelIN5flash11enable_sm90INS1_16FlashAttnFwdSm90INS1_25CollectiveMainloopFwdSm90ILi2EN4cute5tupleIJNS5_1CILi1EEES8_S8_EEENS6_IJNS7_ILi128EEENS7_ILi96EEENS7_ILi192EEEEEELi128ENS_6half_tEfNS_4arch4Sm90ELb0ELb1ELb1ELb1ELb0ELb0ELb0ELb1ELb1ELb0ELb0ELb0EEENS1_21CollectiveEpilogueFwdINS6_IJSA_SA_SB_EEES9_SE_SG_Li256ELb1ELb0ELb0ELb0EEENS1_36VarlenDynamicPersistentTileSchedulerILi128ELi96ELi256ELi32ELb0ELb0ELb1ELb1ELb0ELb1EEEEEEEEEvNT_6ParamsE,"",@"SHT_CUDA_INFO"
	.sectionflags	@""
	.align	4


	//----- nvinfo : EIATTR_CUDA_API_VERSION
	.align		4
        /*0000*/ 	.byte	0x04, 0x37
        /*0002*/ 	.short	(.L_229 - .L_228)
.L_228:
        /*0004*/ 	.word	0x00000082


	//----- nvinfo : EIATTR_KPARAM_INFO
	.align		4
.L_229:
        /*0008*/ 	.byte	0x04, 0x17
        /*000a*/ 	.short	(.L_231 - .L_230)
.L_230:
        /*000c*/ 	.word	0x00000000
        /*0010*/ 	.short	0x0000
        /*0012*/ 	.short	0x0070
        /*0014*/ 	.byte	0x00, 0xf0, 0x01, 0x28


	//----- nvinfo : EIATTR_SPARSE_MMA_MASK
	.align		4
.L_231:
        /*0018*/ 	.byte	0x03, 0x50
        /*001a*/ 	.short	0x0000


	//----- nvinfo : EIATTR_MAXREG_COUNT
	.align		4
        /*001c*/ 	.byte	0x03, 0x1b
        /*001e*/ 	.short	0x00a8


	//----- nvinfo : EIATTR_NUM_BARRIERS
	.align		4
        /*0020*/ 	.byte	0x02, 0x4c
        /*0022*/ 	.byte	0x09
	.zero		1


	//----- nvinfo : EIATTR_EXTERNS
	.align		4
        /*0024*/ 	.byte	0x04, 0x0f
        /*0026*/ 	.short	(.L_233 - .L_232)


	//   ....[0]....
	.align		4
.L_232:
        /*0028*/ 	.word	index@(__assertfail)


	//----- nvinfo : EIATTR_ANNOTATIONS
	.align		4
.L_233:
        /*002c*/ 	.byte	0x04, 0x55
        /*002e*/ 	.short	(.L_235 - .L_234)


	//   ....[0]....
.L_234:
        /* <DEDUP_REMOVED lines=34> */


	//----- nvinfo : EIATTR_MERCURY_ISA_VERSION
	.align		4
.L_235:
        /*0240*/ 	.byte	0x03, 0x5f
        /*0242*/ 	.short	0x0101


	//----- nvinfo : EIATTR_UNUSED_LOAD_BYTE_OFFSET
	.align		4
        /*0244*/ 	.byte	0x04, 0x44
        /*0246*/ 	.short	(.L_237 - .L_236)


	//   ....[0]....
.L_236:
        /*0248*/ 	.word	0x00000a10
        /*024c*/ 	.word	0x0000fff0


	//   ....[1]....
        /*0250*/ 	.word	0x0000e270
        /*0254*/ 	.word	0x0000fff0


	//----- nvinfo : EIATTR_INT_WARP_WIDE_INSTR_OFFSETS
	.align		4
.L_237:
        /*0258*/ 	.byte	0x04, 0x31
        /*025a*/ 	.short	(.L_239 - .L_238)


	//   ....[0]....
.L_238:
        /*025c*/ 	.word	0x00000150


	//   ....[1]....
        /*0260*/ 	.word	0x00000190


	//   ....[2]....
        /*0264*/ 	.word	0x00000250


	//   ....[3]....
        /*0268*/ 	.word	0x000115e0


	//   ....[4]....
        /*026c*/ 	.word	0x00011680


	//   ....[5]....
        /*0270*/ 	.word	0x00011b90


	//   ....[6]....
        /*0274*/ 	.word	0x00011c10


	//   ....[7]....
        /*0278*/ 	.word	0x00011d20


	//   ....[8]....
        /*027c*/ 	.word	0x00011e10


	//   ....[9]....
        /*0280*/ 	.word	0x00014170


	//   ....[10]....
        /*0284*/ 	.word	0x00014210


	//----- nvinfo : EIATTR_COOP_GROUP_MASK_REGIDS
	.align		4
.L_239:
        /*0288*/ 	.byte	0x04, 0x29
        /*028a*/ 	.short	(.L_241 - .L_240)


	//   ....[0]....
.L_240:
        /*028c*/ 	.word	0xffffffff


	//   ....[1]....
        /*0290*/ 	.word	0xffffffff


	//   ....[2]....
        /*0294*/ 	.word	0xffffffff


	//   ....[3]....
        /*0298*/ 	.word	0xffffffff


	//   ....[4]....
        /*029c*/ 	.word	0xffffffff


	//   ....[5]....
        /*02a0*/ 	.word	0xffffffff


	//   ....[6]....
        /*02a4*/ 	.word	0xffffffff


	//   ....[7]....
        /*02a8*/ 	.word	0xffffffff


	//   ....[8]....
        /*02ac*/ 	.word	0xffffffff


	//   ....[9]....
        /*02b0*/ 	.word	0xffffffff


	//   ....[10]....
        /*02b4*/ 	.word	0xffffffff


	//   ....[11]....
        /*02b8*/ 	.word	0xffffffff


	//   ....[12]....
        /*02bc*/ 	.word	0xffffffff


	//   ....[13]....
        /*02c0*/ 	.word	0xffffffff


	//   ....[14]....
        /*02c4*/ 	.word	0xffffffff


	//   ....[15]....
        /*02c8*/ 	.word	0xffffffff


	//   ....[16]....
        /*02cc*/ 	.word	0xffffffff


	//   ....[17]....
        /*02d0*/ 	.word	0xffffffff


	//   ....[18]....
        /*02d4*/ 	.word	0xffffffff


	//   ....[19]....
        /*02d8*/ 	.word	0xffffffff


	//   ....[20]....
        /*02dc*/ 	.word	0xffffffff


	//   ....[21]....
        /*02e0*/ 	.word	0xffffffff


	//   ....[22]....
        /*02e4*/ 	.word	0xffffffff


	//   ....[23]....
        /*02e8*/ 	.word	0xffffffff


	//   ....[24]....
        /*02ec*/ 	.word	0xffffffff


	//   ....[25]....
        /*02f0*/ 	.word	0xffffffff


	//   ....[26]....
        /*02f4*/ 	.word	0xffffffff


	//   ....[27]....
        /*02f8*/ 	.word	0xffffffff


	//   ....[28]....
        /*02fc*/ 	.word	0xffffffff


	//   ....[29]....
        /*0300*/ 	.word	0xffffffff


	//   ....[30]....
        /*0304*/ 	.word	0xffffffff


	//   ....[31]....
        /*0308*/ 	.word	0xffffffff


	//   ....[32]....
        /*030c*/ 	.word	0xffffffff


	//   ....[33]....
        /*0310*/ 	.word	0xffffffff


	//   ....[34]....
        /*0314*/ 	.word	0xffffffff


	//   ....[35]....
        /*0318*/ 	.word	0xffffffff


	//   ....[36]....
        /*031c*/ 	.word	0xffffffff


	//   ....[37]....
        /*0320*/ 	.word	0xffffffff


	//   ....[38]....
        /*0324*/ 	.word	0xffffffff


	//   ....[39]....
        /*0328*/ 	.word	0xffffffff


	//   ....[40]....
        /*032c*/ 	.word	0xffffffff


	//   ....[41]....
        /*0330*/ 	.word	0xffffffff


	//   ....[42]....
        /*0334*/ 	.word	0xffffffff


	//   ....[43]....
        /*0338*/ 	.word	0xffffffff


	//   ....[44]....
        /*033c*/ 	.word	0xffffffff


	//   ....[45]....
        /*0340*/ 	.word	0xffffffff


	//   ....[46]....
        /*0344*/ 	.word	0xffffffff


	//   ....[47]....
        /*0348*/ 	.word	0xffffffff


	//   ....[48]....
        /*034c*/ 	.word	0xffffffff


	//   ....[49]....
        /*0350*/ 	.word	0xffffffff


	//   ....[50]....
        /*0354*/ 	.word	0xffffffff


	//   ....[51]....
        /*0358*/ 	.word	0xffffffff


	//   ....[52]....
        /*035c*/ 	.word	0xffffffff


	//   ....[53]....
        /*0360*/ 	.word	0xffffffff


	//   ....[54]....
        /*0364*/ 	.word	0xffffffff


	//   ....[55]....
        /*0368*/ 	.word	0xffffffff


	//   ....[56]....
        /*036c*/ 	.word	0xffffffff


	//   ....[57]....
        /*0370*/ 	.word	0xffffffff


	//   ....[58]....
        /*0374*/ 	.word	0xffffffff


	//   ....[59]....
        /*0378*/ 	.word	0xffffffff


	//   ....[60]....
        /*037c*/ 	.word	0xffffffff


	//   ....[61]....
        /*0380*/ 	.word	0xffffffff


	//   ....[62]....
        /*0384*/ 	.word	0x0500000f


	//   ....[63]....
        /*0388*/ 	.word	0x0500000f


	//   ....[64]....
        /*038c*/ 	.word	0x0500000f


	//   ....[65]....
        /*0390*/ 	.word	0x0500000f


	//   ....[66]....
        /*0394*/ 	.word	0x0500000f


	//   ....[67]....
        /*0398*/ 	.word	0x0500000f


	//   ....[68]....
        /*039c*/ 	.word	0x0500000f


	//   ....[69]....
        /*03a0*/ 	.word	0x0500000f


	//   ....[70]....
        /*03a4*/ 	.word	0x0500000f


	//   ....[71]....
        /*03a8*/ 	.word	0x0500000f


	//   ....[72]....
        /*03ac*/ 	.word	0x0500000f


	//   ....[73]....
        /*03b0*/ 	.word	0x0500000f


	//   ....[74]....
        /*03b4*/ 	.word	0x0500000f


	//   ....[75]....
        /*03b8*/ 	.word	0x0500000f


	//   ....[76]....
        /*03bc*/ 	.word	0x0500000f


	//   ....[77]....
        /*03c0*/ 	.word	0x0500000f


	//   ....[78]....
        /*03c4*/ 	.word	0x0500000f


	//   ....[79]....
        /*03c8*/ 	.word	0x0500000f


	//   ....[80]....
        /*03cc*/ 	.word	0x0500000f


	//----- nvinfo : EIATTR_COOP_GROUP_INSTR_OFFSETS
	.align		4
.L_241:
        /*03d0*/ 	.byte	0x04, 0x28
        /*03d2*/ 	.short	(.L_243 - .L_242)


	//   ....[0]....
.L_242:
        /*03d4*/ 	.word	0x00000060


	//   ....[1]....
        /*03d8*/ 	.word	0x00000160


	//   ....[2]....
        /*03dc*/ 	.word	0x00000260


	//   ....[3]....
        /*03e0*/ 	.word	0x000003d0


	//   ....[4]....
        /*03e4*/ 	.word	0x00000530


	//   ....[5]....
        /*03e8*/ 	.word	0x00000650


	//   ....[6]....
        /*03ec*/ 	.word	0x000007b0


	//   ....[7]....
        /*03f0*/ 	.word	0x000016a0


	//   ....[8]....
        /*03f4*/ 	.word	0x000037f0


	//   ....[9]....
        /*03f8*/ 	.word	0x00003820


	//   ....[10]....
        /*03fc*/ 	.word	0x00003c20


	//   ....[11]....
        /*0400*/ 	.word	0x00003ca0


	//   ....[12]....
        /*0404*/ 	.word	0x00006ba0


	//   ....[13]....
        /*0408*/ 	.word	0x00006cb0


	//   ....[14]....
        /*040c*/ 	.word	0x000072e0


	//   ....[15]....
        /*0410*/ 	.word	0x00007350


	//   ....[16]....
        /*0414*/ 	.word	0x000092e0


	//   ....[17]....
        /*0418*/ 	.word	0x00009310


	//   ....[18]....
        /*041c*/ 	.word	0x00009670


	//   ....[19]....
        /*0420*/ 	.word	0x000096f0


	//   ....[20]....
        /*0424*/ 	.word	0x0000c400


	//   ....[21]....
        /*0428*/ 	.word	0x0000c510


	//   ....[22]....
        /*042c*/ 	.word	0x0000caf0


	//   ....[23]....
        /*0430*/ 	.word	0x0000cb60


	//   ....[24]....
        /*0434*/ 	.word	0x0000d9c0


	//   ....[25]....
        /*0438*/ 	.word	0x0000d9f0


	//   ....[26]....
        /*043c*/ 	.word	0x0000daf0


	//   ....[27]....
        /*0440*/ 	.word	0x0000db00


	//   ....[28]....
        /*0444*/ 	.word	0x000100e0


	//   ....[29]....
        /*0448*/ 	.word	0x00010280


	//   ....[30]....
        /*044c*/ 	.word	0x000102b0


	//   ....[31]....
        /*0450*/ 	.word	0x000102e0


	//   ....[32]....
        /*0454*/ 	.word	0x00010320


	//   ....[33]....
        /*0458*/ 	.word	0x00010370


	//   ....[34]....
        /*045c*/ 	.word	0x000103d0


	//   ....[35]....
        /*0460*/ 	.word	0x000105c0


	//   ....[36]....
        /*0464*/ 	.word	0x00010620


	//   ....[37]....
        /*0468*/ 	.word	0x00010660


	//   ....[38]....
        /*046c*/ 	.word	0x000106a0


	//   ....[39]....
        /*0470*/ 	.word	0x000106d0


	//   ....[40]....
        /*0474*/ 	.word	0x00010700


	//   ....[41]....
        /*0478*/ 	.word	0x000107a0


	//   ....[42]....
        /*047c*/ 	.word	0x00010800


	//   ....[43]....
        /*0480*/ 	.word	0x00010890


	//   ....[44]....
        /*0484*/ 	.word	0x00014620


	//   ....[45]....
        /*0488*/ 	.word	0x00014630


	//   ....[46]....
        /*048c*/ 	.word	0x00014750


	//   ....[47]....
        /*0490*/ 	.word	0x000147b0


	//   ....[48]....
        /*0494*/ 	.word	0x000147f0


	//   ....[49]....
        /*0498*/ 	.word	0x00014830


	//   ....[50]....
        /*049c*/ 	.word	0x00014860


	//   ....[51]....
        /*04a0*/ 	.word	0x00014890


	//   ....[52]....
        /*04a4*/ 	.word	0x00014a30


	//   ....[53]....
        /*04a8*/ 	.word	0x00014a90


	//   ....[54]....
        /*04ac*/ 	.word	0x00014ad0


	//   ....[55]....
        /*04b0*/ 	.word	0x00014b10


	//   ....[56]....
        /*04b4*/ 	.word	0x00014b40


	//   ....[57]....
        /*04b8*/ 	.word	0x00014b70


	//   ....[58]....
        /*04bc*/ 	.word	0x00014c30


	//   ....[59]....
        /*04c0*/ 	.word	0x00014c50


	//   ....[60]....
        /*04c4*/ 	.word	0x00014cc0


	//   ....[61]....
        /*04c8*/ 	.word	0x00015360


	//   ....[62]....
        /*04cc*/ 	.word	0x000159f0


	//   ....[63]....
        /*04d0*/ 	.word	0x00015e10


	//   ....[64]....
        /*04d4*/ 	.word	0x00015ea0


	//   ....[65]....
        /*04d8*/ 	.word	0x00015f40


	//   ....[66]....
        /*04dc*/ 	.word	0x00015ff0


	//   ....[67]....
        /*04e0*/ 	.word	0x00016070


	//   ....[68]....
        /*04e4*/ 	.word	0x000160f0


	//   ....[69]....
        /*04e8*/ 	.word	0x00016170


	//   ....[70]....
        /*04ec*/ 	.word	0x000161f0


	//   ....[71]....
        /*04f0*/ 	.word	0x00016280


	//   ....[72]....
        /*04f4*/ 	.word	0x00016330


	//   ....[73]....
        /*04f8*/ 	.word	0x000163b0


	//   ....[74]....
        /*04fc*/ 	.word	0x00016430


	//   ....[75]....
        /*0500*/ 	.word	0x000164b0


	//   ....[76]....
        /*0504*/ 	.word	0x00016530


	//   ....[77]....
        /*0508*/ 	.word	0x000165a0


	//   ....[78]....
        /*050c*/ 	.word	0x00016640


	//   ....[79]....
        /*0510*/ 	.word	0x000166d0


	//   ....[80]....
        /*0514*/ 	.word	0x00016800


	//----- nvinfo : EIATTR_REG_RECONFIG
	.align		4
.L_243:
        /*0518*/ 	.byte	0x01, 0x54
	.zero		2


	//----- nvinfo : EIATTR_SYSCALL_OFFSETS
	.align		4
        /*051c*/ 	.byte	0x04, 0x46
        /*051e*/ 	.short	(.L_245 - .L_244)


	//   ....[0]....
.L_244:
        /*0520*/ 	.word	0x00001880


	//   ....[1]....
        /*0524*/ 	.word	0x00011810


	//   ....[2]....
        /*0528*/ 	.word	0x00011950


	//   ....[3]....
        /*052c*/ 	.word	0x00011a50


	//----- nvinfo : EIATTR_MBARRIER_INSTR_OFFSETS
	.align		4
.L_245:
        /*0530*/ 	.byte	0x04, 0x39
        /*0532*/ 	.short	(.L_247 - .L_246)


	//   ....[0]....
.L_246:
        /*0534*/ 	.word	0x00000280
        /*0538*/ 	.word	0x000000ff
        /*053c*/ 	.word	0x0002a800
        /*0540*/ 	.short	0x0100
        /*0542*/ 	.byte	0x08
	.zero		1


	//   ....[1]....
        /*0544*/ 	.word	0x00000290
        /*0548*/ 	.word	0x000000ff
        /*054c*/ 	.word	0x0002a820
        /*0550*/ 	.short	0x0100
        /*0552*/ 	.byte	0x08
	.zero		1


	//   ....[2]....
        /*0554*/ 	.word	0x00000380
        /*0558*/ 	.word	0x000000ff
        /*055c*/ 	.word	0x0002a830
        /*0560*/ 	.short	0x0100
        /*0562*/ 	.byte	0x08
	.zero		1


	//   ....[3]....
        /*0564*/ 	.word	0x00000390
        /*0568*/ 	.word	0x000000ff
        /*056c*/ 	.word	0x0002a840
        /*0570*/ 	.short	0x0100
        /*0572*/ 	.byte	0x08
	.zero		1


	//   ....[4]....
        /*0574*/ 	.word	0x000003a0
        /*0578*/ 	.word	0x000000ff
        /*057c*/ 	.word	0x0002a838
        /*0580*/ 	.short	0x0100
        /*0582*/ 	.byte	0x08
	.zero		1


	//   ....[5]....
        /*0584*/ 	.word	0x000003b0
        /*0588*/ 	.word	0x000000ff
        /*058c*/ 	.word	0x0002a848
        /*0590*/ 	.short	0x0100
        /*0592*/ 	.byte	0x08
	.zero		1


	//   ....[6]....
        /*0594*/ 	.word	0x000004e0
        /*0598*/ 	.word	0x000000ff
        /*059c*/ 	.word	0x0002a850
        /*05a0*/ 	.short	0x0100
        /*05a2*/ 	.byte	0x08
	.zero		1


	//   ....[7]....
        /*05a4*/ 	.word	0x000004f0
        /*05a8*/ 	.word	0x000000ff
        /*05ac*/ 	.word	0x0002a860
        /*05b0*/ 	.short	0x0100
        /*05b2*/ 	.byte	0x08
	.zero		1


	//   ....[8]....
        /*05b4*/ 	.word	0x00000500
        /*05b8*/ 	.word	0x000000ff
        /*05bc*/ 	.word	0x0002a858
        /*05c0*/ 	.short	0x0100
        /*05c2*/ 	.byte	0x08
	.zero		1


	//   ....[9]....
        /*05c4*/ 	.word	0x00000510
        /*05c8*/ 	.word	0x000000ff
        /*05cc*/ 	.word	0x0002a868
        /*05d0*/ 	.short	0x0100
        /*05d2*/ 	.byte	0x08
	.zero		1


	//   ....[10]....
        /*05d4*/ 	.word	0x00000600
        /*05d8*/ 	.word	0x000000ff
        /*05dc*/ 	.word	0x0002a870
        /*05e0*/ 	.short	0x0100
        /*05e2*/ 	.byte	0x06
	.zero		1


	//   ....[11]....
        /*05e4*/ 	.word	0x00000610
        /*05e8*/ 	.word	0x000000ff
        /*05ec*/ 	.word	0x0002a880
        /*05f0*/ 	.short	0x0100
        /*05f2*/ 	.byte	0x06
	.zero		1


	//   ....[12]....
        /*05f4*/ 	.word	0x00000620
        /*05f8*/ 	.word	0x000000ff
        /*05fc*/ 	.word	0x0002a878
        /*0600*/ 	.short	0x0100
        /*0602*/ 	.byte	0x06
	.zero		1


	//   ....[13]....
        /*0604*/ 	.word	0x00000630
        /*0608*/ 	.word	0x000000ff
        /*060c*/ 	.word	0x0002a888
        /*0610*/ 	.short	0x0100
        /*0612*/ 	.byte	0x06
	.zero		1


	//   ....[14]....
        /*0614*/ 	.word	0x00000760
        /*0618*/ 	.word	0x000000ff
        /*061c*/ 	.word	0x0002a890
        /*0620*/ 	.short	0x0100
        /*0622*/ 	.byte	0x08
	.zero		1


	//   ....[15]....
        /*0624*/ 	.word	0x00000770
        /*0628*/ 	.word	0x000000ff
        /*062c*/ 	.word	0x0002a8a0
        /*0630*/ 	.short	0x0100
        /*0632*/ 	.byte	0x08
	.zero		1


	//   ....[16]....
        /*0634*/ 	.word	0x00000780
        /*0638*/ 	.word	0x000000ff
        /*063c*/ 	.word	0x0002a898
        /*0640*/ 	.short	0x0100
        /*0642*/ 	.byte	0x08
	.zero		1


	//   ....[17]....
        /*0644*/ 	.word	0x00000790
        /*0648*/ 	.word	0x000000ff
        /*064c*/ 	.word	0x0002a8a8
        /*0650*/ 	.short	0x0100
        /*0652*/ 	.byte	0x08
	.zero		1


	//   ....[18]....
        /*0654*/ 	.word	0x000008c0
        /*0658*/ 	.word	0x000000ff
        /*065c*/ 	.word	0x0002a8b0
        /*0660*/ 	.short	0x0100
        /*0662*/ 	.byte	0x08
	.zero		1


	//   ....[19]....
        /*0664*/ 	.word	0x000008d0
        /*0668*/ 	.word	0x000000ff
        /*066c*/ 	.word	0x0002a8c0
        /*0670*/ 	.short	0x0100
        /*0672*/ 	.byte	0x08
	.zero		1


	//   ....[20]....
        /*0674*/ 	.word	0x000008e0
        /*0678*/ 	.word	0x000000ff
        /*067c*/ 	.word	0x0002a8b8
        /*0680*/ 	.short	0x0100
        /*0682*/ 	.byte	0x08
	.zero		1


	//   ....[21]....
        /*0684*/ 	.word	0x000008f0
        /*0688*/ 	.word	0x000000ff
        /*068c*/ 	.word	0x0002a8c8
        /*0690*/ 	.short	0x0100
        /*0692*/ 	.byte	0x08
	.zero		1


	//   ....[22]....
        /*0694*/ 	.word	0x000018e0
        /*0698*/ 	.word	0x000000ff
        /*069c*/ 	.word	0x0002a800
        /*06a0*/ 	.short	0x010a
        /*06a2*/ 	.byte	0x27
	.zero		1


	//   ....[23]....
        /*06a4*/ 	.word	0x00001960
        /*06a8*/ 	.word	0x00000003
        /*06ac*/ 	.word	0x0002a830
        /*06b0*/ 	.short	0x010a
        /*06b2*/ 	.byte	0x3f
	.zero		1


	//   ....[24]....
        /*06b4*/ 	.word	0x00001a00
        /*06b8*/ 	.word	0x00000003
        /*06bc*/ 	.word	0x0002a830
        /*06c0*/ 	.short	0x010a
        /*06c2*/ 	.byte	0x3f
	.zero		1


	//   ....[25]....
        /*06c4*/ 	.word	0x000023a0
        /*06c8*/ 	.word	0x00000002
        /*06cc*/ 	.word	0x00000000
        /*06d0*/ 	.short	0x0101
        /*06d2*/ 	.byte	0x3f
	.zero		1


	//   ....[26]....
        /*06d4*/ 	.word	0x00004a40
        /*06d8*/ 	.word	0x000000ff
        /*06dc*/ 	.word	0x0002a830
        /*06e0*/ 	.short	0x010a
        /*06e2*/ 	.byte	0x06
	.zero		1


	//   ....[27]....
        /*06e4*/ 	.word	0x00004a80
        /*06e8*/ 	.word	0x000000ff
        /*06ec*/ 	.word	0x0002a830
        /*06f0*/ 	.short	0x010a
        /*06f2*/ 	.byte	0x06
	.zero		1


	//   ....[28]....
        /*06f4*/ 	.word	0x00005340
        /*06f8*/ 	.word	0x000000ff
        /*06fc*/ 	.word	0x0002a850
        /*0700*/ 	.short	0x010a
        /*0702*/ 	.byte	0x0b
	.zero		1


	//   ....[29]....
        /*0704*/ 	.word	0x00005380
        /*0708*/ 	.word	0x000000ff
        /*070c*/ 	.word	0x0002a850
        /*0710*/ 	.short	0x010a
        /*0712*/ 	.byte	0x0b
	.zero		1


	//   ....[30]....
        /*0714*/ 	.word	0x00005cb0
        /*0718*/ 	.word	0x00000067
        /*071c*/ 	.word	0x00000000
        /*0720*/ 	.short	0x0101
        /*0722*/ 	.byte	0x3f
	.zero		1


	//   ....[31]....
        /*0724*/ 	.word	0x000077d0
        /*0728*/ 	.word	0x0000005e
        /*072c*/ 	.word	0x00000000
        /*0730*/ 	.short	0x0101
        /*0732*/ 	.byte	0x3f
	.zero		1


	//   ....[32]....
        /*0734*/ 	.word	0x00007f70
        /*0738*/ 	.word	0x000000ff
        /*073c*/ 	.word	0x0002a830
        /*0740*/ 	.short	0x010a
        /*0742*/ 	.byte	0x06
	.zero		1


	//   ....[33]....
        /*0744*/ 	.word	0x00007fb0
        /*0748*/ 	.word	0x000000ff
        /*074c*/ 	.word	0x0002a830
        /*0750*/ 	.short	0x010a
        /*0752*/ 	.byte	0x06
	.zero		1


	//   ....[34]....
        /*0754*/ 	.word	0x00008870
        /*0758*/ 	.word	0x000000ff
        /*075c*/ 	.word	0x0002a850
        /*0760*/ 	.short	0x010a
        /*0762*/ 	.byte	0x0b
	.zero		1


	//   ....[35]....
        /*0764*/ 	.word	0x000088b0
        /*0768*/ 	.word	0x000000ff
        /*076c*/ 	.word	0x0002a850
        /*0770*/ 	.short	0x010a
        /*0772*/ 	.byte	0x0b
	.zero		1


	//   ....[36]....
        /*0774*/ 	.word	0x00009d90
        /*0778*/ 	.word	0x0000000d
        /*077c*/ 	.word	0x00000000
        /*0780*/ 	.short	0x0101
        /*0782*/ 	.byte	0x3f
	.zero		1


	//   ....[37]....
        /*0784*/ 	.word	0x00009e40
        /*0788*/ 	.word	0x0000000d
        /*078c*/ 	.word	0x00000000
        /*0790*/ 	.short	0x0101
        /*0792*/ 	.byte	0x3f
	.zero		1


	//   ....[38]....
        /*0794*/ 	.word	0x0000a260
        /*0798*/ 	.word	0x000000ff
        /*079c*/ 	.word	0x0002a830
        /*07a0*/ 	.short	0x010a
        /*07a2*/ 	.byte	0x06
	.zero		1


	//   ....[39]....
        /*07a4*/ 	.word	0x0000a2a0
        /*07a8*/ 	.word	0x000000ff
        /*07ac*/ 	.word	0x0002a830
        /*07b0*/ 	.short	0x010a
        /*07b2*/ 	.byte	0x06
	.zero		1


	//   ....[40]....
        /*07b4*/ 	.word	0x0000ab60
        /*07b8*/ 	.word	0x000000ff
        /*07bc*/ 	.word	0x0002a850
        /*07c0*/ 	.short	0x010a
        /*07c2*/ 	.byte	0x0b
	.zero		1


	//   ....[41]....
        /*07c4*/ 	.word	0x0000aba0
        /*07c8*/ 	.word	0x000000ff
        /*07cc*/ 	.word	0x0002a850
        /*07d0*/ 	.short	0x010a
        /*07d2*/ 	.byte	0x0b
	.zero		1


	//   ....[42]....
        /*07d4*/ 	.word	0x0000b500
        /*07d8*/ 	.word	0x00000066
        /*07dc*/ 	.word	0x00000000
        /*07e0*/ 	.short	0x0101
        /*07e2*/ 	.byte	0x3f
	.zero		1


	//   ....[43]....
        /*07e4*/ 	.word	0x0000ce60
        /*07e8*/ 	.word	0x0000005c
        /*07ec*/ 	.word	0x00000000
        /*07f0*/ 	.short	0x0101
        /*07f2*/ 	.byte	0x3f
	.zero		1


	//   ....[44]....
        /*07f4*/ 	.word	0x0000d930
        /*07f8*/ 	.word	0x000000ff
        /*07fc*/ 	.word	0x0002a850
        /*0800*/ 	.short	0x010a
        /*0802*/ 	.byte	0x05
	.zero		1


	//   ....[45]....
        /*0804*/ 	.word	0x0000d970
        /*0808*/ 	.word	0x000000ff
        /*080c*/ 	.word	0x0002a850
        /*0810*/ 	.short	0x010a
        /*0812*/ 	.byte	0x05
	.zero		1


	//   ....[46]....
        /*0814*/ 	.word	0x0000de10
        /*0818*/ 	.word	0x00000004
        /*081c*/ 	.word	0x00000000
        /*0820*/ 	.short	0x0101
        /*0822*/ 	.byte	0x3f
	.zero		1


	//   ....[47]....
        /*0824*/ 	.word	0x0000f060
        /*0828*/ 	.word	0x00000003
        /*082c*/ 	.word	0x00000000
        /*0830*/ 	.short	0x0101
        /*0832*/ 	.byte	0x3f
	.zero		1


	//   ....[48]....
        /*0834*/ 	.word	0x00012160
        /*0838*/ 	.word	0x00000009
        /*083c*/ 	.word	0x0002a840
        /*0840*/ 	.short	0x010a
        /*0842*/ 	.byte	0x3f
	.zero		1


	//   ....[49]....
        /*0844*/ 	.word	0x00012710
        /*0848*/ 	.word	0x0000000a
        /*084c*/ 	.word	0x0002a820
        /*0850*/ 	.short	0x010a
        /*0852*/ 	.byte	0x3f
	.zero		1


	//   ....[50]....
        /*0854*/ 	.word	0x00012a60
        /*0858*/ 	.word	0x00000002
        /*085c*/ 	.word	0x0002a840
        /*0860*/ 	.short	0x010a
        /*0862*/ 	.byte	0x3f
	.zero		1


	//   ....[51]....
        /*0864*/ 	.word	0x00012d60
        /*0868*/ 	.word	0x00000003
        /*086c*/ 	.word	0x00000060
        /*0870*/ 	.short	0x010a
        /*0872*/ 	.byte	0x3f
	.zero		1


	//   ....[52]....
        /*0874*/ 	.word	0x00013360
        /*0878*/ 	.word	0x00000002
        /*087c*/ 	.word	0x0002a840
        /*0880*/ 	.short	0x010a
        /*0882*/ 	.byte	0x3f
	.zero		1


	//   ....[53]....
        /*0884*/ 	.word	0x00013660
        /*0888*/ 	.word	0x00000003
        /*088c*/ 	.word	0x00000060
        /*0890*/ 	.short	0x010a
        /*0892*/ 	.byte	0x3f
	.zero		1


	//   ....[54]....
        /*0894*/ 	.word	0x00013b40
        /*0898*/ 	.word	0x00000002
        /*089c*/ 	.word	0x0002a840
        /*08a0*/ 	.short	0x010a
        /*08a2*/ 	.byte	0x3f
	.zero		1


	//   ....[55]....
        /*08a4*/ 	.word	0x00013e50
        /*08a8*/ 	.word	0x00000002
        /*08ac*/ 	.word	0x00000060
        /*08b0*/ 	.short	0x010a
        /*08b2*/ 	.byte	0x3f
	.zero		1


	//   ....[56]....
        /*08b4*/ 	.word	0x000142d0
        /*08b8*/ 	.word	0x00000003
        /*08bc*/ 	.word	0x0002a860
        /*08c0*/ 	.short	0x010a
        /*08c2*/ 	.byte	0x3f
	.zero		1


	//   ....[57]....
        /*08c4*/ 	.word	0x000152e0
        /*08c8*/ 	.word	0x00000000
        /*08cc*/ 	.word	0x0002a820
        /*08d0*/ 	.short	0x010a
        /*08d2*/ 	.byte	0x3f
	.zero		1


	//   ....[58]....
        /*08d4*/ 	.word	0x000154a0
        /*08d8*/ 	.word	0x00000006
        /*08dc*/ 	.word	0x00000000
        /*08e0*/ 	.short	0x010a
        /*08e2*/ 	.byte	0x3f
	.zero		1


	//   ....[59]....
        /*08e4*/ 	.word	0x00015510
        /*08e8*/ 	.word	0x00000007
        /*08ec*/ 	.word	0x00000000
        /*08f0*/ 	.short	0x010a
        /*08f2*/ 	.byte	0x3f
	.zero		1


	//   ....[60]....
        /*08f4*/ 	.word	0x00015580
        /*08f8*/ 	.word	0x00000004
        /*08fc*/ 	.word	0x00000000
        /*0900*/ 	.short	0x010a
        /*0902*/ 	.byte	0x3f
	.zero		1


	//   ....[61]....
        /*0904*/ 	.word	0x000155b0
        /*0908*/ 	.word	0x00000003
        /*090c*/ 	.word	0x00000000
        /*0910*/ 	.short	0x010a
        /*0912*/ 	.byte	0x3f
	.zero		1


	//   ....[62]....
        /*0914*/ 	.word	0x00015620
        /*0918*/ 	.word	0x00000003
        /*091c*/ 	.word	0x0002a800
        /*0920*/ 	.short	0x010a
        /*0922*/ 	.byte	0x3f
	.zero		1


	//   ....[63]....
        /*0924*/ 	.word	0x00015670
        /*0928*/ 	.word	0x00000003
        /*092c*/ 	.word	0x0002a830
        /*0930*/ 	.short	0x010a
        /*0932*/ 	.byte	0x3f
	.zero		1


	//   ....[64]....
        /*0934*/ 	.word	0x000156d0
        /*0938*/ 	.word	0x0000000e
        /*093c*/ 	.word	0x0002a830
        /*0940*/ 	.short	0x010a
        /*0942*/ 	.byte	0x3f
	.zero		1


	//   ....[65]....
        /*0944*/ 	.word	0x00015730
        /*0948*/ 	.word	0x0000000b
        /*094c*/ 	.word	0x0002a850
        /*0950*/ 	.short	0x010a
        /*0952*/ 	.byte	0x3f
	.zero		1


	//   ....[66]....
        /*0954*/ 	.word	0x00015790
        /*0958*/ 	.word	0x00000009
        /*095c*/ 	.word	0x0002a830
        /*0960*/ 	.short	0x010a
        /*0962*/ 	.byte	0x3f
	.zero		1


	//   ....[67]....
        /*0964*/ 	.word	0x000157f0
        /*0968*/ 	.word	0x00000009
        /*096c*/ 	.word	0x0002a850
        /*0970*/ 	.short	0x010a
        /*0972*/ 	.byte	0x3f
	.zero		1


	//   ....[68]....
        /*0974*/ 	.word	0x00015850
        /*0978*/ 	.word	0x00000009
        /*097c*/ 	.word	0x0002a830
        /*0980*/ 	.short	0x010a
        /*0982*/ 	.byte	0x3f
	.zero		1


	//   ....[69]....
        /*0984*/ 	.word	0x000158b0
        /*0988*/ 	.word	0x00000009
        /*098c*/ 	.word	0x0002a850
        /*0990*/ 	.short	0x010a
        /*0992*/ 	.byte	0x3f
	.zero		1


	//   ....[70]....
        /*0994*/ 	.word	0x00015910
        /*0998*/ 	.word	0x00000003
        /*099c*/ 	.word	0x0002a850
        /*09a0*/ 	.short	0x010a
        /*09a2*/ 	.byte	0x3f
	.zero		1


	//   ....[71]....
        /*09a4*/ 	.word	0x00015ab0
        /*09a8*/ 	.word	0x00000009
        /*09ac*/ 	.word	0x0002a840
        /*09b0*/ 	.short	0x010a
        /*09b2*/ 	.byte	0x3f
	.zero		1


	//   ....[72]....
        /*09b4*/ 	.word	0x00015b30
        /*09b8*/ 	.word	0x00000008
        /*09bc*/ 	.word	0x0002a820
        /*09c0*/ 	.short	0x010a
        /*09c2*/ 	.byte	0x3f
	.zero		1


	//   ....[73]....
        /*09c4*/ 	.word	0x00015b80
        /*09c8*/ 	.word	0x00000002
        /*09cc*/ 	.word	0x0002a840
        /*09d0*/ 	.short	0x010a
        /*09d2*/ 	.byte	0x3f
	.zero		1


	//   ....[74]....
        /*09d4*/ 	.word	0x00015bd0
        /*09d8*/ 	.word	0x00000003
        /*09dc*/ 	.word	0x00000060
        /*09e0*/ 	.short	0x010a
        /*09e2*/ 	.byte	0x3f
	.zero		1


	//   ....[75]....
        /*09e4*/ 	.word	0x00015c20
        /*09e8*/ 	.word	0x00000002
        /*09ec*/ 	.word	0x0002a840
        /*09f0*/ 	.short	0x010a
        /*09f2*/ 	.byte	0x3f
	.zero		1


	//   ....[76]....
        /*09f4*/ 	.word	0x00015c70
        /*09f8*/ 	.word	0x00000003
        /*09fc*/ 	.word	0x00000060
        /*0a00*/ 	.short	0x010a
        /*0a02*/ 	.byte	0x3f
	.zero		1


	//   ....[77]....
        /*0a04*/ 	.word	0x00015cc0
        /*0a08*/ 	.word	0x00000002
        /*0a0c*/ 	.word	0x0002a840
        /*0a10*/ 	.short	0x010a
        /*0a12*/ 	.byte	0x3f
	.zero		1


	//   ....[78]....
        /*0a14*/ 	.word	0x00015d10
        /*0a18*/ 	.word	0x00000002
        /*0a1c*/ 	.word	0x00000060
        /*0a20*/ 	.short	0x010a
        /*0a22*/ 	.byte	0x3f
	.zero		1


	//   ....[79]....
        /*0a24*/ 	.word	0x00015d60
        /*0a28*/ 	.word	0x00000003
        /*0a2c*/ 	.word	0x0002a860
        /*0a30*/ 	.short	0x010a
        /*0a32*/ 	.byte	0x3f
	.zero		1


	//   ....[80]....
        /*0a34*/ 	.word	0x00016720
        /*0a38*/ 	.word	0x00000000
        /*0a3c*/ 	.word	0x0002a820
        /*0a40*/ 	.short	0x010a
        /*0a42*/ 	.byte	0x3f
	.zero		1


	//   ....[81]....
        /*0a44*/ 	.word	0x000168c0
        /*0a48*/ 	.word	0x00000006
        /*0a4c*/ 	.word	0x00000000
        /*0a50*/ 	.short	0x010a
        /*0a52*/ 	.byte	0x3f
	.zero		1


	//   ....[82]....
        /*0a54*/ 	.word	0x00016910
        /*0a58*/ 	.word	0x00000007
        /*0a5c*/ 	.word	0x00000000
        /*0a60*/ 	.short	0x010a
        /*0a62*/ 	.byte	0x3f
	.zero		1


	//   ....[83]....
        /*0a64*/ 	.word	0x00016960
        /*0a68*/ 	.word	0x00000004
        /*0a6c*/ 	.word	0x00000000
        /*0a70*/ 	.short	0x010a
        /*0a72*/ 	.byte	0x3f
	.zero		1


	//----- nvinfo : EIATTR_NUM_MBARRIERS
	.align		4
.L_247:
        /*0a74*/ 	.byte	0x03, 0x38
        /*0a76*/ 	.short	0x0016


	//----- nvinfo : EIATTR_EXIT_INSTR_OFFSETS
	.align		4
        /*0a78*/ 	.byte	0x04, 0x1c
        /*0a7a*/ 	.short	(.L_249 - .L_248)


	//   ....[0]....
.L_248:
        /*0a7c*/ 	.word	0x00000a50


	//   ....[1]....
        /*0a80*/ 	.word	0x000100a0


	//   ....[2]....
        /*0a84*/ 	.word	0x00010100


	//   ....[3]....
        /*0a88*/ 	.word	0x00015600


	//----- nvinfo : EIATTR_MAX_THREADS
	.align		4
.L_249:
        /*0a8c*/ 	.byte	0x04, 0x05
        /*0a8e*/ 	.short	(.L_251 - .L_250)
.L_250:
        /*0a90*/ 	.word	0x00000180
        /*0a94*/ 	.word	0x00000001
        /*0a98*/ 	.word	0x00000001


	//----- nvinfo : EIATTR_CRS_STACK_SIZE
	.align		4
.L_251:
        /*0a9c*/ 	.byte	0x04, 0x1e
        /*0a9e*/ 	.short	(.L_253 - .L_252)
.L_252:
        /*0aa0*/ 	.word	0x00000000


	//----- nvinfo : EIATTR_CBANK_PARAM_SIZE
	.align		4
.L_253:
        /*0aa4*/ 	.byte	0x03, 0x19
        /*0aa6*/ 	.short	0x0a70


	//----- nvinfo : EIATTR_PARAM_CBANK
	.align		4
        /*0aa8*/ 	.byte	0x04, 0x0a
        /*0aaa*/ 	.short	(.L_255 - .L_254)
	.align		4
.L_254:
        /*0aac*/ 	.word	index@(.nv.constant0._ZN7cutlass13device_kernelIN5flash11enable_sm90INS1_16FlashAttnFwdSm90INS1_25CollectiveMainloopFwdSm90ILi2EN4cute5tupleIJNS5_1CILi1EEES8_S8_EEENS6_IJNS7_ILi128EEENS7_ILi96EEENS7_ILi192EEEEEELi128ENS_6half_tEfNS_4arch4Sm90ELb0ELb1ELb1ELb1ELb0ELb0ELb0ELb1ELb1ELb0ELb0ELb0EEENS1_21CollectiveEpilogueFwdINS6_IJSA_SA_SB_EEES9_SE_SG_Li256ELb1ELb0ELb0ELb0EEENS1_36VarlenDynamicPersistentTileSchedulerILi128ELi96ELi256ELi32ELb0ELb0ELb1ELb1ELb0ELb1EEEEEEEEEvNT_6ParamsE)
        /*0ab0*/ 	.short	0x0210
        /*0ab2*/ 	.short	0x0a70


	//----- nvinfo : EIATTR_SW_WAR
	.align		4
.L_255:
        /*0ab4*/ 	.byte	0x04, 0x36
        /*0ab6*/ 	.short	(.L_257 - .L_256)
.L_256:
        /*0ab8*/ 	.word	0x00000008
.L_257:


//--------------------- .nv.info._ZN7cutlass13device_kernelIN5flash11enable_sm90INS1_16FlashAttnFwdSm90INS1_25CollectiveMainloopFwdSm90ILi2EN4cute5tupleIJNS5_1CILi1EEES8_S8_EEENS6_IJNS7_ILi128EEENS7_ILi96EEENS7_ILi192EEEEEELi128ENS_6half_tEfNS_4arch4Sm90ELb0ELb1ELb1ELb1ELb0ELb1ELb0ELb1ELb1ELb0ELb0ELb0EEENS1_21CollectiveEpilogueFwdINS6_IJSA_SA_SB_EEES9_SE_SG_Li256ELb1ELb0ELb0ELb0EEENS1_36VarlenDynamicPersistentTileSchedulerILi128ELi96ELi256ELi32ELb0ELb0ELb1ELb1ELb0ELb1EEEEEEEEEvNT_6ParamsE --------------------------
	.section	.nv.info._ZN7cutlass13device_kernelIN5flash11enable_sm90INS1_16FlashAttnFwdSm90INS1_25CollectiveMainloopFwdSm90ILi2EN4cute5tupleIJNS5_1CILi1EEES8_S8_EEENS6_IJNS7_ILi128EEENS7_ILi96EEENS7_ILi192EEEEEELi128ENS_6half_tEfNS_4arch4Sm90ELb0ELb1ELb1ELb1ELb0ELb1ELb0ELb1ELb1ELb0ELb0ELb0EEENS1_21CollectiveEpilogueFwdINS6_IJSA_SA_SB_EEES9_SE_SG_Li256ELb1ELb0ELb0ELb0EEENS1_36VarlenDynamicPersistentTileSchedulerILi128ELi96ELi256ELi32ELb0ELb0ELb1ELb1ELb0ELb1EEEEEEEEEvNT_6ParamsE,"",@"SHT_CUDA_INFO"
	.sectionflags	@""
	.align	4


	//----- nvinfo : EIATTR_CUDA_API_VERSION
	.align		4
        /*0000*/ 	.byte	0x04, 0x37
        /*0002*/ 	.short	(.L_259 - .L_258)
.L_258:
        /*0004*/ 	.word	0x00000082


	//----- nvinfo : EIATTR_KPARAM_INFO
	.align		4
.L_259:
        /*0008*/ 	.byte	0x04, 0x17
        /*000a*/ 	.short	(.L_261 - .L_260)
.L_260:
        /*000c*/ 	.word	0x00000000
        /*0010*/ 	.short	0x0000
        /*0012*/ 	.short	0x0070
        /*0014*/ 	.byte	0x00, 0xf0, 0x01, 0x28


	//----- nvinfo : EIATTR_SPARSE_MMA_MASK
	.align		4
.L_261:
        /*0018*/ 	.byte	0x03, 0x50
        /*001a*/ 	.short	0x0000


	//----- nvinfo : EIATTR_MAXREG_COUNT
	.align		4
        /*001c*/ 	.byte	0x03, 0x1b
        /*001e*/ 	.short	0x00a8


	//----- nvinfo : EIATTR_NUM_BARRIERS
	.align		4
        /*0020*/ 	.byte	0x02, 0x4c
        /*0022*/ 	.byte	0x10
	.zero		1


	//----- nvinfo : EIATTR_EXTERNS
	.align		4
        /*0024*/ 	.byte	0x04, 0x0f
        /*0026*/ 	.short	(.L_263 - .L_262)


	//   ....[0]....
	.align		4
.L_262:
        /*0028*/ 	.word	index@(__assertfail)


	//----- nvinfo : EIATTR_ANNOTATIONS
	.align		4
.L_263:
        /*002c*/ 	.byte	0x04, 0x55
        /*002e*/ 	.short	(.L_265 - .L_264)


	//   ....[0]....
.L_264:
        /* <DEDUP_REMOVED lines=63> */


	//----- nvinfo : EIATTR_MERCURY_ISA_VERSION
	.align		4
.L_265:
        /*0410*/ 	.byte	0x03, 0x5f
        /*0412*/ 	.short	0x0101


	//----- nvinfo : EIATTR_UNUSED_LOAD_BYTE_OFFSET
	.align		4
        /*0414*/ 	.byte	0x04, 0x44
        /*0416*/ 	.short	(.L_267 - .L_266)


	//   ....[0]....
.L_266:
        /*0418*/ 	.word	0x00000ab0
        /*041c*/ 	.word	0x0000fff0


	//   ....[1]....
        /*0420*/ 	.word	0x0001f5c0
        /*0424*/ 	.word	0x0000fff0


	//----- nvinfo : EIATTR_INT_WARP_WIDE_INSTR_OFFSETS
	.align		4
.L_267:
        /*0428*/ 	.byte	0x04, 0x31
        /*042a*/ 	.short	(.L_269 - .L_268)


	//   ....[0]....
.L_268:
        /*042c*/ 	.word	0x000001c0


	//   ....[1]....
        /*0430*/ 	.word	0x00000200


	//   ....[2]....
        /*0434*/ 	.word	0x00000270


	//   ....[3]....
        /*0438*/ 	.word	0x00023c10


	//   ....[4]....
        /*043c*/ 	.word	0x00023cb0


	//   ....[5]....
        /*0440*/ 	.word	0x000241b0


	//   ....[6]....
        /*0444*/ 	.word	0x000241f0


	//   ....[7]....
        /*0448*/ 	.word	0x00024350


	//   ....[8]....
        /*044c*/ 	.word	0x00024440


	//   ....[9]....
        /*0450*/ 	.word	0x00026790


	//   ....[10]....
        /*0454*/ 	.word	0x00026830


	//----- nvinfo : EIATTR_COOP_GROUP_MASK_REGIDS
	.align		4
.L_269:
        /*0458*/ 	.byte	0x04, 0x29
        /*045a*/ 	.short	(.L_271 - .L_270)


	//   ....[0]....
.L_270:
        /*045c*/ 	.word	0xffffffff


	//   ....[1]....
        /*0460*/ 	.word	0xffffffff


	//   ....[2]....
        /*0464*/ 	.word	0xffffffff


	//   ....[3]....
        /*0468*/ 	.word	0xffffffff


	//   ....[4]....
        /*046c*/ 	.word	0xffffffff


	//   ....[5]....
        /*0470*/ 	.word	0xffffffff


	//   ....[6]....
        /*0474*/ 	.word	0xffffffff


	//   ....[7]....
        /*0478*/ 	.word	0xffffffff


	//   ....[8]....
        /*047c*/ 	.word	0xffffffff


	//   ....[9]....
        /*0480*/ 	.word	0xffffffff


	//   ....[10]....
        /*0484*/ 	.word	0xffffffff


	//   ....[11]....
        /*0488*/ 	.word	0xffffffff


	//   ....[12]....
        /*048c*/ 	.word	0xffffffff


	//   ....[13]....
        /*0490*/ 	.word	0xffffffff


	//   ....[14]....
        /*0494*/ 	.word	0xffffffff


	//   ....[15]....
        /*0498*/ 	.word	0xffffffff


	//   ....[16]....
        /*049c*/ 	.word	0xffffffff


	//   ....[17]....
        /*04a0*/ 	.word	0xffffffff


	//   ....[18]....
        /*04a4*/ 	.word	0xffffffff


	//   ....[19]....
        /*04a8*/ 	.word	0xffffffff


	//   ....[20]....
        /*04ac*/ 	.word	0xffffffff


	//   ....[21]....
        /*04b0*/ 	.word	0xffffffff


	//   ....[22]....
        /*04b4*/ 	.word	0xffffffff


	//   ....[23]....
        /*04b8*/ 	.word	0xffffffff


	//   ....[24]....
        /*04bc*/ 	.word	0xffffffff


	//   ....[25]....
        /*04c0*/ 	.word	0xffffffff


	//   ....[26]....
        /*04c4*/ 	.word	0xffffffff


	//   ....[27]....
        /*04c8*/ 	.word	0xffffffff


	//   ....[28]....
        /*04cc*/ 	.word	0xffffffff


	//   ....[29]....
        /*04d0*/ 	.word	0xffffffff


	//   ....[30]....
        /*04d4*/ 	.word	0xffffffff


	//   ....[31]....
        /*04d8*/ 	.word	0xffffffff


	//   ....[32]....
        /*04dc*/ 	.word	0xffffffff


	//   ....[33]....
        /*04e0*/ 	.word	0xffffffff


	//   ....[34]....
        /*04e4*/ 	.word	0xffffffff


	//   ....[35]....
        /*04e8*/ 	.word	0xffffffff


	//   ....[36]....
        /*04ec*/ 	.word	0xffffffff


	//   ....[37]....
        /*04f0*/ 	.word	0xffffffff


	//   ....[38]....
        /*04f4*/ 	.word	0xffffffff


	//   ....[39]....
        /*04f8*/ 	.word	0xffffffff


	//   ....[40]....
        /*04fc*/ 	.word	0xffffffff


	//   ....[41]....
        /*0500*/ 	.word	0xffffffff


	//   ....[42]....
        /*0504*/ 	.word	0xffffffff


	//   ....[43]....
        /*0508*/ 	.word	0xffffffff


	//   ....[44]....
        /*050c*/ 	.word	0xffffffff


	//   ....[45]....
        /*0510*/ 	.word	0xffffffff


	//   ....[46]....
        /*0514*/ 	.word	0xffffffff


	//   ....[47]....
        /*0518*/ 	.word	0xffffffff


	//   ....[48]....
        /*051c*/ 	.word	0xffffffff


	//   ....[49]....
        /*0520*/ 	.word	0xffffffff


	//   ....[50]....
        /*0524*/ 	.word	0xffffffff


	//   ....[51]....
        /*0528*/ 	.word	0xffffffff


	//   ....[52]....
        /*052c*/ 	.word	0xffffffff


	//   ....[53]....
        /*0530*/ 	.word	0xffffffff


	//   ....[54]....
        /*0534*/ 	.word	0xffffffff


	//   ....[55]....
        /*0538*/ 	.word	0xffffffff


	//   ....[56]....
        /*053c*/ 	.word	0xffffffff


	//   ....[57]....
        /*0540*/ 	.word	0xffffffff


	//   ....[58]....
        /*0544*/ 	.word	0xffffffff


	//   ....[59]....
        /*0548*/ 	.word	0xffffffff


	//   ....[60]....
        /*054c*/ 	.word	0xffffffff


	//   ....[61]....
        /*0550*/ 	.word	0xffffffff


	//   ....[62]....
        /*0554*/ 	.word	0x0500000f


	//   ....[63]....
        /*0558*/ 	.word	0x0500000f


	//   ....[64]....
        /*055c*/ 	.word	0x0500000f


	//   ....[65]....
        /*0560*/ 	.word	0x0500000f


	//   ....[66]....
        /*0564*/ 	.word	0x0500000f


	//   ....[67]....
        /*0568*/ 	.word	0x0500000f


	//   ....[68]....
        /*056c*/ 	.word	0x0500000f


	//   ....[69]....
        /*0570*/ 	.word	0x0500000f


	//   ....[70]....
        /*0574*/ 	.word	0x0500000f


	//   ....[71]....
        /*0578*/ 	.word	0x0500000f


	//   ....[72]....
        /*057c*/ 	.word	0x0500000f


	//   ....[73]....
        /*0580*/ 	.word	0x0500000f


	//   ....[74]....
        /*0584*/ 	.word	0x0500000f


	//   ....[75]....
        /*0588*/ 	.word	0x0500000f


	//   ....[76]....
        /*058c*/ 	.word	0x0500000f


	//   ....[77]....
        /*0590*/ 	.word	0x0500000f


	//   ....[78]....
        /*0594*/ 	.word	0x0500000f


	//   ....[79]....
        /*0598*/ 	.word	0x0500000f


	//   ....[80]....
        /*059c*/ 	.word	0x0500000f


	//   ....[81]....
        /*05a0*/ 	.word	0x0500000f


	//   ....[82]....
        /*05a4*/ 	.word	0x0500000f


	//   ....[83]....
        /*05a8*/ 	.word	0x0500000f


	//   ....[84]....
        /*05ac*/ 	.word	0x0500000f


	//   ....[85]....
        /*05b0*/ 	.word	0x0500000f


	//   ....[86]....
        /*05b4*/ 	.word	0x0500000f


	//   ....[87]....
        /*05b8*/ 	.word	0x0500000f


	//   ....[88]....
        /*05bc*/ 	.word	0x0500000f


	//   ....[89]....
        /*05c0*/ 	.word	0x0500000f


	//   ....[90]....
        /*05c4*/ 	.word	0x0500000f


	//   ....[91]....
        /*05c8*/ 	.word	0x0500000f


	//   ....[92]....
        /*05cc*/ 	.word	0x0500000f


	//   ....[93]....
        /*05d0*/ 	.word	0x0500000f


	//   ....[94]....
        /*05d4*/ 	.word	0x0500000f


	//   ....[95]....
        /*05d8*/ 	.word	0x0500000f


	//   ....[96]....
        /*05dc*/ 	.word	0x0500000f


	//   ....[97]....
        /*05e0*/ 	.word	0x0500000f


	//----- nvinfo : EIATTR_COOP_GROUP_INSTR_OFFSETS
	.align		4
.L_271:
        /*05e4*/ 	.byte	0x04, 0x28
        /*05e6*/ 	.short	(.L_273 - .L_272)


	//   ....[0]....
.L_272:
        /*05e8*/ 	.word	0x00000060


	//   ....[1]....
        /*05ec*/ 	.word	0x000001d0


	//   ....[2]....
        /*05f0*/ 	.word	0x00000220


	//   ....[3]....
        /*05f4*/ 	.word	0x00000450


	//   ....[4]....
        /*05f8*/ 	.word	0x000005b0


	//   ....[5]....
        /*05fc*/ 	.word	0x000006d0


	//   ....[6]....
        /*0600*/ 	.word	0x00000830


	//   ....[7]....
        /*0604*/ 	.word	0x0000adb0


	//   ....[8]....
        /*0608*/ 	.word	0x00013cb0


	//   ....[9]....
        /*060c*/ 	.word	0x00013db0


	//   ....[10]....
        /*0610*/ 	.word	0x000143d0


	//   ....[11]....
        /*0614*/ 	.word	0x00014460


	//   ....[12]....
        /*0618*/ 	.word	0x00017840


	//   ....[13]....
        /*061c*/ 	.word	0x000178f0


	//   ....[14]....
        /*0620*/ 	.word	0x00017e40


	//   ....[15]....
        /*0624*/ 	.word	0x00017ee0


	//   ....[16]....
        /*0628*/ 	.word	0x0001a0e0


	//   ....[17]....
        /*062c*/ 	.word	0x0001a110


	//   ....[18]....
        /*0630*/ 	.word	0x0001a560


	//   ....[19]....
        /*0634*/ 	.word	0x0001a5e0


	//   ....[20]....
        /*0638*/ 	.word	0x0001d7c0


	//   ....[21]....
        /*063c*/ 	.word	0x0001d860


	//   ....[22]....
        /*0640*/ 	.word	0x0001dd90


	//   ....[23]....
        /*0644*/ 	.word	0x0001de20


	//   ....[24]....
        /*0648*/ 	.word	0x0001ed00


	//   ....[25]....
        /*064c*/ 	.word	0x0001ed40


	//   ....[26]....
        /*0650*/ 	.word	0x0001ee30


	//   ....[27]....
        /*0654*/ 	.word	0x0001f050


	//   ....[28]....
        /*0658*/ 	.word	0x000214a0


	//   ....[29]....
        /*065c*/ 	.word	0x00021630


	//   ....[30]....
        /*0660*/ 	.word	0x00021660


	//   ....[31]....
        /*0664*/ 	.word	0x000216a0


	//   ....[32]....
        /*0668*/ 	.word	0x00021700


	//   ....[33]....
        /*066c*/ 	.word	0x00021760


	//   ....[34]....
        /*0670*/ 	.word	0x000217b0


	//   ....[35]....
        /*0674*/ 	.word	0x00021970


	//   ....[36]....
        /*0678*/ 	.word	0x000219d0


	//   ....[37]....
        /*067c*/ 	.word	0x00021a10


	//   ....[38]....
        /*0680*/ 	.word	0x00021a50


	//   ....[39]....
        /*0684*/ 	.word	0x00021a80


	//   ....[40]....
        /*0688*/ 	.word	0x00021ab0


	//   ....[41]....
        /*068c*/ 	.word	0x00021b50


	//   ....[42]....
        /*0690*/ 	.word	0x00021bb0


	//   ....[43]....
        /*0694*/ 	.word	0x00021c40


	//   ....[44]....
        /*0698*/ 	.word	0x00026c40


	//   ....[45]....
        /*069c*/ 	.word	0x00026c50


	//   ....[46]....
        /*06a0*/ 	.word	0x00026d70


	//   ....[47]....
        /*06a4*/ 	.word	0x00026dd0


	//   ....[48]....
        /*06a8*/ 	.word	0x00026e10


	//   ....[49]....
        /*06ac*/ 	.word	0x00026e50


	//   ....[50]....
        /*06b0*/ 	.word	0x00026e80


	//   ....[51]....
        /*06b4*/ 	.word	0x00026eb0


	//   ....[52]....
        /*06b8*/ 	.word	0x00027050


	//   ....[53]....
        /*06bc*/ 	.word	0x000270b0


	//   ....[54]....
        /*06c0*/ 	.word	0x000270f0


	//   ....[55]....
        /*06c4*/ 	.word	0x00027130


	//   ....[56]....
        /*06c8*/ 	.word	0x00027160


	//   ....[57]....
        /*06cc*/ 	.word	0x00027190


	//   ....[58]....
        /*06d0*/ 	.word	0x00027250


	//   ....[59]....
        /*06d4*/ 	.word	0x00027270


	//   ....[60]....
        /*06d8*/ 	.word	0x000272e0


	//   ....[61]....
        /*06dc*/ 	.word	0x00027980


	//   ....[62]....
        /*06e0*/ 	.word	0x00027dc0


	//   ....[63]....
        /*06e4*/ 	.word	0x00027e60


	//   ....[64]....
        /*06e8*/ 	.word	0x00027f00


	//   ....[65]....
        /*06ec*/ 	.word	0x00027fa0


	//   ....[66]....
        /*06f0*/ 	.word	0x00028040


	//   ....[67]....
        /*06f4*/ 	.word	0x000280e0


	//   ....[68]....
        /*06f8*/ 	.word	0x00028180


	//   ....[69]....
        /*06fc*/ 	.word	0x00028220


	//   ....[70]....
        /*0700*/ 	.word	0x00028310


	//   ....[71]....
        /*0704*/ 	.word	0x000283b0


	//   ....[72]....
        /*0708*/ 	.word	0x00028450


	//   ....[73]....
        /*070c*/ 	.word	0x000284f0


	//   ....[74]....
        /*0710*/ 	.word	0x00028590


	//   ....[75]....
        /*0714*/ 	.word	0x00028630


	//   ....[76]....
        /*0718*/ 	.word	0x000286d0


	//   ....[77]....
        /*071c*/ 	.word	0x00028770


	//   ....[78]....
        /*0720*/ 	.word	0x00028b10


	//   ....[79]....
        /*0724*/ 	.word	0x00028df0


	//   ....[80]....
        /*0728*/ 	.word	0x00029210


	//   ....[81]....
        /*072c*/ 	.word	0x000292a0


	//   ....[82]....
        /*0730*/ 	.word	0x00029340


	//   ....[83]....
        /*0734*/ 	.word	0x000293f0


	//   ....[84]....
        /*0738*/ 	.word	0x00029470


	//   ....[85]....
        /*073c*/ 	.word	0x000294f0


	//   ....[86]....
        /*0740*/ 	.word	0x00029570


	//   ....[87]....
        /*0744*/ 	.word	0x000295f0


	//   ....[88]....
        /*0748*/ 	.word	0x00029680


	//   ....[89]....
        /*074c*/ 	.word	0x00029730


	//   ....[90]....
        /*0750*/ 	.word	0x000297b0


	//   ....[91]....
        /*0754*/ 	.word	0x00029830


	//   ....[92]....
        /*0758*/ 	.word	0x000298b0


	//   ....[93]....
        /*075c*/ 	.word	0x00029930


	//   ....[94]....
        /*0760*/ 	.word	0x000299a0


	//   ....[95]....
        /*0764*/ 	.word	0x00029a40


	//   ....[96]....
        /*0768*/ 	.word	0x00029ad0


	//   ....[97]....
        /*076c*/ 	.word	0x00029c00


	//----- nvinfo : EIATTR_REG_RECONFIG
	.align		4
.L_273:
        /*0770*/ 	.byte	0x01, 0x54
	.zero		2


	//----- nvinfo : EIATTR_SYSCALL_OFFSETS
	.align		4
        /*0774*/ 	.byte	0x04, 0x46
        /*0776*/ 	.short	(.L_275 - .L_274)


	//   ....[0]....
.L_274:
        /*0778*/ 	.word	0x00001c50


	//   ....[1]....
        /*077c*/ 	.word	0x00001da0


	//   ....[2]....
        /*0780*/ 	.word	0x0000af50


	//   ....[3]....
        /*0784*/ 	.word	0x0000b3f0


	//   ....[4]....
        /*0788*/ 	.word	0x00023e40


	//   ....[5]....
        /*078c*/ 	.word	0x00023f80


	//   ....[6]....
        /*0790*/ 	.word	0x00024080


	//----- nvinfo : EIATTR_MBARRIER_INSTR_OFFSETS
	.align		4
.L_275:
        /*0794*/ 	.byte	0x04, 0x39
        /*0796*/ 	.short	(.L_277 - .L_276)


	//   ....[0]....
.L_276:
        /*0798*/ 	.word	0x00000300
        /*079c*/ 	.word	0x000000ff
        /*07a0*/ 	.word	0x0002a800
        /*07a4*/ 	.short	0x0100
        /*07a6*/ 	.byte	0x08
	.zero		1


	//   ....[1]....
        /*07a8*/ 	.word	0x00000310
        /*07ac*/ 	.word	0x000000ff
        /*07b0*/ 	.word	0x0002a820
        /*07b4*/ 	.short	0x0100
        /*07b6*/ 	.byte	0x08
	.zero		1


	//   ....[2]....
        /*07b8*/ 	.word	0x00000400
        /*07bc*/ 	.word	0x000000ff
        /*07c0*/ 	.word	0x0002a830
        /*07c4*/ 	.short	0x0100
        /*07c6*/ 	.byte	0x08
	.zero		1


	//   ....[3]....
        /*07c8*/ 	.word	0x00000410
        /*07cc*/ 	.word	0x000000ff
        /*07d0*/ 	.word	0x0002a840
        /*07d4*/ 	.short	0x0100
        /*07d6*/ 	.byte	0x08
	.zero		1


	//   ....[4]....
        /*07d8*/ 	.word	0x00000420
        /*07dc*/ 	.word	0x000000ff
        /*07e0*/ 	.word	0x0002a838
        /*07e4*/ 	.short	0x0100
        /*07e6*/ 	.byte	0x08
	.zero		1


	//   ....[5]....
        /*07e8*/ 	.word	0x00000430
        /*07ec*/ 	.word	0x000000ff
        /*07f0*/ 	.word	0x0002a848
        /*07f4*/ 	.short	0x0100
        /*07f6*/ 	.byte	0x08
	.zero		1


	//   ....[6]....
        /*07f8*/ 	.word	0x00000560
        /*07fc*/ 	.word	0x000000ff
        /*0800*/ 	.word	0x0002a850
        /*0804*/ 	.short	0x0100
        /*0806*/ 	.byte	0x08
	.zero		1


	//   ....[7]....
        /*0808*/ 	.word	0x00000570
        /*080c*/ 	.word	0x000000ff
        /*0810*/ 	.word	0x0002a860
        /*0814*/ 	.short	0x0100
        /*0816*/ 	.byte	0x08
	.zero		1


	//   ....[8]....
        /*0818*/ 	.word	0x00000580
        /*081c*/ 	.word	0x000000ff
        /*0820*/ 	.word	0x0002a858
        /*0824*/ 	.short	0x0100
        /*0826*/ 	.byte	0x08
	.zero		1


	//   ....[9]....
        /*0828*/ 	.word	0x00000590
        /*082c*/ 	.word	0x000000ff
        /*0830*/ 	.word	0x0002a868
        /*0834*/ 	.short	0x0100
        /*0836*/ 	.byte	0x08
	.zero		1


	//   ....[10]....
        /*0838*/ 	.word	0x00000680
        /*083c*/ 	.word	0x000000ff
        /*0840*/ 	.word	0x0002a870
        /*0844*/ 	.short	0x0100
        /*0846*/ 	.byte	0x06
	.zero		1


	//   ....[11]....
        /*0848*/ 	.word	0x00000690
        /*084c*/ 	.word	0x000000ff
        /*0850*/ 	.word	0x0002a880
        /*0854*/ 	.short	0x0100
        /*0856*/ 	.byte	0x06
	.zero		1


	//   ....[12]....
        /*0858*/ 	.word	0x000006a0
        /*085c*/ 	.word	0x000000ff
        /*0860*/ 	.word	0x0002a878
        /*0864*/ 	.short	0x0100
        /*0866*/ 	.byte	0x06
	.zero		1


	//   ....[13]....
        /*0868*/ 	.word	0x000006b0
        /*086c*/ 	.word	0x000000ff
        /*0870*/ 	.word	0x0002a888
        /*0874*/ 	.short	0x0100
        /*0876*/ 	.byte	0x06
	.zero		1


	//   ....[14]....
        /*0878*/ 	.word	0x000007e0
        /*087c*/ 	.word	0x000000ff
        /*0880*/ 	.word	0x0002a890
        /*0884*/ 	.short	0x0100
        /*0886*/ 	.byte	0x08
	.zero		1


	//   ....[15]....
        /*0888*/ 	.word	0x000007f0
        /*088c*/ 	.word	0x000000ff
        /*0890*/ 	.word	0x0002a8a0
        /*0894*/ 	.short	0x0100
        /*0896*/ 	.byte	0x08
	.zero		1


	//   ....[16]....
        /*0898*/ 	.word	0x00000800
        /*089c*/ 	.word	0x000000ff
        /*08a0*/ 	.word	0x0002a898
        /*08a4*/ 	.short	0x0100
        /*08a6*/ 	.byte	0x08
	.zero		1


	//   ....[17]....
        /*08a8*/ 	.word	0x00000810
        /*08ac*/ 	.word	0x000000ff
        /*08b0*/ 	.word	0x0002a8a8
        /*08b4*/ 	.short	0x0100
        /*08b6*/ 	.byte	0x08
	.zero		1


	//   ....[18]....
        /*08b8*/ 	.word	0x00000940
        /*08bc*/ 	.word	0x000000ff
        /*08c0*/ 	.word	0x0002a8b0
        /*08c4*/ 	.short	0x0100
        /*08c6*/ 	.byte	0x08
	.zero		1


	//   ....[19]....
        /*08c8*/ 	.word	0x00000950
        /*08cc*/ 	.word	0x000000ff
        /*08d0*/ 	.word	0x0002a8c0
        /*08d4*/ 	.short	0x0100
        /*08d6*/ 	.byte	0x08
	.zero		1


	//   ....[20]....
        /*08d8*/ 	.word	0x00000960
        /*08dc*/ 	.word	0x000000ff
        /*08e0*/ 	.word	0x0002a8b8
        /*08e4*/ 	.short	0x0100
        /*08e6*/ 	.byte	0x08
	.zero		1


	//   ....[21]....
        /*08e8*/ 	.word	0x00000970
        /*08ec*/ 	.word	0x000000ff
        /*08f0*/ 	.word	0x0002a8c8
        /*08f4*/ 	.short	0x0100
        /*08f6*/ 	.byte	0x08
	.zero		1


	//   ....[22]....
        /*08f8*/ 	.word	0x00003a00
        /*08fc*/ 	.word	0x00000004
        /*0900*/ 	.word	0x0002a890
        /*0904*/ 	.short	0x010a
        /*0906*/ 	.byte	0x3f
	.zero		1


	//   ....[23]....
        /*0908*/ 	.word	0x00006dc0
        /*090c*/ 	.word	0x00000004
        /*0910*/ 	.word	0x0002a890
        /*0914*/ 	.short	0x010a
        /*0916*/ 	.byte	0x3f
	.zero		1


	//   ....[24]....
        /*0918*/ 	.word	0x00009e20
        /*091c*/ 	.word	0x00000004
        /*0920*/ 	.word	0x0002a890
        /*0924*/ 	.short	0x010a
        /*0926*/ 	.byte	0x3f
	.zero		1


	//   ....[25]....
        /*0928*/ 	.word	0x0000a210
        /*092c*/ 	.word	0x00000020
        /*0930*/ 	.word	0x00000000
        /*0934*/ 	.short	0x0101
        /*0936*/ 	.byte	0x3f
	.zero		1


	//   ....[26]....
        /*0938*/ 	.word	0x0000a250
        /*093c*/ 	.word	0x00000004
        /*0940*/ 	.word	0x0002a8b0
        /*0944*/ 	.short	0x010a
        /*0946*/ 	.byte	0x3f
	.zero		1


	//   ....[27]....
        /*0948*/ 	.word	0x0000a720
        /*094c*/ 	.word	0x00000004
        /*0950*/ 	.word	0x00000000
        /*0954*/ 	.short	0x0101
        /*0956*/ 	.byte	0x3f
	.zero		1


	//   ....[28]....
        /*0958*/ 	.word	0x0000afd0
        /*095c*/ 	.word	0x00000012
        /*0960*/ 	.word	0x0002a800
        /*0964*/ 	.short	0x010a
        /*0966*/ 	.byte	0x3f
	.zero		1


	//   ....[29]....
        /*0968*/ 	.word	0x0000b020
        /*096c*/ 	.word	0x00000012
        /*0970*/ 	.word	0x0002a800
        /*0974*/ 	.short	0x010a
        /*0976*/ 	.byte	0x3f
	.zero		1


	//   ....[30]....
        /*0978*/ 	.word	0x0000c3d0
        /*097c*/ 	.word	0x00000012
        /*0980*/ 	.word	0x0002a800
        /*0984*/ 	.short	0x010a
        /*0986*/ 	.byte	0x3f
	.zero		1


	//   ....[31]....
        /*0988*/ 	.word	0x0000f560
        /*098c*/ 	.word	0x00000012
        /*0990*/ 	.word	0x0002a800
        /*0994*/ 	.short	0x010a
        /*0996*/ 	.byte	0x3f
	.zero		1


	//   ....[32]....
        /*0998*/ 	.word	0x00011d70
        /*099c*/ 	.word	0x00000004
        /*09a0*/ 	.word	0x0002a830
        /*09a4*/ 	.short	0x010a
        /*09a6*/ 	.byte	0x3f
	.zero		1


	//   ....[33]....
        /*09a8*/ 	.word	0x00011de0
        /*09ac*/ 	.word	0x00000004
        /*09b0*/ 	.word	0x0002a830
        /*09b4*/ 	.short	0x010a
        /*09b6*/ 	.byte	0x3f
	.zero		1


	//   ....[34]....
        /*09b8*/ 	.word	0x00012790
        /*09bc*/ 	.word	0x00000004
        /*09c0*/ 	.word	0x00000000
        /*09c4*/ 	.short	0x0101
        /*09c6*/ 	.byte	0x3f
	.zero		1


	//   ....[35]....
        /*09c8*/ 	.word	0x00015210
        /*09cc*/ 	.word	0x000000c0
        /*09d0*/ 	.word	0x0002a830
        /*09d4*/ 	.short	0x010a
        /*09d6*/ 	.byte	0x3f
	.zero		1


	//   ....[36]....
        /*09d8*/ 	.word	0x00015280
        /*09dc*/ 	.word	0x000000c0
        /*09e0*/ 	.word	0x0002a830
        /*09e4*/ 	.short	0x010a
        /*09e6*/ 	.byte	0x3f
	.zero		1


	//   ....[37]....
        /*09e8*/ 	.word	0x00015e00
        /*09ec*/ 	.word	0x0000000c
        /*09f0*/ 	.word	0x0002a850
        /*09f4*/ 	.short	0x010a
        /*09f6*/ 	.byte	0x3f
	.zero		1


	//   ....[38]....
        /*09f8*/ 	.word	0x00015ea0
        /*09fc*/ 	.word	0x0000000c
        /*0a00*/ 	.word	0x0002a850
        /*0a04*/ 	.short	0x010a
        /*0a06*/ 	.byte	0x3f
	.zero		1


	//   ....[39]....
        /*0a08*/ 	.word	0x00016830
        /*0a0c*/ 	.word	0x000000c0
        /*0a10*/ 	.word	0x00000000
        /*0a14*/ 	.short	0x0101
        /*0a16*/ 	.byte	0x3f
	.zero		1


	//   ....[40]....
        /*0a18*/ 	.word	0x00017fa0
        /*0a1c*/ 	.word	0x00000071
        /*0a20*/ 	.word	0x00000000
        /*0a24*/ 	.short	0x0101
        /*0a26*/ 	.byte	0x3f
	.zero		1


	//   ....[41]....
        /*0a28*/ 	.word	0x00018b60
        /*0a2c*/ 	.word	0x0000000a
        /*0a30*/ 	.word	0x0002a830
        /*0a34*/ 	.short	0x010a
        /*0a36*/ 	.byte	0x3f
	.zero		1


	//   ....[42]....
        /*0a38*/ 	.word	0x00018bd0
        /*0a3c*/ 	.word	0x0000000a
        /*0a40*/ 	.word	0x0002a830
        /*0a44*/ 	.short	0x010a
        /*0a46*/ 	.byte	0x3f
	.zero		1


	//   ....[43]....
        /*0a48*/ 	.word	0x00019750
        /*0a4c*/ 	.word	0x00000014
        /*0a50*/ 	.word	0x0002a850
        /*0a54*/ 	.short	0x010a
        /*0a56*/ 	.byte	0x3f
	.zero		1


	//   ....[44]....
        /*0a58*/ 	.word	0x000197a0
        /*0a5c*/ 	.word	0x00000014
        /*0a60*/ 	.word	0x0002a850
        /*0a64*/ 	.short	0x010a
        /*0a66*/ 	.byte	0x3f
	.zero		1


	//   ....[45]....
        /*0a68*/ 	.word	0x0001ab50
        /*0a6c*/ 	.word	0x0000000d
        /*0a70*/ 	.word	0x00000000
        /*0a74*/ 	.short	0x0101
        /*0a76*/ 	.byte	0x3f
	.zero		1


	//   ....[46]....
        /*0a78*/ 	.word	0x0001ac80
        /*0a7c*/ 	.word	0x0000000f
        /*0a80*/ 	.word	0x00000000
        /*0a84*/ 	.short	0x0101
        /*0a86*/ 	.byte	0x3f
	.zero		1


	//   ....[47]....
        /*0a88*/ 	.word	0x0001b170
        /*0a8c*/ 	.word	0x0000000f
        /*0a90*/ 	.word	0x0002a830
        /*0a94*/ 	.short	0x010a
        /*0a96*/ 	.byte	0x3f
	.zero		1


	//   ....[48]....
        /*0a98*/ 	.word	0x0001b1e0
        /*0a9c*/ 	.word	0x0000000f
        /*0aa0*/ 	.word	0x0002a830
        /*0aa4*/ 	.short	0x010a
        /*0aa6*/ 	.byte	0x3f
	.zero		1


	//   ....[49]....
        /*0aa8*/ 	.word	0x0001bd60
        /*0aac*/ 	.word	0x0000000a
        /*0ab0*/ 	.word	0x0002a850
        /*0ab4*/ 	.short	0x010a
        /*0ab6*/ 	.byte	0x3f
	.zero		1


	//   ....[50]....
        /*0ab8*/ 	.word	0x0001be00
        /*0abc*/ 	.word	0x0000000a
        /*0ac0*/ 	.word	0x0002a850
        /*0ac4*/ 	.short	0x010a
        /*0ac6*/ 	.byte	0x3f
	.zero		1


	//   ....[51]....
        /*0ac8*/ 	.word	0x0001c730
        /*0acc*/ 	.word	0x00000006
        /*0ad0*/ 	.word	0x00000000
        /*0ad4*/ 	.short	0x0101
        /*0ad6*/ 	.byte	0x3f
	.zero		1


	//   ....[52]....
        /*0ad8*/ 	.word	0x0001e280
        /*0adc*/ 	.word	0x0000006d
        /*0ae0*/ 	.word	0x00000000
        /*0ae4*/ 	.short	0x0101
        /*0ae6*/ 	.byte	0x3f
	.zero		1


	//   ....[53]....
        /*0ae8*/ 	.word	0x0001ebe0
        /*0aec*/ 	.word	0x0000000d
        /*0af0*/ 	.word	0x0002a850
        /*0af4*/ 	.short	0x010a
        /*0af6*/ 	.byte	0x3f
	.zero		1


	//   ....[54]....
        /*0af8*/ 	.word	0x0001ec80
        /*0afc*/ 	.word	0x0000000d
        /*0b00*/ 	.word	0x0002a850
        /*0b04*/ 	.short	0x010a
        /*0b06*/ 	.byte	0x3f
	.zero		1


	//   ....[55]....
        /*0b08*/ 	.word	0x0001f150
        /*0b0c*/ 	.word	0x0000000c
        /*0b10*/ 	.word	0x00000000
        /*0b14*/ 	.short	0x0101
        /*0b16*/ 	.byte	0x3f
	.zero		1


	//   ....[56]....
        /*0b18*/ 	.word	0x00020400
        /*0b1c*/ 	.word	0x00000000
        /*0b20*/ 	.word	0x00000000
        /*0b24*/ 	.short	0x0101
        /*0b26*/ 	.byte	0x3f
	.zero		1


	//   ....[57]....
        /*0b28*/ 	.word	0x00022c70
        /*0b2c*/ 	.word	0x00000008
        /*0b30*/ 	.word	0x0002a820
        /*0b34*/ 	.short	0x010a
        /*0b36*/ 	.byte	0x3f
	.zero		1


	//   ....[58]....
        /*0b38*/ 	.word	0x00022d00
        /*0b3c*/ 	.word	0x00000009
        /*0b40*/ 	.word	0x0002a8a0
        /*0b44*/ 	.short	0x010a
        /*0b46*/ 	.byte	0x3f
	.zero		1


	//   ....[59]....
        /*0b48*/ 	.word	0x00022f90
        /*0b4c*/ 	.word	0x00000009
        /*0b50*/ 	.word	0x0002a8c0
        /*0b54*/ 	.short	0x010a
        /*0b56*/ 	.byte	0x3f
	.zero		1


	//   ....[60]....
        /*0b58*/ 	.word	0x000232d0
        /*0b5c*/ 	.word	0x00000009
        /*0b60*/ 	.word	0x0002a8a0
        /*0b64*/ 	.short	0x010a
        /*0b66*/ 	.byte	0x3f
	.zero		1


	//   ....[61]....
        /*0b68*/ 	.word	0x00023550
        /*0b6c*/ 	.word	0x00000009
        /*0b70*/ 	.word	0x0002a8c0
        /*0b74*/ 	.short	0x010a
        /*0b76*/ 	.byte	0x3f
	.zero		1


	//   ....[62]....
        /*0b78*/ 	.word	0x00024780
        /*0b7c*/ 	.word	0x00000007
        /*0b80*/ 	.word	0x0002a840
        /*0b84*/ 	.short	0x010a
        /*0b86*/ 	.byte	0x3f
	.zero		1


	//   ....[63]....
        /*0b88*/ 	.word	0x00024d30
        /*0b8c*/ 	.word	0x0000000a
        /*0b90*/ 	.word	0x0002a820
        /*0b94*/ 	.short	0x010a
        /*0b96*/ 	.byte	0x3f
	.zero		1


	//   ....[64]....
        /*0b98*/ 	.word	0x00025080
        /*0b9c*/ 	.word	0x00000003
        /*0ba0*/ 	.word	0x0002a840
        /*0ba4*/ 	.short	0x010a
        /*0ba6*/ 	.byte	0x3f
	.zero		1


	//   ....[65]....
        /*0ba8*/ 	.word	0x00025380
        /*0bac*/ 	.word	0x00000008
        /*0bb0*/ 	.word	0x00000060
        /*0bb4*/ 	.short	0x010a
        /*0bb6*/ 	.byte	0x3f
	.zero		1


	//   ....[66]....
        /*0bb8*/ 	.word	0x00025980
        /*0bbc*/ 	.word	0x00000002
        /*0bc0*/ 	.word	0x0002a840
        /*0bc4*/ 	.short	0x010a
        /*0bc6*/ 	.byte	0x3f
	.zero		1


	//   ....[67]....
        /*0bc8*/ 	.word	0x00025c80
        /*0bcc*/ 	.word	0x00000003
        /*0bd0*/ 	.word	0x00000060
        /*0bd4*/ 	.short	0x010a
        /*0bd6*/ 	.byte	0x3f
	.zero		1


	//   ....[68]....
        /*0bd8*/ 	.word	0x00026160
        /*0bdc*/ 	.word	0x00000002
        /*0be0*/ 	.word	0x0002a840
        /*0be4*/ 	.short	0x010a
        /*0be6*/ 	.byte	0x3f
	.zero		1


	//   ....[69]....
        /*0be8*/ 	.word	0x00026470
        /*0bec*/ 	.word	0x00000002
        /*0bf0*/ 	.word	0x00000060
        /*0bf4*/ 	.short	0x010a
        /*0bf6*/ 	.byte	0x3f
	.zero		1


	//   ....[70]....
        /*0bf8*/ 	.word	0x000268f0
        /*0bfc*/ 	.word	0x00000003
        /*0c00*/ 	.word	0x0002a860
        /*0c04*/ 	.short	0x010a
        /*0c06*/ 	.byte	0x3f
	.zero		1


	//   ....[71]....
        /*0c08*/ 	.word	0x00027900
        /*0c0c*/ 	.word	0x00000000
        /*0c10*/ 	.word	0x0002a820
        /*0c14*/ 	.short	0x010a
        /*0c16*/ 	.byte	0x3f
	.zero		1


	//   ....[72]....
        /*0c18*/ 	.word	0x00027ab0
        /*0c1c*/ 	.word	0x00000006
        /*0c20*/ 	.word	0x00000000
        /*0c24*/ 	.short	0x010a
        /*0c26*/ 	.byte	0x3f
	.zero		1


	//   ....[73]....
        /*0c28*/ 	.word	0x00027b20
        /*0c2c*/ 	.word	0x00000007
        /*0c30*/ 	.word	0x00000000
        /*0c34*/ 	.short	0x010a
        /*0c36*/ 	.byte	0x3f
	.zero		1


	//   ....[74]....
        /*0c38*/ 	.word	0x00027b90
        /*0c3c*/ 	.word	0x00000004
        /*0c40*/ 	.word	0x00000000
        /*0c44*/ 	.short	0x010a
        /*0c46*/ 	.byte	0x3f
	.zero		1


	//   ....[75]....
        /*0c48*/ 	.word	0x00027bc0
        /*0c4c*/ 	.word	0x00000003
        /*0c50*/ 	.word	0x00000000
        /*0c54*/ 	.short	0x010a
        /*0c56*/ 	.byte	0x3f
	.zero		1


	//   ....[76]....
        /*0c58*/ 	.word	0x00027c20
        /*0c5c*/ 	.word	0x00000004
        /*0c60*/ 	.word	0x0002a890
        /*0c64*/ 	.short	0x010a
        /*0c66*/ 	.byte	0x3f
	.zero		1


	//   ....[77]....
        /*0c68*/ 	.word	0x00027c70
        /*0c6c*/ 	.word	0x00000004
        /*0c70*/ 	.word	0x0002a890
        /*0c74*/ 	.short	0x010a
        /*0c76*/ 	.byte	0x3f
	.zero		1


	//   ....[78]....
        /*0c78*/ 	.word	0x00027cc0
        /*0c7c*/ 	.word	0x00000004
        /*0c80*/ 	.word	0x0002a890
        /*0c84*/ 	.short	0x010a
        /*0c86*/ 	.byte	0x3f
	.zero		1


	//   ....[79]....
        /*0c88*/ 	.word	0x00027d10
        /*0c8c*/ 	.word	0x00000004
        /*0c90*/ 	.word	0x0002a8b0
        /*0c94*/ 	.short	0x010a
        /*0c96*/ 	.byte	0x3f
	.zero		1


	//   ....[80]....
        /*0c98*/ 	.word	0x00028260
        /*0c9c*/ 	.word	0x00000012
        /*0ca0*/ 	.word	0x0002a800
        /*0ca4*/ 	.short	0x010a
        /*0ca6*/ 	.byte	0x3f
	.zero		1


	//   ....[81]....
        /*0ca8*/ 	.word	0x000287b0
        /*0cac*/ 	.word	0x00000012
        /*0cb0*/ 	.word	0x0002a800
        /*0cb4*/ 	.short	0x010a
        /*0cb6*/ 	.byte	0x3f
	.zero		1


	//   ....[82]....
        /*0cb8*/ 	.word	0x00028800
        /*0cbc*/ 	.word	0x00000004
        /*0cc0*/ 	.word	0x0002a830
        /*0cc4*/ 	.short	0x010a
        /*0cc6*/ 	.byte	0x3f
	.zero		1


	//   ....[83]....
        /*0cc8*/ 	.word	0x00028850
        /*0ccc*/ 	.word	0x000000c0
        /*0cd0*/ 	.word	0x0002a830
        /*0cd4*/ 	.short	0x010a
        /*0cd6*/ 	.byte	0x3f
	.zero		1


	//   ....[84]....
        /*0cd8*/ 	.word	0x000288a0
        /*0cdc*/ 	.word	0x0000000c
        /*0ce0*/ 	.word	0x0002a850
        /*0ce4*/ 	.short	0x010a
        /*0ce6*/ 	.byte	0x3f
	.zero		1


	//   ....[85]....
        /*0ce8*/ 	.word	0x000288f0
        /*0cec*/ 	.word	0x0000000a
        /*0cf0*/ 	.word	0x0002a830
        /*0cf4*/ 	.short	0x010a
        /*0cf6*/ 	.byte	0x3f
	.zero		1


	//   ....[86]....
        /*0cf8*/ 	.word	0x00028940
        /*0cfc*/ 	.word	0x00000014
        /*0d00*/ 	.word	0x0002a850
        /*0d04*/ 	.short	0x010a
        /*0d06*/ 	.byte	0x3f
	.zero		1


	//   ....[87]....
        /*0d08*/ 	.word	0x00028990
        /*0d0c*/ 	.word	0x0000000f
        /*0d10*/ 	.word	0x0002a830
        /*0d14*/ 	.short	0x010a
        /*0d16*/ 	.byte	0x3f
	.zero		1


	//   ....[88]....
        /*0d18*/ 	.word	0x000289e0
        /*0d1c*/ 	.word	0x0000000a
        /*0d20*/ 	.word	0x0002a850
        /*0d24*/ 	.short	0x010a
        /*0d26*/ 	.byte	0x3f
	.zero		1


	//   ....[89]....
        /*0d28*/ 	.word	0x00028a30
        /*0d2c*/ 	.word	0x0000000d
        /*0d30*/ 	.word	0x0002a850
        /*0d34*/ 	.short	0x010a
        /*0d36*/ 	.byte	0x3f
	.zero		1


	//   ....[90]....
        /*0d38*/ 	.word	0x00028bd0
        /*0d3c*/ 	.word	0x00000008
        /*0d40*/ 	.word	0x0002a820
        /*0d44*/ 	.short	0x010a
        /*0d46*/ 	.byte	0x3f
	.zero		1


	//   ....[91]....
        /*0d48*/ 	.word	0x00028c20
        /*0d4c*/ 	.word	0x00000009
        /*0d50*/ 	.word	0x0002a8a0
        /*0d54*/ 	.short	0x010a
        /*0d56*/ 	.byte	0x3f
	.zero		1


	//   ....[92]....
        /*0d58*/ 	.word	0x00028c70
        /*0d5c*/ 	.word	0x00000009
        /*0d60*/ 	.word	0x0002a8c0
        /*0d64*/ 	.short	0x010a
        /*0d66*/ 	.byte	0x3f
	.zero		1


	//   ....[93]....
        /*0d68*/ 	.word	0x00028cc0
        /*0d6c*/ 	.word	0x00000009
        /*0d70*/ 	.word	0x0002a8a0
        /*0d74*/ 	.short	0x010a
        /*0d76*/ 	.byte	0x3f
	.zero		1


	//   ....[94]....
        /*0d78*/ 	.word	0x00028d10
        /*0d7c*/ 	.word	0x00000009
        /*0d80*/ 	.word	0x0002a8c0
        /*0d84*/ 	.short	0x010a
        /*0d86*/ 	.byte	0x3f
	.zero		1


	//   ....[95]....
        /*0d88*/ 	.word	0x00028eb0
        /*0d8c*/ 	.word	0x00000007
        /*0d90*/ 	.word	0x0002a840
        /*0d94*/ 	.short	0x010a
        /*0d96*/ 	.byte	0x3f
	.zero		1


	//   ....[96]....
        /*0d98*/ 	.word	0x00028f30
        /*0d9c*/ 	.word	0x00000003
        /*0da0*/ 	.word	0x0002a820
        /*0da4*/ 	.short	0x010a
        /*0da6*/ 	.byte	0x3f
	.zero		1


	//   ....[97]....
        /*0da8*/ 	.word	0x00028f80
        /*0dac*/ 	.word	0x00000003
        /*0db0*/ 	.word	0x0002a840
        /*0db4*/ 	.short	0x010a
        /*0db6*/ 	.byte	0x3f
	.zero		1


	//   ....[98]....
        /*0db8*/ 	.word	0x00028fd0
        /*0dbc*/ 	.word	0x00000008
        /*0dc0*/ 	.word	0x00000060
        /*0dc4*/ 	.short	0x010a
        /*0dc6*/ 	.byte	0x3f
	.zero		1


	//   ....[99]....
        /*0dc8*/ 	.word	0x00029020
        /*0dcc*/ 	.word	0x00000002
        /*0dd0*/ 	.word	0x0002a840
        /*0dd4*/ 	.short	0x010a
        /*0dd6*/ 	.byte	0x3f
	.zero		1


	//   ....[100]....
        /*0dd8*/ 	.word	0x00029070
        /*0ddc*/ 	.word	0x00000003
        /*0de0*/ 	.word	0x00000060
        /*0de4*/ 	.short	0x010a
        /*0de6*/ 	.byte	0x3f
	.zero		1


	//   ....[101]....
        /*0de8*/ 	.word	0x000290c0
        /*0dec*/ 	.word	0x00000002
        /*0df0*/ 	.word	0x0002a840
        /*0df4*/ 	.short	0x010a
        /*0df6*/ 	.byte	0x3f
	.zero		1


	//   ....[102]....
        /*0df8*/ 	.word	0x00029110
        /*0dfc*/ 	.word	0x00000002
        /*0e00*/ 	.word	0x00000060
        /*0e04*/ 	.short	0x010a
        /*0e06*/ 	.byte	0x3f
	.zero		1


	//   ....[103]....
        /*0e08*/ 	.word	0x00029160
        /*0e0c*/ 	.word	0x00000003
        /*0e10*/ 	.word	0x0002a860
        /*0e14*/ 	.short	0x010a
        /*0e16*/ 	.byte	0x3f
	.zero		1


	//   ....[104]....
        /*0e18*/ 	.word	0x00029b20
        /*0e1c*/ 	.word	0x00000000
        /*0e20*/ 	.word	0x0002a820
        /*0e24*/ 	.short	0x010a
        /*0e26*/ 	.byte	0x3f
	.zero		1


	//   ....[105]....
        /*0e28*/ 	.word	0x00029cc0
        /*0e2c*/ 	.word	0x00000006
        /*0e30*/ 	.word	0x00000000
        /*0e34*/ 	.short	0x010a
        /*0e36*/ 	.byte	0x3f
	.zero		1


	//   ....[106]....
        /*0e38*/ 	.word	0x00029d10
        /*0e3c*/ 	.word	0x00000007
        /*0e40*/ 	.word	0x00000000
        /*0e44*/ 	.short	0x010a
        /*0e46*/ 	.byte	0x3f
	.zero		1


	//   ....[107]....
        /*0e48*/ 	.word	0x00029d60
        /*0e4c*/ 	.word	0x00000004
        /*0e50*/ 	.word	0x00000000
        /*0e54*/ 	.short	0x010a
        /*0e56*/ 	.byte	0x3f
	.zero		1


	//----- nvinfo : EIATTR_NUM_MBARRIERS
	.align		4
.L_277:
        /*0e58*/ 	.byte	0x03, 0x38
        /*0e5a*/ 	.short	0x0016


	//----- nvinfo : EIATTR_EXIT_INSTR_OFFSETS
	.align		4
        /*0e5c*/ 	.byte	0x04, 0x1c
        /*0e5e*/ 	.short	(.L_279 - .L_278)


	//   ....[0]....
.L_278:
        /*0e60*/ 	.word	0x00027c10


	//----- nvinfo : EIATTR_MAX_THREADS
	.align		4
.L_279:
        /*0e64*/ 	.byte	0x04, 0x05
        /*0e66*/ 	.short	(.L_281 - .L_280)
.L_280:
        /*0e68*/ 	.word	0x00000180
        /*0e6c*/ 	.word	0x00000001
        /*0e70*/ 	.word	0x00000001


	//----- nvinfo : EIATTR_CRS_STACK_SIZE
	.align		4
.L_281:
        /*0e74*/ 	.byte	0x04, 0x1e
        /*0e76*/ 	.short	(.L_283 - .L_282)
.L_282:
        /*0e78*/ 	.word	0x00000000


	//----- nvinfo : EIATTR_CBANK_PARAM_SIZE
	.align		4
.L_283:
        /*0e7c*/ 	.byte	0x03, 0x19
        /*0e7e*/ 	.short	0x0a70


	//----- nvinfo : EIATTR_PARAM_CBANK
	.align		4
        /*0e80*/ 	.byte	0x04, 0x0a
        /*0e82*/ 	.short	(.L_285 - .L_284)
	.align		4
.L_284:
        /*0e84*/ 	.word	index@(.nv.constant0._ZN7cutlass13device_kernelIN5flash11enable_sm90INS1_16FlashAttnFwdSm90INS1_25CollectiveMainloopFwdSm90ILi2EN4cute5tupleIJNS5_1CILi1EEES8_S8_EEENS6_IJNS7_ILi128EEENS7_ILi96EEENS7_ILi192EEEEEELi128ENS_6half_tEfNS_4arch4Sm90ELb0ELb1ELb1ELb1ELb0ELb1ELb0ELb1ELb1ELb0ELb0ELb0EEENS1_21CollectiveEpilogueFwdINS6_IJSA_SA_SB_EEES9_SE_SG_Li256ELb1ELb0ELb0ELb0EEENS1_36VarlenDynamicPersistentTileSchedulerILi128ELi96ELi256ELi32ELb0ELb0ELb1ELb1ELb0ELb1EEEEEEEEEvNT_6ParamsE)
        /*0e88*/ 	.short	0x0210
        /*0e8a*/ 	.short	0x0a70


	//----- nvinfo : EIATTR_SW_WAR
	.align		4
.L_285:
        /*0e8c*/ 	.byte	0x04, 0x36
        /*0e8e*/ 	.short	(.L_287 - .L_286)
.L_286:
        /*0e90*/ 	.word	0x00000008
.L_287:


//--------------------- .nv.info._ZN7cutlass13device_kernelIN5flash11enable_sm90INS1_16FlashAttnFwdSm90INS1_25CollectiveMainloopFwdSm90ILi2EN4cute5tupleIJNS5_1CILi1EEES8_S8_EEENS6_IJNS7_ILi128EEESA_NS7_ILi192EEEEEELi128ENS_6half_tEfNS_4arch4Sm90ELb1ELb0ELb1ELb0ELb0ELb0ELb0ELb1ELb1ELb0ELb0ELb0EEENS1_21CollectiveEpilogueFwdINS6_IJSA_SA_SA_EEES9_SD_SF_Li256ELb0ELb0ELb0ELb0EEENS1_30DynamicPersistentTileSchedulerILi256ELi32ELb0ELb0ELb1EEEEEEEEEvNT_6ParamsE --------------------------
	.section	.nv.info._ZN7cutlass13device_kernelIN5flash11enable_sm90INS1_16FlashAttnFwdSm90INS1_25CollectiveMainloopFwdSm90ILi2EN4cute5tupleIJNS5_1CILi1EEES8_S8_EEENS6_IJNS7_ILi128EEESA_NS7_ILi192EEEEEELi128ENS_6half_tEfNS_4arch4Sm90ELb1ELb0ELb1ELb0ELb0ELb0ELb0ELb1ELb1ELb0ELb0ELb0EEENS1_21CollectiveEpilogueFwdINS6_IJSA_SA_SA_EEES9_SD_SF_Li256ELb0ELb0ELb0ELb0EEENS1_30DynamicPersistentTileSchedulerILi256ELi32ELb0ELb0ELb1EEEEEEEEEvNT_6ParamsE,"",@"SHT_CUDA_INFO"
	.sectionflags	@""
	.align	4


	//----- nvinfo : EIATTR_CUDA_API_VERSION
	.align		4
        /*0000*/ 	.byte	0x04, 0x37
        /*0002*/ 	.short	(.L_289 - .L_288)
.L_288:
        /*0004*/ 	.word	0x00000082


	//----- nvinfo : EIATTR_KPARAM_INFO
	.align		4
.L_289:
        /*0008*/ 	.byte	0x04, 0x17
        /*000a*/ 	.short	(.L_291 - .L_290)
.L_290:
        /*000c*/ 	.word	0x00000000
        /*0010*/ 	.short	0x0000
        /*0012*/ 	.short	0x0070
        /*0014*/ 	.byte	0x00, 0xf0, 0x01, 0x2e


	//----- nvinfo : EIATTR_SPARSE_MMA_MASK
	.align		4
.L_291:
        /*0018*/ 	.byte	0x03, 0x50
        /*001a*/ 	.short	0x0000


	//----- nvinfo : EIATTR_MAXREG_COUNT
	.align		4
        /*001c*/ 	.byte	0x03, 0x1b
        /*001e*/ 	.short	0x00a8


	//----- nvinfo : EIATTR_NUM_BARRIERS
	.align		4
        /*0020*/ 	.byte	0x02, 0x4c
        /*0022*/ 	.byte	0x09
	.zero		1


	//----- nvinfo : EIATTR_EXTERNS
	.align		4
        /*0024*/ 	.byte	0x04, 0x0f
        /*0026*/ 	.short	(.L_293 - .L_292)


	//   ....[0]....
	.align		4
.L_292:
        /*0028*/ 	.word	index@(__assertfail)


	//----- nvinfo : EIATTR_ANNOTATIONS
	.align		4
.L_293:
        /*002c*/ 	.byte	0x04, 0x55
        /*002e*/ 	.short	(.L_295 - .L_294)


	//   ....[0]....
.L_294:
        /*0030*/ 	.word	0x00000001
        /*0034*/ 	.byte	0x70, 0x09, 0x00, 0x00, 0x01, 0x00, 0x00, 0x00, 0x40, 0x0a, 0x00, 0x00, 0x01, 0x00, 0x00, 0x00
        /*0044*/ 	.byte	0x00, 0xf3, 0x00, 0x00


	//----- nvinfo : EIATTR_MERCURY_ISA_VERSION
	.align		4
.L_295:
        /*0048*/ 	.byte	0x03, 0x5f
        /*004a*/ 	.short	0x0101


	//----- nvinfo : EIATTR_INT_WARP_WIDE_INSTR_OFFSETS
	.align		4
        /*004c*/ 	.byte	0x04, 0x31
        /*004e*/ 	.short	(.L_297 - .L_296)


	//   ....[0]....
.L_296:
        /*0050*/ 	.word	0x00000190


	//   ....[1]....
        /*0054*/ 	.word	0x000001c0


	//   ....[2]....
        /*0058*/ 	.word	0x000001d0


	//   ....[3]....
        /*005c*/ 	.word	0x0000cae0


	//   ....[4]....
        /*0060*/ 	.word	0x0000cb80


	//   ....[5]....
        /*0064*/ 	.word	0x0000d0e0


	//   ....[6]....
        /*0068*/ 	.word	0x0000ed40


	//   ....[7]....
        /*006c*/ 	.word	0x0000ede0


	//----- nvinfo : EIATTR_COOP_GROUP_MASK_REGIDS
	.align		4
.L_297:
        /*0070*/ 	.byte	0x04, 0x29
        /*0072*/ 	.short	(.L_299 - .L_298)


	//   ....[0]....
.L_298:
        /*0074*/ 	.word	0xffffffff


	//   ....[1]....
        /*0078*/ 	.word	0xffffffff


	//   ....[2]....
        /*007c*/ 	.word	0xffffffff


	//   ....[3]....
        /*0080*/ 	.word	0xffffffff


	//   ....[4]....
        /*0084*/ 	.word	0xffffffff


	//   ....[5]....
        /*0088*/ 	.word	0xffffffff


	//   ....[6]....
        /*008c*/ 	.word	0xffffffff


	//   ....[7]....
        /*0090*/ 	.word	0xffffffff


	//   ....[8]....
        /*0094*/ 	.word	0xffffffff


	//   ....[9]....
        /*0098*/ 	.word	0xffffffff


	//   ....[10]....
        /*009c*/ 	.word	0xffffffff


	//   ....[11]....
        /*00a0*/ 	.word	0xffffffff


	//   ....[12]....
        /*00a4*/ 	.word	0xffffffff


	//   ....[13]....
        /*00a8*/ 	.word	0xffffffff


	//   ....[14]....
        /*00ac*/ 	.word	0xffffffff


	//   ....[15]....
        /*00b0*/ 	.word	0xffffffff


	//   ....[16]....
        /*00b4*/ 	.word	0xffffffff


	//   ....[17]....
        /*00b8*/ 	.word	0xffffffff


	//   ....[18]....
        /*00bc*/ 	.word	0xffffffff


	//   ....[19]....
        /*00c0*/ 	.word	0xffffffff


	//   ....[20]....
        /*00c4*/ 	.word	0xffffffff


	//   ....[21]....
        /*00c8*/ 	.word	0xffffffff


	//   ....[22]....
        /*00cc*/ 	.word	0xffffffff


	//   ....[23]....
        /*00d0*/ 	.word	0xffffffff


	//   ....[24]....
        /*00d4*/ 	.word	0xffffffff


	//   ....[25]....
        /*00d8*/ 	.word	0xffffffff


	//   ....[26]....
        /*00dc*/ 	.word	0xffffffff


	//   ....[27]....
        /*00e0*/ 	.word	0xffffffff


	//   ....[28]....
        /*00e4*/ 	.word	0x0500000f


	//   ....[29]....
        /*00e8*/ 	.word	0x0500000f


	//----- nvinfo : EIATTR_COOP_GROUP_INSTR_OFFSETS
	.align		4
.L_299:
        /*00ec*/ 	.byte	0x04, 0x28
        /*00ee*/ 	.short	(.L_301 - .L_300)


	//   ....[0]....
.L_300:
        /*00f0*/ 	.word	0x00000060


	//   ....[1]....
        /*00f4*/ 	.word	0x000001a0


	//   ....[2]....
        /*00f8*/ 	.word	0x000001f0


	//   ....[3]....
        /*00fc*/ 	.word	0x000003e0


	//   ....[4]....
        /*0100*/ 	.word	0x00000540


	//   ....[5]....
        /*0104*/ 	.word	0x00000660


	//   ....[6]....
        /*0108*/ 	.word	0x000007c0


	//   ....[7]....
        /*010c*/ 	.word	0x00001420


	//   ....[8]....
        /*0110*/ 	.word	0x00002e20


	//   ....[9]....
        /*0114*/ 	.word	0x00002e90


	//   ....[10]....
        /*0118*/ 	.word	0x000038d0


	//   ....[11]....
        /*011c*/ 	.word	0x00003940


	//   ....[12]....
        /*0120*/ 	.word	0x000065a0


	//   ....[13]....
        /*0124*/ 	.word	0x000066a0


	//   ....[14]....
        /*0128*/ 	.word	0x00006db0


	//   ....[15]....
        /*012c*/ 	.word	0x00006e00


	//   ....[16]....
        /*0130*/ 	.word	0x000092f0


	//   ....[17]....
        /*0134*/ 	.word	0x00009340


	//   ....[18]....
        /*0138*/ 	.word	0x000095c0


	//   ....[19]....
        /*013c*/ 	.word	0x00009640


	//   ....[20]....
        /*0140*/ 	.word	0x0000a970


	//   ....[21]....
        /*0144*/ 	.word	0x0000a9a0


	//   ....[22]....
        /*0148*/ 	.word	0x0000aaa0


	//   ....[23]....
        /*014c*/ 	.word	0x0000aac0


	//   ....[24]....
        /*0150*/ 	.word	0x0000b900


	//   ....[25]....
        /*0154*/ 	.word	0x0000c570


	//   ....[26]....
        /*0158*/ 	.word	0x0000f0f0


	//   ....[27]....
        /*015c*/ 	.word	0x0000f2a0


	//   ....[28]....
        /*0160*/ 	.word	0x0000f830


	//   ....[29]....
        /*0164*/ 	.word	0x0000fc10


	//----- nvinfo : EIATTR_REG_RECONFIG
	.align		4
.L_301:
        /*0168*/ 	.byte	0x01, 0x54
	.zero		2


	//----- nvinfo : EIATTR_SYSCALL_OFFSETS
	.align		4
        /*016c*/ 	.byte	0x04, 0x46
        /*016e*/ 	.short	(.L_303 - .L_302)


	//   ....[0]....
.L_302:
        /*0170*/ 	.word	0x000015d0


	//   ....[1]....
        /*0174*/ 	.word	0x0000cd10


	//   ....[2]....
        /*0178*/ 	.word	0x0000ce50


	//   ....[3]....
        /*017c*/ 	.word	0x0000cf50


	//----- nvinfo : EIATTR_MBARRIER_INSTR_OFFSETS
	.align		4
.L_303:
        /*0180*/ 	.byte	0x04, 0x39
        /*0182*/ 	.short	(.L_305 - .L_304)


	//   ....[0]....
.L_304:
        /*0184*/ 	.word	0x00000290
        /*0188*/ 	.word	0x000000ff
        /*018c*/ 	.word	0x00034800
        /*0190*/ 	.short	0x0100
        /*0192*/ 	.byte	0x06
	.zero		1


	//   ....[1]....
        /*0194*/ 	.word	0x000002a0
        /*0198*/ 	.word	0x000000ff
        /*019c*/ 	.word	0x00034820
        /*01a0*/ 	.short	0x0100
        /*01a2*/ 	.byte	0x06
	.zero		1


	//   ....[2]....
        /*01a4*/ 	.word	0x00000390
        /*01a8*/ 	.word	0x000000ff
        /*01ac*/ 	.word	0x00034830
        /*01b0*/ 	.short	0x0100
        /*01b2*/ 	.byte	0x08
	.zero		1


	//   ....[3]....
        /*01b4*/ 	.word	0x000003a0
        /*01b8*/ 	.word	0x000000ff
        /*01bc*/ 	.word	0x00034840
        /*01c0*/ 	.short	0x0100
        /*01c2*/ 	.byte	0x08
	.zero		1


	//   ....[4]....
        /*01c4*/ 	.word	0x000003b0
        /*01c8*/ 	.word	0x000000ff
        /*01cc*/ 	.word	0x00034838
        /*01d0*/ 	.short	0x0100
        /*01d2*/ 	.byte	0x08
	.zero		1


	//   ....[5]....
        /*01d4*/ 	.word	0x000003c0
        /*01d8*/ 	.word	0x000000ff
        /*01dc*/ 	.word	0x00034848
        /*01e0*/ 	.short	0x0100
        /*01e2*/ 	.byte	0x08
	.zero		1


	//   ....[6]....
        /*01e4*/ 	.word	0x000004f0
        /*01e8*/ 	.word	0x000000ff
        /*01ec*/ 	.word	0x00034850
        /*01f0*/ 	.short	0x0100
        /*01f2*/ 	.byte	0x08
	.zero		1


	//   ....[7]....
        /*01f4*/ 	.word	0x00000500
        /*01f8*/ 	.word	0x000000ff
        /*01fc*/ 	.word	0x00034860
        /*0200*/ 	.short	0x0100
        /*0202*/ 	.byte	0x08
	.zero		1


	//   ....[8]....
        /*0204*/ 	.word	0x00000510
        /*0208*/ 	.word	0x000000ff
        /*020c*/ 	.word	0x00034858
        /*0210*/ 	.short	0x0100
        /*0212*/ 	.byte	0x08
	.zero		1


	//   ....[9]....
        /*0214*/ 	.word	0x00000520
        /*0218*/ 	.word	0x000000ff
        /*021c*/ 	.word	0x00034868
        /*0220*/ 	.short	0x0100
        /*0222*/ 	.byte	0x08
	.zero		1


	//   ....[10]....
        /*0224*/ 	.word	0x00000610
        /*0228*/ 	.word	0x000000ff
        /*022c*/ 	.word	0x00034870
        /*0230*/ 	.short	0x0100
        /*0232*/ 	.byte	0x06
	.zero		1


	//   ....[11]....
        /*0234*/ 	.word	0x00000620
        /*0238*/ 	.word	0x000000ff
        /*023c*/ 	.word	0x00034880
        /*0240*/ 	.short	0x0100
        /*0242*/ 	.byte	0x06
	.zero		1


	//   ....[12]....
        /*0244*/ 	.word	0x00000630
        /*0248*/ 	.word	0x000000ff
        /*024c*/ 	.word	0x00034878
        /*0250*/ 	.short	0x0100
        /*0252*/ 	.byte	0x06
	.zero		1


	//   ....[13]....
        /*0254*/ 	.word	0x00000640
        /*0258*/ 	.word	0x000000ff
        /*025c*/ 	.word	0x00034888
        /*0260*/ 	.short	0x0100
        /*0262*/ 	.byte	0x06
	.zero		1


	//   ....[14]....
        /*0264*/ 	.word	0x00000770
        /*0268*/ 	.word	0x000000ff
        /*026c*/ 	.word	0x00034890
        /*0270*/ 	.short	0x0100
        /*0272*/ 	.byte	0x08
	.zero		1


	//   ....[15]....
        /*0274*/ 	.word	0x00000780
        /*0278*/ 	.word	0x000000ff
        /*027c*/ 	.word	0x000348a0
        /*0280*/ 	.short	0x0100
        /*0282*/ 	.byte	0x08
	.zero		1


	//   ....[16]....
        /*0284*/ 	.word	0x00000790
        /*0288*/ 	.word	0x000000ff
        /*028c*/ 	.word	0x00034898
        /*0290*/ 	.short	0x0100
        /*0292*/ 	.byte	0x08
	.zero		1


	//   ....[17]....
        /*0294*/ 	.word	0x000007a0
        /*0298*/ 	.word	0x000000ff
        /*029c*/ 	.word	0x000348a8
        /*02a0*/ 	.short	0x0100
        /*02a2*/ 	.byte	0x08
	.zero		1


	//   ....[18]....
        /*02a4*/ 	.word	0x000008d0
        /*02a8*/ 	.word	0x000000ff
        /*02ac*/ 	.word	0x000348b0
        /*02b0*/ 	.short	0x0100
        /*02b2*/ 	.byte	0x08
	.zero		1


	//   ....[19]....
        /*02b4*/ 	.word	0x000008e0
        /*02b8*/ 	.word	0x000000ff
        /*02bc*/ 	.word	0x000348c0
        /*02c0*/ 	.short	0x0100
        /*02c2*/ 	.byte	0x08
	.zero		1


	//   ....[20]....
        /*02c4*/ 	.word	0x000008f0
        /*02c8*/ 	.word	0x000000ff
        /*02cc*/ 	.word	0x000348b8
        /*02d0*/ 	.short	0x0100
        /*02d2*/ 	.byte	0x08
	.zero		1


	//   ....[21]....
        /*02d4*/ 	.word	0x00000900
        /*02d8*/ 	.word	0x000000ff
        /*02dc*/ 	.word	0x000348c8
        /*02e0*/ 	.short	0x0100
        /*02e2*/ 	.byte	0x08
	.zero		1


	//   ....[22]....
        /*02e4*/ 	.word	0x00001670
        /*02e8*/ 	.word	0x000000ff
        /*02ec*/ 	.word	0x00034800
        /*02f0*/ 	.short	0x010a
        /*02f2*/ 	.byte	0x26
	.zero		1


	//   ....[23]....
        /*02f4*/ 	.word	0x000016f0
        /*02f8*/ 	.word	0x00000000
        /*02fc*/ 	.word	0x00034830
        /*0300*/ 	.short	0x010a
        /*0302*/ 	.byte	0x3f
	.zero		1


	//   ....[24]....
        /*0304*/ 	.word	0x00001760
        /*0308*/ 	.word	0x00000000
        /*030c*/ 	.word	0x00034830
        /*0310*/ 	.short	0x010a
        /*0312*/ 	.byte	0x3f
	.zero		1


	//   ....[25]....
        /*0314*/ 	.word	0x00002910
        /*0318*/ 	.word	0x00000000
        /*031c*/ 	.word	0x00000000
        /*0320*/ 	.short	0x0101
        /*0322*/ 	.byte	0x3f
	.zero		1


	//   ....[26]....
        /*0324*/ 	.word	0x000049b0
        /*0328*/ 	.word	0x000000ff
        /*032c*/ 	.word	0x00034830
        /*0330*/ 	.short	0x010a
        /*0332*/ 	.byte	0x25
	.zero		1


	//   ....[27]....
        /*0334*/ 	.word	0x000049f0
        /*0338*/ 	.word	0x000000ff
        /*033c*/ 	.word	0x00034830
        /*0340*/ 	.short	0x010a
        /*0342*/ 	.byte	0x25
	.zero		1


	//   ....[28]....
        /*0344*/ 	.word	0x000052b0
        /*0348*/ 	.word	0x000000ff
        /*034c*/ 	.word	0x00034850
        /*0350*/ 	.short	0x010a
        /*0352*/ 	.byte	0x06
	.zero		1


	//   ....[29]....
        /*0354*/ 	.word	0x000052f0
        /*0358*/ 	.word	0x000000ff
        /*035c*/ 	.word	0x00034850
        /*0360*/ 	.short	0x010a
        /*0362*/ 	.byte	0x06
	.zero		1


	//   ....[30]....
        /*0364*/ 	.word	0x00007580
        /*0368*/ 	.word	0x00000003
        /*036c*/ 	.word	0x00000000
        /*0370*/ 	.short	0x0101
        /*0372*/ 	.byte	0x3f
	.zero		1


	//   ....[31]....
        /*0374*/ 	.word	0x000075b0
        /*0378*/ 	.word	0x00000037
        /*037c*/ 	.word	0x00000000
        /*0380*/ 	.short	0x0101
        /*0382*/ 	.byte	0x3f
	.zero		1


	//   ....[32]....
        /*0384*/ 	.word	0x00007c20
        /*0388*/ 	.word	0x000000ff
        /*038c*/ 	.word	0x00034830
        /*0390*/ 	.short	0x010a
        /*0392*/ 	.byte	0x06
	.zero		1


	//   ....[33]....
        /*0394*/ 	.word	0x00007c60
        /*0398*/ 	.word	0x000000ff
        /*039c*/ 	.word	0x00034830
        /*03a0*/ 	.short	0x010a
        /*03a2*/ 	.byte	0x06
	.zero		1


	//   ....[34]....
        /*03a4*/ 	.word	0x00008520
        /*03a8*/ 	.word	0x000000ff
        /*03ac*/ 	.word	0x00034850
        /*03b0*/ 	.short	0x010a
        /*03b2*/ 	.byte	0x06
	.zero		1


	//   ....[35]....
        /*03b4*/ 	.word	0x00008560
        /*03b8*/ 	.word	0x000000ff
        /*03bc*/ 	.word	0x00034850
        /*03c0*/ 	.short	0x010a
        /*03c2*/ 	.byte	0x06
	.zero		1


	//   ....[36]....
        /*03c4*/ 	.word	0x00009ee0
        /*03c8*/ 	.word	0x00000025
        /*03cc*/ 	.word	0x00000000
        /*03d0*/ 	.short	0x0101
        /*03d2*/ 	.byte	0x3f
	.zero		1


	//   ....[37]....
        /*03d4*/ 	.word	0x00009f30
        /*03d8*/ 	.word	0x0000002e
        /*03dc*/ 	.word	0x00000000
        /*03e0*/ 	.short	0x0101
        /*03e2*/ 	.byte	0x3f
	.zero		1


	//   ....[38]....
        /*03e4*/ 	.word	0x0000a8e0
        /*03e8*/ 	.word	0x000000ff
        /*03ec*/ 	.word	0x00034850
        /*03f0*/ 	.short	0x010a
        /*03f2*/ 	.byte	0x05
	.zero		1


	//   ....[39]....
        /*03f4*/ 	.word	0x0000a920
        /*03f8*/ 	.word	0x000000ff
        /*03fc*/ 	.word	0x00034850
        /*0400*/ 	.short	0x010a
        /*0402*/ 	.byte	0x05
	.zero		1


	//   ....[40]....
        /*0404*/ 	.word	0x0000ae60
        /*0408*/ 	.word	0x00000007
        /*040c*/ 	.word	0x00000000
        /*0410*/ 	.short	0x0101
        /*0412*/ 	.byte	0x3f
	.zero		1


	//   ....[41]....
        /*0414*/ 	.word	0x0000bc10
        /*0418*/ 	.word	0x000000ff
        /*041c*/ 	.word	0x00000000
        /*0420*/ 	.short	0x0101
        /*0422*/ 	.byte	0x05
	.zero		1


	//   ....[42]....
        /*0424*/ 	.word	0x0000d3d0
        /*0428*/ 	.word	0x00000008
        /*042c*/ 	.word	0x00034840
        /*0430*/ 	.short	0x010a
        /*0432*/ 	.byte	0x3f
	.zero		1


	//   ....[43]....
        /*0434*/ 	.word	0x0000d840
        /*0438*/ 	.word	0x000000ff
        /*043c*/ 	.word	0x00034820
        /*0440*/ 	.short	0x010a
        /*0442*/ 	.byte	0x26
	.zero		1


	//   ....[44]....
        /*0444*/ 	.word	0x0000db40
        /*0448*/ 	.word	0x00000003
        /*044c*/ 	.word	0x00034840
        /*0450*/ 	.short	0x010a
        /*0452*/ 	.byte	0x3f
	.zero		1


	//   ....[45]....
        /*0454*/ 	.word	0x0000dd90
        /*0458*/ 	.word	0x00000002
        /*045c*/ 	.word	0x00000060
        /*0460*/ 	.short	0x010a
        /*0462*/ 	.byte	0x3f
	.zero		1


	//   ....[46]....
        /*0464*/ 	.word	0x0000e230
        /*0468*/ 	.word	0x00000003
        /*046c*/ 	.word	0x00034840
        /*0470*/ 	.short	0x010a
        /*0472*/ 	.byte	0x3f
	.zero		1


	//   ....[47]....
        /*0474*/ 	.word	0x0000e480
        /*0478*/ 	.word	0x00000002
        /*047c*/ 	.word	0x00000060
        /*0480*/ 	.short	0x010a
        /*0482*/ 	.byte	0x3f
	.zero		1


	//   ....[48]....
        /*0484*/ 	.word	0x0000e880
        /*0488*/ 	.word	0x00000002
        /*048c*/ 	.word	0x00034840
        /*0490*/ 	.short	0x010a
        /*0492*/ 	.byte	0x3f
	.zero		1


	//   ....[49]....
        /*0494*/ 	.word	0x0000ead0
        /*0498*/ 	.word	0x00000002
        /*049c*/ 	.word	0x00000060
        /*04a0*/ 	.short	0x010a
        /*04a2*/ 	.byte	0x3f
	.zero		1


	//   ....[50]....
        /*04a4*/ 	.word	0x0000ee80
        /*04a8*/ 	.word	0x00000003
        /*04ac*/ 	.word	0x00034860
        /*04b0*/ 	.short	0x010a
        /*04b2*/ 	.byte	0x3f
	.zero		1


	//   ....[51]....
        /*04b4*/ 	.word	0x0000f250
        /*04b8*/ 	.word	0x00000007
        /*04bc*/ 	.word	0x00034820
        /*04c0*/ 	.short	0x010a
        /*04c2*/ 	.byte	0x3f
	.zero		1


	//   ....[52]....
        /*04c4*/ 	.word	0x0000f3c0
        /*04c8*/ 	.word	0x00000005
        /*04cc*/ 	.word	0x00000000
        /*04d0*/ 	.short	0x010a
        /*04d2*/ 	.byte	0x3f
	.zero		1


	//   ....[53]....
        /*04d4*/ 	.word	0x0000f430
        /*04d8*/ 	.word	0x00000003
        /*04dc*/ 	.word	0x00000000
        /*04e0*/ 	.short	0x010a
        /*04e2*/ 	.byte	0x3f
	.zero		1


	//   ....[54]....
        /*04e4*/ 	.word	0x0000f490
        /*04e8*/ 	.word	0x00000005
        /*04ec*/ 	.word	0x00000000
        /*04f0*/ 	.short	0x010a
        /*04f2*/ 	.byte	0x3f
	.zero		1


	//   ....[55]....
        /*04f4*/ 	.word	0x0000f4c0
        /*04f8*/ 	.word	0x00000003
        /*04fc*/ 	.word	0x00000000
        /*0500*/ 	.short	0x010a
        /*0502*/ 	.byte	0x3f
	.zero		1


	//   ....[56]....
        /*0504*/ 	.word	0x0000f530
        /*0508*/ 	.word	0x00000003
        /*050c*/ 	.word	0x00034800
        /*0510*/ 	.short	0x010a
        /*0512*/ 	.byte	0x3f
	.zero		1


	//   ....[57]....
        /*0514*/ 	.word	0x0000f580
        /*0518*/ 	.word	0x00000000
        /*051c*/ 	.word	0x00034830
        /*0520*/ 	.short	0x010a
        /*0522*/ 	.byte	0x3f
	.zero		1


	//   ....[58]....
        /*0524*/ 	.word	0x0000f5e0
        /*0528*/ 	.word	0x0000000c
        /*052c*/ 	.word	0x00034830
        /*0530*/ 	.short	0x010a
        /*0532*/ 	.byte	0x3f
	.zero		1


	//   ....[59]....
        /*0534*/ 	.word	0x0000f640
        /*0538*/ 	.word	0x00000005
        /*053c*/ 	.word	0x00034850
        /*0540*/ 	.short	0x010a
        /*0542*/ 	.byte	0x3f
	.zero		1


	//   ....[60]....
        /*0544*/ 	.word	0x0000f6a0
        /*0548*/ 	.word	0x0000000c
        /*054c*/ 	.word	0x00034830
        /*0550*/ 	.short	0x010a
        /*0552*/ 	.byte	0x3f
	.zero		1


	//   ....[61]....
        /*0554*/ 	.word	0x0000f700
        /*0558*/ 	.word	0x00000005
        /*055c*/ 	.word	0x00034850
        /*0560*/ 	.short	0x010a
        /*0562*/ 	.byte	0x3f
	.zero		1


	//   ....[62]....
        /*0564*/ 	.word	0x0000f760
        /*0568*/ 	.word	0x00000007
        /*056c*/ 	.word	0x00034850
        /*0570*/ 	.short	0x010a
        /*0572*/ 	.byte	0x3f
	.zero		1


	//   ....[63]....
        /*0574*/ 	.word	0x0000f8e0
        /*0578*/ 	.word	0x00000008
        /*057c*/ 	.word	0x00034840
        /*0580*/ 	.short	0x010a
        /*0582*/ 	.byte	0x3f
	.zero		1


	//   ....[64]....
        /*0584*/ 	.word	0x0000f940
        /*0588*/ 	.word	0x00000008
        /*058c*/ 	.word	0x00034820
        /*0590*/ 	.short	0x010a
        /*0592*/ 	.byte	0x3f
	.zero		1


	//   ....[65]....
        /*0594*/ 	.word	0x0000f990
        /*0598*/ 	.word	0x00000003
        /*059c*/ 	.word	0x00034840
        /*05a0*/ 	.short	0x010a
        /*05a2*/ 	.byte	0x3f
	.zero		1


	//   ....[66]....
        /*05a4*/ 	.word	0x0000f9e0
        /*05a8*/ 	.word	0x00000002
        /*05ac*/ 	.word	0x00000060
        /*05b0*/ 	.short	0x010a
        /*05b2*/ 	.byte	0x3f
	.zero		1


	//   ....[67]....
        /*05b4*/ 	.word	0x0000fa30
        /*05b8*/ 	.word	0x00000003
        /*05bc*/ 	.word	0x00034840
        /*05c0*/ 	.short	0x010a
        /*05c2*/ 	.byte	0x3f
	.zero		1


	//   ....[68]....
        /*05c4*/ 	.word	0x0000fa80
        /*05c8*/ 	.word	0x00000002
        /*05cc*/ 	.word	0x00000060
        /*05d0*/ 	.short	0x010a
        /*05d2*/ 	.byte	0x3f
	.zero		1


	//   ....[69]....
        /*05d4*/ 	.word	0x0000fad0
        /*05d8*/ 	.word	0x00000002
        /*05dc*/ 	.word	0x00034840
        /*05e0*/ 	.short	0x010a
        /*05e2*/ 	.byte	0x3f
	.zero		1


	//   ....[70]....
        /*05e4*/ 	.word	0x0000fb20
        /*05e8*/ 	.word	0x00000002
        /*05ec*/ 	.word	0x00000060
        /*05f0*/ 	.short	0x010a
        /*05f2*/ 	.byte	0x3f
	.zero		1


	//   ....[71]....
        /*05f4*/ 	.word	0x0000fb70
        /*05f8*/ 	.word	0x00000003
        /*05fc*/ 	.word	0x00034860
        /*0600*/ 	.short	0x010a
        /*0602*/ 	.byte	0x3f
	.zero		1


	//   ....[72]....
        /*0604*/ 	.word	0x0000fc50
        /*0608*/ 	.word	0x00000007
        /*060c*/ 	.word	0x00034820
        /*0610*/ 	.short	0x010a
        /*0612*/ 	.byte	0x3f
	.zero		1


	//   ....[73]....
        /*0614*/ 	.word	0x0000fca0
        /*0618*/ 	.word	0x00000005
        /*061c*/ 	.word	0x00000000
        /*0620*/ 	.short	0x010a
        /*0622*/ 	.byte	0x3f
	.zero		1


	//   ....[74]....
        /*0624*/ 	.word	0x0000fcf0
        /*0628*/ 	.word	0x00000003
        /*062c*/ 	.word	0x00000000
        /*0630*/ 	.short	0x010a
        /*0632*/ 	.byte	0x3f
	.zero		1


	//   ....[75]....
        /*0634*/ 	.word	0x0000fd40
        /*0638*/ 	.word	0x00000005
        /*063c*/ 	.word	0x00000000
        /*0640*/ 	.short	0x010a
        /*0642*/ 	.byte	0x3f
	.zero		1


	//----- nvinfo : EIATTR_NUM_MBARRIERS
	.align		4
.L_305:
        /*0644*/ 	.byte	0x03, 0x38
        /*0646*/ 	.short	0x0016


	//----- nvinfo : EIATTR_EXIT_INSTR_OFFSETS
	.align		4
        /*0648*/ 	.byte	0x04, 0x1c
        /*064a*/ 	.short	(.L_307 - .L_306)


	//   ....[0]....
.L_306:
        /*064c*/ 	.word	0x00000a30


	//   ....[1]....
        /*0650*/ 	.word	0x0000c530


	//   ....[2]....
        /*0654*/ 	.word	0x0000c590


	//   ....[3]....
        /*0658*/ 	.word	0x0000f2c0


	//   ....[4]....
        /*065c*/ 	.word	0x0000f510


	//----- nvinfo : EIATTR_MAX_THREADS
	.align		4
.L_307:
        /*0660*/ 	.byte	0x04, 0x05
        /*0662*/ 	.short	(.L_309 - .L_308)
.L_308:
        /*0664*/ 	.word	0x00000180
        /*0668*/ 	.word	0x00000001
        /*066c*/ 	.word	0x00000001


	//----- nvinfo : EIATTR_CRS_STACK_SIZE
	.align		4
.L_309:
        /*0670*/ 	.byte	0x04, 0x1e
        /*0672*/ 	.short	(.L_311 - .L_310)
.L_310:
        /*0674*/ 	.word	0x00000000


	//----- nvinfo : EIATTR_CBANK_PARAM_SIZE
	.align		4
.L_311:
        /*0678*/ 	.byte	0x03, 0x19
        /*067a*/ 	.short	0x0bf0


	//----- nvinfo : EIATTR_PARAM_CBANK
	.align		4
        /*067c*/ 	.byte	0x04, 0x0a
        /*067e*/ 	.short	(.L_313 - .L_312)
	.align		4
.L_312:
        /*0680*/ 	.word	index@(.nv.constant0._ZN7cutlass13device_kernelIN5flash11enable_sm90INS1_16FlashAttnFwdSm90INS1_25CollectiveMainloopFwdSm90ILi2EN4cute5tupleIJNS5_1CILi1EEES8_S8_EEENS6_IJNS7_ILi128EEESA_NS7_ILi192EEEEEELi128ENS_6half_tEfNS_4arch4Sm90ELb1ELb0ELb1ELb0ELb0ELb0ELb0ELb1ELb1ELb0ELb0ELb0EEENS1_21CollectiveEpilogueFwdINS6_IJSA_SA_SA_EEES9_SD_SF_Li256ELb0ELb0ELb0ELb0EEENS1_30DynamicPersistentTileSchedulerILi256ELi32ELb0ELb0ELb1EEEEEEEEEvNT_6ParamsE)
        /*0684*/ 	.short	0x0210
        /*0686*/ 	.short	0x0bf0


	//----- nvinfo : EIATTR_SW_WAR
	.align		4
.L_313:
        /*0688*/ 	.byte	0x04, 0x36
        /*068a*/ 	.short	(.L_315 - .L_314)
.L_314:
        /*068c*/ 	.word	0x00000008
.L_315:


//--------------------- .nv.info._ZN7cutlass13device_kernelIN5flash11enable_sm90INS1_16FlashAttnFwdSm90INS1_25CollectiveMainloopFwdSm90ILi2EN4cute5tupleIJNS5_1CILi1EEES8_S8_EEENS6_IJNS7_ILi128EEESA_NS7_ILi192EEEEEELi128ENS_6half_tEfNS_4arch4Sm90ELb1ELb0ELb1ELb1ELb0ELb0ELb0ELb1ELb1ELb0ELb0ELb0EEENS1_21CollectiveEpilogueFwdINS6_IJSA_SA_SA_EEES9_SD_SF_Li256ELb1ELb0ELb0ELb0EEENS1_36VarlenDynamicPersistentTileSchedulerILi128ELi128ELi256ELi32ELb0ELb0ELb1ELb1ELb1ELb1EEEEEEEEEvNT_6ParamsE --------------------------
	.section	.nv.info._ZN7cutlass13device_kernelIN5flash11enable_sm90INS1_16FlashAttnFwdSm90INS1_25CollectiveMainloopFwdSm90ILi2EN4cute5tupleIJNS5_1CILi1EEES8_S8_EEENS6_IJNS7_ILi128EEESA_NS7_ILi192EEEEEELi128ENS_6half_tEfNS_4arch4Sm90ELb1ELb0ELb1ELb1ELb0ELb0ELb0ELb1ELb1ELb0ELb0ELb0EEENS1_21CollectiveEpilogueFwdINS6_IJSA_SA_SA_EEES9_SD_SF_Li256ELb1ELb0ELb0ELb0EEENS1_36VarlenDynamicPersistentTileSchedulerILi128ELi128ELi256ELi32ELb0ELb0ELb1ELb1ELb1ELb1EEEEEEEEEvNT_6ParamsE,"",@"SHT_CUDA_INFO"
	.sectionflags	@""
	.align	4


	//----- nvinfo : EIATTR_CUDA_API_VERSION
	.align		4
        /*0000*/ 	.byte	0x04, 0x37
        /*0002*/ 	.short	(.L_317 - .L_316)
.L_316:
        /*0004*/ 	.word	0x00000082


	//----- nvinfo : EIATTR_KPARAM_INFO
	.align		4
.L_317:
        /*0008*/ 	.byte	0x04, 0x17
        /*000a*/ 	.short	(.L_319 - .L_318)
.L_318:
        /*000c*/ 	.word	0x00000000
        /*0010*/ 	.short	0x0000
        /*0012*/ 	.short	0x0070
        /*0014*/ 	.byte	0x00, 0xf0, 0x01, 0x28


	//----- nvinfo : EIATTR_SPARSE_MMA_MASK
	.align		4
.L_319:
        /*0018*/ 	.byte	0x03, 0x50
        /*001a*/ 	.short	0x0000


	//----- nvinfo : EIATTR_MAXREG_COUNT
	.align		4
        /*001c*/ 	.byte	0x03, 0x1b
        /*001e*/ 	.short	0x00a8


	//----- nvinfo : EIATTR_NUM_BARRIERS
	.align		4
        /*0020*/ 	.byte	0x02, 0x4c
        /*0022*/ 	.byte	0x09
	.zero		1


	//----- nvinfo : EIATTR_EXTERNS
	.align		4
        /*0024*/ 	.byte	0x04, 0x0f
        /*0026*/ 	.short	(.L_321 - .L_320)


	//   ....[0]....
	.align		4
.L_320:
        /*0028*/ 	.word	index@(__assertfail)


	//----- nvinfo : EIATTR_ANNOTATIONS
	.align		4
.L_321:
        /*002c*/ 	.byte	0x04, 0x55
        /*002e*/ 	.short	(.L_323 - .L_322)


	//   ....[0]....
.L_322:
        /* <DEDUP_REMOVED lines=33> */


	//----- nvinfo : EIATTR_MERCURY_ISA_VERSION
	.align		4
.L_323:
        /*0230*/ 	.byte	0x03, 0x5f
        /*0232*/ 	.short	0x0101


	//----- nvinfo : EIATTR_UNUSED_LOAD_BYTE_OFFSET
	.align		4
        /*0234*/ 	.byte	0x04, 0x44
        /*0236*/ 	.short	(.L_325 - .L_324)


	//   ....[0]....
.L_324:
        /*0238*/ 	.word	0x00000a40
        /*023c*/ 	.word	0x0000fff0


	//   ....[1]....
        /*0240*/ 	.word	0x0000b520
        /*0244*/ 	.word	0x0000fff0


	//----- nvinfo : EIATTR_INT_WARP_WIDE_INSTR_OFFSETS
	.align		4
.L_325:
        /*0248*/ 	.byte	0x04, 0x31
        /*024a*/ 	.short	(.L_327 - .L_326)


	//   ....[0]....
.L_326:
        /*024c*/ 	.word	0x00000160


	//   ....[1]....
        /*0250*/ 	.word	0x000001a0


	//   ....[2]....
        /*0254*/ 	.word	0x00000210


	//   ....[3]....
        /*0258*/ 	.word	0x0000e940


	//   ....[4]....
        /*025c*/ 	.word	0x0000e9e0


	//   ....[5]....
        /*0260*/ 	.word	0x0000ee70


	//   ....[6]....
        /*0264*/ 	.word	0x0000eea0


	//   ....[7]....
        /*0268*/ 	.word	0x0000f0b0


	//   ....[8]....
        /*026c*/ 	.word	0x0000f1a0


	//   ....[9]....
        /*0270*/ 	.word	0x000114a0


	//   ....[10]....
        /*0274*/ 	.word	0x00011540


	//----- nvinfo : EIATTR_COOP_GROUP_MASK_REGIDS
	.align		4
.L_327:
        /*0278*/ 	.byte	0x04, 0x29
        /*027a*/ 	.short	(.L_329 - .L_328)


	//   ....[0]....
.L_328:
        /*027c*/ 	.word	0xffffffff


	//   ....[1]....
        /*0280*/ 	.word	0xffffffff


	//   ....[2]....
        /*0284*/ 	.word	0xffffffff


	//   ....[3]....
        /*0288*/ 	.word	0xffffffff


	//   ....[4]....
        /*028c*/ 	.word	0xffffffff


	//   ....[5]....
        /*0290*/ 	.word	0xffffffff


	//   ....[6]....
        /*0294*/ 	.word	0xffffffff


	//   ....[7]....
        /*0298*/ 	.word	0xffffffff


	//   ....[8]....
        /*029c*/ 	.word	0xffffffff


	//   ....[9]....
        /*02a0*/ 	.word	0xffffffff


	//   ....[10]....
        /*02a4*/ 	.word	0xffffffff


	//   ....[11]....
        /*02a8*/ 	.word	0xffffffff


	//   ....[12]....
        /*02ac*/ 	.word	0xffffffff


	//   ....[13]....
        /*02b0*/ 	.word	0xffffffff


	//   ....[14]....
        /*02b4*/ 	.word	0xffffffff


	//   ....[15]....
        /*02b8*/ 	.word	0xffffffff


	//   ....[16]....
        /*02bc*/ 	.word	0xffffffff


	//   ....[17]....
        /*02c0*/ 	.word	0xffffffff


	//   ....[18]....
        /*02c4*/ 	.word	0xffffffff


	//   ....[19]....
        /*02c8*/ 	.word	0xffffffff


	//   ....[20]....
        /*02cc*/ 	.word	0xffffffff


	//   ....[21]....
        /*02d0*/ 	.word	0xffffffff


	//   ....[22]....
        /*02d4*/ 	.word	0xffffffff


	//   ....[23]....
        /*02d8*/ 	.word	0xffffffff


	//   ....[24]....
        /*02dc*/ 	.word	0xffffffff


	//   ....[25]....
        /*02e0*/ 	.word	0xffffffff


	//   ....[26]....
        /*02e4*/ 	.word	0xffffffff


	//   ....[27]....
        /*02e8*/ 	.word	0xffffffff


	//   ....[28]....
        /*02ec*/ 	.word	0xffffffff


	//   ....[29]....
        /*02f0*/ 	.word	0xffffffff


	//   ....[30]....
        /*02f4*/ 	.word	0xffffffff


	//   ....[31]....
        /*02f8*/ 	.word	0xffffffff


	//   ....[32]....
        /*02fc*/ 	.word	0xffffffff


	//   ....[33]....
        /*0300*/ 	.word	0xffffffff


	//   ....[34]....
        /*0304*/ 	.word	0xffffffff


	//   ....[35]....
        /*0308*/ 	.word	0xffffffff


	//   ....[36]....
        /*030c*/ 	.word	0xffffffff


	//   ....[37]....
        /*0310*/ 	.word	0xffffffff


	//   ....[38]....
        /*0314*/ 	.word	0xffffffff


	//   ....[39]....
        /*0318*/ 	.word	0xffffffff


	//   ....[40]....
        /*031c*/ 	.word	0xffffffff


	//   ....[41]....
        /*0320*/ 	.word	0xffffffff


	//   ....[42]....
        /*0324*/ 	.word	0xffffffff


	//   ....[43]....
        /*0328*/ 	.word	0xffffffff


	//   ....[44]....
        /*032c*/ 	.word	0xffffffff


	//   ....[45]....
        /*0330*/ 	.word	0xffffffff


	//   ....[46]....
        /*0334*/ 	.word	0xffffffff


	//   ....[47]....
        /*0338*/ 	.word	0xffffffff


	//   ....[48]....
        /*033c*/ 	.word	0xffffffff


	//   ....[49]....
        /*0340*/ 	.word	0xffffffff


	//   ....[50]....
        /*0344*/ 	.word	0xffffffff


	//   ....[51]....
        /*0348*/ 	.word	0xffffffff


	//   ....[52]....
        /*034c*/ 	.word	0xffffffff


	//   ....[53]....
        /*0350*/ 	.word	0xffffffff


	//   ....[54]....
        /*0354*/ 	.word	0xffffffff


	//   ....[55]....
        /*0358*/ 	.word	0xffffffff


	//   ....[56]....
        /*035c*/ 	.word	0xffffffff


	//   ....[57]....
        /*0360*/ 	.word	0xffffffff


	//   ....[58]....
        /*0364*/ 	.word	0x0500000f


	//   ....[59]....
        /*0368*/ 	.word	0x0500000f


	//   ....[60]....
        /*036c*/ 	.word	0x0500000f


	//   ....[61]....
        /*0370*/ 	.word	0x0500000f


	//   ....[62]....
        /*0374*/ 	.word	0x0500000f


	//   ....[63]....
        /*0378*/ 	.word	0x0500000f


	//   ....[64]....
        /*037c*/ 	.word	0x0500000f


	//   ....[65]....
        /*0380*/ 	.word	0x0500000f


	//   ....[66]....
        /*0384*/ 	.word	0x0500000f


	//   ....[67]....
        /*0388*/ 	.word	0x0500000f


	//   ....[68]....
        /*038c*/ 	.word	0x0500000f


	//   ....[69]....
        /*0390*/ 	.word	0x0500000f


	//   ....[70]....
        /*0394*/ 	.word	0x0500000f


	//   ....[71]....
        /*0398*/ 	.word	0x0500000f


	//   ....[72]....
        /*039c*/ 	.word	0x0500000f


	//   ....[73]....
        /*03a0*/ 	.word	0x0500000f


	//   ....[74]....
        /*03a4*/ 	.word	0x0500000f


	//   ....[75]....
        /*03a8*/ 	.word	0x0500000f


	//   ....[76]....
        /*03ac*/ 	.word	0x0500000f


	//----- nvinfo : EIATTR_COOP_GROUP_INSTR_OFFSETS
	.align		4
.L_329:
        /*03b0*/ 	.byte	0x04, 0x28
        /*03b2*/ 	.short	(.L_331 - .L_330)


	//   ....[0]....
.L_330:
        /*03b4*/ 	.word	0x00000060


	//   ....[1]....
        /*03b8*/ 	.word	0x00000170


	//   ....[2]....
        /*03bc*/ 	.word	0x000001c0


	//   ....[3]....
        /*03c0*/ 	.word	0x000003f0


	//   ....[4]....
        /*03c4*/ 	.word	0x00000550


	//   ....[5]....
        /*03c8*/ 	.word	0x00000670


	//   ....[6]....
        /*03cc*/ 	.word	0x000007d0


	//   ....[7]....
        /*03d0*/ 	.word	0x00001650


	//   ....[8]....
        /*03d4*/ 	.word	0x000030a0


	//   ....[9]....
        /*03d8*/ 	.word	0x00003110


	//   ....[10]....
        /*03dc*/ 	.word	0x00003b10


	//   ....[11]....
        /*03e0*/ 	.word	0x00003b80


	//   ....[12]....
        /*03e4*/ 	.word	0x00006650


	//   ....[13]....
        /*03e8*/ 	.word	0x00006810


	//   ....[14]....
        /*03ec*/ 	.word	0x00006f40


	//   ....[15]....
        /*03f0*/ 	.word	0x00006fa0


	//   ....[16]....
        /*03f4*/ 	.word	0x00009580


	//   ....[17]....
        /*03f8*/ 	.word	0x000095d0


	//   ....[18]....
        /*03fc*/ 	.word	0x00009860


	//   ....[19]....
        /*0400*/ 	.word	0x000098e0


	//   ....[20]....
        /*0404*/ 	.word	0x0000abd0


	//   ....[21]....
        /*0408*/ 	.word	0x0000ac00


	//   ....[22]....
        /*040c*/ 	.word	0x0000ad00


	//   ....[23]....
        /*0410*/ 	.word	0x0000ad30


	//   ....[24]....
        /*0414*/ 	.word	0x0000d6e0


	//   ....[25]....
        /*0418*/ 	.word	0x0000d870


	//   ....[26]....
        /*041c*/ 	.word	0x0000d8a0


	//   ....[27]....
        /*0420*/ 	.word	0x0000d8e0


	//   ....[28]....
        /*0424*/ 	.word	0x0000d950


	//   ....[29]....
        /*0428*/ 	.word	0x0000d9b0


	//   ....[30]....
        /*042c*/ 	.word	0x0000d9f0


	//   ....[31]....
        /*0430*/ 	.word	0x0000dba0


	//   ....[32]....
        /*0434*/ 	.word	0x0000dc00


	//   ....[33]....
        /*0438*/ 	.word	0x0000dc40


	//   ....[34]....
        /*043c*/ 	.word	0x0000dc80


	//   ....[35]....
        /*0440*/ 	.word	0x0000dcb0


	//   ....[36]....
        /*0444*/ 	.word	0x0000dce0


	//   ....[37]....
        /*0448*/ 	.word	0x0000dd80


	//   ....[38]....
        /*044c*/ 	.word	0x0000dde0


	//   ....[39]....
        /*0450*/ 	.word	0x0000de70


	//   ....[40]....
        /*0454*/ 	.word	0x00011950


	//   ....[41]....
        /*0458*/ 	.word	0x00011960


	//   ....[42]....
        /*045c*/ 	.word	0x00011a80


	//   ....[43]....
        /*0460*/ 	.word	0x00011ae0


	//   ....[44]....
        /*0464*/ 	.word	0x00011b20


	//   ....[45]....
        /*0468*/ 	.word	0x00011b60


	//   ....[46]....
        /*046c*/ 	.word	0x00011b90


	//   ....[47]....
        /*0470*/ 	.word	0x00011bc0


	//   ....[48]....
        /*0474*/ 	.word	0x00011d60


	//   ....[49]....
        /*0478*/ 	.word	0x00011dc0


	//   ....[50]....
        /*047c*/ 	.word	0x00011e00


	//   ....[51]....
        /*0480*/ 	.word	0x00011e40


	//   ....[52]....
        /*0484*/ 	.word	0x00011e70


	//   ....[53]....
        /*0488*/ 	.word	0x00011ea0


	//   ....[54]....
        /*048c*/ 	.word	0x00011f60


	//   ....[55]....
        /*0490*/ 	.word	0x00011f80


	//   ....[56]....
        /*0494*/ 	.word	0x00011ff0


	//   ....[57]....
        /*0498*/ 	.word	0x00012690


	//   ....[58]....
        /*049c*/ 	.word	0x00012c80


	//   ....[59]....
        /*04a0*/ 	.word	0x000130a0


	//   ....[60]....
        /*04a4*/ 	.word	0x00013130


	//   ....[61]....
        /*04a8*/ 	.word	0x000131d0


	//   ....[62]....
        /*04ac*/ 	.word	0x00013280


	//   ....[63]....
        /*04b0*/ 	.word	0x00013300


	//   ....[64]....
        /*04b4*/ 	.word	0x00013380


	//   ....[65]....
        /*04b8*/ 	.word	0x00013400


	//   ....[66]....
        /*04bc*/ 	.word	0x00013480


	//   ....[67]....
        /*04c0*/ 	.word	0x00013510


	//   ....[68]....
        /*04c4*/ 	.word	0x000135c0


	//   ....[69]....
        /*04c8*/ 	.word	0x00013640


	//   ....[70]....
        /*04cc*/ 	.word	0x000136c0


	//   ....[71]....
        /*04d0*/ 	.word	0x00013740


	//   ....[72]....
        /*04d4*/ 	.word	0x000137c0


	//   ....[73]....
        /*04d8*/ 	.word	0x00013830


	//   ....[74]....
        /*04dc*/ 	.word	0x000138d0


	//   ....[75]....
        /*04e0*/ 	.word	0x00013960


	//   ....[76]....
        /*04e4*/ 	.word	0x00013a90


	//----- nvinfo : EIATTR_REG_RECONFIG
	.align		4
.L_331:
        /*04e8*/ 	.byte	0x01, 0x54
	.zero		2


	//----- nvinfo : EIATTR_SYSCALL_OFFSETS
	.align		4
        /*04ec*/ 	.byte	0x04, 0x46
        /*04ee*/ 	.short	(.L_333 - .L_332)


	//   ....[0]....
.L_332:
        /*04f0*/ 	.word	0x00001830


	//   ....[1]....
        /*04f4*/ 	.word	0x0000eb70


	//   ....[2]....
        /*04f8*/ 	.word	0x0000ecb0


	//   ....[3]....
        /*04fc*/ 	.word	0x0000edb0


	//----- nvinfo : EIATTR_MBARRIER_INSTR_OFFSETS
	.align		4
.L_333:
        /*0500*/ 	.byte	0x04, 0x39
        /*0502*/ 	.short	(.L_335 - .L_334)


	//   ....[0]....
.L_334:
        /*0504*/ 	.word	0x000002a0
        /*0508*/ 	.word	0x000000ff
        /*050c*/ 	.word	0x00034800
        /*0510*/ 	.short	0x0100
        /*0512*/ 	.byte	0x08
	.zero		1


	//   ....[1]....
        /*0514*/ 	.word	0x000002b0
        /*0518*/ 	.word	0x000000ff
        /*051c*/ 	.word	0x00034820
        /*0520*/ 	.short	0x0100
        /*0522*/ 	.byte	0x08
	.zero		1


	//   ....[2]....
        /*0524*/ 	.word	0x000003a0
        /*0528*/ 	.word	0x000000ff
        /*052c*/ 	.word	0x00034830
        /*0530*/ 	.short	0x0100
        /*0532*/ 	.byte	0x08
	.zero		1


	//   ....[3]....
        /*0534*/ 	.word	0x000003b0
        /*0538*/ 	.word	0x000000ff
        /*053c*/ 	.word	0x00034840
        /*0540*/ 	.short	0x0100
        /*0542*/ 	.byte	0x08
	.zero		1


	//   ....[4]....
        /*0544*/ 	.word	0x000003c0
        /*0548*/ 	.word	0x000000ff
        /*054c*/ 	.word	0x00034838
        /*0550*/ 	.short	0x0100
        /*0552*/ 	.byte	0x08
	.zero		1


	//   ....[5]....
        /*0554*/ 	.word	0x000003d0
        /*0558*/ 	.word	0x000000ff
        /*055c*/ 	.word	0x00034848
        /*0560*/ 	.short	0x0100
        /*0562*/ 	.byte	0x08
	.zero		1


	//   ....[6]....
        /*0564*/ 	.word	0x00000500
        /*0568*/ 	.word	0x000000ff
        /*056c*/ 	.word	0x00034850
        /*0570*/ 	.short	0x0100
        /*0572*/ 	.byte	0x08
	.zero		1


	//   ....[7]....
        /*0574*/ 	.word	0x00000510
        /*0578*/ 	.word	0x000000ff
        /*057c*/ 	.word	0x00034860
        /*0580*/ 	.short	0x0100
        /*0582*/ 	.byte	0x08
	.zero		1


	//   ....[8]....
        /*0584*/ 	.word	0x00000520
        /*0588*/ 	.word	0x000000ff
        /*058c*/ 	.word	0x00034858
        /*0590*/ 	.short	0x0100
        /*0592*/ 	.byte	0x08
	.zero		1


	//   ....[9]....
        /*0594*/ 	.word	0x00000530
        /*0598*/ 	.word	0x000000ff
        /*059c*/ 	.word	0x00034868
        /*05a0*/ 	.short	0x0100
        /*05a2*/ 	.byte	0x08
	.zero		1


	//   ....[10]....
        /*05a4*/ 	.word	0x00000620
        /*05a8*/ 	.word	0x000000ff
        /*05ac*/ 	.word	0x00034870
        /*05b0*/ 	.short	0x0100
        /*05b2*/ 	.byte	0x06
	.zero		1


	//   ....[11]....
        /*05b4*/ 	.word	0x00000630
        /*05b8*/ 	.word	0x000000ff
        /*05bc*/ 	.word	0x00034880
        /*05c0*/ 	.short	0x0100
        /*05c2*/ 	.byte	0x06
	.zero		1


	//   ....[12]....
        /*05c4*/ 	.word	0x00000640
        /*05c8*/ 	.word	0x000000ff
        /*05cc*/ 	.word	0x00034878
        /*05d0*/ 	.short	0x0100
        /*05d2*/ 	.byte	0x06
	.zero		1


	//   ....[13]....
        /*05d4*/ 	.word	0x00000650
        /*05d8*/ 	.word	0x000000ff
        /*05dc*/ 	.word	0x00034888
        /*05e0*/ 	.short	0x0100
        /*05e2*/ 	.byte	0x06
	.zero		1


	//   ....[14]....
        /*05e4*/ 	.word	0x00000780
        /*05e8*/ 	.word	0x000000ff
        /*05ec*/ 	.word	0x00034890
        /*05f0*/ 	.short	0x0100
        /*05f2*/ 	.byte	0x08
	.zero		1


	//   ....[15]....
        /*05f4*/ 	.word	0x00000790
        /*05f8*/ 	.word	0x000000ff
        /*05fc*/ 	.word	0x000348a0
        /*0600*/ 	.short	0x0100
        /*0602*/ 	.byte	0x08
	.zero		1


	//   ....[16]....
        /*0604*/ 	.word	0x000007a0
        /*0608*/ 	.word	0x000000ff
        /*060c*/ 	.word	0x00034898
        /*0610*/ 	.short	0x0100
        /*0612*/ 	.byte	0x08
	.zero		1


	//   ....[17]....
        /*0614*/ 	.word	0x000007b0
        /*0618*/ 	.word	0x000000ff
        /*061c*/ 	.word	0x000348a8
        /*0620*/ 	.short	0x0100
        /*0622*/ 	.byte	0x08
	.zero		1


	//   ....[18]....
        /*0624*/ 	.word	0x000008e0
        /*0628*/ 	.word	0x000000ff
        /*062c*/ 	.word	0x000348b0
        /*0630*/ 	.short	0x0100
        /*0632*/ 	.byte	0x08
	.zero		1


	//   ....[19]....
        /*0634*/ 	.word	0x000008f0
        /*0638*/ 	.word	0x000000ff
        /*063c*/ 	.word	0x000348c0
        /*0640*/ 	.short	0x0100
        /*0642*/ 	.byte	0x08
	.zero		1


	//   ....[20]....
        /*0644*/ 	.word	0x00000900
        /*0648*/ 	.word	0x000000ff
        /*064c*/ 	.word	0x000348b8
        /*0650*/ 	.short	0x0100
        /*0652*/ 	.byte	0x08
	.zero		1


	//   ....[21]....
        /*0654*/ 	.word	0x00000910
        /*0658*/ 	.word	0x000000ff
        /*065c*/ 	.word	0x000348c8
        /*0660*/ 	.short	0x0100
        /*0662*/ 	.byte	0x08
	.zero		1


	//   ....[22]....
        /*0664*/ 	.word	0x000018d0
        /*0668*/ 	.word	0x000000ff
        /*066c*/ 	.word	0x00034800
        /*0670*/ 	.short	0x010a
        /*0672*/ 	.byte	0x26
	.zero		1


	//   ....[23]....
        /*0674*/ 	.word	0x00001950
        /*0678*/ 	.word	0x00000000
        /*067c*/ 	.word	0x00034830
        /*0680*/ 	.short	0x010a
        /*0682*/ 	.byte	0x3f
	.zero		1


	//   ....[24]....
        /*0684*/ 	.word	0x000019c0
        /*0688*/ 	.word	0x00000000
        /*068c*/ 	.word	0x00034830
        /*0690*/ 	.short	0x010a
        /*0692*/ 	.byte	0x3f
	.zero		1


	//   ....[25]....
        /*0694*/ 	.word	0x00002b00
        /*0698*/ 	.word	0x00000000
        /*069c*/ 	.word	0x00000000
        /*06a0*/ 	.short	0x0101
        /*06a2*/ 	.byte	0x3f
	.zero		1


	//   ....[26]....
        /*06a4*/ 	.word	0x00004b90
        /*06a8*/ 	.word	0x000000ff
        /*06ac*/ 	.word	0x00034830
        /*06b0*/ 	.short	0x010a
        /*06b2*/ 	.byte	0x08
	.zero		1


	//   ....[27]....
        /*06b4*/ 	.word	0x00004bd0
        /*06b8*/ 	.word	0x000000ff
        /*06bc*/ 	.word	0x00034830
        /*06c0*/ 	.short	0x010a
        /*06c2*/ 	.byte	0x08
	.zero		1


	//   ....[28]....
        /*06c4*/ 	.word	0x000054f0
        /*06c8*/ 	.word	0x000000ff
        /*06cc*/ 	.word	0x00034850
        /*06d0*/ 	.short	0x010a
        /*06d2*/ 	.byte	0x09
	.zero		1


	//   ....[29]....
        /*06d4*/ 	.word	0x00005530
        /*06d8*/ 	.word	0x000000ff
        /*06dc*/ 	.word	0x00034850
        /*06e0*/ 	.short	0x010a
        /*06e2*/ 	.byte	0x09
	.zero		1


	//   ....[30]....
        /*06e4*/ 	.word	0x000076e0
        /*06e8*/ 	.word	0x00000003
        /*06ec*/ 	.word	0x00000000
        /*06f0*/ 	.short	0x0101
        /*06f2*/ 	.byte	0x3f
	.zero		1


	//   ....[31]....
        /*06f4*/ 	.word	0x00007730
        /*06f8*/ 	.word	0x00000035
        /*06fc*/ 	.word	0x00000000
        /*0700*/ 	.short	0x0101
        /*0702*/ 	.byte	0x3f
	.zero		1


	//   ....[32]....
        /*0704*/ 	.word	0x00007e30
        /*0708*/ 	.word	0x000000ff
        /*070c*/ 	.word	0x00034830
        /*0710*/ 	.short	0x010a
        /*0712*/ 	.byte	0x08
	.zero		1


	//   ....[33]....
        /*0714*/ 	.word	0x00007e70
        /*0718*/ 	.word	0x000000ff
        /*071c*/ 	.word	0x00034830
        /*0720*/ 	.short	0x010a
        /*0722*/ 	.byte	0x08
	.zero		1


	//   ....[34]....
        /*0724*/ 	.word	0x00008790
        /*0728*/ 	.word	0x000000ff
        /*072c*/ 	.word	0x00034850
        /*0730*/ 	.short	0x010a
        /*0732*/ 	.byte	0x08
	.zero		1


	//   ....[35]....
        /*0734*/ 	.word	0x000087d0
        /*0738*/ 	.word	0x000000ff
        /*073c*/ 	.word	0x00034850
        /*0740*/ 	.short	0x010a
        /*0742*/ 	.byte	0x08
	.zero		1


	//   ....[36]....
        /*0744*/ 	.word	0x0000a140
        /*0748*/ 	.word	0x00000023
        /*074c*/ 	.word	0x00000000
        /*0750*/ 	.short	0x0101
        /*0752*/ 	.byte	0x3f
	.zero		1


	//   ....[37]....
        /*0754*/ 	.word	0x0000a190
        /*0758*/ 	.word	0x0000002c
        /*075c*/ 	.word	0x00000000
        /*0760*/ 	.short	0x0101
        /*0762*/ 	.byte	0x3f
	.zero		1


	//   ....[38]....
        /*0764*/ 	.word	0x0000ab40
        /*0768*/ 	.word	0x000000ff
        /*076c*/ 	.word	0x00034850
        /*0770*/ 	.short	0x010a
        /*0772*/ 	.byte	0x05
	.zero		1


	//   ....[39]....
        /*0774*/ 	.word	0x0000ab80
        /*0778*/ 	.word	0x000000ff
        /*077c*/ 	.word	0x00034850
        /*0780*/ 	.short	0x010a
        /*0782*/ 	.byte	0x05
	.zero		1


	//   ....[40]....
        /*0784*/ 	.word	0x0000b0c0
        /*0788*/ 	.word	0x00000008
        /*078c*/ 	.word	0x00000000
        /*0790*/ 	.short	0x0101
        /*0792*/ 	.byte	0x3f
	.zero		1


	//   ....[41]....
        /*0794*/ 	.word	0x0000c490
        /*0798*/ 	.word	0x00000003
        /*079c*/ 	.word	0x00000000
        /*07a0*/ 	.short	0x0101
        /*07a2*/ 	.byte	0x3f
	.zero		1


	//   ....[42]....
        /*07a4*/ 	.word	0x0000f4f0
        /*07a8*/ 	.word	0x00000008
        /*07ac*/ 	.word	0x00034840
        /*07b0*/ 	.short	0x010a
        /*07b2*/ 	.byte	0x3f
	.zero		1


	//   ....[43]....
        /*07b4*/ 	.word	0x0000faa0
        /*07b8*/ 	.word	0x00000009
        /*07bc*/ 	.word	0x00034820
        /*07c0*/ 	.short	0x010a
        /*07c2*/ 	.byte	0x3f
	.zero		1


	//   ....[44]....
        /*07c4*/ 	.word	0x0000fdd0
        /*07c8*/ 	.word	0x00000002
        /*07cc*/ 	.word	0x00034840
        /*07d0*/ 	.short	0x010a
        /*07d2*/ 	.byte	0x3f
	.zero		1


	//   ....[45]....
        /*07d4*/ 	.word	0x000100d0
        /*07d8*/ 	.word	0x00000003
        /*07dc*/ 	.word	0x00000060
        /*07e0*/ 	.short	0x010a
        /*07e2*/ 	.byte	0x3f
	.zero		1


	//   ....[46]....
        /*07e4*/ 	.word	0x000106a0
        /*07e8*/ 	.word	0x00000002
        /*07ec*/ 	.word	0x00034840
        /*07f0*/ 	.short	0x010a
        /*07f2*/ 	.byte	0x3f
	.zero		1


	//   ....[47]....
        /*07f4*/ 	.word	0x000109a0
        /*07f8*/ 	.word	0x00000003
        /*07fc*/ 	.word	0x00000060
        /*0800*/ 	.short	0x010a
        /*0802*/ 	.byte	0x3f
	.zero		1


	//   ....[48]....
        /*0804*/ 	.word	0x00010e70
        /*0808*/ 	.word	0x00000002
        /*080c*/ 	.word	0x00034840
        /*0810*/ 	.short	0x010a
        /*0812*/ 	.byte	0x3f
	.zero		1


	//   ....[49]....
        /*0814*/ 	.word	0x00011180
        /*0818*/ 	.word	0x00000002
        /*081c*/ 	.word	0x00000060
        /*0820*/ 	.short	0x010a
        /*0822*/ 	.byte	0x3f
	.zero		1


	//   ....[50]....
        /*0824*/ 	.word	0x00011600
        /*0828*/ 	.word	0x00000003
        /*082c*/ 	.word	0x00034860
        /*0830*/ 	.short	0x010a
        /*0832*/ 	.byte	0x3f
	.zero		1


	//   ....[51]....
        /*0834*/ 	.word	0x00012610
        /*0838*/ 	.word	0x00000000
        /*083c*/ 	.word	0x00034820
        /*0840*/ 	.short	0x010a
        /*0842*/ 	.byte	0x3f
	.zero		1


	//   ....[52]....
        /*0844*/ 	.word	0x000127f0
        /*0848*/ 	.word	0x00000006
        /*084c*/ 	.word	0x00000000
        /*0850*/ 	.short	0x010a
        /*0852*/ 	.byte	0x3f
	.zero		1


	//   ....[53]....
        /*0854*/ 	.word	0x00012860
        /*0858*/ 	.word	0x00000007
        /*085c*/ 	.word	0x00000000
        /*0860*/ 	.short	0x010a
        /*0862*/ 	.byte	0x3f
	.zero		1


	//   ....[54]....
        /*0864*/ 	.word	0x000128d0
        /*0868*/ 	.word	0x00000004
        /*086c*/ 	.word	0x00000000
        /*0870*/ 	.short	0x010a
        /*0872*/ 	.byte	0x3f
	.zero		1


	//   ....[55]....
        /*0874*/ 	.word	0x00012900
        /*0878*/ 	.word	0x00000003
        /*087c*/ 	.word	0x00000000
        /*0880*/ 	.short	0x010a
        /*0882*/ 	.byte	0x3f
	.zero		1


	//   ....[56]....
        /*0884*/ 	.word	0x00012970
        /*0888*/ 	.word	0x00000003
        /*088c*/ 	.word	0x00034800
        /*0890*/ 	.short	0x010a
        /*0892*/ 	.byte	0x3f
	.zero		1


	//   ....[57]....
        /*0894*/ 	.word	0x000129c0
        /*0898*/ 	.word	0x00000000
        /*089c*/ 	.word	0x00034830
        /*08a0*/ 	.short	0x010a
        /*08a2*/ 	.byte	0x3f
	.zero		1


	//   ....[58]....
        /*08a4*/ 	.word	0x00012a20
        /*08a8*/ 	.word	0x0000000a
        /*08ac*/ 	.word	0x00034830
        /*08b0*/ 	.short	0x010a
        /*08b2*/ 	.byte	0x3f
	.zero		1


	//   ....[59]....
        /*08b4*/ 	.word	0x00012a80
        /*08b8*/ 	.word	0x00000005
        /*08bc*/ 	.word	0x00034850
        /*08c0*/ 	.short	0x010a
        /*08c2*/ 	.byte	0x3f
	.zero		1


	//   ....[60]....
        /*08c4*/ 	.word	0x00012ae0
        /*08c8*/ 	.word	0x0000000a
        /*08cc*/ 	.word	0x00034830
        /*08d0*/ 	.short	0x010a
        /*08d2*/ 	.byte	0x3f
	.zero		1


	//   ....[61]....
        /*08d4*/ 	.word	0x00012b40
        /*08d8*/ 	.word	0x00000005
        /*08dc*/ 	.word	0x00034850
        /*08e0*/ 	.short	0x010a
        /*08e2*/ 	.byte	0x3f
	.zero		1


	//   ....[62]....
        /*08e4*/ 	.word	0x00012ba0
        /*08e8*/ 	.word	0x00000007
        /*08ec*/ 	.word	0x00034850
        /*08f0*/ 	.short	0x010a
        /*08f2*/ 	.byte	0x3f
	.zero		1


	//   ....[63]....
        /*08f4*/ 	.word	0x00012d40
        /*08f8*/ 	.word	0x00000008
        /*08fc*/ 	.word	0x00034840
        /*0900*/ 	.short	0x010a
        /*0902*/ 	.byte	0x3f
	.zero		1


	//   ....[64]....
        /*0904*/ 	.word	0x00012dc0
        /*0908*/ 	.word	0x00000008
        /*090c*/ 	.word	0x00034820
        /*0910*/ 	.short	0x010a
        /*0912*/ 	.byte	0x3f
	.zero		1


	//   ....[65]....
        /*0914*/ 	.word	0x00012e10
        /*0918*/ 	.word	0x00000002
        /*091c*/ 	.word	0x00034840
        /*0920*/ 	.short	0x010a
        /*0922*/ 	.byte	0x3f
	.zero		1


	//   ....[66]....
        /*0924*/ 	.word	0x00012e60
        /*0928*/ 	.word	0x00000003
        /*092c*/ 	.word	0x00000060
        /*0930*/ 	.short	0x010a
        /*0932*/ 	.byte	0x3f
	.zero		1


	//   ....[67]....
        /*0934*/ 	.word	0x00012eb0
        /*0938*/ 	.word	0x00000002
        /*093c*/ 	.word	0x00034840
        /*0940*/ 	.short	0x010a
        /*0942*/ 	.byte	0x3f
	.zero		1


	//   ....[68]....
        /*0944*/ 	.word	0x00012f00
        /*0948*/ 	.word	0x00000003
        /*094c*/ 	.word	0x00000060
        /*0950*/ 	.short	0x010a
        /*0952*/ 	.byte	0x3f
	.zero		1


	//   ....[69]....
        /*0954*/ 	.word	0x00012f50
        /*0958*/ 	.word	0x00000002
        /*095c*/ 	.word	0x00034840
        /*0960*/ 	.short	0x010a
        /*0962*/ 	.byte	0x3f
	.zero		1


	//   ....[70]....
        /*0964*/ 	.word	0x00012fa0
        /*0968*/ 	.word	0x00000002
        /*096c*/ 	.word	0x00000060
        /*0970*/ 	.short	0x010a
        /*0972*/ 	.byte	0x3f
	.zero		1


	//   ....[71]....
        /*0974*/ 	.word	0x00012ff0
        /*0978*/ 	.word	0x00000003
        /*097c*/ 	.word	0x00034860
        /*0980*/ 	.short	0x010a
        /*0982*/ 	.byte	0x3f
	.zero		1


	//   ....[72]....
        /*0984*/ 	.word	0x000139b0
        /*0988*/ 	.word	0x00000000
        /*098c*/ 	.word	0x00034820
        /*0990*/ 	.short	0x010a
        /*0992*/ 	.byte	0x3f
	.zero		1


	//   ....[73]....
        /*0994*/ 	.word	0x00013b50
        /*0998*/ 	.word	0x00000006
        /*099c*/ 	.word	0x00000000
        /*09a0*/ 	.short	0x010a
        /*09a2*/ 	.byte	0x3f
	.zero		1


	//   ....[74]....
        /*09a4*/ 	.word	0x00013ba0
        /*09a8*/ 	.word	0x00000007
        /*09ac*/ 	.word	0x00000000
        /*09b0*/ 	.short	0x010a
        /*09b2*/ 	.byte	0x3f
	.zero		1


	//   ....[75]....
        /*09b4*/ 	.word	0x00013bf0
        /*09b8*/ 	.word	0x00000004
        /*09bc*/ 	.word	0x00000000
        /*09c0*/ 	.short	0x010a
        /*09c2*/ 	.byte	0x3f
	.zero		1


	//----- nvinfo : EIATTR_NUM_MBARRIERS
	.align		4
.L_335:
        /*09c4*/ 	.byte	0x03, 0x38
        /*09c6*/ 	.short	0x0016


	//----- nvinfo : EIATTR_EXIT_INSTR_OFFSETS
	.align		4
        /*09c8*/ 	.byte	0x04, 0x1c
        /*09ca*/ 	.short	(.L_337 - .L_336)


	//   ....[0]....
.L_336:
        /*09cc*/ 	.word	0x00000a80


	//   ....[1]....
        /*09d0*/ 	.word	0x0000d6a0


	//   ....[2]....
        /*09d4*/ 	.word	0x0000d700


	//   ....[3]....
        /*09d8*/ 	.word	0x00012950


	//----- nvinfo : EIATTR_MAX_THREADS
	.align		4
.L_337:
        /*09dc*/ 	.byte	0x04, 0x05
        /*09de*/ 	.short	(.L_339 - .L_338)
.L_338:
        /*09e0*/ 	.word	0x00000180
        /*09e4*/ 	.word	0x00000001
        /*09e8*/ 	.word	0x00000001


	//----- nvinfo : EIATTR_CRS_STACK_SIZE
	.align		4
.L_339:
        /*09ec*/ 	.byte	0x04, 0x1e
        /*09ee*/ 	.short	(.L_341 - .L_340)
.L_340:
        /*09f0*/ 	.word	0x00000000


	//----- nvinfo : EIATTR_CBANK_PARAM_SIZE
	.align		4
.L_341:
        /*09f4*/ 	.byte	0x03, 0x19
        /*09f6*/ 	.short	0x0a70


	//----- nvinfo : EIATTR_PARAM_CBANK
	.align		4
        /*09f8*/ 	.byte	0x04, 0x0a
        /*09fa*/ 	.short	(.L_343 - .L_342)
	.align		4
.L_342:
        /*09fc*/ 	.word	index@(.nv.constant0._ZN7cutlass13device_kernelIN5flash11enable_sm90INS1_16FlashAttnFwdSm90INS1_25CollectiveMainloopFwdSm90ILi2EN4cute5tupleIJNS5_1CILi1EEES8_S8_EEENS6_IJNS7_ILi128EEESA_NS7_ILi192EEEEEELi128ENS_6half_tEfNS_4arch4Sm90ELb1ELb0ELb1ELb1ELb0ELb0ELb0ELb1ELb1ELb0ELb0ELb0EEENS1_21CollectiveEpilogueFwdINS6_IJSA_SA_SA_EEES9_SD_SF_Li256ELb1ELb0ELb0ELb0EEENS1_36VarlenDynamicPersistentTileSchedulerILi128ELi128ELi256ELi32ELb0ELb0ELb1ELb1ELb1ELb1EEEEEEEEEvNT_6ParamsE)
        /*0a00*/ 	.short	0x0210
        /*0a02*/ 	.short	0x0a70


	//----- nvinfo : EIATTR_SW_WAR
	.align		4
.L_343:
        /*0a04*/ 	.byte	0x04, 0x36
        /*0a06*/ 	.short	(.L_345 - .L_344)
.L_344:
        /*0a08*/ 	.word	0x00000008
.L_345:


//--------------------- .nv.info._ZN7cutlass13device_kernelIN5flash11enable_sm90INS1_16FlashAttnFwdSm90INS1_25CollectiveMainloopFwdSm90ILi2EN4cute5tupleIJNS5_1CILi1EEES8_S8_EEENS6_IJNS7_ILi128EEESA_NS7_ILi192EEEEEELi128ENS_6half_tEfNS_4arch4Sm90ELb1ELb0ELb1ELb1ELb0ELb1ELb0ELb1ELb1ELb0ELb0ELb0EEENS1_21CollectiveEpilogueFwdINS6_IJSA_SA_SA_EEES9_SD_SF_Li256ELb1ELb0ELb0ELb0EEENS1_36VarlenDynamicPersistentTileSchedulerILi128ELi128ELi256ELi32ELb0ELb0ELb1ELb1ELb1ELb1EEEEEEEEEvNT_6ParamsE --------------------------
	.section	.nv.info._ZN7cutlass13device_kernelIN5flash11enable_sm90INS1_16FlashAttnFwdSm90INS1_25CollectiveMainloopFwdSm90ILi2EN4cute5tupleIJNS5_1CILi1EEES8_S8_EEENS6_IJNS7_ILi128EEESA_NS7_ILi192EEEEEELi128ENS_6half_tEfNS_4arch4Sm90ELb1ELb0ELb1ELb1ELb0ELb1ELb0ELb1ELb1ELb0ELb0ELb0EEENS1_21CollectiveEpilogueFwdINS6_IJSA_SA_SA_EEES9_SD_SF_Li256ELb1ELb0ELb0ELb0EEENS1_36VarlenDynamicPersistentTileSchedulerILi128ELi128ELi256ELi32ELb0ELb0ELb1ELb1ELb1ELb1EEEEEEEEEvNT_6ParamsE,"",@"SHT_CUDA_INFO"
	.sectionflags	@""
	.align	4


	//----- nvinfo : EIATTR_CUDA_API_VERSION
	.align		4
        /*0000*/ 	.byte	0x04, 0x37
        /*0002*/ 	.short	(.L_347 - .L_346)
.L_346:
        /*0004*/ 	.word	0x00000082


	//----- nvinfo : EIATTR_KPARAM_INFO
	.align		4
.L_347:
        /*0008*/ 	.byte	0x04, 0x17
        /*000a*/ 	.short	(.L_349 - .L_348)
.L_348:
        /*000c*/ 	.word	0x00000000
        /*0010*/ 	.short	0x0000
        /*0012*/ 	.short	0x0070
        /*0014*/ 	.byte	0x00, 0xf0, 0x01, 0x28


	//----- nvinfo : EIATTR_SPARSE_MMA_MASK
	.align		4
.L_349:
        /*0018*/ 	.byte	0x03, 0x50
        /*001a*/ 	.short	0x0000


	//----- nvinfo : EIATTR_MAXREG_COUNT
	.align		4
        /*001c*/ 	.byte	0x03, 0x1b
        /*001e*/ 	.short	0x00a8


	//----- nvinfo : EIATTR_NUM_BARRIERS
	.align		4
        /*0020*/ 	.byte	0x02, 0x4c
        /*0022*/ 	.byte	0x10
	.zero		1


	//----- nvinfo : EIATTR_EXTERNS
	.align		4
        /*0024*/ 	.byte	0x04, 0x0f
        /*0026*/ 	.short	(.L_351 - .L_350)


	//   ....[0]....
	.align		4
.L_350:
        /*0028*/ 	.word	index@(__assertfail)


	//----- nvinfo : EIATTR_ANNOTATIONS
	.align		4
.L_351:
        /*002c*/ 	.byte	0x04, 0x55
        /*002e*/ 	.short	(.L_353 - .L_352)


	//   ....[0]....
.L_352:
        /* <DEDUP_REMOVED lines=54> */


	//----- nvinfo : EIATTR_MERCURY_ISA_VERSION
	.align		4
.L_353:
        /*0378*/ 	.byte	0x03, 0x5f
        /*037a*/ 	.short	0x0101


	//----- nvinfo : EIATTR_UNUSED_LOAD_BYTE_OFFSET
	.align		4
        /*037c*/ 	.byte	0x04, 0x44
        /*037e*/ 	.short	(.L_355 - .L_354)


	//   ....[0]....
.L_354:
        /*0380*/ 	.word	0x00000ab0
        /*0384*/ 	.word	0x0000fff0


	//   ....[1]....
        /*0388*/ 	.word	0x0001b940
        /*038c*/ 	.word	0x0000fff0


	//----- nvinfo : EIATTR_INT_WARP_WIDE_INSTR_OFFSETS
	.align		4
.L_355:
        /*0390*/ 	.byte	0x04, 0x31
        /*0392*/ 	.short	(.L_357 - .L_356)


	//   ....[0]....
.L_356:
        /*0394*/ 	.word	0x000001b0


	//   ....[1]....
        /*0398*/ 	.word	0x000001f0


	//   ....[2]....
        /*039c*/ 	.word	0x000002b0


	//   ....[3]....
        /*03a0*/ 	.word	0x0001f870


	//   ....[4]....
        /*03a4*/ 	.word	0x0001f900


	//   ....[5]....
        /*03a8*/ 	.word	0x0001fd80


	//   ....[6]....
        /*03ac*/ 	.word	0x0001fdb0


	//   ....[7]....
        /*03b0*/ 	.word	0x0001ffc0


	//   ....[8]....
        /*03b4*/ 	.word	0x000200b0


	//   ....[9]....
        /*03b8*/ 	.word	0x00022340


	//   ....[10]....
        /*03bc*/ 	.word	0x000223d0


	//----- nvinfo : EIATTR_COOP_GROUP_MASK_REGIDS
	.align		4
.L_357:
        /*03c0*/ 	.byte	0x04, 0x29
        /*03c2*/ 	.short	(.L_359 - .L_358)


	//   ....[0]....
.L_358:
        /*03c4*/ 	.word	0xffffffff


	//   ....[1]....
        /*03c8*/ 	.word	0xffffffff


	//   ....[2]....
        /*03cc*/ 	.word	0xffffffff


	//   ....[3]....
        /*03d0*/ 	.word	0xffffffff


	//   ....[4]....
        /*03d4*/ 	.word	0xffffffff


	//   ....[5]....
        /*03d8*/ 	.word	0xffffffff


	//   ....[6]....
        /*03dc*/ 	.word	0xffffffff


	//   ....[7]....
        /*03e0*/ 	.word	0xffffffff


	//   ....[8]....
        /*03e4*/ 	.word	0xffffffff


	//   ....[9]....
        /*03e8*/ 	.word	0xffffffff


	//   ....[10]....
        /*03ec*/ 	.word	0xffffffff


	//   ....[11]....
        /*03f0*/ 	.word	0xffffffff


	//   ....[12]....
        /*03f4*/ 	.word	0xffffffff


	//   ....[13]....
        /*03f8*/ 	.word	0xffffffff


	//   ....[14]....
        /*03fc*/ 	.word	0xffffffff


	//   ....[15]....
        /*0400*/ 	.word	0xffffffff


	//   ....[16]....
        /*0404*/ 	.word	0xffffffff


	//   ....[17]....
        /*0408*/ 	.word	0xffffffff


	//   ....[18]....
        /*040c*/ 	.word	0xffffffff


	//   ....[19]....
        /*0410*/ 	.word	0xffffffff


	//   ....[20]....
        /*0414*/ 	.word	0xffffffff


	//   ....[21]....
        /*0418*/ 	.word	0xffffffff


	//   ....[22]....
        /*041c*/ 	.word	0xffffffff


	//   ....[23]....
        /*0420*/ 	.word	0xffffffff


	//   ....[24]....
        /*0424*/ 	.word	0xffffffff


	//   ....[25]....
        /*0428*/ 	.word	0xffffffff


	//   ....[26]....
        /*042c*/ 	.word	0xffffffff


	//   ....[27]....
        /*0430*/ 	.word	0xffffffff


	//   ....[28]....
        /*0434*/ 	.word	0xffffffff


	//   ....[29]....
        /*0438*/ 	.word	0xffffffff


	//   ....[30]....
        /*043c*/ 	.word	0xffffffff


	//   ....[31]....
        /*0440*/ 	.word	0xffffffff


	//   ....[32]....
        /*0444*/ 	.word	0xffffffff


	//   ....[33]....
        /*0448*/ 	.word	0xffffffff


	//   ....[34]....
        /*044c*/ 	.word	0xffffffff


	//   ....[35]....
        /*0450*/ 	.word	0xffffffff


	//   ....[36]....
        /*0454*/ 	.word	0xffffffff


	//   ....[37]....
        /*0458*/ 	.word	0xffffffff


	//   ....[38]....
        /*045c*/ 	.word	0xffffffff


	//   ....[39]....
        /*0460*/ 	.word	0xffffffff


	//   ....[40]....
        /*0464*/ 	.word	0xffffffff


	//   ....[41]....
        /*0468*/ 	.word	0xffffffff


	//   ....[42]....
        /*046c*/ 	.word	0xffffffff


	//   ....[43]....
        /*0470*/ 	.word	0xffffffff


	//   ....[44]....
        /*0474*/ 	.word	0xffffffff


	//   ....[45]....
        /*0478*/ 	.word	0xffffffff


	//   ....[46]....
        /*047c*/ 	.word	0xffffffff


	//   ....[47]....
        /*0480*/ 	.word	0xffffffff


	//   ....[48]....
        /*0484*/ 	.word	0xffffffff


	//   ....[49]....
        /*0488*/ 	.word	0xffffffff


	//   ....[50]....
        /*048c*/ 	.word	0xffffffff


	//   ....[51]....
        /*0490*/ 	.word	0xffffffff


	//   ....[52]....
        /*0494*/ 	.word	0xffffffff


	//   ....[53]....
        /*0498*/ 	.word	0xffffffff


	//   ....[54]....
        /*049c*/ 	.word	0xffffffff


	//   ....[55]....
        /*04a0*/ 	.word	0xffffffff


	//   ....[56]....
        /*04a4*/ 	.word	0xffffffff


	//   ....[57]....
        /*04a8*/ 	.word	0xffffffff


	//   ....[58]....
        /*04ac*/ 	.word	0x0500000f


	//   ....[59]....
        /*04b0*/ 	.word	0x0500000f


	//   ....[60]....
        /*04b4*/ 	.word	0x0500000f


	//   ....[61]....
        /*04b8*/ 	.word	0x0500000f


	//   ....[62]....
        /*04bc*/ 	.word	0x0500000f


	//   ....[63]....
        /*04c0*/ 	.word	0x0500000f


	//   ....[64]....
        /*04c4*/ 	.word	0x0500000f


	//   ....[65]....
        /*04c8*/ 	.word	0x0500000f


	//   ....[66]....
        /*04cc*/ 	.word	0x0500000f


	//   ....[67]....
        /*04d0*/ 	.word	0x0500000f


	//   ....[68]....
        /*04d4*/ 	.word	0x0500000f


	//   ....[69]....
        /*04d8*/ 	.word	0x0500000f


	//   ....[70]....
        /*04dc*/ 	.word	0x0500000f


	//   ....[71]....
        /*04e0*/ 	.word	0x0500000f


	//   ....[72]....
        /*04e4*/ 	.word	0x0500000f


	//   ....[73]....
        /*04e8*/ 	.word	0x0500000f


	//   ....[74]....
        /*04ec*/ 	.word	0x0500000f


	//   ....[75]....
        /*04f0*/ 	.word	0x0500000f


	//   ....[76]....
        /*04f4*/ 	.word	0x0500000f


	//   ....[77]....
        /*04f8*/ 	.word	0x0500000f


	//   ....[78]....
        /*04fc*/ 	.word	0x0500000f


	//   ....[79]....
        /*0500*/ 	.word	0x0500000f


	//   ....[80]....
        /*0504*/ 	.word	0x0500000f


	//   ....[81]....
        /*0508*/ 	.word	0x0500000f


	//   ....[82]....
        /*050c*/ 	.word	0x0500000f


	//   ....[83]....
        /*0510*/ 	.word	0x0500000f


	//   ....[84]....
        /*0514*/ 	.word	0x0500000f


	//   ....[85]....
        /*0518*/ 	.word	0x0500000f


	//   ....[86]....
        /*051c*/ 	.word	0x0500000f


	//   ....[87]....
        /*0520*/ 	.word	0x0500000f


	//   ....[88]....
        /*0524*/ 	.word	0x0500000f


	//   ....[89]....
        /*0528*/ 	.word	0x0500000f


	//   ....[90]....
        /*052c*/ 	.word	0x0500000f


	//   ....[91]....
        /*0530*/ 	.word	0x0500000f


	//   ....[92]....
        /*0534*/ 	.word	0x0500000f


	//   ....[93]....
        /*0538*/ 	.word	0x0500000f


	//----- nvinfo : EIATTR_COOP_GROUP_INSTR_OFFSETS
	.align		4
.L_359:
        /*053c*/ 	.byte	0x04, 0x28
        /*053e*/ 	.short	(.L_361 - .L_360)


	//   ....[0]....
.L_360:
        /*0540*/ 	.word	0x00000060


	//   ....[1]....
        /*0544*/ 	.word	0x000001c0


	//   ....[2]....
        /*0548*/ 	.word	0x000002c0


	//   ....[3]....
        /*054c*/ 	.word	0x00000430


	//   ....[4]....
        /*0550*/ 	.word	0x00000590


	//   ....[5]....
        /*0554*/ 	.word	0x000006b0


	//   ....[6]....
        /*0558*/ 	.word	0x00000810


	//   ....[7]....
        /*055c*/ 	.word	0x0000a380


	//   ....[8]....
        /*0560*/ 	.word	0x00012cd0


	//   ....[9]....
        /*0564*/ 	.word	0x00012d40


	//   ....[10]....
        /*0568*/ 	.word	0x00013750


	//   ....[11]....
        /*056c*/ 	.word	0x000137a0


	//   ....[12]....
        /*0570*/ 	.word	0x00016510


	//   ....[13]....
        /*0574*/ 	.word	0x00016540


	//   ....[14]....
        /*0578*/ 	.word	0x00017050


	//   ....[15]....
        /*057c*/ 	.word	0x000170a0


	//   ....[16]....
        /*0580*/ 	.word	0x00019520


	//   ....[17]....
        /*0584*/ 	.word	0x00019580


	//   ....[18]....
        /*0588*/ 	.word	0x00019cd0


	//   ....[19]....
        /*058c*/ 	.word	0x00019d30


	//   ....[20]....
        /*0590*/ 	.word	0x0001afb0


	//   ....[21]....
        /*0594*/ 	.word	0x0001aff0


	//   ....[22]....
        /*0598*/ 	.word	0x0001b0d0


	//   ....[23]....
        /*059c*/ 	.word	0x0001b3d0


	//   ....[24]....
        /*05a0*/ 	.word	0x0001d700


	//   ....[25]....
        /*05a4*/ 	.word	0x0001d870


	//   ....[26]....
        /*05a8*/ 	.word	0x0001d8a0


	//   ....[27]....
        /*05ac*/ 	.word	0x0001d8e0


	//   ....[28]....
        /*05b0*/ 	.word	0x0001d950


	//   ....[29]....
        /*05b4*/ 	.word	0x0001d9b0


	//   ....[30]....
        /*05b8*/ 	.word	0x0001d9f0


	//   ....[31]....
        /*05bc*/ 	.word	0x0001db90


	//   ....[32]....
        /*05c0*/ 	.word	0x0001dbf0


	//   ....[33]....
        /*05c4*/ 	.word	0x0001dc30


	//   ....[34]....
        /*05c8*/ 	.word	0x0001dc70


	//   ....[35]....
        /*05cc*/ 	.word	0x0001dca0


	//   ....[36]....
        /*05d0*/ 	.word	0x0001dcd0


	//   ....[37]....
        /*05d4*/ 	.word	0x0001dd60


	//   ....[38]....
        /*05d8*/ 	.word	0x0001ddc0


	//   ....[39]....
        /*05dc*/ 	.word	0x0001de50


	//   ....[40]....
        /*05e0*/ 	.word	0x000227e0


	//   ....[41]....
        /*05e4*/ 	.word	0x000227f0


	//   ....[42]....
        /*05e8*/ 	.word	0x00022900


	//   ....[43]....
        /*05ec*/ 	.word	0x00022960


	//   ....[44]....
        /*05f0*/ 	.word	0x000229a0


	//   ....[45]....
        /*05f4*/ 	.word	0x000229e0


	//   ....[46]....
        /*05f8*/ 	.word	0x00022a10


	//   ....[47]....
        /*05fc*/ 	.word	0x00022a40


	//   ....[48]....
        /*0600*/ 	.word	0x00022bd0


	//   ....[49]....
        /*0604*/ 	.word	0x00022c30


	//   ....[50]....
        /*0608*/ 	.word	0x00022c70


	//   ....[51]....
        /*060c*/ 	.word	0x00022cb0


	//   ....[52]....
        /*0610*/ 	.word	0x00022ce0


	//   ....[53]....
        /*0614*/ 	.word	0x00022d10


	//   ....[54]....
        /*0618*/ 	.word	0x00022dd0


	//   ....[55]....
        /*061c*/ 	.word	0x00022df0


	//   ....[56]....
        /*0620*/ 	.word	0x00022e60


	//   ....[57]....
        /*0624*/ 	.word	0x000234f0


	//   ....[58]....
        /*0628*/ 	.word	0x00023930


	//   ....[59]....
        /*062c*/ 	.word	0x000239d0


	//   ....[60]....
        /*0630*/ 	.word	0x00023a70


	//   ....[61]....
        /*0634*/ 	.word	0x00023b10


	//   ....[62]....
        /*0638*/ 	.word	0x00023bb0


	//   ....[63]....
        /*063c*/ 	.word	0x00023c50


	//   ....[64]....
        /*0640*/ 	.word	0x00023cf0


	//   ....[65]....
        /*0644*/ 	.word	0x00023d90


	//   ....[66]....
        /*0648*/ 	.word	0x00023e80


	//   ....[67]....
        /*064c*/ 	.word	0x00023f20


	//   ....[68]....
        /*0650*/ 	.word	0x00023fc0


	//   ....[69]....
        /*0654*/ 	.word	0x00024060


	//   ....[70]....
        /*0658*/ 	.word	0x00024100


	//   ....[71]....
        /*065c*/ 	.word	0x000241a0


	//   ....[72]....
        /*0660*/ 	.word	0x00024240


	//   ....[73]....
        /*0664*/ 	.word	0x000242e0


	//   ....[74]....
        /*0668*/ 	.word	0x000245e0


	//   ....[75]....
        /*066c*/ 	.word	0x000248c0


	//   ....[76]....
        /*0670*/ 	.word	0x00024ce0


	//   ....[77]....
        /*0674*/ 	.word	0x00024d70


	//   ....[78]....
        /*0678*/ 	.word	0x00024e10


	//   ....[79]....
        /*067c*/ 	.word	0x00024ec0


	//   ....[80]....
        /*0680*/ 	.word	0x00024f40


	//   ....[81]....
        /*0684*/ 	.word	0x00024fc0


	//   ....[82]....
        /*0688*/ 	.word	0x00025040


	//   ....[83]....
        /*068c*/ 	.word	0x000250c0


	//   ....[84]....
        /*0690*/ 	.word	0x00025150


	//   ....[85]....
        /*0694*/ 	.word	0x00025200


	//   ....[86]....
        /*0698*/ 	.word	0x00025280


	//   ....[87]....
        /*069c*/ 	.word	0x00025300


	//   ....[88]....
        /*06a0*/ 	.word	0x00025380


	//   ....[89]....
        /*06a4*/ 	.word	0x00025400


	//   ....[90]....
        /*06a8*/ 	.word	0x00025470


	//   ....[91]....
        /*06ac*/ 	.word	0x00025510


	//   ....[92]....
        /*06b0*/ 	.word	0x000255a0


	//   ....[93]....
        /*06b4*/ 	.word	0x000256d0


	//----- nvinfo : EIATTR_REG_RECONFIG
	.align		4
.L_361:
        /*06b8*/ 	.byte	0x01, 0x54
	.zero		2


	//----- nvinfo : EIATTR_SYSCALL_OFFSETS
	.align		4
        /*06bc*/ 	.byte	0x04, 0x46
        /*06be*/ 	.short	(.L_363 - .L_362)


	//   ....[0]....
.L_362:
        /*06c0*/ 	.word	0x00001910


	//   ....[1]....
        /*06c4*/ 	.word	0x00001a60


	//   ....[2]....
        /*06c8*/ 	.word	0x0000a510


	//   ....[3]....
        /*06cc*/ 	.word	0x0000a980


	//   ....[4]....
        /*06d0*/ 	.word	0x0001fa90


	//   ....[5]....
        /*06d4*/ 	.word	0x0001fbd0


	//   ....[6]....
        /*06d8*/ 	.word	0x0001fcd0


	//----- nvinfo : EIATTR_MBARRIER_INSTR_OFFSETS
	.align		4
.L_363:
        /*06dc*/ 	.byte	0x04, 0x39
        /*06de*/ 	.short	(.L_365 - .L_364)


	//   ....[0]....
.L_364:
        /*06e0*/ 	.word	0x000002e0
        /*06e4*/ 	.word	0x000000ff
        /*06e8*/ 	.word	0x00034800
        /*06ec*/ 	.short	0x0100
        /*06ee*/ 	.byte	0x08
	.zero		1


	//   ....[1]....
        /*06f0*/ 	.word	0x000002f0
        /*06f4*/ 	.word	0x000000ff
        /*06f8*/ 	.word	0x00034820
        /*06fc*/ 	.short	0x0100
        /*06fe*/ 	.byte	0x08
	.zero		1


	//   ....[2]....
        /*0700*/ 	.word	0x000003e0
        /*0704*/ 	.word	0x000000ff
        /*0708*/ 	.word	0x00034830
        /*070c*/ 	.short	0x0100
        /*070e*/ 	.byte	0x08
	.zero		1


	//   ....[3]....
        /*0710*/ 	.word	0x000003f0
        /*0714*/ 	.word	0x000000ff
        /*0718*/ 	.word	0x00034840
        /*071c*/ 	.short	0x0100
        /*071e*/ 	.byte	0x08
	.zero		1


	//   ....[4]....
        /*0720*/ 	.word	0x00000400
        /*0724*/ 	.word	0x000000ff
        /*0728*/ 	.word	0x00034838
        /*072c*/ 	.short	0x0100
        /*072e*/ 	.byte	0x08
	.zero		1


	//   ....[5]....
        /*0730*/ 	.word	0x00000410
        /*0734*/ 	.word	0x000000ff
        /*0738*/ 	.word	0x00034848
        /*073c*/ 	.short	0x0100
        /*073e*/ 	.byte	0x08
	.zero		1


	//   ....[6]....
        /*0740*/ 	.word	0x00000540
        /*0744*/ 	.word	0x000000ff
        /*0748*/ 	.word	0x00034850
        /*074c*/ 	.short	0x0100
        /*074e*/ 	.byte	0x08
	.zero		1


	//   ....[7]....
        /*0750*/ 	.word	0x00000550
        /*0754*/ 	.word	0x000000ff
        /*0758*/ 	.word	0x00034860
        /*075c*/ 	.short	0x0100
        /*075e*/ 	.byte	0x08
	.zero		1


	//   ....[8]....
        /*0760*/ 	.word	0x00000560
        /*0764*/ 	.word	0x000000ff
        /*0768*/ 	.word	0x00034858
        /*076c*/ 	.short	0x0100
        /*076e*/ 	.byte	0x08
	.zero		1


	//   ....[9]....
        /*0770*/ 	.word	0x00000570
        /*0774*/ 	.word	0x000000ff
        /*0778*/ 	.word	0x00034868
        /*077c*/ 	.short	0x0100
        /*077e*/ 	.byte	0x08
	.zero		1


	//   ....[10]....
        /*0780*/ 	.word	0x00000660
        /*0784*/ 	.word	0x000000ff
        /*0788*/ 	.word	0x00034870
        /*078c*/ 	.short	0x0100
        /*078e*/ 	.byte	0x06
	.zero		1


	//   ....[11]....
        /*0790*/ 	.word	0x00000670
        /*0794*/ 	.word	0x000000ff
        /*0798*/ 	.word	0x00034880
        /*079c*/ 	.short	0x0100
        /*079e*/ 	.byte	0x06
	.zero		1


	//   ....[12]....
        /*07a0*/ 	.word	0x00000680
        /*07a4*/ 	.word	0x000000ff
        /*07a8*/ 	.word	0x00034878
        /*07ac*/ 	.short	0x0100
        /*07ae*/ 	.byte	0x06
	.zero		1


	//   ....[13]....
        /*07b0*/ 	.word	0x00000690
        /*07b4*/ 	.word	0x000000ff
        /*07b8*/ 	.word	0x00034888
        /*07bc*/ 	.short	0x0100
        /*07be*/ 	.byte	0x06
	.zero		1


	//   ....[14]....
        /*07c0*/ 	.word	0x000007c0
        /*07c4*/ 	.word	0x000000ff
        /*07c8*/ 	.word	0x00034890
        /*07cc*/ 	.short	0x0100
        /*07ce*/ 	.byte	0x08
	.zero		1


	//   ....[15]....
        /*07d0*/ 	.word	0x000007d0
        /*07d4*/ 	.word	0x000000ff
        /*07d8*/ 	.word	0x000348a0
        /*07dc*/ 	.short	0x0100
        /*07de*/ 	.byte	0x08
	.zero		1


	//   ....[16]....
        /*07e0*/ 	.word	0x000007e0
        /*07e4*/ 	.word	0x000000ff
        /*07e8*/ 	.word	0x00034898
        /*07ec*/ 	.short	0x0100
        /*07ee*/ 	.byte	0x08
	.zero		1


	//   ....[17]....
        /*07f0*/ 	.word	0x000007f0
        /*07f4*/ 	.word	0x000000ff
        /*07f8*/ 	.word	0x000348a8
        /*07fc*/ 	.short	0x0100
        /*07fe*/ 	.byte	0x08
	.zero		1


	//   ....[18]....
        /*0800*/ 	.word	0x00000920
        /*0804*/ 	.word	0x000000ff
        /*0808*/ 	.word	0x000348b0
        /*080c*/ 	.short	0x0100
        /*080e*/ 	.byte	0x08
	.zero		1


	//   ....[19]....
        /*0810*/ 	.word	0x00000930
        /*0814*/ 	.word	0x000000ff
        /*0818*/ 	.word	0x000348c0
        /*081c*/ 	.short	0x0100
        /*081e*/ 	.byte	0x08
	.zero		1


	//   ....[20]....
        /*0820*/ 	.word	0x00000940
        /*0824*/ 	.word	0x000000ff
        /*0828*/ 	.word	0x000348b8
        /*082c*/ 	.short	0x0100
        /*082e*/ 	.byte	0x08
	.zero		1


	//   ....[21]....
        /*0830*/ 	.word	0x00000950
        /*0834*/ 	.word	0x000000ff
        /*0838*/ 	.word	0x000348c8
        /*083c*/ 	.short	0x0100
        /*083e*/ 	.byte	0x08
	.zero		1


	//   ....[22]....
        /*0840*/ 	.word	0x00003540
        /*0844*/ 	.word	0x00000003
        /*0848*/ 	.word	0x00034890
        /*084c*/ 	.short	0x010a
        /*084e*/ 	.byte	0x3f
	.zero		1


	//   ....[23]....
        /*0850*/ 	.word	0x000067a0
        /*0854*/ 	.word	0x00000003
        /*0858*/ 	.word	0x00034890
        /*085c*/ 	.short	0x010a
        /*085e*/ 	.byte	0x3f
	.zero		1


	//   ....[24]....
        /*0860*/ 	.word	0x00009770
        /*0864*/ 	.word	0x00000003
        /*0868*/ 	.word	0x00034890
        /*086c*/ 	.short	0x010a
        /*086e*/ 	.byte	0x3f
	.zero		1


	//   ....[25]....
        /*0870*/ 	.word	0x00009b40
        /*0874*/ 	.word	0x00000024
        /*0878*/ 	.word	0x00000000
        /*087c*/ 	.short	0x0101
        /*087e*/ 	.byte	0x3f
	.zero		1


	//   ....[26]....
        /*0880*/ 	.word	0x00009b80
        /*0884*/ 	.word	0x00000003
        /*0888*/ 	.word	0x000348b0
        /*088c*/ 	.short	0x010a
        /*088e*/ 	.byte	0x3f
	.zero		1


	//   ....[27]....
        /*0890*/ 	.word	0x0000a050
        /*0894*/ 	.word	0x00000003
        /*0898*/ 	.word	0x00000000
        /*089c*/ 	.short	0x0101
        /*089e*/ 	.byte	0x3f
	.zero		1


	//   ....[28]....
        /*08a0*/ 	.word	0x0000a590
        /*08a4*/ 	.word	0x00000012
        /*08a8*/ 	.word	0x00034800
        /*08ac*/ 	.short	0x010a
        /*08ae*/ 	.byte	0x3f
	.zero		1


	//   ....[29]....
        /*08b0*/ 	.word	0x0000a5e0
        /*08b4*/ 	.word	0x00000012
        /*08b8*/ 	.word	0x00034800
        /*08bc*/ 	.short	0x010a
        /*08be*/ 	.byte	0x3f
	.zero		1


	//   ....[30]....
        /*08c0*/ 	.word	0x0000b950
        /*08c4*/ 	.word	0x00000012
        /*08c8*/ 	.word	0x00034800
        /*08cc*/ 	.short	0x010a
        /*08ce*/ 	.byte	0x3f
	.zero		1


	//   ....[31]....
        /*08d0*/ 	.word	0x0000eac0
        /*08d4*/ 	.word	0x00000012
        /*08d8*/ 	.word	0x00034800
        /*08dc*/ 	.short	0x010a
        /*08de*/ 	.byte	0x3f
	.zero		1


	//   ....[32]....
        /*08e0*/ 	.word	0x000112e0
        /*08e4*/ 	.word	0x00000000
        /*08e8*/ 	.word	0x00034830
        /*08ec*/ 	.short	0x010a
        /*08ee*/ 	.byte	0x3f
	.zero		1


	//   ....[33]....
        /*08f0*/ 	.word	0x00011360
        /*08f4*/ 	.word	0x00000000
        /*08f8*/ 	.word	0x00034830
        /*08fc*/ 	.short	0x010a
        /*08fe*/ 	.byte	0x3f
	.zero		1


	//   ....[34]....
        /*0900*/ 	.word	0x00012720
        /*0904*/ 	.word	0x00000000
        /*0908*/ 	.word	0x00000000
        /*090c*/ 	.short	0x0101
        /*090e*/ 	.byte	0x3f
	.zero		1


	//   ....[35]....
        /*0910*/ 	.word	0x000147f0
        /*0914*/ 	.word	0x0000000e
        /*0918*/ 	.word	0x00034830
        /*091c*/ 	.short	0x010a
        /*091e*/ 	.byte	0x3f
	.zero		1


	//   ....[36]....
        /*0920*/ 	.word	0x00014860
        /*0924*/ 	.word	0x0000000e
        /*0928*/ 	.word	0x00034830
        /*092c*/ 	.short	0x010a
        /*092e*/ 	.byte	0x3f
	.zero		1


	//   ....[37]....
        /*0930*/ 	.word	0x000153e0
        /*0934*/ 	.word	0x0000000f
        /*0938*/ 	.word	0x00034850
        /*093c*/ 	.short	0x010a
        /*093e*/ 	.byte	0x3f
	.zero		1


	//   ....[38]....
        /*0940*/ 	.word	0x00015430
        /*0944*/ 	.word	0x0000000f
        /*0948*/ 	.word	0x00034850
        /*094c*/ 	.short	0x010a
        /*094e*/ 	.byte	0x3f
	.zero		1


	//   ....[39]....
        /*0950*/ 	.word	0x00017a30
        /*0954*/ 	.word	0x0000000e
        /*0958*/ 	.word	0x00000000
        /*095c*/ 	.short	0x0101
        /*095e*/ 	.byte	0x3f
	.zero		1


	//   ....[40]....
        /*0960*/ 	.word	0x00017a80
        /*0964*/ 	.word	0x0000000f
        /*0968*/ 	.word	0x00000000
        /*096c*/ 	.short	0x0101
        /*096e*/ 	.byte	0x3f
	.zero		1


	//   ....[41]....
        /*0970*/ 	.word	0x00017e10
        /*0974*/ 	.word	0x00000008
        /*0978*/ 	.word	0x00034830
        /*097c*/ 	.short	0x010a
        /*097e*/ 	.byte	0x3f
	.zero		1


	//   ....[42]....
        /*0980*/ 	.word	0x00017e80
        /*0984*/ 	.word	0x00000008
        /*0988*/ 	.word	0x00034830
        /*098c*/ 	.short	0x010a
        /*098e*/ 	.byte	0x3f
	.zero		1


	//   ....[43]....
        /*0990*/ 	.word	0x00018a00
        /*0994*/ 	.word	0x0000000e
        /*0998*/ 	.word	0x00034850
        /*099c*/ 	.short	0x010a
        /*099e*/ 	.byte	0x3f
	.zero		1


	//   ....[44]....
        /*09a0*/ 	.word	0x00018a50
        /*09a4*/ 	.word	0x0000000e
        /*09a8*/ 	.word	0x00034850
        /*09ac*/ 	.short	0x010a
        /*09ae*/ 	.byte	0x3f
	.zero		1


	//   ....[45]....
        /*09b0*/ 	.word	0x0001a360
        /*09b4*/ 	.word	0x00000007
        /*09b8*/ 	.word	0x00000000
        /*09bc*/ 	.short	0x0101
        /*09be*/ 	.byte	0x3f
	.zero		1


	//   ....[46]....
        /*09c0*/ 	.word	0x0001a520
        /*09c4*/ 	.word	0x0000000d
        /*09c8*/ 	.word	0x00000000
        /*09cc*/ 	.short	0x0101
        /*09ce*/ 	.byte	0x3f
	.zero		1


	//   ....[47]....
        /*09d0*/ 	.word	0x0001ae90
        /*09d4*/ 	.word	0x0000000b
        /*09d8*/ 	.word	0x00034850
        /*09dc*/ 	.short	0x010a
        /*09de*/ 	.byte	0x3f
	.zero		1


	//   ....[48]....
        /*09e0*/ 	.word	0x0001af30
        /*09e4*/ 	.word	0x0000000b
        /*09e8*/ 	.word	0x00034850
        /*09ec*/ 	.short	0x010a
        /*09ee*/ 	.byte	0x3f
	.zero		1


	//   ....[49]....
        /*09f0*/ 	.word	0x0001b4c0
        /*09f4*/ 	.word	0x0000000a
        /*09f8*/ 	.word	0x00000000
        /*09fc*/ 	.short	0x0101
        /*09fe*/ 	.byte	0x3f
	.zero		1


	//   ....[50]....
        /*0a00*/ 	.word	0x0001c710
        /*0a04*/ 	.word	0x00000000
        /*0a08*/ 	.word	0x00000000
        /*0a0c*/ 	.short	0x0101
        /*0a0e*/ 	.byte	0x3f
	.zero		1


	//   ....[51]....
        /*0a10*/ 	.word	0x0001eb80
        /*0a14*/ 	.word	0x00000005
        /*0a18*/ 	.word	0x00034820
        /*0a1c*/ 	.short	0x010a
        /*0a1e*/ 	.byte	0x3f
	.zero		1


	//   ....[52]....
        /*0a20*/ 	.word	0x0001ec10
        /*0a24*/ 	.word	0x00000006
        /*0a28*/ 	.word	0x000348a0
        /*0a2c*/ 	.short	0x010a
        /*0a2e*/ 	.byte	0x3f
	.zero		1


	//   ....[53]....
        /*0a30*/ 	.word	0x0001eea0
        /*0a34*/ 	.word	0x00000006
        /*0a38*/ 	.word	0x000348c0
        /*0a3c*/ 	.short	0x010a
        /*0a3e*/ 	.byte	0x3f
	.zero		1


	//   ....[54]....
        /*0a40*/ 	.word	0x0001f260
        /*0a44*/ 	.word	0x00000007
        /*0a48*/ 	.word	0x000348a0
        /*0a4c*/ 	.short	0x010a
        /*0a4e*/ 	.byte	0x3f
	.zero		1


	//   ....[55]....
        /*0a50*/ 	.word	0x0001f4d0
        /*0a54*/ 	.word	0x00000007
        /*0a58*/ 	.word	0x000348c0
        /*0a5c*/ 	.short	0x010a
        /*0a5e*/ 	.byte	0x3f
	.zero		1


	//   ....[56]....
        /*0a60*/ 	.word	0x000203e0
        /*0a64*/ 	.word	0x00000007
        /*0a68*/ 	.word	0x00034840
        /*0a6c*/ 	.short	0x010a
        /*0a6e*/ 	.byte	0x3f
	.zero		1


	//   ....[57]....
        /*0a70*/ 	.word	0x00020990
        /*0a74*/ 	.word	0x0000000a
        /*0a78*/ 	.word	0x00034820
        /*0a7c*/ 	.short	0x010a
        /*0a7e*/ 	.byte	0x3f
	.zero		1


	//   ....[58]....
        /*0a80*/ 	.word	0x00020ca0
        /*0a84*/ 	.word	0x00000007
        /*0a88*/ 	.word	0x00034840
        /*0a8c*/ 	.short	0x010a
        /*0a8e*/ 	.byte	0x3f
	.zero		1


	//   ....[59]....
        /*0a90*/ 	.word	0x00020fa0
        /*0a94*/ 	.word	0x00000008
        /*0a98*/ 	.word	0x00000060
        /*0a9c*/ 	.short	0x010a
        /*0a9e*/ 	.byte	0x3f
	.zero		1


	//   ....[60]....
        /*0aa0*/ 	.word	0x00021560
        /*0aa4*/ 	.word	0x00000002
        /*0aa8*/ 	.word	0x00034840
        /*0aac*/ 	.short	0x010a
        /*0aae*/ 	.byte	0x3f
	.zero		1


	//   ....[61]....
        /*0ab0*/ 	.word	0x00021860
        /*0ab4*/ 	.word	0x00000003
        /*0ab8*/ 	.word	0x00000060
        /*0abc*/ 	.short	0x010a
        /*0abe*/ 	.byte	0x3f
	.zero		1


	//   ....[62]....
        /*0ac0*/ 	.word	0x00021d20
        /*0ac4*/ 	.word	0x00000002
        /*0ac8*/ 	.word	0x00034840
        /*0acc*/ 	.short	0x010a
        /*0ace*/ 	.byte	0x3f
	.zero		1


	//   ....[63]....
        /*0ad0*/ 	.word	0x00022030
        /*0ad4*/ 	.word	0x00000002
        /*0ad8*/ 	.word	0x00000060
        /*0adc*/ 	.short	0x010a
        /*0ade*/ 	.byte	0x3f
	.zero		1


	//   ....[64]....
        /*0ae0*/ 	.word	0x00022490
        /*0ae4*/ 	.word	0x00000003
        /*0ae8*/ 	.word	0x00034860
        /*0aec*/ 	.short	0x010a
        /*0aee*/ 	.byte	0x3f
	.zero		1


	//   ....[65]....
        /*0af0*/ 	.word	0x00023470
        /*0af4*/ 	.word	0x00000000
        /*0af8*/ 	.word	0x00034820
        /*0afc*/ 	.short	0x010a
        /*0afe*/ 	.byte	0x3f
	.zero		1


	//   ....[66]....
        /*0b00*/ 	.word	0x00023620
        /*0b04*/ 	.word	0x00000006
        /*0b08*/ 	.word	0x00000000
        /*0b0c*/ 	.short	0x010a
        /*0b0e*/ 	.byte	0x3f
	.zero		1


	//   ....[67]....
        /*0b10*/ 	.word	0x00023690
        /*0b14*/ 	.word	0x00000007
        /*0b18*/ 	.word	0x00000000
        /*0b1c*/ 	.short	0x010a
        /*0b1e*/ 	.byte	0x3f
	.zero		1


	//   ....[68]....
        /*0b20*/ 	.word	0x00023700
        /*0b24*/ 	.word	0x00000004
        /*0b28*/ 	.word	0x00000000
        /*0b2c*/ 	.short	0x010a
        /*0b2e*/ 	.byte	0x3f
	.zero		1


	//   ....[69]....
        /*0b30*/ 	.word	0x00023730
        /*0b34*/ 	.word	0x00000003
        /*0b38*/ 	.word	0x00000000
        /*0b3c*/ 	.short	0x010a
        /*0b3e*/ 	.byte	0x3f
	.zero		1


	//   ....[70]....
        /*0b40*/ 	.word	0x00023790
        /*0b44*/ 	.word	0x00000003
        /*0b48*/ 	.word	0x00034890
        /*0b4c*/ 	.short	0x010a
        /*0b4e*/ 	.byte	0x3f
	.zero		1


	//   ....[71]....
        /*0b50*/ 	.word	0x000237e0
        /*0b54*/ 	.word	0x00000003
        /*0b58*/ 	.word	0x00034890
        /*0b5c*/ 	.short	0x010a
        /*0b5e*/ 	.byte	0x3f
	.zero		1


	//   ....[72]....
        /*0b60*/ 	.word	0x00023830
        /*0b64*/ 	.word	0x00000003
        /*0b68*/ 	.word	0x00034890
        /*0b6c*/ 	.short	0x010a
        /*0b6e*/ 	.byte	0x3f
	.zero		1


	//   ....[73]....
        /*0b70*/ 	.word	0x00023880
        /*0b74*/ 	.word	0x00000003
        /*0b78*/ 	.word	0x000348b0
        /*0b7c*/ 	.short	0x010a
        /*0b7e*/ 	.byte	0x3f
	.zero		1


	//   ....[74]....
        /*0b80*/ 	.word	0x00023dd0
        /*0b84*/ 	.word	0x00000012
        /*0b88*/ 	.word	0x00034800
        /*0b8c*/ 	.short	0x010a
        /*0b8e*/ 	.byte	0x3f
	.zero		1


	//   ....[75]....
        /*0b90*/ 	.word	0x00024320
        /*0b94*/ 	.word	0x00000012
        /*0b98*/ 	.word	0x00034800
        /*0b9c*/ 	.short	0x010a
        /*0b9e*/ 	.byte	0x3f
	.zero		1


	//   ....[76]....
        /*0ba0*/ 	.word	0x00024370
        /*0ba4*/ 	.word	0x00000000
        /*0ba8*/ 	.word	0x00034830
        /*0bac*/ 	.short	0x010a
        /*0bae*/ 	.byte	0x3f
	.zero		1


	//   ....[77]....
        /*0bb0*/ 	.word	0x000243c0
        /*0bb4*/ 	.word	0x0000000e
        /*0bb8*/ 	.word	0x00034830
        /*0bbc*/ 	.short	0x010a
        /*0bbe*/ 	.byte	0x3f
	.zero		1


	//   ....[78]....
        /*0bc0*/ 	.word	0x00024410
        /*0bc4*/ 	.word	0x0000000f
        /*0bc8*/ 	.word	0x00034850
        /*0bcc*/ 	.short	0x010a
        /*0bce*/ 	.byte	0x3f
	.zero		1


	//   ....[79]....
        /*0bd0*/ 	.word	0x00024460
        /*0bd4*/ 	.word	0x00000008
        /*0bd8*/ 	.word	0x00034830
        /*0bdc*/ 	.short	0x010a
        /*0bde*/ 	.byte	0x3f
	.zero		1


	//   ....[80]....
        /*0be0*/ 	.word	0x000244b0
        /*0be4*/ 	.word	0x0000000e
        /*0be8*/ 	.word	0x00034850
        /*0bec*/ 	.short	0x010a
        /*0bee*/ 	.byte	0x3f
	.zero		1


	//   ....[81]....
        /*0bf0*/ 	.word	0x00024500
        /*0bf4*/ 	.word	0x0000000b
        /*0bf8*/ 	.word	0x00034850
        /*0bfc*/ 	.short	0x010a
        /*0bfe*/ 	.byte	0x3f
	.zero		1


	//   ....[82]....
        /*0c00*/ 	.word	0x000246a0
        /*0c04*/ 	.word	0x00000005
        /*0c08*/ 	.word	0x00034820
        /*0c0c*/ 	.short	0x010a
        /*0c0e*/ 	.byte	0x3f
	.zero		1


	//   ....[83]....
        /*0c10*/ 	.word	0x000246f0
        /*0c14*/ 	.word	0x00000006
        /*0c18*/ 	.word	0x000348a0
        /*0c1c*/ 	.short	0x010a
        /*0c1e*/ 	.byte	0x3f
	.zero		1


	//   ....[84]....
        /*0c20*/ 	.word	0x00024740
        /*0c24*/ 	.word	0x00000006
        /*0c28*/ 	.word	0x000348c0
        /*0c2c*/ 	.short	0x010a
        /*0c2e*/ 	.byte	0x3f
	.zero		1


	//   ....[85]....
        /*0c30*/ 	.word	0x00024790
        /*0c34*/ 	.word	0x00000007
        /*0c38*/ 	.word	0x000348a0
        /*0c3c*/ 	.short	0x010a
        /*0c3e*/ 	.byte	0x3f
	.zero		1


	//   ....[86]....
        /*0c40*/ 	.word	0x000247e0
        /*0c44*/ 	.word	0x00000007
        /*0c48*/ 	.word	0x000348c0
        /*0c4c*/ 	.short	0x010a
        /*0c4e*/ 	.byte	0x3f
	.zero		1


	//   ....[87]....
        /*0c50*/ 	.word	0x00024980
        /*0c54*/ 	.word	0x00000007
        /*0c58*/ 	.word	0x00034840
        /*0c5c*/ 	.short	0x010a
        /*0c5e*/ 	.byte	0x3f
	.zero		1


	//   ....[88]....
        /*0c60*/ 	.word	0x00024a00
        /*0c64*/ 	.word	0x00000003
        /*0c68*/ 	.word	0x00034820
        /*0c6c*/ 	.short	0x010a
        /*0c6e*/ 	.byte	0x3f
	.zero		1


	//   ....[89]....
        /*0c70*/ 	.word	0x00024a50
        /*0c74*/ 	.word	0x00000007
        /*0c78*/ 	.word	0x00034840
        /*0c7c*/ 	.short	0x010a
        /*0c7e*/ 	.byte	0x3f
	.zero		1


	//   ....[90]....
        /*0c80*/ 	.word	0x00024aa0
        /*0c84*/ 	.word	0x00000008
        /*0c88*/ 	.word	0x00000060
        /*0c8c*/ 	.short	0x010a
        /*0c8e*/ 	.byte	0x3f
	.zero		1


	//   ....[91]....
        /*0c90*/ 	.word	0x00024af0
        /*0c94*/ 	.word	0x00000002
        /*0c98*/ 	.word	0x00034840
        /*0c9c*/ 	.short	0x010a
        /*0c9e*/ 	.byte	0x3f
	.zero		1


	//   ....[92]....
        /*0ca0*/ 	.word	0x00024b40
        /*0ca4*/ 	.word	0x00000003
        /*0ca8*/ 	.word	0x00000060
        /*0cac*/ 	.short	0x010a
        /*0cae*/ 	.byte	0x3f
	.zero		1


	//   ....[93]....
        /*0cb0*/ 	.word	0x00024b90
        /*0cb4*/ 	.word	0x00000002
        /*0cb8*/ 	.word	0x00034840
        /*0cbc*/ 	.short	0x010a
        /*0cbe*/ 	.byte	0x3f
	.zero		1


	//   ....[94]....
        /*0cc0*/ 	.word	0x00024be0
        /*0cc4*/ 	.word	0x00000002
        /*0cc8*/ 	.word	0x00000060
        /*0ccc*/ 	.short	0x010a
        /*0cce*/ 	.byte	0x3f
	.zero		1


	//   ....[95]....
        /*0cd0*/ 	.word	0x00024c30
        /*0cd4*/ 	.word	0x00000003
        /*0cd8*/ 	.word	0x00034860
        /*0cdc*/ 	.short	0x010a
        /*0cde*/ 	.byte	0x3f
	.zero		1


	//   ....[96]....
        /*0ce0*/ 	.word	0x000255f0
        /*0ce4*/ 	.word	0x00000000
        /*0ce8*/ 	.word	0x00034820
        /*0cec*/ 	.short	0x010a
        /*0cee*/ 	.byte	0x3f
	.zero		1


	//   ....[97]....
        /*0cf0*/ 	.word	0x00025790
        /*0cf4*/ 	.word	0x00000006
        /*0cf8*/ 	.word	0x00000000
        /*0cfc*/ 	.short	0x010a
        /*0cfe*/ 	.byte	0x3f
	.zero		1


	//   ....[98]....
        /*0d00*/ 	.word	0x000257e0
        /*0d04*/ 	.word	0x00000007
        /*0d08*/ 	.word	0x00000000
        /*0d0c*/ 	.short	0x010a
        /*0d0e*/ 	.byte	0x3f
	.zero		1


	//   ....[99]....
        /*0d10*/ 	.word	0x00025830
        /*0d14*/ 	.word	0x00000004
        /*0d18*/ 	.word	0x00000000
        /*0d1c*/ 	.short	0x010a
        /*0d1e*/ 	.byte	0x3f
	.zero		1


	//----- nvinfo : EIATTR_NUM_MBARRIERS
	.align		4
.L_365:
        /*0d20*/ 	.byte	0x03, 0x38
        /*0d22*/ 	.short	0x0016


	//----- nvinfo : EIATTR_EXIT_INSTR_OFFSETS
	.align		4
        /*0d24*/ 	.byte	0x04, 0x1c
        /*0d26*/ 	.short	(.L_367 - .L_366)


	//   ....[0]....
.L_366:
        /*0d28*/ 	.word	0x00023780


	//----- nvinfo : EIATTR_MAX_THREADS
	.align		4
.L_367:
        /*0d2c*/ 	.byte	0x04, 0x05
        /*0d2e*/ 	.short	(.L_369 - .L_368)
.L_368:
        /*0d30*/ 	.word	0x00000180
        /*0d34*/ 	.word	0x00000001
        /*0d38*/ 	.word	0x00000001


	//----- nvinfo : EIATTR_CRS_STACK_SIZE
	.align		4
.L_369:
        /*0d3c*/ 	.byte	0x04, 0x1e
        /*0d3e*/ 	.short	(.L_371 - .L_370)
.L_370:
        /*0d40*/ 	.word	0x00000000


	//----- nvinfo : EIATTR_CBANK_PARAM_SIZE
	.align		4
.L_371:
        /*0d44*/ 	.byte	0x03, 0x19
        /*0d46*/ 	.short	0x0a70


	//----- nvinfo : EIATTR_PARAM_CBANK
	.align		4
        /*0d48*/ 	.byte	0x04, 0x0a
        /*0d4a*/ 	.short	(.L_373 - .L_372)
	.align		4
.L_372:
        /*0d4c*/ 	.word	index@(.nv.constant0._ZN7cutlass13device_kernelIN5flash11enable_sm90INS1_16FlashAttnFwdSm90INS1_25CollectiveMainloopFwdSm90ILi2EN4cute5tupleIJNS5_1CILi1EEES8_S8_EEENS6_IJNS7_ILi128EEESA_NS7_ILi192EEEEEELi128ENS_6half_tEfNS_4arch4Sm90ELb1ELb0ELb1ELb1ELb0ELb1ELb0ELb1ELb1ELb0ELb0ELb0EEENS1_21CollectiveEpilogueFwdINS6_IJSA_SA_SA_EEES9_SD_SF_Li256ELb1ELb0ELb0ELb0EEENS1_36VarlenDynamicPersistentTileSchedulerILi128ELi128ELi256ELi32ELb0ELb0ELb1ELb1ELb1ELb1EEEEEEEEEvNT_6ParamsE)
        /*0d50*/ 	.short	0x0210
        /*0d52*/ 	.short	0x0a70


	//----- nvinfo : EIATTR_SW_WAR
	.align		4
.L_373:
        /*0d54*/ 	.byte	0x04, 0x36
        /*0d56*/ 	.short	(.L_375 - .L_374)
.L_374:
        /*0d58*/ 	.word	0x00000008
.L_375:


//--------------------- .nv.callgraph             --------------------------
	.section	.nv.callgraph,"",@"SHT_CUDA_CALLGRAPH"
	.align	4
	.sectionentsize	8
	.align		4
        /*0000*/ 	.word	0x00000000
	.align		4
        /*0004*/ 	.word	0xffffffff
	.align		4
        /*0008*/ 	.word	index@(_ZN7cutlass13device_kernelIN5flash11enable_sm90INS1_16FlashAttnFwdSm90INS1_25CollectiveMainloopFwdSm90ILi2EN4cute5tupleIJNS5_1CILi1EEES8_S8_EEENS6_IJNS7_ILi128EEESA_NS7_ILi192EEEEEELi128ENS_6half_tEfNS_4arch4Sm90ELb0ELb0ELb1ELb0ELb0ELb0ELb0ELb1ELb1ELb0ELb0ELb0EEENS1_21CollectiveEpilogueFwdINS6_IJSA_SA_SA_EEES9_SD_SF_Li256ELb0ELb0ELb0ELb0EEENS1_29StaticPersistentTileSchedulerILb0EEEEEEEEEvNT_6ParamsE)
	.align		4
        /*000c*/ 	.word	index@(__assertfail)
	.align		4
        /*0010*/ 	.word	index@(_ZN7cutlass13device_kernelIN5flash11enable_sm90INS1_16FlashAttnFwdSm90INS1_25CollectiveMainloopFwdSm90ILi2EN4cute5tupleIJNS5_1CILi2EEENS7_ILi1EEES9_EEENS6_IJNS7_ILi128EEESB_NS7_ILi192EEEEEELi128ENS_6half_tEfNS_4arch4Sm90ELb0ELb0ELb1ELb0ELb0ELb0ELb0ELb1ELb1ELb0ELb0ELb0EEENS1_21CollectiveEpilogueFwdINS6_IJSB_SB_SB_EEESA_SE_SG_Li256ELb0ELb0ELb0ELb0EEENS1_29StaticPersistentTileSchedulerILb0EEEEEEEEEvNT_6ParamsE)
	.align		4
        /*0014*/ 	.word	index@(__assertfail)
	.align		4
        /*0018*/ 	.word	index@(_ZN7cutlass13device_kernelIN5flash11enable_sm90INS1_16FlashAttnFwdSm90INS1_25CollectiveMainloopFwdSm90ILi2EN4cute5tupleIJNS5_1CILi1EEES8_S8_EEENS6_IJNS7_ILi128EEESA_NS7_ILi192EEEEEELi128ENS_6half_tEfNS_4arch4Sm90ELb0ELb0ELb1ELb1ELb0ELb0ELb0ELb1ELb1ELb0ELb0ELb0EEENS1_21CollectiveEpilogueFwdINS6_IJSA_SA_SA_EEES9_SD_SF_Li256ELb1ELb0ELb0ELb0EEENS1_36VarlenDynamicPersistentTileSchedulerILi128ELi128ELi256ELi32ELb0ELb0ELb1ELb0ELb1ELb1EEEEEEEEEvNT_6ParamsE)
	.align		4
        /*001c*/ 	.word	index@(__assertfail)
	.align		4
        /*0020*/ 	.word	index@(_ZN7cutlass13device_kernelIN5flash11enable_sm90INS1_16FlashAttnFwdSm90INS1_25CollectiveMainloopFwdSm90ILi2EN4cute5tupleIJNS5_1CILi1EEES8_S8_EEENS6_IJNS7_ILi128EEESA_NS7_ILi192EEEEEELi128ENS_6half_tEfNS_4arch4Sm90ELb0ELb0ELb1ELb1ELb0ELb1ELb0ELb1ELb1ELb0ELb0ELb0EEENS1_21CollectiveEpilogueFwdINS6_IJSA_SA_SA_EEES9_SD_SF_Li256ELb1ELb0ELb0ELb0EEENS1_36VarlenDynamicPersistentTileSchedulerILi128ELi128ELi256ELi32ELb0ELb0ELb1ELb0ELb1ELb1EEEEEEEEEvNT_6ParamsE)
	.align		4
        /*0024*/ 	.word	index@(__assertfail)
	.align		4
        /*0028*/ 	.word	index@(_ZN7cutlass13device_kernelIN5flash11enable_sm90INS1_16FlashAttnFwdSm90INS1_25CollectiveMainloopFwdSm90ILi2EN4cute5tupleIJNS5_1CILi1EEES8_S8_EEENS6_IJNS7_ILi128EEENS7_ILi96EEENS7_ILi192EEEEEELi128ENS_6half_tEfNS_4arch4Sm90ELb0ELb1ELb1ELb0ELb0ELb0ELb0ELb1ELb1ELb0ELb0ELb0EEENS1_21CollectiveEpilogueFwdINS6_IJSA_SA_SB_EEES9_SE_SG_Li256ELb0ELb0ELb0ELb0EEENS1_30DynamicPersistentTileSchedulerILi256ELi32ELb0ELb0ELb1EEEEEEEEEvNT_6ParamsE)
	.align		4
        /*002c*/ 	.word	index@(__assertfail)
	.align		4
        /*0030*/ 	.word	index@(_ZN7cutlass13device_kernelIN5flash11enable_sm90INS1_16FlashAttnFwdSm90INS1_25CollectiveMainloopFwdSm90ILi2EN4cute5tupleIJNS5_1CILi1EEES8_S8_EEENS6_IJNS7_ILi128EEENS7_ILi96EEENS7_ILi192EEEEEELi128ENS_6half_tEfNS_4arch4Sm90ELb0ELb1ELb1ELb1ELb0ELb0ELb0ELb1ELb1ELb0ELb0ELb0EEENS1_21CollectiveEpilogueFwdINS6_IJSA_SA_SB_EEES9_SE_SG_Li256ELb1ELb0ELb0ELb0EEENS1_36VarlenDynamicPersistentTileSchedulerILi128ELi96ELi256ELi32ELb0ELb0ELb1ELb1ELb0ELb1EEEEEEEEEvNT_6ParamsE)
	.align		4
        /*0034*/ 	.word	index@(__assertfail)
	.align		4
        /*0038*/ 	.word	index@(_ZN7cutlass13device_kernelIN5flash11enable_sm90INS1_16FlashAttnFwdSm90INS1_25CollectiveMainloopFwdSm90ILi2EN4cute5tupleIJNS5_1CILi1EEES8_S8_EEENS6_IJNS7_ILi128EEENS7_ILi96EEENS7_ILi192EEEEEELi128ENS_6half_tEfNS_4arch4Sm90ELb0ELb1ELb1ELb1ELb0ELb1ELb0ELb1ELb1ELb0ELb0ELb0EEENS1_21CollectiveEpilogueFwdINS6_IJSA_SA_SB_EEES9_SE_SG_Li256ELb1ELb0ELb0ELb0EEENS1_36VarlenDynamicPersistentTileSchedulerILi128ELi96ELi256ELi32ELb0ELb0ELb1ELb1ELb0ELb1EEEEEEEEEvNT_6ParamsE)
	.align		4
        /*003c*/ 	.word	index@(__assertfail)
	.align		4
        /*0040*/ 	.word	index@(_ZN7cutlass13device_kernelIN5flash11enable_sm90INS1_16FlashAttnFwdSm90INS1_25CollectiveMainloopFwdSm90ILi2EN4cute5tupleIJNS5_1CILi1EEES8_S8_EEENS6_IJNS7_ILi128EEESA_NS7_ILi192EEEEEELi128ENS_6half_tEfNS_4arch4Sm90ELb1ELb0ELb1ELb0ELb0ELb0ELb0ELb1ELb1ELb0ELb0ELb0EEENS1_21CollectiveEpilogueFwdINS6_IJSA_SA_SA_EEES9_SD_SF_Li256ELb0ELb0ELb0ELb0EEENS1_30DynamicPersistentTileSchedulerILi256ELi32ELb0ELb0ELb1EEEEEEEEEvNT_6ParamsE)
	.align		4
        /*0044*/ 	.word	index@(__assertfail)
	.align		4
        /*0048*/ 	.word	index@(_ZN7cutlass13device_kernelIN5flash11enable_sm90INS1_16FlashAttnFwdSm90INS1_25CollectiveMainloopFwdSm90ILi2EN4cute5tupleIJNS5_1CILi1EEES8_S8_EEENS6_IJNS7_ILi128EEESA_NS7_ILi192EEEEEELi128ENS_6half_tEfNS_4arch4Sm90ELb1ELb0ELb1ELb1ELb0ELb0ELb0ELb1ELb1ELb0ELb0ELb0EEENS1_21CollectiveEpilogueFwdINS6_IJSA_SA_SA_EEES9_SD_SF_Li256ELb1ELb0ELb0ELb0EEENS1_36VarlenDynamicPersistentTileSchedulerILi128ELi128ELi256ELi32ELb0ELb0ELb1ELb1ELb1ELb1EEEEEEEEEvNT_6ParamsE)
	.align		4
        /*004c*/ 	.word	index@(__assertfail)
	.align		4
        /*0050*/ 	.word	index@(_ZN7cutlass13device_kernelIN5flash11enable_sm90INS1_16FlashAttnFwdSm90INS1_25CollectiveMainloopFwdSm90ILi2EN4cute5tupleIJNS5_1CILi1EEES8_S8_EEENS6_IJNS7_ILi128EEESA_NS7_ILi192EEEEEELi128ENS_6half_tEfNS_4arch4Sm90ELb1ELb0ELb1ELb1ELb0ELb1ELb0ELb1ELb1ELb0ELb0ELb0EEENS1_21CollectiveEpilogueFwdINS6_IJSA_SA_SA_EEES9_SD_SF_Li256ELb1ELb0ELb0ELb0EEENS1_36VarlenDynamicPersistentTileSchedulerILi128ELi128ELi256ELi32ELb0ELb0ELb1ELb1ELb1ELb1EEEEEEEEEvNT_6ParamsE)
	.align		4
        /*0054*/ 	.word	index@(__assertfail)
	.align		4
        /*0058*/ 	.word	0x00000000
	.align		4
        /*005c*/ 	.word	0xfffffffe
	.align		4
        /*0060*/ 	.word	0x00000000
	.align		4
        /*0064*/ 	.word	0xfffffffd
	.align		4
        /*0068*/ 	.word	0x00000000
	.align		4
        /*006c*/ 	.word	0xfffffffc


//--------------------- .nv.constant4             --------------------------
	.section	.nv.constant4,"a",@progbits
	.align	8
	.align		8
.nv.constant4:
        /*0000*/ 	.dword	__assertfail
	.align		8
        /*0008*/ 	.dword	__unnamed_1
	.align		8
        /*0010*/ 	.dword	__unnamed_2
	.align		8
        /*0018*/ 	.dword	__unnamed_3
	.align		8
        /*0020*/ 	.dword	__unnamed_4
	.align		8
        /*0028*/ 	.dword	__unnamed_5
	.align		8
        /*0030*/ 	.dword	__unnamed_6
	.align		8
        /*0038*/ 	.dword	__unnamed_7
	.align		8
        /*0040*/ 	.dword	__unnamed_8
	.align		8
        /*0048*/ 	.dword	__unnamed_9
	.align		8
        /*0050*/ 	.dword	__unnamed_10
	.align		8
        /*0058*/ 	.dword	__unnamed_11
	.align		8
        /*0060*/ 	.dword	_ZN78_INTERNAL_62a4a2dc_42_flash_fwd_hdim192_128_fp16_softcap_sm90_cu_c784774a_31014cuda3std3__45__cpo5beginE
	.align		8
        /*0068*/ 	.dword	_ZN78_INTERNAL_62a4a2dc_42_flash_fwd_hdim192_128_fp16_softcap_sm90_cu_c784774a_31014cuda3std3__45__cpo3endE
	.align		8
        /*0070*/ 	.dword	_ZN78_INTERNAL_62a4a2dc_42_flash_fwd_hdim192_128_fp16_softcap_sm90_cu_c784774a_31014cuda3std3__45__cpo6cbeginE
	.align		8
        /*0078*/ 	.dword	_ZN78_INTERNAL_62a4a2dc_42_flash_fwd_hdim192_128_fp16_softcap_sm90_cu_c784774a_31014cuda3std3__45__cpo4cendE
	.align		8
        /*0080*/ 	.dword	_ZN78_INTERNAL_62a4a2dc_42_flash_fwd_hdim192_128_fp16_softcap_sm90_cu_c784774a_31014cuda3std3__480_GLOBAL__N__62a4a2dc_42_flash_fwd_hdim192_128_fp16_softcap_sm90_cu_c784774a_31016ignoreE
	.align		8
        /*0088*/ 	.dword	_ZN78_INTERNAL_62a4a2dc_42_flash_fwd_hdim192_128_fp16_softcap_sm90_cu_c784774a_31014cuda3std3__419piecewise_constructE
	.align		8
        /*0090*/ 	.dword	_ZN78_INTERNAL_62a4a2dc_42_flash_fwd_hdim192_128_fp16_softcap_sm90_cu_c784774a_31014cuda3std3__48in_placeE
	.align		8
        /*0098*/ 	.dword	_ZN78_INTERNAL_62a4a2dc_42_flash_fwd_hdim192_128_fp16_softcap_sm90_cu_c784774a_31014cuda3std6ranges3__45__cpo4swapE
	.align		8
        /*00a0*/ 	.dword	_ZN78_INTERNAL_62a4a2dc_42_flash_fwd_hdim192_128_fp16_softcap_sm90_cu_c784774a_31014cuda3std6ranges3__45__cpo9iter_moveE
	.align		8
        /*00a8*/ 	.dword	_ZN78_INTERNAL_62a4a2dc_42_flash_fwd_hdim192_128_fp16_softcap_sm90_cu_c784774a_31014cute7productE
	.align		8
        /*00b0*/ 	.dword	_ZN78_INTERNAL_62a4a2dc_42_flash_fwd_hdim192_128_fp16_softcap_sm90_cu_c784774a_31014cute1_E
	.align		8
        /*00b8*/ 	.dword	$str$23
	.align		8
        /*00c0*/ 	.dword	$str$24


//--------------------- .text._ZN7cutlass13device_kernelIN5flash11enable_sm90INS1_16FlashAttnFwdSm90INS1_25CollectiveMainloopFwdSm90ILi2EN4cute5tupleIJNS5_1CILi1EEES8_S8_EEENS6_IJNS7_ILi128EEESA_NS7_ILi192EEEEEELi128ENS_6half_tEfNS_4arch4Sm90ELb0ELb0ELb1ELb0ELb0ELb0ELb0ELb1ELb1ELb0ELb0ELb0EEENS1_21CollectiveEpilogueFwdINS6_IJSA_SA_SA_EEES9_SD_SF_Li256ELb0ELb0ELb0ELb0EEENS1_29StaticPersistentTileSchedulerILb0EEEEEEEEEvNT_6ParamsE --------------------------
	.section	.text._ZN7cutlass13device_kernelIN5flash11enable_sm90INS1_16FlashAttnFwdSm90INS1_25CollectiveMainloopFwdSm90ILi2EN4cute5tupleIJNS5_1CILi1EEES8_S8_EEENS6_IJNS7_ILi128EEESA_NS7_ILi192EEEEEELi128ENS_6half_tEfNS_4arch4Sm90ELb0ELb0ELb1ELb0ELb0ELb0ELb0ELb1ELb1ELb0ELb0ELb0EEENS1_21CollectiveEpilogueFwdINS6_IJSA_SA_SA_EEES9_SD_SF_Li256ELb0ELb0ELb0ELb0EEENS1_29StaticPersistentTileSchedulerILb0EEEEEEEEEvNT_6ParamsE,"ax",@progbits
	.align	128
.text._ZN7cutlass13device_kernelIN5flash11enable_sm90INS1_16FlashAttnFwdSm90INS1_25CollectiveMainloopFwdSm90ILi2EN4cute5tupleIJNS5_1CILi1EEES8_S8_EEENS6_IJNS7_ILi128EEESA_NS7_ILi192EEEEEELi128ENS_6half_tEfNS_4arch4Sm90ELb0ELb0ELb1ELb0ELb0ELb0ELb0ELb1ELb1ELb0ELb0ELb0EEENS1_21CollectiveEpilogueFwdINS6_IJSA_SA_SA_EEES9_SD_SF_Li256ELb0ELb0ELb0ELb0EEENS1_29StaticPersistentTileSchedulerILb0EEEEEEEEEvNT_6ParamsE:
        .type           _ZN7cutlass13device_kernelIN5flash11enable_sm90INS1_16FlashAttnFwdSm90INS1_25CollectiveMainloopFwdSm90ILi2EN4cute5tupleIJNS5_1CILi1EEES8_S8_EEENS6_IJNS7_ILi128EEESA_NS7_ILi192EEEEEELi128ENS_6half_tEfNS_4arch4Sm90ELb0ELb0ELb1ELb0ELb0ELb0ELb0ELb1ELb1ELb0ELb0ELb0EEENS1_21CollectiveEpilogueFwdINS6_IJSA_SA_SA_EEES9_SD_SF_Li256ELb0ELb0ELb0ELb0EEENS1_29StaticPersistentTileSchedulerILb0EEEEEEEEEvNT_6ParamsE,@function
        .size           _ZN7cutlass13device_kernelIN5flash11enable_sm90INS1_16FlashAttnFwdSm90INS1_25CollectiveMainloopFwdSm90ILi2EN4cute5tupleIJNS5_1CILi1EEES8_S8_EEENS6_IJNS7_ILi128EEESA_NS7_ILi192EEEEEELi128ENS_6half_tEfNS_4arch4Sm90ELb0ELb0ELb1ELb0ELb0ELb0ELb0ELb1ELb1ELb0ELb0ELb0EEENS1_21CollectiveEpilogueFwdINS6_IJSA_SA_SA_EEES9_SD_SF_Li256ELb0ELb0ELb0ELb0EEENS1_29StaticPersistentTileSchedulerILb0EEEEEEEEEvNT_6ParamsE,(.L_x_2656 - _ZN7cutlass13device_kernelIN5flash11enable_sm90INS1_16FlashAttnFwdSm90INS1_25CollectiveMainloopFwdSm90ILi2EN4cute5tupleIJNS5_1CILi1EEES8_S8_EEENS6_IJNS7_ILi128EEESA_NS7_ILi192EEEEEELi128ENS_6half_tEfNS_4arch4Sm90ELb0ELb0ELb1ELb0ELb0ELb0ELb0ELb1ELb1ELb0ELb0ELb0EEENS1_21CollectiveEpilogueFwdINS6_IJSA_SA_SA_EEES9_SD_SF_Li256ELb0ELb0ELb0ELb0EEENS1_29StaticPersistentTileSchedulerILb0EEEEEEEEEvNT_6ParamsE)
        .other          _ZN7cutlass13device_kernelIN5flash11enable_sm90INS1_16FlashAttnFwdSm90INS1_25CollectiveMainloopFwdSm90ILi2EN4cute5tupleIJNS5_1CILi1EEES8_S8_EEENS6_IJNS7_ILi128EEESA_NS7_ILi192EEEEEELi128ENS_6half_tEfNS_4arch4Sm90ELb0ELb0ELb1ELb0ELb0ELb0ELb0ELb1ELb1ELb0ELb0ELb0EEENS1_21CollectiveEpilogueFwdINS6_IJSA_SA_SA_EEES9_SD_SF_Li256ELb0ELb0ELb0ELb0EEENS1_29StaticPersistentTileSchedulerILb0EEEEEEEEEvNT_6ParamsE,@"STO_CUDA_ENTRY STV_DEFAULT"
_ZN7cutlass13device_kernelIN5flash11enable_sm90INS1_16FlashAttnFwdSm90INS1_25CollectiveMainloopFwdSm90ILi2EN4cute5tupleIJNS5_1CILi1EEES8_S8_EEENS6_IJNS7_ILi128EEESA_NS7_ILi192EEEEEELi128ENS_6half_tEfNS_4arch4Sm90ELb0ELb0ELb1ELb0ELb0ELb0ELb0ELb1ELb1ELb0ELb0ELb0EEENS1_21CollectiveEpilogueFwdINS6_IJSA_SA_SA_EEES9_SD_SF_Li256ELb0ELb0ELb0ELb0EEENS1_29StaticPersistentTileSchedulerILb0EEEEEEEEEvNT_6ParamsE:
[----:B------:R-:W1:Y:S02]  /*0000*/  LDC R1, c[0x0][0x28] ;  /* 0x00000a00ff017b82 */ /* 0x000e640000000800 */
[----:B-1----:R-:W-:Y:S01]  /*0010*/  VIADD R1, R1, 0xffffffe0 ;  /* 0xffffffe001017836 */ /* 0x002fe20000000000 */
[----:B------:R-:W1:Y:S01]  /*0020*/  S2R R3, SR_TID.X ;  /* 0x0000000000037919 */ /* 0x000e620000002100 */
[----:B------:R-:W-:Y:S01]  /*0030*/  ELECT P0, URZ, PT ;  /* 0x00000000003f782f */ /* 0x000fe20003800000 */
[----:B------:R-:W-:Y:S01]  /*0040*/  BSSY B0, `(.L_x_0) ;  /* 0x0000013000007945 */ /* 0x000fe20003800000 */
[----:B-1----:R-:W-:-:S05]  /*0050*/  SHF.R.U32.HI R0, RZ, 0x5, R3 ;  /* 0x00000005ff007819 */ /* 0x002fca0000011603 */
[----:B------:R-:W1:Y:S02]  /*0060*/  SHFL.IDX PT, R2, R0, RZ, 0x1f ;  /* 0x00001fff00027589 */ /* 0x000e6400000e0000 */
[----:B-1----:R-:W-:-:S13]  /*0070*/  ISETP.EQ.AND P0, PT, R2, RZ, P0 ;  /* 0x000000ff0200720c */ /* 0x002fda0000702270 */
[----:B------:R-:W-:Y:S05]  /*0080*/  @!P0 BRA `(.L_x_1) ;  /* 0x0000000000388947 */ /* 0x000fea0003800000 */
[----:B------:R-:W-:Y:S02]  /*0090*/  ULDC.64 UR4, c[0x0][0x198] ;  /* 0x0000660000047ab9 */ /* 0x000fe40000000a00 */
[----:B------:R-:W-:Y:S02]  /*00a0*/  UIADD3 UR6, UP0, UR4, 0x270, URZ ;  /* 0x0000027004067890 */ /* 0x000fe4000ff1e03f */
[----:B------:R-:W-:Y:S02]  /*00b0*/  UIADD3 UR8, UP1, UR4, 0x370, URZ ;  /* 0x0000037004087890 */ /* 0x000fe4000ff3e03f */
[----:B------:R-:W-:Y:S02]  /*00c0*/  UIADD3 UR10, UP2, UR4, 0x470, URZ ;  /* 0x00000470040a7890 */ /* 0x000fe4000ff5e03f */
[----:B------:R-:W-:Y:S02]  /*00d0*/  UIADD3 UR4, UP3, UR4, 0x9f0, URZ ;  /* 0x000009f004047890 */ /* 0x000fe4000ff7e03f */
[----:B------:R-:W-:-:S02]  /*00e0*/  UIADD3.X UR7, URZ, UR5, URZ, UP0, !UPT ;  /* 0x000000053f077290 */ /* 0x000fc400087fe43f */
[----:B------:R-:W-:Y:S02]  /*00f0*/  UIADD3.X UR9, URZ, UR5, URZ, UP1, !UPT ;  /* 0x000000053f097290 */ /* 0x000fe40008ffe43f */
[----:B------:R-:W-:Y:S02]  /*0100*/  UIADD3.X UR11, URZ, UR5, URZ, UP2, !UPT ;  /* 0x000000053f0b7290 */ /* 0x000fe400097fe43f */
[----:B------:R-:W-:-:S03]  /*0110*/  UIADD3.X UR5, URZ, UR5, URZ, UP3, !UPT ;  /* 0x000000053f057290 */ /* 0x000fc60009ffe43f */
[----:B------:R1:W-:Y:S02]  /*0120*/  UTMACCTL.PF [UR6] ;  /* 0x00000000060079b9 */ /* 0x0003e40008040000 */
[----:B------:R1:W-:Y:S02]  /*0130*/  UTMACCTL.PF [UR8] ;  /* 0x00000000080079b9 */ /* 0x0003e40008040000 */
[----:B------:R1:W-:Y:S02]  /*0140*/  UTMACCTL.PF [UR10] ;  /* 0x000000000a0079b9 */ /* 0x0003e40008040000 */
[----:B------:R1:W-:Y:S02]  /*0150*/  UTMACCTL.PF [UR4] ;  /* 0x00000000040079b9 */ /* 0x0003e40008040000 */
[----:B-1----:R-:W-:Y:S01]  /*0160*/  NOP ;  /* 0x0000000000007918 */ /* 0x002fe20000000000 */
.L_x_1:
[----:B------:R-:W-:Y:S05]  /*0170*/  BSYNC B0 ;  /* 0x0000000000007941 */ /* 0x000fea0003800000 */
.L_x_0:
[----:B------:R-:W-:Y:S01]  /*0180*/  VOTEU.ANY UP0, P0 ;  /* 0x00000000003f7886 */ /* 0x000fe20000000100 */
[----:B------:R-:W1:Y:S01]  /*0190*/  SHFL.IDX PT, R2, R0, RZ, 0x1f ;  /* 0x00001fff00027589 */ /* 0x000e6200000e0000 */
[----:B------:R-:W-:Y:S01]  /*01a0*/  UMOV UR4, 0x1 ;  /* 0x0000000100047882 */ /* 0x000fe20000000000 */
[----:B------:R-:W-:Y:S02]  /*01b0*/  VOTEU.ANY UP1, P0 ;  /* 0x00000000003f7886 */ /* 0x000fe40000020100 */
[----:B------:R-:W2:Y:S01]  /*01c0*/  @UP0 S2UR UR7, SR_CgaCtaId ;  /* 0x00000000000709c3 */ /* 0x000ea20000008800 */
[----:B------:R-:W-:Y:S01]  /*01d0*/  @UP0 UMOV UR6, 0x400 ;  /* 0x0000040000060882 */ /* 0x000fe20000000000 */
[----:B------:R-:W-:-:S04]  /*01e0*/  @UP0 UIADD3 UR4, -UR4, 0x100000, URZ ;  /* 0x0010000004040890 */ /* 0x000fc8000fffe13f */
[----:B------:R-:W-:Y:S02]  /*01f0*/  @UP0 USHF.L.U32 UR5, UR4, 0xb, URZ ;  /* 0x0000000b04050899 */ /* 0x000fe4000800063f */
[----:B------:R-:W-:Y:S01]  /*0200*/  @UP0 USHF.L.U32 UR4, UR4, 0x1, URZ ;  /* 0x0000000104040899 */ /* 0x000fe2000800063f */
[----:B-1----:R-:W-:Y:S02]  /*0210*/  ISETP.NE.AND P1, PT, R2, RZ, PT ;  /* 0x000000ff0200720c */ /* 0x002fe40003f25270 */
[----:B------:R-:W-:Y:S01]  /*0220*/  SHF.R.U32.HI R2, RZ, 0x7, R3 ;  /* 0x00000007ff027819 */ /* 0x000fe20000011603 */
[----:B--2---:R-:W-:Y:S01]  /*0230*/  @UP0 ULEA UR6, UR7, UR6, 0x18 ;  /* 0x0000000607060291 */ /* 0x004fe2000f8ec03f */
[----:B------:R-:W-:-:S04]  /*0240*/  VOTEU.ANY UP0, P0 ;  /* 0x00000000003f7886 */ /* 0x000fc80000000100 */
[----:B------:R-:W1:Y:S04]  /*0250*/  SHFL.IDX PT, R2, R2, RZ, 0x1f ;  /* 0x00001fff02027589 */ /* 0x000e6800000e0000 */
[----:B------:R-:W2:Y:S03]  /*0260*/  FENCE.VIEW.ASYNC.S ;  /* 0x00000000000073c6 */ /* 0x000ea60000000000 */
[----:B--2---:R2:W3:Y:S01]  /*0270*/  @UP0 SYNCS.EXCH.64 URZ, [UR6+0x34800], UR4 ;  /* 0x03480004063f05b2 */ /* 0x0044e20008000100 */
[----:B------:R2:W4:Y:S01]  /*0280*/  @UP1 SYNCS.EXCH.64 URZ, [UR6+0x34820], UR4 ;  /* 0x03482004063f15b2 */ /* 0x0005220008000100 */
[----:B------:R-:W-:Y:S05]  /*0290*/  @P1 BRA `(.L_x_2) ;  /* 0x0000000000481947 */ /* 0x000fea0003800000 */
[----:B--2---:R-:W2:Y:S01]  /*02a0*/  S2UR UR5, SR_CgaCtaId ;  /* 0x00000000000579c3 */ /* 0x004ea20000008800 */
[----:B------:R-:W-:Y:S01]  /*02b0*/  UMOV UR4, 0x400 ;  /* 0x0000040000047882 */ /* 0x000fe20000000000 */
[----:B------:R-:W-:Y:S01]  /*02c0*/  UMOV UR6, 0x1 ;  /* 0x0000000100067882 */ /* 0x000fe20000000000 */
[----:B------:R-:W-:Y:S01]  /*02d0*/  UMOV UR9, 0x2 ;  /* 0x0000000200097882 */ /* 0x000fe20000000000 */
[----:B------:R-:W-:-:S04]  /*02e0*/  UIADD3 UR6, -UR6, 0x100000, URZ ;  /* 0x0010000006067890 */ /* 0x000fc8000fffe13f */
[----:B------:R-:W-:Y:S02]  /*02f0*/  USHF.L.U32 UR7, UR6, 0xb, URZ ;  /* 0x0000000b06077899 */ /* 0x000fe4000800063f */
[----:B------:R-:W-:Y:S01]  /*0300*/  USHF.L.U32 UR6, UR6, 0x1, URZ ;  /* 0x0000000106067899 */ /* 0x000fe2000800063f */
[----:B------:R-:W-:Y:S01]  /*0310*/  ELECT P0, URZ, PT ;  /* 0x00000000003f782f */ /* 0x000fe20003800000 */
[----:B--2---:R-:W-:Y:S02]  /*0320*/  ULEA UR8, UR5, UR4, 0x18 ;  /* 0x0000000405087291 */ /* 0x004fe4000f8ec03f */
[----:B------:R-:W-:-:S04]  /*0330*/  UIADD3 UR4, -UR9, 0x100000, URZ ;  /* 0x0010000009047890 */ /* 0x000fc8000fffe13f */
[----:B------:R-:W-:Y:S02]  /*0340*/  USHF.L.U32 UR5, UR4, 0xb, URZ ;  /* 0x0000000b04057899 */ /* 0x000fe4000800063f */
[----:B------:R-:W-:Y:S01]  /*0350*/  USHF.L.U32 UR4, UR4, 0x1, URZ ;  /* 0x0000000104047899 */ /* 0x000fe2000800063f */
[----:B------:R-:W2:Y:S03]  /*0360*/  FENCE.VIEW.ASYNC.S ;  /* 0x00000000000073c6 */ /* 0x000ea60000000000 */
[----:B--2---:R2:W1:Y:S08]  /*0370*/  SYNCS.EXCH.64 URZ, [UR8+0x34830], UR6 ;  /* 0x03483006083f75b2 */ /* 0x0044700008000100 */
[----:B------:R2:W1:Y:S01]  /*0380*/  SYNCS.EXCH.64 URZ, [UR8+0x34840], UR4 ;  /* 0x03484004083f75b2 */ /* 0x0004620008000100 */
[----:B------:R2:W1:Y:S01]  /*0390*/  SYNCS.EXCH.64 URZ, [UR8+0x34838], UR6 ;  /* 0x03483806083f75b2 */ /* 0x0004620008000100 */
[----:B------:R2:W1:Y:S01]  /*03a0*/  SYNCS.EXCH.64 URZ, [UR8+0x34848], UR4 ;  /* 0x03484804083f75b2 */ /* 0x0004620008000100 */
[----:B------:R-:W-:Y:S01]  /*03b0*/  NOP ;  /* 0x0000000000007918 */ /* 0x000fe20000000000 */
.L_x_2:
[----:B------:R-:W5:Y:S01]  /*03c0*/  SHFL.IDX PT, R4, R0, RZ, 0x1f ;  /* 0x00001fff00047589 */ /* 0x000f6200000e0000 */
[----:B------:R-:W-:Y:S01]  /*03d0*/  NOP ;  /* 0x0000000000007918 */ /* 0x000fe20000000000 */
[----:B-----5:R-:W-:-:S13]  /*03e0*/  ISETP.NE.AND P0, PT, R4, RZ, PT ;  /* 0x000000ff0400720c */ /* 0x020fda0003f05270 */
[----:B------:R-:W-:Y:S05]  /*03f0*/  @P0 BRA `(.L_x_3) ;  /* 0x0000000000480947 */ /* 0x000fea0003800000 */
[----:B--2---:R-:W2:Y:S01]  /*0400*/  S2UR UR5, SR_CgaCtaId ;  /* 0x00000000000579c3 */ /* 0x004ea20000008800 */
[----:B------:R-:W-:Y:S01]  /*0410*/  UMOV UR4, 0x400 ;  /* 0x0000040000047882 */ /* 0x000fe20000000000 */
[----:B------:R-:W-:Y:S01]  /*0420*/  UMOV UR6, 0x1 ;  /* 0x0000000100067882 */ /* 0x000fe20000000000 */
[----:B------:R-:W-:Y:S01]  /*0430*/  UMOV UR7, 0x2 ;  /* 0x0000000200077882 */ /* 0x000fe20000000000 */
[----:B------:R-:W-:Y:S01]  /*0440*/  ELECT P0, URZ, PT ;  /* 0x00000000003f782f */ /* 0x000fe20003800000 */
[----:B--2---:R-:W-:Y:S02]  /*0450*/  ULEA UR8, UR5, UR4, 0x18 ;  /* 0x0000000405087291 */ /* 0x004fe4000f8ec03f */
[----:B------:R-:W-:-:S04]  /*0460*/  UIADD3 UR4, -UR6, 0x100000, URZ ;  /* 0x0010000006047890 */ /* 0x000fc8000fffe13f */
[----:B------:R-:W-:Y:S02]  /*0470*/  USHF.L.U32 UR5, UR4, 0xb, URZ ;  /* 0x0000000b04057899 */ /* 0x000fe4000800063f */
[----:B------:R-:W-:Y:S02]  /*0480*/  USHF.L.U32 UR4, UR4, 0x1, URZ ;  /* 0x0000000104047899 */ /* 0x000fe4000800063f */
        /* <DEDUP_REMOVED lines=9> */
.L_x_3:
[----:B------:R-:W5:Y:S01]  /*0520*/  SHFL.IDX PT, R4, R0, RZ, 0x1f ;  /* 0x00001fff00047589 */ /* 0x000f6200000e0000 */
[----:B------:R-:W-:Y:S01]  /*0530*/  NOP ;  /* 0x0000000000007918 */ /* 0x000fe20000000000 */
[----:B-----5:R-:W-:-:S13]  /*0540*/  ISETP.NE.AND P0, PT, R4, RZ, PT ;  /* 0x000000ff0400720c */ /* 0x020fda0003f05270 */
[----:B------:R-:W-:Y:S05]  /*0550*/  @P0 BRA `(.L_x_4) ;  /* 0x0000000000380947 */ /* 0x000fea0003800000 */
[----:B--2---:R-:W2:Y:S01]  /*0560*/  S2UR UR5, SR_CgaCtaId ;  /* 0x00000000000579c3 */ /* 0x004ea20000008800 */
[----:B------:R-:W-:Y:S01]  /*0570*/  UMOV UR4, 0x400 ;  /* 0x0000040000047882 */ /* 0x000fe20000000000 */
[----:B------:R-:W-:Y:S01]  /*0580*/  UMOV UR7, 0x1 ;  /* 0x0000000100077882 */ /* 0x000fe20000000000 */
[----:B------:R-:W-:Y:S01]  /*0590*/  ELECT P0, URZ, PT ;  /* 0x00000000003f782f */ /* 0x000fe20003800000 */
[----:B--2---:R-:W-:Y:S02]  /*05a0*/  ULEA UR6, UR5, UR4, 0x18 ;  /* 0x0000000405067291 */ /* 0x004fe4000f8ec03f */
[----:B------:R-:W-:-:S04]  /*05b0*/  UIADD3 UR4, -UR7, 0x100000, URZ ;  /* 0x0010000007047890 */ /* 0x000fc8000fffe13f */
[----:B------:R-:W-:Y:S02]  /*05c0*/  USHF.L.U32 UR5, UR4, 0xb, URZ ;  /* 0x0000000b04057899 */ /* 0x000fe4000800063f */
[----:B------:R-:W-:Y:S01]  /*05d0*/  USHF.L.U32 UR4, UR4, 0x1, URZ ;  /* 0x0000000104047899 */ /* 0x000fe2000800063f */
[----:B------:R-:W2:Y:S11]  /*05e0*/  FENCE.VIEW.ASYNC.S ;  /* 0x00000000000073c6 */ /* 0x000eb60000000000 */
[----:B--2---:R2:W1:Y:S01]  /*05f0*/  SYNCS.EXCH.64 URZ, [UR6+0x34870], UR4 ;  /* 0x03487004063f75b2 */ /* 0x0044620008000100 */
[----:B------:R2:W1:Y:S01]  /*0600*/  SYNCS.EXCH.64 URZ, [UR6+0x34880], UR4 ;  /* 0x03488004063f75b2 */ /* 0x0004620008000100 */
[----:B------:R2:W1:Y:S01]  /*0610*/  SYNCS.EXCH.64 URZ, [UR6+0x34878], UR4 ;  /* 0x03487804063f75b2 */ /* 0x0004620008000100 */
[----:B------:R2:W1:Y:S01]  /*0620*/  SYNCS.EXCH.64 URZ, [UR6+0x34888], UR4 ;  /* 0x03488804063f75b2 */ /* 0x0004620008000100 */
[----:B------:R-:W-:Y:S01]  /*0630*/  NOP ;  /* 0x0000000000007918 */ /* 0x000fe20000000000 */
.L_x_4:
        /* <DEDUP_REMOVED lines=22> */
.L_x_5:
        /* <DEDUP_REMOVED lines=22> */
.L_x_6:
[----:B-1----:R-:W-:Y:S01]  /*0900*/  ISETP.NE.AND P0, PT, R2, RZ, PT ;  /* 0x000000ff0200720c */ /* 0x002fe20003f05270 */
[----:B------:R-:W-:Y:S01]  /*0910*/  IMAD.MOV.U32 R2, RZ, RZ, 0x1 ;  /* 0x00000001ff027424 */ /* 0x000fe200078e00ff */
[----:B------:R-:W-:-:S04]  /*0920*/  NOP ;  /* 0x0000000000007918 */ /* 0x000fc80000000000 */
[----:B------:R-:W-:-:S05]  /*0930*/  SEL R2, R2, 0x2, !P0 ;  /* 0x0000000202027807 */ /* 0x000fca0004000000 */
[----:B------:R1:W-:Y:S01]  /*0940*/  STL [R1+0x1c], R2 ;  /* 0x00001c0201007387 */ /* 0x0003e20000100800 */
[----:B---34-:R-:W-:Y:S06]  /*0950*/  BAR.SYNC.DEFER_BLOCKING 0x0 ;  /* 0x0000000000007b1d */ /* 0x018fec0000010000 */
[----:B------:R-:W-:Y:S05]  /*0960*/  @!P0 BRA `(.L_x_7) ;  /* 0x0000007800108947 */ /* 0x000fea0003800000 */
.L_x_8:
[----:B------:R-:W-:-:S08]  /*0970*/  NOP ;  /* 0x0000000000007918 */ /* 0x000fd00000000000 */
[----:B------:R-:W3:Y:S02]  /*0980*/  USETMAXREG.TRY_ALLOC.CTAPOOL UP0, 0xf0 ;  /* 0x000000f0000079c8 */ /* 0x000ee40008000600 */
[----:B---3--:R-:W-:-:S13]  /*0990*/  PLOP3.LUT P0, PT, PT, PT, UP0, 0x80, 0x0 ;  /* 0x000000000000781c */ /* 0x008fda0003f0f008 */
[----:B------:R-:W-:Y:S05]  /*09a0*/  @!P0 BRA `(.L_x_8) ;  /* 0xfffffffc00f08947 */ /* 0x000fea000383ffff */
[----:B--2---:R-:W2:Y:S08]  /*09b0*/  S2UR UR7, SR_CTAID.X ;  /* 0x00000000000779c3 */ /* 0x004eb00000002500 */
[----:B------:R-:W-:Y:S08]  /*09c0*/  BAR.ARV 0x8, 0x120 ;  /* 0x0204800000007b1d */ /* 0x000ff00000002000 */
[----:B------:R-:W2:Y:S02]  /*09d0*/  LDC R0, c[0x0][0xda4] ;  /* 0x00036900ff007b82 */ /* 0x000ea40000000800 */
[----:B--2---:R-:W-:-:S13]  /*09e0*/  ISETP.LE.AND P0, PT, R0, UR7, PT ;  /* 0x0000000700007c0c */ /* 0x004fda000bf03270 */
[----:B------:R-:W-:Y:S05]  /*09f0*/  @P0 EXIT ;  /* 0x000000000000094d */ /* 0x000fea0003800000 */
[----:B------:R-:W2:Y:S01]  /*0a00*/  LDL.LU R8, [R1+0x1c] ;  /* 0x00001c0001087983 */ /* 0x000ea20000300800 */
[----:B------:R-:W-:Y:S01]  /*0a10*/  IADD3 R0, R3, -0x80, RZ ;  /* 0xffffff8003007810 */ /* 0x000fe20007ffe0ff */
[----:B------:R-:W3:Y:S01]  /*0a20*/  S2UR UR4, SR_CgaCtaId ;  /* 0x00000000000479c3 */ /* 0x000ee20000008800 */
[----:B------:R-:W-:Y:S01]  /*0a30*/  UMOV UR60, 0x400 ;  /* 0x00000400003c7882 */ /* 0x000fe20000000000 */
[----:B------:R-:W-:Y:S01]  /*0a40*/  MOV R18, UR7 ;  /* 0x0000000700127c02 */ /* 0x000fe20008000f00 */
[----:B------:R-:W-:Y:S01]  /*0a50*/  IMAD.MOV.U32 R19, RZ, RZ, RZ ;  /* 0x000000ffff137224 */ /* 0x000fe200078e00ff */
[----:B------:R-:W-:Y:S01]  /*0a60*/  SHF.R.S32.HI R3, RZ, 0x1f, R0 ;  /* 0x0000001fff037819 */ /* 0x000fe20000011400 */
[----:B------:R-:W-:Y:S01]  /*0a70*/  UMOV UR39, URZ ;  /* 0x0000003f00277c82 */ /* 0x000fe20008000000 */
[----:B------:R-:W-:Y:S02]  /*0a80*/  UMOV UR38, URZ ;  /* 0x0000003f00267c82 */ /* 0x000fe40008000000 */
[CC--:B------:R-:W-:Y:S01]  /*0a90*/  LEA.HI R5, R3.reuse, R0.reuse, RZ, 0x7 ;  /* 0x0000000003057211 */ /* 0x0c0fe200078f38ff */
[----:B------:R-:W4:Y:S01]  /*0aa0*/  S2UR UR6, SR_SWINHI ;  /* 0x00000000000679c3 */ /* 0x000f220000002f00 */
[----:B------:R-:W-:-:S02]  /*0ab0*/  LEA.HI R4, R3, R0, RZ, 0x4 ;  /* 0x0000000003047211 */ /* 0x000fc400078f20ff */
[----:B------:R-:W-:Y:S02]  /*0ac0*/  LOP3.LUT R7, R5, 0xffffff80, RZ, 0xc0, !PT ;  /* 0xffffff8005077812 */ /* 0x000fe400078ec0ff */
[----:B------:R-:W-:Y:S02]  /*0ad0*/  SHF.R.S32.HI R11, RZ, 0x4, R4 ;  /* 0x00000004ff0b7819 */ /* 0x000fe40000011404 */
[----:B------:R-:W-:Y:S01]  /*0ae0*/  LOP3.LUT R9, R4, 0x3fffff0, RZ, 0xc0, !PT ;  /* 0x03fffff004097812 */ /* 0x000fe200078ec0ff */
[----:B------:R-:W-:Y:S01]  /*0af0*/  IMAD.IADD R22, R0, 0x1, -R7 ;  /* 0x0000000100167824 */ /* 0x000fe200078e0a07 */
[----:B------:R-:W-:Y:S02]  /*0b00*/  LEA.HI R185, R3, R0, RZ, 0x5 ;  /* 0x0000000003b97211 */ /* 0x000fe400078f28ff */
[----:B------:R-:W-:Y:S01]  /*0b10*/  LEA.HI R4, R4, R11, RZ, 0x1 ;  /* 0x0000000b04047211 */ /* 0x000fe200078f08ff */
[----:B------:R-:W-:Y:S01]  /*0b20*/  IMAD.IADD R0, R0, 0x1, -R9 ;  /* 0x0000000100007824 */ /* 0x000fe200078e0a09 */
[----:B------:R-:W-:-:S02]  /*0b30*/  SHF.R.S32.HI R7, RZ, 0x1f, R22 ;  /* 0x0000001fff077819 */ /* 0x000fc40000011416 */
[----:B------:R-:W-:Y:S01]  /*0b40*/  LOP3.LUT R4, R4, 0x1ffffffe, RZ, 0xc0, !PT ;  /* 0x1ffffffe04047812 */ /* 0x000fe200078ec0ff */
[----:B---3--:R-:W-:Y:S01]  /*0b50*/  ULEA UR60, UR4, UR60, 0x18 ;  /* 0x0000003c043c7291 */ /* 0x008fe2000f8ec03f */
[----:B-1----:R-:W-:Y:S02]  /*0b60*/  LEA.HI R2, R7, R22, RZ, 0x2 ;  /* 0x0000001607027211 */ /* 0x002fe400078f10ff */
[----:B------:R-:W-:Y:S02]  /*0b70*/  SHF.R.S32.HI R185, RZ, 0x5, R185 ;  /* 0x00000005ffb97819 */ /* 0x000fe400000114b9 */
[--C-:B------:R-:W-:Y:S02]  /*0b80*/  SHF.R.S32.HI R3, RZ, 0x2, R2.reuse ;  /* 0x00000002ff037819 */ /* 0x100fe40000011402 */
[----:B------:R-:W-:Y:S01]  /*0b90*/  SHF.R.S32.HI R6, RZ, 0x1f, R2 ;  /* 0x0000001fff067819 */ /* 0x000fe20000011402 */
[----:B------:R-:W-:Y:S01]  /*0ba0*/  IMAD R9, R185, 0x10, R0 ;  /* 0x00000010b9097824 */ /* 0x000fe200078e0200 */
[----:B------:R-:W-:Y:S01]  /*0bb0*/  SHF.R.S32.HI R184, RZ, 0x7, R5 ;  /* 0x00000007ffb87819 */ /* 0x000fe20000011405 */
[----:B------:R-:W-:Y:S01]  /*0bc0*/  UMOV UR4, UR60 ;  /* 0x0000003c00047c82 */ /* 0x000fe20008000000 */
[----:B----4-:R-:W-:Y:S01]  /*0bd0*/  UMOV UR5, UR6 ;  /* 0x0000000600057c82 */ /* 0x010fe20008000000 */
[----:B------:R-:W-:Y:S01]  /*0be0*/  LEA.HI R6, R6, R3, RZ, 0x3 ;  /* 0x0000000306067211 */ /* 0x000fe200078f18ff */
[----:B------:R-:W-:Y:S01]  /*0bf0*/  IMAD.U32 R16, RZ, RZ, UR4 ;  /* 0x00000004ff107e24 */ /* 0x000fe2000f8e00ff */
[----:B------:R-:W-:-:S02]  /*0c00*/  IADD3 R4, R11, -R4, RZ ;  /* 0x800000040b047210 */ /* 0x000fc40007ffe0ff */
[----:B------:R-:W-:Y:S02]  /*0c10*/  LOP3.LUT R6, R6, 0xfffffff8, RZ, 0xc0, !PT ;  /* 0xfffffff806067812 */ /* 0x000fe400078ec0ff */
[----:B------:R-:W-:Y:S01]  /*0c20*/  LEA.HI R7, R7, R22, RZ, 0x5 ;  /* 0x0000001607077211 */ /* 0x000fe200078f28ff */
[----:B------:R-:W-:Y:S01]  /*0c30*/  IMAD R4, R9, 0x8, R4 ;  /* 0x0000000809047824 */ /* 0x000fe200078e0204 */
[----:B------:R-:W-:Y:S02]  /*0c40*/  LEA.HI R5, R5, R184, RZ, 0x1 ;  /* 0x000000b805057211 */ /* 0x000fe400078f08ff */
[----:B------:R-:W-:Y:S01]  /*0c50*/  IADD3 R9, R3, -R6, RZ ;  /* 0x8000000603097210 */ /* 0x000fe20007ffe0ff */
[----:B------:R-:W-:Y:S01]  /*0c60*/  IMAD.MOV.U32 R6, RZ, RZ, -0x2 ;  /* 0xfffffffeff067424 */ /* 0x000fe200078e00ff */
[----:B------:R-:W-:Y:S02]  /*0c70*/  LOP3.LUT R3, R2, 0x7ffffffc, RZ, 0xc0, !PT ;  /* 0x7ffffffc02037812 */ /* 0x000fe400078ec0ff */
[----:B------:R-:W-:Y:S01]  /*0c80*/  SHF.R.S32.HI R0, RZ, 0x5, R7 ;  /* 0x00000005ff007819 */ /* 0x000fe20000011407 */
[----:B------:R-:W-:Y:S01]  /*0c90*/  IMAD.SHL.U32 R7, R4, 0x8, RZ ;  /* 0x0000000804077824 */ /* 0x000fe200078e00ff */
[----:B------:R-:W-:Y:S01]  /*0ca0*/  LOP3.LUT R5, R5, 0x3fffffe, RZ, 0xc0, !PT ;  /* 0x03fffffe05057812 */ /* 0x000fe200078ec0ff */
[----:B------:R-:W-:Y:S01]  /*0cb0*/  IMAD.IADD R3, R22, 0x1, -R3 ;  /* 0x0000000116037824 */ /* 0x000fe200078e0a03 */
[----:B------:R-:W-:-:S02]  /*0cc0*/  MOV R17, UR5 ;  /* 0x0000000500117c02 */ /* 0x000fc40008000f00 */
[----:B------:R-:W-:Y:S01]  /*0cd0*/  LEA R0, R0, R9, 0x4 ;  /* 0x0000000900007211 */ /* 0x000fe200078e20ff */
[----:B------:R-:W-:Y:S02]  /*0ce0*/  IMAD.IADD R5, R184, 0x1, -R5 ;  /* 0x00000001b8057824 */ /* 0x000fe400078e0a05 */
[----:B------:R-:W-:Y:S02]  /*0cf0*/  IMAD R187, R3, R6, 0x80 ;  /* 0x0000008003bb7424 */ /* 0x000fe400078e0206 */
[----:B------:R-:W-:-:S04]  /*0d00*/  IMAD.WIDE R16, R7, 0x2, R16 ;  /* 0x0000000207107825 */ /* 0x000fc800078e0210 */
[----:B------:R-:W-:Y:S01]  /*0d10*/  IMAD R186, R5, 0x40, R0 ;  /* 0x0000004005ba7824 */ /* 0x000fe200078e0200 */
[----:B--2---:R-:W-:-:S07]  /*0d20*/  LOP3.LUT R2, R8, 0x1, RZ, 0xfc, !PT ;  /* 0x0000000108027812 */ /* 0x004fce00078efcff */
.L_x_31:
[----:B-1----:R-:W1:Y:S01]  /*0d30*/  SHFL.IDX PT, R0, R184, RZ, 0x1f ;  /* 0x00001fffb8007589 */ /* 0x002e6200000e0000 */
[----:B------:R-:W2:Y:S01]  /*0d40*/  LDC R88, c[0x0][0x2e0] ;  /* 0x0000b800ff587b82 */ /* 0x000ea20000000800 */
[----:B------:R-:W-:Y:S01]  /*0d50*/  ULDC UR4, c[0x0][0xda8] ;  /* 0x00036a0000047ab9 */ /* 0x000fe20000000800 */
[----:B------:R-:W-:Y:S01]  /*0d60*/  R2UR UR13, R18 ;  /* 0x00000000120d72ca */ /* 0x000fe200000e0000 */
[----:B------:R-:W-:Y:S01]  /*0d70*/  ULDC.64 UR8, c[0x0][0x3f8] ;  /* 0x0000fe0000087ab9 */ /* 0x000fe20000000a00 */
[----:B------:R-:W-:Y:S02]  /*0d80*/  UISETP.NE.AND UP1, UPT, UR4, 0x1, UPT ;  /* 0x000000010400788c */ /* 0x000fe4000bf25270 */
[----:B------:R-:W-:Y:S01]  /*0d90*/  UISETP.NE.U32.AND UP0, UPT, UR8, URZ, UPT ;  /* 0x0000003f0800728c */ /* 0x000fe2000bf05070 */
[----:B------:R-:W-:Y:S01]  /*0da0*/  ULDC UR4, c[0x0][0xdb4] ;  /* 0x00036d0000047ab9 */ /* 0x000fe20000000800 */
[----:B------:R-:W-:Y:S02]  /*0db0*/  ULDC UR6, c[0x0][0x404] ;  /* 0x0001010000067ab9 */ /* 0x000fe40000000800 */
[----:B------:R-:W-:-:S02]  /*0dc0*/  UISETP.NE.AND.EX UP0, UPT, UR9, URZ, UPT, UP0 ;  /* 0x0000003f0900728c */ /* 0x000fc4000bf05300 */
[----:B------:R-:W-:Y:S02]  /*0dd0*/  UIADD3 UR9, UR60, 0x10400, URZ ;  /* 0x000104003c097890 */ /* 0x000fe4000fffe03f */
[----:B------:R-:W-:Y:S02]  /*0de0*/  UISETP.NE.AND UP2, UPT, UR4, 0x1, UPT ;  /* 0x000000010400788c */ /* 0x000fe4000bf45270 */
[----:B------:R-:W-:Y:S01]  /*0df0*/  USEL UR6, UR6, 0x1, UP0 ;  /* 0x0000000106067887 */ /* 0x000fe20008000000 */
[----:B------:R-:W-:Y:S01]  /*0e00*/  @UP1 ULDC UR4, c[0x0][0xdac] ;  /* 0x00036b0000041ab9 */ /* 0x000fe20000000800 */
[----:B------:R-:W-:Y:S02]  /*0e10*/  ULOP3.LUT UP3, URZ, UR9, 0x3ff, URZ, 0xc0, !UPT ;  /* 0x000003ff093f7892 */ /* 0x000fe4000f86c03f */
[----:B------:R-:W-:Y:S01]  /*0e20*/  UIMAD.WIDE.U32 UR4, UR13, UR4, URZ ;  /* 0x000000040d0472a5 */ /* 0x000fe2000f8e003f */
[----:B-1----:R-:W-:Y:S01]  /*0e30*/  R2UR UR7, R0 ;  /* 0x00000000000772ca */ /* 0x002fe200000e0000 */
[----:B------:R-:W-:Y:S01]  /*0e40*/  @UP1 ULDC UR12, c[0x0][0xdb0] ;  /* 0x00036c00000c1ab9 */ /* 0x000fe20000000800 */
[----:B------:R-:W-:Y:S01]  /*0e50*/  UMOV UR61, UR13 ;  /* 0x0000000d003d7c82 */ /* 0x000fe20008000000 */
[----:B--2---:R-:W-:Y:S01]  /*0e60*/  IMAD R88, R88, UR6, RZ ;  /* 0x0000000658587c24 */ /* 0x004fe2000f8e02ff */
[----:B------:R-:W-:Y:S01]  /*0e70*/  @UP1 USHF.R.U32.HI UR61, URZ, UR12, UR5 ;  /* 0x0000000c3f3d1299 */ /* 0x000fe20008011605 */
[----:B------:R-:W-:Y:S01]  /*0e80*/  PLOP3.LUT P0, PT, PT, PT, UP3, 0x80, 0x0 ;  /* 0x000000000000781c */ /* 0x000fe20003f0f038 */
[----:B------:R-:W-:Y:S01]  /*0e90*/  @UP2 ULDC.64 UR10, c[0x0][0xdb8] ;  /* 0x00036e00000a2ab9 */ /* 0x000fe20000000a00 */
[----:B------:R-:W-:Y:S01]  /*0ea0*/  VIADD R0, R88, 0x7f ;  /* 0x0000007f58007836 */ /* 0x000fe20000000000 */
[----:B------:R-:W-:-:S03]  /*0eb0*/  UIMAD.WIDE.U32 UR4, UR61, UR10, URZ ;  /* 0x0000000a3d0472a5 */ /* 0x000fc6000f8e003f */
[----:B------:R-:W-:Y:S01]  /*0ec0*/  UMOV UR36, UR61 ;  /* 0x0000003d00247c82 */ /* 0x000fe20008000000 */
[----:B------:R-:W-:Y:S01]  /*0ed0*/  SHF.R.S32.HI R3, RZ, 0x1f, R0 ;  /* 0x0000001fff037819 */ /* 0x000fe20000011400 */
[----:B------:R-:W-:Y:S02]  /*0ee0*/  ULEA.HI UR8, UR7, UR7, URZ, 0x1 ;  /* 0x0000000707087291 */ /* 0x000fe4000f8f083f */
[----:B------:R-:W-:Y:S01]  /*0ef0*/  UMOV UR4, UR13 ;  /* 0x0000000d00047c82 */ /* 0x000fe20008000000 */
[----:B------:R-:W-:Y:S01]  /*0f00*/  LEA.HI R3, R3, R0, RZ, 0x7 ;  /* 0x0000000003037211 */ /* 0x000fe200078f38ff */
[----:B------:R-:W-:Y:S01]  /*0f10*/  ULOP3.LUT UR8, UR8, 0x1e, URZ, 0xc0, !UPT ;  /* 0x0000001e08087892 */ /* 0x000fe2000f8ec03f */
[----:B------:R-:W-:Y:S01]  /*0f20*/  MOV R23, UR4 ;  /* 0x0000000400177c02 */ /* 0x000fe20008000f00 */
[----:B------:R-:W-:Y:S01]  /*0f30*/  @UP2 USHF.R.U32.HI UR36, URZ, UR11, UR5 ;  /* 0x0000000b3f242299 */ /* 0x000fe20008011605 */
[----:B------:R-:W-:Y:S01]  /*0f40*/  SHF.R.S32.HI R188, RZ, 0x7, R3 ;  /* 0x00000007ffbc7819 */ /* 0x000fe20000011403 */
[----:B------:R-:W-:-:S04]  /*0f50*/  UIADD3 UR8, UR7, -UR8, URZ ;  /* 0x8000000807087290 */ /* 0x000fc8000fffe03f */
[----:B------:R-:W-:-:S04]  /*0f60*/  ULEA UR8, UR8, UR9, 0xd ;  /* 0x0000000908087291 */ /* 0x000fc8000f8e683f */
[----:B------:R-:W-:-:S04]  /*0f70*/  USHF.R.U32.HI UR8, URZ, 0x4, UR8 ;  /* 0x000000043f087899 */ /* 0x000fc80008011608 */
[----:B------:R-:W-:Y:S01]  /*0f80*/  ULOP3.LUT UR40, UR8, 0x3fff, URZ, 0xc0, !UPT ;  /* 0x00003fff08287892 */ /* 0x000fe2000f8ec03f */
[----:B------:R-:W-:Y:S11]  /*0f90*/  @!P0 BRA `(.L_x_9) ;  /* 0x0000000000408947 */ /* 0x000ff60003800000 */
[----:B------:R-:W-:Y:S01]  /*0fa0*/  MOV R0, 0x0 ;  /* 0x0000000000007802 */ /* 0x000fe20000000f00 */
[----:B------:R-:W-:Y:S01]  /*0fb0*/  ULDC.64 UR4, c[0x4][0xb8] ;  /* 0x01002e0000047ab9 */ /* 0x000fe20000000a00 */
[----:B------:R-:W-:Y:S01]  /*0fc0*/  ULDC.64 UR6, c[0x4][0x28] ;  /* 0x01000a0000067ab9 */ /* 0x000fe20000000a00 */
[----:B------:R-:W-:Y:S01]  /*0fd0*/  IMAD.U32 R4, RZ, RZ, UR4 ;  /* 0x00000004ff047e24 */ /* 0x000fe2000f8e00ff */
[----:B------:R1:W2:Y:S01]  /*0fe0*/  LDC.64 R14, c[0x4][R0] ;  /* 0x01000000000e7b82 */ /* 0x0002a20000000a00 */
[----:B------:R-:W-:Y:S01]  /*0ff0*/  IMAD.U32 R5, RZ, RZ, UR5 ;  /* 0x00000005ff057e24 */ /* 0x000fe2000f8e00ff */
[----:B------:R-:W-:Y:S01]  /*1000*/  ULDC.64 UR4, c[0x4][0xc0] ;  /* 0x0100300000047ab9 */ /* 0x000fe20000000a00 */
[----:B------:R-:W-:Y:S01]  /*1010*/  IMAD.U32 R10, RZ, RZ, UR6 ;  /* 0x00000006ff0a7e24 */ /* 0x000fe2000f8e00ff */
[----:B------:R-:W-:Y:S01]  /*1020*/  MOV R6, UR4 ;  /* 0x0000000400067c02 */ /* 0x000fe20008000f00 */
[----:B------:R-:W-:Y:S01]  /*1030*/  IMAD.U32 R7, RZ, RZ, UR5 ;  /* 0x00000005ff077e24 */ /* 0x000fe2000f8e00ff */
[----:B------:R-:W-:Y:S01]  /*1040*/  MOV R11, UR7 ;  /* 0x00000007000b7c02 */ /* 0x000fe20008000f00 */
[----:B------:R-:W-:Y:S01]  /*1050*/  IMAD.MOV.U32 R8, RZ, RZ, 0x70 ;  /* 0x00000070ff087424 */ /* 0x000fe200078e00ff */
[----:B------:R-:W-:Y:S01]  /*1060*/  MOV R13, RZ ;  /* 0x000000ff000d7202 */ /* 0x000fe20000000f00 */
[----:B-1----:R-:W-:-:S07]  /*1070*/  IMAD.MOV.U32 R12, RZ, RZ, 0x1 ;  /* 0x00000001ff0c7424 */ /* 0x002fce00078e00ff */
[----:B------:R-:W-:-:S07]  /*1080*/  LEPC R20, `(.L_x_9) ;  /* 0x000000001014794e */ /* 0x000fce0000000000 */
[----:B--2---:R-:W-:Y:S05]  /*1090*/  CALL.ABS.NOINC R14 ;  /* 0x000000000e007343 */ /* 0x004fea0003c00000 */
.L_x_9:
[----:B------:R-:W-:Y:S02]  /*10a0*/  LOP3.LUT R0, R19, 0x1, RZ, 0xc0, !PT ;  /* 0x0000000113007812 */ /* 0x000fe400078ec0ff */
[----:B------:R-:W-:Y:S02]  /*10b0*/  ISETP.NE.AND P0, PT, R2, 0x3, PT ;  /* 0x000000030200780c */ /* 0x000fe40003f05270 */
[----:B------:R-:W-:-:S04]  /*10c0*/  SHF.L.U32 R0, R0, 0x1f, RZ ;  /* 0x0000001f00007819 */ /* 0x000fc800000006ff */
[----:B------:R-:W1:Y:S02]  /*10d0*/  SYNCS.PHASECHK.TRANS64.TRYWAIT P1, [UR60+0x34800], R0 ;  /* 0x03480000ff0075a7 */ /* 0x000e64000802017c */
[----:B-1----:R-:W-:Y:S05]  /*10e0*/  @!P1 BRA `(.L_x_10) ;  /* 0x000000a0008c9947 */ /* 0x002fea0003800000 */
.L_x_89:
[----:B------:R-:W-:Y:S05]  /*10f0*/  @!P0 BRA `(.L_x_11) ;  /* 0x0000000000048947 */ /* 0x000fea0003800000 */
[----:B------:R-:W-:Y:S01]  /*1100*/  BPT.TRAP 0x1 ;  /* 0x000000040000795c */ /* 0x000fe20000300000 */
.L_x_11:
[----:B-1----:R-:W-:Y:S02]  /*1110*/  IMAD.U32 R0, RZ, RZ, UR38 ;  /* 0x00000026ff007e24 */ /* 0x002fe4000f8e00ff */
[----:B------:R-:W-:-:S03]  /*1120*/  IMAD.U32 R3, RZ, RZ, UR39 ;  /* 0x00000027ff037e24 */ /* 0x000fc6000f8e00ff */
[----:B------:R-:W-:Y:S02]  /*1130*/  LEA R0, R0, UR60, 0x3 ;  /* 0x0000003c00007c11 */ /* 0x000fe4000f8e18ff */
[----:B------:R-:W-:-:S04]  /*1140*/  SHF.L.U32 R3, R3, 0x1f, RZ ;  /* 0x0000001f03037819 */ /* 0x000fc800000006ff */
[----:B------:R1:W2:Y:S01]  /*1150*/  SYNCS.PHASECHK.TRANS64.TRYWAIT P2, [R0+URZ+0x34830], R3 ;  /* 0x03483003000075a7 */ /* 0x0002a2000804017f */
[----:B------:R-:W-:Y:S05]  /*1160*/  @!P0 BRA `(.L_x_12) ;  /* 0x0000000000048947 */ /* 0x000fea0003800000 */
[----:B------:R-:W-:Y:S01]  /*1170*/  BPT.TRAP 0x1 ;  /* 0x000000040000795c */ /* 0x000fe20000300000 */
.L_x_12:
[----:B------:R-:W3:Y:S01]  /*1180*/  S2R R4, SR_TID.X ;  /* 0x0000000000047919 */ /* 0x000ee20000002100 */
[----:B------:R-:W-:Y:S02]  /*1190*/  MOV R151, RZ ;  /* 0x000000ff00977202 */ /* 0x000fe40000000f00 */
[----:B---3--:R-:W-:-:S04]  /*11a0*/  LOP3.LUT R4, R4, 0x7f, RZ, 0xc0, !PT ;  /* 0x0000007f04047812 */ /* 0x008fc800078ec0ff */
[----:B------:R-:W-:Y:S01]  /*11b0*/  ISETP.NE.AND P1, PT, R4, RZ, PT ;  /* 0x000000ff0400720c */ /* 0x000fe20003f25270 */
[----:B--2---:R-:W-:-:S12]  /*11c0*/  @P2 BRA `(.L_x_13) ;  /* 0x0000000000082947 */ /* 0x004fd80003800000 */
[----:B------:R-:W2:Y:S02]  /*11d0*/  SYNCS.PHASECHK.TRANS64.TRYWAIT P2, [R0+URZ+0x34830], R3 ;  /* 0x03483003000075a7 */ /* 0x000ea4000804017f */
[----:B--2---:R-:W-:Y:S05]  /*11e0*/  @!P2 BRA `(.L_x_14) ;  /* 0x000000a00064a947 */ /* 0x004fea0003800000 */
.L_x_13:
[----:B------:R-:W-:Y:S05]  /*11f0*/  WARPSYNC.ALL ;  /* 0x0000000000007948 */ /* 0x000fea0003800000 */
[----:B------:R-:W-:Y:S01]  /*1200*/  UIADD3 UR4, UR60, 0x1c400, URZ ;  /* 0x0001c4003c047890 */ /* 0x000fe2000fffe03f */
[----:B------:R-:W-:Y:S01]  /*1210*/  WARPGROUP.ARRIVE ;  /* 0x00000000000079c5 */ /* 0x000fe20000000000 */
[----:B------:R-:W-:Y:S01]  /*1220*/  UMOV UR9, 0x40000040 ;  /* 0x4000004000097882 */ /* 0x000fe20000000000 */
[----:B------:R-:W-:Y:S01]  /*1230*/  UMOV UR11, 0x40000040 ;  /* 0x40000040000b7882 */ /* 0x000fe20000000000 */
[----:B------:R-:W-:Y:S01]  /*1240*/  USHF.R.U32.HI UR4, URZ, 0x4, UR4 ;  /* 0x000000043f047899 */ /* 0x000fe20008011604 */
[----:B------:R-:W-:Y:S01]  /*1250*/  IMAD.U32 R5, RZ, RZ, UR9 ;  /* 0x00000009ff057e24 */ /* 0x000fe2000f8e00ff */
[----:B------:R-:W-:Y:S01]  /*1260*/  UMOV UR57, 0x40000040 ;  /* 0x4000004000397882 */ /* 0x000fe20000000000 */
[----:B------:R-:W-:Y:S01]  /*1270*/  UMOV UR59, 0x40000040 ;  /* 0x40000040003b7882 */ /* 0x000fe20000000000 */
[----:B------:R-:W-:Y:S01]  /*1280*/  ULOP3.LUT UR4, UR4, 0x3fff, URZ, 0xc0, !UPT ;  /* 0x00003fff04047892 */ /* 0x000fe2000f8ec03f */
[----:B------:R-:W-:Y:S01]  /*1290*/  IADD3 R7, R187, R88, RZ ;  /* 0x00000058bb077210 */ /* 0x000fe20007ffe0ff */
[----:B------:R-:W-:Y:S01]  /*12a0*/  UMOV UR53, 0x40000040 ;  /* 0x4000004000357882 */ /* 0x000fe20000000000 */
[----:B------:R-:W-:Y:S01]  /*12b0*/  UMOV UR55, 0x40000040 ;  /* 0x4000004000377882 */ /* 0x000fe20000000000 */
[----:B------:R-:W-:Y:S01]  /*12c0*/  ULOP3.LUT UR37, UR4, 0x10000, URZ, 0xfc, !UPT ;  /* 0x0001000004257892 */ /* 0x000fe2000f8efc3f */
[----:B------:R-:W-:Y:S01]  /*12d0*/  P2R R9, PR, RZ, 0x1 ;  /* 0x00000001ff097803 */ /* 0x000fe20000000000 */
[----:B------:R-:W-:Y:S01]  /*12e0*/  ULOP3.LUT UR4, UR40, 0x10000, URZ, 0xfc, !UPT ;  /* 0x0001000028047892 */ /* 0x000fe2000f8efc3f */
[----:B------:R-:W-:Y:S01]  /*12f0*/  IMAD R7, R188, -0x80, R7 ;  /* 0xffffff80bc077824 */ /* 0x000fe200078e0207 */
[----:B------:R-:W-:Y:S01]  /*1300*/  UIMAD UR5, UR38, 0xc00, UR37 ;  /* 0x00000c00260578a4 */ /* 0x000fe2000f8e0225 */
[----:B-12---:R-:W-:Y:S01]  /*1310*/  @!P1 VIADD R0, R0, 0x34840 ;  /* 0x0003484000009836 */ /* 0x006fe20000000000 */
[----:B------:R-:W-:Y:S01]  /*1320*/  UIADD3 UR56, UR4, 0x2, URZ ;  /* 0x0000000204387890 */ /* 0x000fe2000fffe03f */
[--C-:B------:R-:W-:Y:S01]  /*1330*/  IMAD.MOV.U32 R150, RZ, RZ, R151.reuse ;  /* 0x000000ffff967224 */ /* 0x100fe200078e0097 */
[----:B------:R-:W-:Y:S01]  /*1340*/  UIADD3 UR58, UR5, 0x2, URZ ;  /* 0x00000002053a7890 */ /* 0x000fe2000fffe03f */
[C---:B------:R-:W-:Y:S01]  /*1350*/  ISETP.GT.AND P2, PT, R7.reuse, RZ, PT ;  /* 0x000000ff0700720c */ /* 0x040fe20003f44270 */
[----:B------:R-:W-:Y:S01]  /*1360*/  UMOV UR8, UR4 ;  /* 0x0000000400087c82 */ /* 0x000fe20008000000 */
[----:B------:R-:W-:Y:S01]  /*1370*/  UMOV UR10, UR5 ;  /* 0x00000005000a7c82 */ /* 0x000fe20008000000 */
[----:B------:R-:W-:Y:S01]  /*1380*/  UIADD3 UR52, UR4, 0x4, URZ ;  /* 0x0000000404347890 */ /* 0x000fe2000fffe03f */
[----:B------:R-:W-:Y:S01]  /*1390*/  HGMMA.64x128x16.F32 R24, gdesc[UR8], RZ, !UPT, gsb0 ;  /* 0x01e00000081879f0 */ /* 0x000fe2000c0008ff */
[----:B------:R-:W-:Y:S01]  /*13a0*/  UIADD3 UR54, UR5, 0x4, URZ ;  /* 0x0000000405367890 */ /* 0x000fe2000fffe03f */
[----:B------:R-:W-:Y:S01]  /*13b0*/  IMAD.U32 R4, RZ, RZ, UR8 ;  /* 0x00000008ff047e24 */ /* 0x000fe2000f8e00ff */
[----:B------:R-:W-:Y:S01]  /*13c0*/  UIADD3 UR48, UR4, 0x6, URZ ;  /* 0x0000000604307890 */ /* 0x000fe2000fffe03f */
[C---:B------:R-:W-:Y:S01]  /*13d0*/  ISETP.GT.AND P3, PT, R7.reuse, 0x1, PT ;  /* 0x000000010700780c */ /* 0x040fe20003f64270 */
[----:B------:R-:W-:Y:S01]  /*13e0*/  UIADD3 UR50, UR5, 0x6, URZ ;  /* 0x0000000605327890 */ /* 0x000fe2000fffe03f */
[C---:B------:R-:W-:Y:S01]  /*13f0*/  ISETP.GT.AND P6, PT, R7.reuse, 0x8, PT ;  /* 0x000000080700780c */ /* 0x040fe20003fc4270 */
[----:B------:R-:W-:Y:S01]  /*1400*/  UMOV UR49, 0x40000040 ;  /* 0x4000004000317882 */ /* 0x000fe20000000000 */
[----:B------:R-:W-:Y:S01]  /*1410*/  UMOV UR51, 0x40000040 ;  /* 0x4000004000337882 */ /* 0x000fe20000000000 */
[----:B------:R-:W-:Y:S01]  /*1420*/  UIADD3 UR8, UR4, 0x400, URZ ;  /* 0x0000040004087890 */ /* 0x000fe2000fffe03f */
[C---:B------:R-:W-:Y:S01]  /*1430*/  ISETP.GT.AND P5, PT, R7.reuse, 0x9, PT ;  /* 0x000000090700780c */ /* 0x040fe20003fa4270 */
[----:B------:R-:W-:Y:S01]  /*1440*/  UIADD3 UR10, UR5, 0x400, URZ ;  /* 0x00000400050a7890 */ /* 0x000fe2000fffe03f */
[----:B------:R-:W-:Y:S01]  /*1450*/  ISETP.GT.AND P4, PT, R7, 0x10, PT ;  /* 0x000000100700780c */ /* 0x000fe20003f84270 */
[----:B------:R-:W-:Y:S01]  /*1460*/  UMOV UR9, 0x40000040 ;  /* 0x4000004000097882 */ /* 0x000fe20000000000 */
[----:B------:R-:W-:Y:S01]  /*1470*/  UMOV UR11, 0x40000040 ;  /* 0x40000040000b7882 */ /* 0x000fe20000000000 */
[----:B------:R-:W-:Y:S01]  /*1480*/  UIADD3 UR12, UR4, 0x402, URZ ;  /* 0x00000402040c7890 */ /* 0x000fe2000fffe03f */
[----:B------:R-:W-:Y:S01]  /*1490*/  @!P1 PRMT R0, RZ, 0x654, R0 ;  /* 0x00000654ff009816 */ /* 0x000fe20000000000 */
[----:B------:R-:W-:Y:S01]  /*14a0*/  UIADD3 UR14, UR5, 0x402, URZ ;  /* 0x00000402050e7890 */ /* 0x000fe2000fffe03f */
[-C--:B------:R-:W-:Y:S01]  /*14b0*/  MOV R149, R151.reuse ;  /* 0x0000009700957202 */ /* 0x080fe20000000f00 */
[----:B------:R-:W-:Y:S01]  /*14c0*/  UMOV UR13, 0x40000040 ;  /* 0x40000040000d7882 */ /* 0x000fe20000000000 */
[----:B------:R-:W-:Y:S01]  /*14d0*/  UMOV UR15, 0x40000040 ;  /* 0x40000040000f7882 */ /* 0x000fe20000000000 */
[----:B------:R-:W-:Y:S01]  /*14e0*/  UIADD3 UR16, UR4, 0x404, URZ ;  /* 0x0000040404107890 */ /* 0x000fe2000fffe03f */
[--C-:B------:R-:W-:Y:S01]  /*14f0*/  IMAD.MOV.U32 R148, RZ, RZ, R151.reuse ;  /* 0x000000ffff947224 */ /* 0x100fe200078e0097 */
[----:B------:R-:W-:Y:S01]  /*1500*/  UIADD3 UR18, UR5, 0x404, URZ ;  /* 0x0000040405127890 */ /* 0x000fe2000fffe03f */
[--C-:B------:R-:W-:Y:S01]  /*1510*/  IMAD.MOV.U32 R147, RZ, RZ, R151.reuse ;  /* 0x000000ffff937224 */ /* 0x100fe200078e0097 */
[----:B------:R-:W-:Y:S01]  /*1520*/  UMOV UR17, 0x40000040 ;  /* 0x4000004000117882 */ /* 0x000fe20000000000 */
[----:B------:R-:W-:Y:S01]  /*1530*/  UMOV UR19, 0x40000040 ;  /* 0x4000004000137882 */ /* 0x000fe20000000000 */
[----:B------:R-:W-:Y:S01]  /*1540*/  UIADD3 UR20, UR4, 0x406, URZ ;  /* 0x0000040604147890 */ /* 0x000fe2000fffe03f */
[-C--:B------:R-:W-:Y:S01]  /*1550*/  MOV R146, R151.reuse ;  /* 0x0000009700927202 */ /* 0x080fe20000000f00 */
[----:B------:R-:W-:Y:S01]  /*1560*/  UIADD3 UR22, UR5, 0x406, URZ ;  /* 0x0000040605167890 */ /* 0x000fe2000fffe03f */
[--C-:B------:R-:W-:Y:S01]  /*1570*/  IMAD.MOV.U32 R145, RZ, RZ, R151.reuse ;  /* 0x000000ffff917224 */ /* 0x100fe200078e0097 */
[----:B------:R-:W-:Y:S01]  /*1580*/  UMOV UR21, 0x40000040 ;  /* 0x4000004000157882 */ /* 0x000fe20000000000 */
[----:B------:R-:W-:Y:S01]  /*1590*/  UMOV UR23, 0x40000040 ;  /* 0x4000004000177882 */ /* 0x000fe20000000000 */
[----:B------:R-:W-:Y:S01]  /*15a0*/  UIADD3 UR24, UR4, 0x800, URZ ;  /* 0x0000080004187890 */ /* 0x000fe2000fffe03f */
[--C-:B------:R-:W-:Y:S01]  /*15b0*/  IMAD.MOV.U32 R144, RZ, RZ, R151.reuse ;  /* 0x000000ffff907224 */ /* 0x100fe200078e0097 */
        /* <DEDUP_REMOVED lines=22> */
[----:B------:R-:W-:Y:S01]  /*1720*/  ULDC UR4, c[0x0][0x9d8] ;  /* 0x0002760000047ab9 */ /* 0x000fe20000000800 */
[----:B------:R-:W-:Y:S01]  /*1730*/  ULDC UR5, c[0x0][0x988] ;  /* 0x0002620000057ab9 */ /* 0x000fe20000000800 */
[--C-:B------:R-:W-:Y:S01]  /*1740*/  IMAD.MOV.U32 R136, RZ, RZ, R151.reuse ;  /* 0x000000ffff887224 */ /* 0x100fe200078e0097 */
[-C--:B------:R-:W-:Y:S01]  /*1750*/  MOV R134, R151.reuse ;  /* 0x0000009700867202 */ /* 0x080fe20000000f00 */
        /* <DEDUP_REMOVED lines=15> */
[----:B------:R-:W-:Y:S01]  /*1850*/  MOV R89, R151 ;  /* 0x0000009700597202 */ /* 0x000fe20000000f00 */
[----:B------:R-:W-:-:S02]  /*1860*/  IMAD.MOV.U32 R111, RZ, RZ, R151 ;  /* 0x000000ffff6f7224 */ /* 0x000fc400078e0097 */
[--C-:B------:R-:W-:Y:S02]  /*1870*/  IMAD.MOV.U32 R109, RZ, RZ, R151.reuse ;  /* 0x000000ffff6d7224 */ /* 0x100fe400078e0097 */
[--C-:B------:R-:W-:Y:S02]  /*1880*/  IMAD.MOV.U32 R105, RZ, RZ, R151.reuse ;  /* 0x000000ffff697224 */ /* 0x100fe400078e0097 */
[--C-:B------:R-:W-:Y:S02]  /*1890*/  IMAD.MOV.U32 R103, RZ, RZ, R151.reuse ;  /* 0x000000ffff677224 */ /* 0x100fe400078e0097 */
[--C-:B------:R-:W-:Y:S02]  /*18a0*/  IMAD.MOV.U32 R99, RZ, RZ, R151.reuse ;  /* 0x000000ffff637224 */ /* 0x100fe400078e0097 */
[--C-:B------:R-:W-:Y:S02]  /*18b0*/  IMAD.MOV.U32 R97, RZ, RZ, R151.reuse ;  /* 0x000000ffff617224 */ /* 0x100fe400078e0097 */
[----:B------:R-:W-:-:S02]  /*18c0*/  IMAD.MOV.U32 R93, RZ, RZ, R151 ;  /* 0x000000ffff5d7224 */ /* 0x000fc400078e0097 */
[----:B------:R-:W-:Y:S01]  /*18d0*/  IMAD.MOV.U32 R91, RZ, RZ, R151 ;  /* 0x000000ffff5b7224 */ /* 0x000fe200078e0097 */
[----:B------:R-:W-:Y:S02]  /*18e0*/  WARPGROUP.DEPBAR.LE gsb0, 0x0 ;  /* 0x00008000000079c5 */ /* 0x000fe40000010000 */
[----:B------:R-:W-:-:S06]  /*18f0*/  WARPGROUP.ARRIVE ;  /* 0x00000000000079c5 */ /* 0x000fcc0000000000 */
[----:B------:R-:W-:Y:S03]  /*1900*/  HGMMA.64x128x16.F32 R24, gdesc[UR56], R24, gsb0 ;  /* 0x01e00000381879f0 */ /* 0x000fe60008000818 */
[----:B------:R-:W-:Y:S02]  /*1910*/  WARPGROUP.DEPBAR.LE gsb0, 0x0 ;  /* 0x00008000000079c5 */ /* 0x000fe40000010000 */
[----:B------:R-:W-:-:S07]  /*1920*/  WARPGROUP.ARRIVE ;  /* 0x00000000000079c5 */ /* 0x000fce0000000000 */
        /* <DEDUP_REMOVED lines=29> */
[----:B------:R-:W-:Y:S01]  /*1b00*/  FMUL.FTZ R24, R24, UR4 ;  /* 0x0000000418187c20 */ /* 0x000fe20008410000 */
[----:B------:R-:W-:Y:S01]  /*1b10*/  FMUL.FTZ R25, R25, UR4 ;  /* 0x0000000419197c20 */ /* 0x000fe20008410000 */
[----:B------:R-:W-:Y:S01]  /*1b20*/  FMUL.FTZ R28, R28, UR4 ;  /* 0x000000041c1c7c20 */ /* 0x000fe20008410000 */
[----:B------:R-:W-:Y:S01]  /*1b30*/  FMUL.FTZ R29, R29, UR4 ;  /* 0x000000041d1d7c20 */ /* 0x000fe20008410000 */
[----:B------:R-:W-:Y:S01]  /*1b40*/  FMUL.FTZ R32, R32, UR4 ;  /* 0x0000000420207c20 */ /* 0x000fe20008410000 */
[----:B------:R-:W-:Y:S01]  /*1b50*/  FMUL.FTZ R26, R26, UR4 ;  /* 0x000000041a1a7c20 */ /* 0x000fe20008410000 */
[----:B------:R-:W1:Y:S01]  /*1b60*/  MUFU.TANH R24, R24 ;  /* 0x0000001800187308 */ /* 0x000e620000002400 */
[----:B------:R-:W-:Y:S01]  /*1b70*/  FMUL.FTZ R33, R33, UR4 ;  /* 0x0000000421217c20 */ /* 0x000fe20008410000 */
[----:B------:R-:W-:Y:S01]  /*1b80*/  FMUL.FTZ R27, R27, UR4 ;  /* 0x000000041b1b7c20 */ /* 0x000fe20008410000 */
[----:B------:R-:W-:Y:S01]  /*1b90*/  FMUL.FTZ R36, R36, UR4 ;  /* 0x0000000424247c20 */ /* 0x000fe20008410000 */
[----:B------:R-:W-:Y:S01]  /*1ba0*/  FMUL.FTZ R30, R30, UR4 ;  /* 0x000000041e1e7c20 */ /* 0x000fe20008410000 */
[----:B------:R-:W-:Y:S01]  /*1bb0*/  FMUL.FTZ R37, R37, UR4 ;  /* 0x0000000425257c20 */ /* 0x000fe20008410000 */
[----:B------:R-:W-:Y:S01]  /*1bc0*/  FMUL.FTZ R31, R31, UR4 ;  /* 0x000000041f1f7c20 */ /* 0x000fe20008410000 */
[----:B------:R-:W-:Y:S01]  /*1bd0*/  FMUL.FTZ R40, R40, UR4 ;  /* 0x0000000428287c20 */ /* 0x000fe20008410000 */
[----:B------:R-:W2:Y:S01]  /*1be0*/  MUFU.TANH R25, R25 ;  /* 0x0000001900197308 */ /* 0x000ea20000002400 */
[----:B------:R-:W-:Y:S01]  /*1bf0*/  FMUL.FTZ R34, R34, UR4 ;  /* 0x0000000422227c20 */ /* 0x000fe20008410000 */
[----:B------:R-:W-:Y:S01]  /*1c00*/  FMUL.FTZ R35, R35, UR4 ;  /* 0x0000000423237c20 */ /* 0x000fe20008410000 */
[----:B------:R-:W-:Y:S01]  /*1c10*/  FMUL.FTZ R41, R41, UR4 ;  /* 0x0000000429297c20 */ /* 0x000fe20008410000 */
[----:B------:R-:W-:Y:S01]  /*1c20*/  FMUL.FTZ R46, R46, UR4 ;  /* 0x000000042e2e7c20 */ /* 0x000fe20008410000 */
[----:B------:R-:W-:Y:S01]  /*1c30*/  FMUL.FTZ R44, R44, UR4 ;  /* 0x000000042c2c7c20 */ /* 0x000fe20008410000 */
[----:B------:R-:W-:Y:S01]  /*1c40*/  FMUL.FTZ R58, R58, UR4 ;  /* 0x000000043a3a7c20 */ /* 0x000fe20008410000 */
[----:B------:R-:W-:Y:S01]  /*1c50*/  FMUL.FTZ R38, R38, UR4 ;  /* 0x0000000426267c20 */ /* 0x000fe20008410000 */
[----:B------:R-:W3:Y:S01]  /*1c60*/  MUFU.TANH R28, R28 ;  /* 0x0000001c001c7308 */ /* 0x000ee20000002400 */
[----:B-1----:R-:W-:Y:S01]  /*1c70*/  FSEL R12, R24, -INF , P2 ;  /* 0xff800000180c7808 */ /* 0x002fe20001000000 */
[----:B------:R-:W-:Y:S01]  /*1c80*/  FMUL.FTZ R70, R70, UR4 ;  /* 0x0000000446467c20 */ /* 0x000fe20008410000 */
[----:B------:R-:W-:Y:S01]  /*1c90*/  FMUL.FTZ R39, R39, UR4 ;  /* 0x0000000427277c20 */ /* 0x000fe20008410000 */
[----:B------:R-:W-:Y:S01]  /*1ca0*/  FMUL.FTZ R45, R45, UR4 ;  /* 0x000000042d2d7c20 */ /* 0x000fe20008410000 */
[----:B------:R-:W-:Y:S01]  /*1cb0*/  FMUL.FTZ R48, R48, UR4 ;  /* 0x0000000430307c20 */ /* 0x000fe20008410000 */
[----:B------:R-:W-:Y:S01]  /*1cc0*/  FMUL.FTZ R42, R42, UR4 ;  /* 0x000000042a2a7c20 */ /* 0x000fe20008410000 */
[----:B------:R-:W-:Y:S01]  /*1cd0*/  FMUL.FTZ R43, R43, UR4 ;  /* 0x000000042b2b7c20 */ /* 0x000fe20008410000 */
[----:B------:R-:W1:Y:S01]  /*1ce0*/  MUFU.TANH R29, R29 ;  /* 0x0000001d001d7308 */ /* 0x000e620000002400 */
[----:B--2---:R-:W-:Y:S01]  /*1cf0*/  FSEL R25, R25, -INF , P3 ;  /* 0xff80000019197808 */ /* 0x004fe20001800000 */
[----:B------:R-:W-:Y:S01]  /*1d00*/  FMUL.FTZ R49, R49, UR4 ;  /* 0x0000000431317c20 */ /* 0x000fe20008410000 */
[----:B------:R-:W-:Y:S01]  /*1d10*/  FMUL.FTZ R52, R52, UR4 ;  /* 0x0000000434347c20 */ /* 0x000fe20008410000 */
[----:B------:R-:W-:Y:S01]  /*1d20*/  FMUL.FTZ R47, R47, UR4 ;  /* 0x000000042f2f7c20 */ /* 0x000fe20008410000 */
[----:B------:R-:W-:Y:S01]  /*1d30*/  FMNMX.FTZ R11, R12, R25, !PT ;  /* 0x000000190c0b7209 */ /* 0x000fe20007810000 */
[----:B------:R-:W-:Y:S01]  /*1d40*/  FMUL.FTZ R53, R53, UR4 ;  /* 0x0000000435357c20 */ /* 0x000fe20008410000 */
[----:B------:R-:W-:Y:S01]  /*1d50*/  FMUL.FTZ R56, R56, UR4 ;  /* 0x0000000438387c20 */ /* 0x000fe20008410000 */
[----:B------:R-:W2:Y:S01]  /*1d60*/  MUFU.TANH R6, R26 ;  /* 0x0000001a00067308 */ /* 0x000ea20000002400 */
[----:B---3--:R-:W-:Y:S01]  /*1d70*/  FSEL R90, R28, -INF , P6 ;  /* 0xff8000001c5a7808 */ /* 0x008fe20003000000 */
[----:B------:R-:W-:Y:S01]  /*1d80*/  FMUL.FTZ R50, R50, UR4 ;  /* 0x0000000432327c20 */ /* 0x000fe20008410000 */
[----:B------:R-:W-:Y:S01]  /*1d90*/  FMUL.FTZ R51, R51, UR4 ;  /* 0x0000000433337c20 */ /* 0x000fe20008410000 */
[----:B------:R-:W-:Y:S01]  /*1da0*/  FMUL.FTZ R57, R57, UR4 ;  /* 0x0000000439397c20 */ /* 0x000fe20008410000 */
[----:B------:R-:W-:Y:S01]  /*1db0*/  FMNMX.FTZ R11, R90, R11, !PT ;  /* 0x0000000b5a0b7209 */ /* 0x000fe20007810000 */
[----:B------:R-:W-:Y:S01]  /*1dc0*/  FMUL.FTZ R62, R62, UR4 ;  /* 0x000000043e3e7c20 */ /* 0x000fe20008410000 */
[----:B------:R-:W-:Y:S01]  /*1dd0*/  FMUL.FTZ R74, R74, UR4 ;  /* 0x000000044a4a7c20 */ /* 0x000fe20008410000 */
[----:B------:R-:W3:Y:S01]  /*1de0*/  MUFU.TANH R32, R32 ;  /* 0x0000002000207308 */ /* 0x000ee20000002400 */
[----:B-1----:R-:W-:Y:S01]  /*1df0*/  FSEL R92, R29, -INF , P5 ;  /* 0xff8000001d5c7808 */ /* 0x002fe20002800000 */
[----:B------:R-:W-:Y:S01]  /*1e00*/  FMUL.FTZ R60, R60, UR4 ;  /* 0x000000043c3c7c20 */ /* 0x000fe20008410000 */
[----:B------:R-:W-:Y:S01]  /*1e10*/  FMUL.FTZ R54, R54, UR4 ;  /* 0x0000000436367c20 */ /* 0x000fe20008410000 */
[----:B------:R-:W-:Y:S01]  /*1e20*/  FMUL.FTZ R55, R55, UR4 ;  /* 0x0000000437377c20 */ /* 0x000fe20008410000 */
[----:B------:R-:W-:Y:S01]  /*1e30*/  FMNMX.FTZ R11, R92, R11, !PT ;  /* 0x0000000b5c0b7209 */ /* 0x000fe20007810000 */
[----:B------:R-:W-:Y:S01]  /*1e40*/  FMUL.FTZ R61, R61, UR4 ;  /* 0x000000043d3d7c20 */ /* 0x000fe20008410000 */
[----:B------:R-:W-:Y:S01]  /*1e50*/  FMUL.FTZ R64, R64, UR4 ;  /* 0x0000000440407c20 */ /* 0x000fe20008410000 */
[----:B------:R-:W1:Y:S01]  /*1e60*/  MUFU.TANH R3, R27 ;  /* 0x0000001b00037308 */ /* 0x000e620000002400 */
[----:B--2---:R-:W-:Y:S01]  /*1e70*/  FSEL R6, R6, -INF , P2 ;  /* 0xff80000006067808 */ /* 0x004fe20001000000 */
[----:B------:R-:W-:Y:S01]  /*1e80*/  FMUL.FTZ R59, R59, UR4 ;  /* 0x000000043b3b7c20 */ /* 0x000fe20008410000 */
[----:B------:R-:W-:Y:S01]  /*1e90*/  ISETP.GT.AND P2, PT, R7, 0x11, PT ;  /* 0x000000110700780c */ /* 0x000fe20003f44270 */
[----:B------:R-:W-:Y:S01]  /*1ea0*/  FMUL.FTZ R65, R65, UR4 ;  /* 0x0000000441417c20 */ /* 0x000fe20008410000 */
[----:B------:R-:W-:Y:S01]  /*1eb0*/  FMUL.FTZ R68, R68, UR4 ;  /* 0x0000000444447c20 */ /* 0x000fe20008410000 */
        /* <DEDUP_REMOVED lines=13> */
[----:B------:R-:W-:Y:S01]  /*1f90*/  ISETP.GT.AND P3, PT, R7, 0x18, PT ;  /* 0x000000180700780c */ /* 0x000fe20003f64270 */
[----:B------:R-:W-:Y:S01]  /*1fa0*/  FMUL.FTZ R71, R71, UR4 ;  /* 0x0000000447477c20 */ /* 0x000fe20008410000 */
[----:B------:R-:W-:Y:S01]  /*1fb0*/  FMUL.FTZ R77, R77, UR4 ;  /* 0x000000044d4d7c20 */ /* 0x000fe20008410000 */
[----:B------:R-:W-:Y:S01]  /*1fc0*/  FMUL.FTZ R80, R80, UR4 ;  /* 0x0000000450507c20 */ /* 0x000fe20008410000 */
[----:B------:R-:W-:Y:S01]  /*1fd0*/  FMUL.FTZ R75, R75, UR4 ;  /* 0x000000044b4b7c20 */ /* 0x000fe20008410000 */
[----:B------:R-:W-:Y:S01]  /*1fe0*/  MUFU.TANH R36, R36 ;  /* 0x0000002400247308 */ /* 0x000fe20000002400 */
[----:B--2---:R-:W-:Y:S01]  /*1ff0*/  FSEL R96, R33, -INF , P2 ;  /* 0xff80000021607808 */ /* 0x004fe20001000000 */
[----:B------:R-:W-:Y:S01]  /*2000*/  FMUL.FTZ R81, R81, UR4 ;  /* 0x0000000451517c20 */ /* 0x000fe20008410000 */
[----:B------:R-:W-:Y:S01]  /*2010*/  FMUL.FTZ R84, R84, UR4 ;  /* 0x0000000454547c20 */ /* 0x000fe20008410000 */
[----:B------:R-:W-:Y:S01]  /*2020*/  FMUL.FTZ R85, R85, UR4 ;  /* 0x0000000455557c20 */ /* 0x000fe20008410000 */
[----:B------:R-:W-:Y:S01]  /*2030*/  FMNMX.FTZ R11, R96, R11, !PT ;  /* 0x0000000b600b7209 */ /* 0x000fe20007810000 */
[----:B------:R-:W-:Y:S01]  /*2040*/  FMUL.FTZ R79, R79, UR4 ;  /* 0x000000044f4f7c20 */ /* 0x000fe20008410000 */
[----:B------:R-:W-:Y:S01]  /*2050*/  FMUL.FTZ R82, R82, UR4 ;  /* 0x0000000452527c20 */ /* 0x000fe20008410000 */
[----:B------:R-:W1:Y:S01]  /*2060*/  MUFU.TANH R14, R31 ;  /* 0x0000001f000e7308 */ /* 0x000e620000002400 */
[----:B---3--:R-:W-:Y:S01]  /*2070*/  FSEL R8, R8, -INF , P6 ;  /* 0xff80000008087808 */ /* 0x008fe20003000000 */
[----:B------:R-:W-:Y:S01]  /*2080*/  FMUL.FTZ R83, R83, UR4 ;  /* 0x0000000453537c20 */ /* 0x000fe20008410000 */
[----:B------:R-:W-:Y:S01]  /*2090*/  ISETP.GT.AND P6, PT, R7, 0x19, PT ;  /* 0x000000190700780c */ /* 0x000fe20003fc4270 */
[----:B------:R-:W-:Y:S01]  /*20a0*/  FMUL.FTZ R86, R86, UR4 ;  /* 0x0000000456567c20 */ /* 0x000fe20008410000 */
[----:B------:R-:W-:Y:S01]  /*20b0*/  FMUL.FTZ R87, R87, UR4 ;  /* 0x0000000457577c20 */ /* 0x000fe20008410000 */
[----:B------:R2:W-:Y:S02]  /*20c0*/  @!P1 SYNCS.ARRIVE.TRANS64.RED.A1T0 RZ, [R0+URZ], RZ ;  /* 0x000000ff00ff99a7 */ /* 0x0005e4000810043f */
[----:B------:R-:W3:Y:S08]  /*20d0*/  MUFU.TANH R37, R37 ;  /* 0x0000002500257308 */ /* 0x000ef00000002400 */
[----:B------:R-:W4:Y:S01]  /*20e0*/  MUFU.TANH R20, R34 ;  /* 0x0000002200147308 */ /* 0x000f220000002400 */
[----:B-1----:R-:W-:-:S02]  /*20f0*/  FSEL R14, R14, -INF , P5 ;  /* 0xff8000000e0e7808 */ /* 0x002fc40002800000 */
[----:B------:R-:W-:-:S05]  /*2100*/  ISETP.GT.AND P5, PT, R7, 0x20, PT ;  /* 0x000000200700780c */ /* 0x000fca0003fa4270 */
[----:B------:R-:W1:Y:S01]  /*2110*/  MUFU.TANH R40, R40 ;  /* 0x0000002800287308 */ /* 0x000e620000002400 */
[----:B---3--:R-:W-:-:S07]  /*2120*/  FSEL R98, R37, -INF , P6 ;  /* 0xff80000025627808 */ /* 0x008fce0003000000 */
[----:B------:R-:W3:Y:S01]  /*2130*/  MUFU.TANH R35, R35 ;  /* 0x0000002300237308 */ /* 0x000ee20000002400 */
[----:B----4-:R-:W-:Y:S02]  /*2140*/  FSEL R20, R20, -INF , P4 ;  /* 0xff80000014147808 */ /* 0x010fe40002000000 */
[----:B------:R-:W-:-:S05]  /*2150*/  ISETP.GT.AND P4, PT, R7, 0x21, PT ;  /* 0x000000210700780c */ /* 0x000fca0003f84270 */
[----:B------:R-:W4:Y:S01]  /*2160*/  MUFU.TANH R41, R41 ;  /* 0x0000002900297308 */ /* 0x000f220000002400 */
[----:B-1----:R-:W-:-:S07]  /*2170*/  FSEL R100, R40, -INF , P5 ;  /* 0xff80000028647808 */ /* 0x002fce0002800000 */
[----:B------:R-:W1:Y:S01]  /*2180*/  MUFU.TANH R34, R46 ;  /* 0x0000002e00227308 */ /* 0x000e620000002400 */
[----:B---3--:R-:W-:Y:S02]  /*2190*/  FSEL R24, R35, -INF , P2 ;  /* 0xff80000023187808 */ /* 0x008fe40001000000 */
[----:B------:R-:W-:-:S05]  /*21a0*/  ISETP.GT.AND P2, PT, R7, 0x28, PT ;  /* 0x000000280700780c */ /* 0x000fca0003f44270 */
[----:B------:R-:W3:Y:S01]  /*21b0*/  MUFU.TANH R26, R38 ;  /* 0x00000026001a7308 */ /* 0x000ee20000002400 */
[----:B----4-:R-:W-:-:S07]  /*21c0*/  FSEL R102, R41, -INF , P4 ;  /* 0xff80000029667808 */ /* 0x010fce0002000000 */
[----:B------:R-:W-:Y:S01]  /*21d0*/  MUFU.TANH R46, R58 ;  /* 0x0000003a002e7308 */ /* 0x000fe20000002400 */
[----:B-1----:R-:W-:-:S07]  /*21e0*/  FSEL R34, R34, -INF , P2 ;  /* 0xff80000022227808 */ /* 0x002fce0001000000 */
[----:B------:R-:W1:Y:S01]  /*21f0*/  MUFU.TANH R44, R44 ;  /* 0x0000002c002c7308 */ /* 0x000e620000002400 */
[----:B---3--:R-:W-:-:S07]  /*2200*/  FSEL R26, R26, -INF , P3 ;  /* 0xff8000001a1a7808 */ /* 0x008fce0001800000 */
[----:B------:R3:W-:Y:S08]  /*2210*/  MUFU.TANH R58, R70 ;  /* 0x00000046003a7308 */ /* 0x0007f00000002400 */
[----:B------:R-:W4:Y:S01]  /*2220*/  MUFU.TANH R39, R39 ;  /* 0x0000002700277308 */ /* 0x000f220000002400 */
[----:B---3--:R-:W-:Y:S02]  /*2230*/  FSEL R70, R36, -INF , P3 ;  /* 0xff80000024467808 */ /* 0x008fe40001800000 */
[----:B------:R-:W-:-:S02]  /*2240*/  ISETP.GT.AND P3, PT, R7, 0x29, PT ;  /* 0x000000290700780c */ /* 0x000fc40003f64270 */
[----:B------:R-:W-:Y:S02]  /*2250*/  FMNMX.FTZ R11, R70, R11, !PT ;  /* 0x0000000b460b7209 */ /* 0x000fe40007810000 */
[----:B-1----:R-:W-:Y:S01]  /*2260*/  FSEL R104, R44, -INF , P2 ;  /* 0xff8000002c687808 */ /* 0x002fe20001000000 */
[----:B------:R-:W1:Y:S01]  /*2270*/  MUFU.TANH R45, R45 ;  /* 0x0000002d002d7308 */ /* 0x000e620000002400 */
[----:B------:R-:W-:Y:S02]  /*2280*/  FMNMX.FTZ R11, R98, R11, !PT ;  /* 0x0000000b620b7209 */ /* 0x000fe40007810000 */
[----:B------:R-:W-:Y:S02]  /*2290*/  ISETP.GT.AND P2, PT, R7, 0x39, PT ;  /* 0x000000390700780c */ /* 0x000fe40003f44270 */
[----:B------:R-:W-:-:S03]  /*22a0*/  FMNMX.FTZ R11, R100, R11, !PT ;  /* 0x0000000b640b7209 */ /* 0x000fc60007810000 */
[----:B------:R-:W3:Y:S01]  /*22b0*/  MUFU.TANH R30, R42 ;  /* 0x0000002a001e7308 */ /* 0x000ee20000002400 */
[----:B------:R-:W-:Y:S02]  /*22c0*/  FMNMX.FTZ R11, R102, R11, !PT ;  /* 0x0000000b660b7209 */ /* 0x000fe40007810000 */
[----:B----4-:R-:W-:Y:S02]  /*22d0*/  FSEL R28, R39, -INF , P6 ;  /* 0xff800000271c7808 */ /* 0x010fe40003000000 */
[----:B------:R-:W-:Y:S02]  /*22e0*/  ISETP.GT.AND P6, PT, R7, 0x30, PT ;  /* 0x000000300700780c */ /* 0x000fe40003fc4270 */
[----:B------:R-:W-:Y:S01]  /*22f0*/  FMNMX.FTZ R11, R104, R11, !PT ;  /* 0x0000000b680b7209 */ /* 0x000fe20007810000 */
[----:B------:R-:W4:Y:S01]  /*2300*/  MUFU.TANH R48, R48 ;  /* 0x0000003000307308 */ /* 0x000f220000002400 */
[----:B-1----:R-:W-:-:S04]  /*2310*/  FSEL R106, R45, -INF , P3 ;  /* 0xff8000002d6a7808 */ /* 0x002fc80001800000 */
[----:B------:R-:W-:-:S03]  /*2320*/  FMNMX.FTZ R11, R106, R11, !PT ;  /* 0x0000000b6a0b7209 */ /* 0x000fc60007810000 */
[----:B------:R-:W1:Y:S01]  /*2330*/  MUFU.TANH R43, R43 ;  /* 0x0000002b002b7308 */ /* 0x000e620000002400 */
[----:B---3--:R-:W-:Y:S02]  /*2340*/  FSEL R30, R30, -INF , P5 ;  /* 0xff8000001e1e7808 */ /* 0x008fe40002800000 */
[----:B------:R-:W-:-:S05]  /*2350*/  ISETP.GT.AND P5, PT, R7, 0x31, PT ;  /* 0x000000310700780c */ /* 0x000fca0003fa4270 */
[----:B------:R-:W-:Y:S01]  /*2360*/  MUFU.TANH R49, R49 ;  /* 0x0000003100317308 */ /* 0x000fe20000002400 */
[----:B----4-:R-:W-:-:S04]  /*2370*/  FSEL R108, R48, -INF , P6 ;  /* 0xff800000306c7808 */ /* 0x010fc80003000000 */
[----:B------:R-:W-:-:S03]  /*2380*/  FMNMX.FTZ R11, R108, R11, !PT ;  /* 0x0000000b6c0b7209 */ /* 0x000fc60007810000 */
[----:B------:R-:W3:Y:S01]  /*2390*/  MUFU.TANH R52, R52 ;  /* 0x0000003400347308 */ /* 0x000ee20000002400 */
[----:B-1----:R-:W-:Y:S02]  /*23a0*/  FSEL R32, R43, -INF , P4 ;  /* 0xff8000002b207808 */ /* 0x002fe40002000000 */
[----:B------:R-:W-:-:S05]  /*23b0*/  ISETP.GT.AND P4, PT, R7, 0x38, PT ;  /* 0x000000380700780c */ /* 0x000fca0003f84270 */
[----:B------:R-:W1:Y:S08]  /*23c0*/  MUFU.TANH R47, R47 ;  /* 0x0000002f002f7308 */ /* 0x000e700000002400 */
[----:B------:R-:W4:Y:S01]  /*23d0*/  MUFU.TANH R53, R53 ;  /* 0x0000003500357308 */ /* 0x000f220000002400 */
[----:B---3--:R-:W-:-:S07]  /*23e0*/  FSEL R110, R52, -INF , P4 ;  /* 0xff800000346e7808 */ /* 0x008fce0002000000 */
[----:B------:R-:W3:Y:S01]  /*23f0*/  MUFU.TANH R38, R50 ;  /* 0x0000003200267308 */ /* 0x000ee20000002400 */
[----:B-1----:R-:W-:Y:S02]  /*2400*/  FSEL R36, R47, -INF , P3 ;  /* 0xff8000002f247808 */ /* 0x002fe40001800000 */
[----:B------:R-:W-:-:S04]  /*2410*/  ISETP.GT.AND P3, PT, R7, 0x40, PT ;  /* 0x000000400700780c */ /* 0x000fc80003f64270 */
[----:B------:R-:W-:Y:S01]  /*2420*/  FSEL R46, R46, -INF , P3 ;  /* 0xff8000002e2e7808 */ /* 0x000fe20001800000 */
[----:B------:R-:W1:Y:S01]  /*2430*/  MUFU.TANH R56, R56 ;  /* 0x0000003800387308 */ /* 0x000e620000002400 */
[----:B----4-:R-:W-:-:S07]  /*2440*/  FSEL R112, R53, -INF , P2 ;  /* 0xff80000035707808 */ /* 0x010fce0001000000 */
[----:B------:R-:W4:Y:S01]  /*2450*/  MUFU.TANH R51, R51 ;  /* 0x0000003300337308 */ /* 0x000f220000002400 */
[----:B---3--:R-:W-:Y:S02]  /*2460*/  FSEL R38, R38, -INF , P6 ;  /* 0xff80000026267808 */ /* 0x008fe40003000000 */
[----:B------:R-:W-:-:S05]  /*2470*/  ISETP.GT.AND P6, PT, R7, 0x41, PT ;  /* 0x000000410700780c */ /* 0x000fca0003fc4270 */
[----:B------:R-:W-:Y:S01]  /*2480*/  MUFU.TANH R50, R62 ;  /* 0x0000003e00327308 */ /* 0x000fe20000002400 */
[----:B-1----:R-:W-:Y:S02]  /*2490*/  FSEL R114, R56, -INF , P3 ;  /* 0xff80000038727808 */ /* 0x002fe40001800000 */
[----:B------:R-:W-:-:S05]  /*24a0*/  ISETP.GT.AND P3, PT, R7, 0x51, PT ;  /* 0x000000510700780c */ /* 0x000fca0003f64270 */
[----:B------:R-:W1:Y:S01]  /*24b0*/  MUFU.TANH R57, R57 ;  /* 0x0000003900397308 */ /* 0x000e620000002400 */
[----:B----4-:R-:W-:-:S07]  /*24c0*/  FSEL R40, R51, -INF , P5 ;  /* 0xff80000033287808 */ /* 0x010fce0002800000 */
        /* <DEDUP_REMOVED lines=8> */
[----:B------:R-:W-:Y:S02]  /*2550*/  FSEL R50, R50, -INF , P5 ;  /* 0xff80000032327808 */ /* 0x000fe40002800000 */
[----:B------:R-:W-:-:S03]  /*2560*/  FMNMX.FTZ R11, R112, R11, !PT ;  /* 0x0000000b700b7209 */ /* 0x000fc60007810000 */
[----:B------:R-:W3:Y:S01]  /*2570*/  MUFU.TANH R55, R55 ;  /* 0x0000003700377308 */ /* 0x000ee20000002400 */
[----:B------:R-:W-:Y:S02]  /*2580*/  FMNMX.FTZ R11, R114, R11, !PT ;  /* 0x0000000b720b7209 */ /* 0x000fe40007810000 */
[----:B----4-:R-:W-:Y:S02]  /*2590*/  FSEL R42, R42, -INF , P4 ;  /* 0xff8000002a2a7808 */ /* 0x010fe40002000000 */
[C---:B------:R-:W-:Y:S02]  /*25a0*/  ISETP.GT.AND P4, PT, R7.reuse, 0x49, PT ;  /* 0x000000490700780c */ /* 0x040fe40003f84270 */
[----:B------:R-:W-:Y:S01]  /*25b0*/  FMNMX.FTZ R11, R116, R11, !PT ;  /* 0x0000000b740b7209 */ /* 0x000fe20007810000 */
[----:B------:R-:W4:Y:S01]  /*25c0*/  MUFU.TANH R61, R61 ;  /* 0x0000003d003d7308 */ /* 0x000f220000002400 */
[----:B-1----:R-:W-:Y:S02]  /*25d0*/  FSEL R118, R60, -INF , P5 ;  /* 0xff8000003c767808 */ /* 0x002fe40002800000 */
[----:B------:R-:W-:-:S02]  /*25e0*/  ISETP.GT.AND P5, PT, R7, 0x59, PT ;  /* 0x000000590700780c */ /* 0x000fc40003fa4270 */
[----:B------:R-:W-:-:S03]  /*25f0*/  FMNMX.FTZ R11, R118, R11, !PT ;  /* 0x0000000b760b7209 */ /* 0x000fc60007810000 */
[----:B------:R-:W1:Y:S01]  /*2600*/  MUFU.TANH R64, R64 ;  /* 0x0000004000407308 */ /* 0x000e620000002400 */
[----:B---3--:R-:W-:Y:S02]  /*2610*/  FSEL R44, R55, -INF , P2 ;  /* 0xff800000372c7808 */ /* 0x008fe40001000000 */
[----:B------:R-:W-:-:S05]  /*2620*/  ISETP.GT.AND P2, PT, R7, 0x50, PT ;  /* 0x000000500700780c */ /* 0x000fca0003f44270 */
[----:B------:R-:W3:Y:S01]  /*2630*/  MUFU.TANH R59, R59 ;  /* 0x0000003b003b7308 */ /* 0x000ee20000002400 */
[----:B----4-:R-:W-:-:S04]  /*2640*/  FSEL R120, R61, -INF , P4 ;  /* 0xff8000003d787808 */ /* 0x010fc80002000000 */
[----:B------:R-:W-:-:S03]  /*2650*/  FMNMX.FTZ R11, R120, R11, !PT ;  /* 0x0000000b780b7209 */ /* 0x000fc60007810000 */
[----:B------:R-:W-:Y:S01]  /*2660*/  MUFU.TANH R65, R65 ;  /* 0x0000004100417308 */ /* 0x000fe20000002400 */
[----:B-1----:R-:W-:-:S04]  /*2670*/  FSEL R122, R64, -INF , P2 ;  /* 0xff800000407a7808 */ /* 0x002fc80001000000 */
[----:B------:R-:W-:-:S03]  /*2680*/  FMNMX.FTZ R11, R122, R11, !PT ;  /* 0x0000000b7a0b7209 */ /* 0x000fc60007810000 */
[----:B------:R-:W1:Y:S01]  /*2690*/  MUFU.TANH R68, R68 ;  /* 0x0000004400447308 */ /* 0x000e620000002400 */
[----:B---3--:R-:W-:Y:S02]  /*26a0*/  FSEL R48, R59, -INF , P6 ;  /* 0xff8000003b307808 */ /* 0x008fe40003000000 */
[----:B------:R-:W-:-:S04]  /*26b0*/  ISETP.GT.AND P6, PT, R7, 0x58, PT ;  /* 0x000000580700780c */ /* 0x000fc80003fc4270 */
[----:B------:R-:W-:Y:S01]  /*26c0*/  FSEL R58, R58, -INF , P6 ;  /* 0xff8000003a3a7808 */ /* 0x000fe20003000000 */
[----:B------:R-:W3:Y:S08]  /*26d0*/  MUFU.TANH R63, R63 ;  /* 0x0000003f003f7308 */ /* 0x000ef00000002400 */
[----:B------:R-:W4:Y:S01]  /*26e0*/  MUFU.TANH R69, R69 ;  /* 0x0000004500457308 */ /* 0x000f220000002400 */
[----:B-1----:R-:W-:-:S02]  /*26f0*/  FSEL R68, R68, -INF , P6 ;  /* 0xff80000044447808 */ /* 0x002fc40003000000 */
[----:B------:R-:W-:-:S05]  /*2700*/  ISETP.GT.AND P6, PT, R7, 0x69, PT ;  /* 0x000000690700780c */ /* 0x000fca0003fc4270 */
[----:B------:R-:W1:Y:S01]  /*2710*/  MUFU.TANH R67, R67 ;  /* 0x0000004300437308 */ /* 0x000e620000002400 */
[----:B---3--:R-:W-:Y:S02]  /*2720*/  FSEL R52, R63, -INF , P4 ;  /* 0xff8000003f347808 */ /* 0x008fe40002000000 */
[----:B------:R-:W-:-:S04]  /*2730*/  ISETP.GT.AND P4, PT, R7, 0x60, PT ;  /* 0x000000600700780c */ /* 0x000fc80003f84270 */
[----:B------:R-:W-:Y:S01]  /*2740*/  FSEL R62, R62, -INF , P4 ;  /* 0xff8000003e3e7808 */ /* 0x000fe20002000000 */
[----:B------:R-:W3:Y:S01]  /*2750*/  MUFU.TANH R72, R72 ;  /* 0x0000004800487308 */ /* 0x000ee20000002400 */
[----:B----4-:R-:W-:-:S07]  /*2760*/  FSEL R124, R69, -INF , P5 ;  /* 0xff800000457c7808 */ /* 0x010fce0002800000 */
[----:B------:R-:W4:Y:S01]  /*2770*/  MUFU.TANH R54, R66 ;  /* 0x0000004200367308 */ /* 0x000f220000002400 */
[----:B-1----:R-:W-:-:S07]  /*2780*/  FSEL R56, R67, -INF , P3 ;  /* 0xff80000043387808 */ /* 0x002fce0001800000 */
[----:B------:R-:W1:Y:S01]  /*2790*/  MUFU.TANH R73, R73 ;  /* 0x0000004900497308 */ /* 0x000e620000002400 */
[----:B---3--:R-:W-:Y:S02]  /*27a0*/  FSEL R72, R72, -INF , P4 ;  /* 0xff80000048487808 */ /* 0x008fe40002000000 */
[----:B------:R-:W-:-:S05]  /*27b0*/  ISETP.GT.AND P4, PT, R7, 0x71, PT ;  /* 0x000000710700780c */ /* 0x000fca0003f84270 */
[----:B------:R3:W5:Y:S01]  /*27c0*/  MUFU.TANH R66, R78 ;  /* 0x0000004e00427308 */ /* 0x0007620000002400 */
[----:B----4-:R-:W-:Y:S02]  /*27d0*/  FSEL R54, R54, -INF , P2 ;  /* 0xff80000036367808 */ /* 0x010fe40001000000 */
[----:B------:R-:W-:-:S05]  /*27e0*/  ISETP.GT.AND P2, PT, R7, 0x68, PT ;  /* 0x000000680700780c */ /* 0x000fca0003f44270 */
[----:B------:R-:W4:Y:S01]  /*27f0*/  MUFU.TANH R76, R76 ;  /* 0x0000004c004c7308 */ /* 0x000f220000002400 */
[----:B---3--:R-:W-:Y:S02]  /*2800*/  FSEL R78, R65, -INF , P3 ;  /* 0xff800000414e7808 */ /* 0x008fe40001800000 */
[----:B------:R-:W-:Y:S02]  /*2810*/  ISETP.GT.AND P3, PT, R7, 0x61, PT ;  /* 0x000000610700780c */ /* 0x000fe40003f64270 */
[----:B------:R-:W-:Y:S02]  /*2820*/  FMNMX.FTZ R11, R78, R11, !PT ;  /* 0x0000000b4e0b7209 */ /* 0x000fe40007810000 */
[----:B-1----:R-:W-:Y:S01]  /*2830*/  FSEL R126, R73, -INF , P3 ;  /* 0xff800000497e7808 */ /* 0x002fe20001800000 */
[----:B------:R-:W1:Y:S01]  /*2840*/  MUFU.TANH R71, R71 ;  /* 0x0000004700477308 */ /* 0x000e620000002400 */
[----:B------:R-:W-:Y:S02]  /*2850*/  FMNMX.FTZ R11, R68, R11, !PT ;  /* 0x0000000b440b7209 */ /* 0x000fe40007810000 */
[----:B-----5:R-:W-:-:S02]  /*2860*/  FSEL R66, R66, -INF , P2 ;  /* 0xff80000042427808 */ /* 0x020fc40001000000 */
[----:B------:R-:W-:-:S03]  /*2870*/  FMNMX.FTZ R11, R124, R11, !PT ;  /* 0x0000000b7c0b7209 */ /* 0x000fc60007810000 */
[----:B------:R-:W3:Y:S01]  /*2880*/  MUFU.TANH R77, R77 ;  /* 0x0000004d004d7308 */ /* 0x000ee20000002400 */
[----:B------:R-:W-:Y:S02]  /*2890*/  FMNMX.FTZ R11, R72, R11, !PT ;  /* 0x0000000b480b7209 */ /* 0x000fe40007810000 */
[----:B----4-:R-:W-:Y:S02]  /*28a0*/  FSEL R76, R76, -INF , P2 ;  /* 0xff8000004c4c7808 */ /* 0x010fe40001000000 */
[----:B------:R-:W-:Y:S02]  /*28b0*/  FMNMX.FTZ R11, R126, R11, !PT ;  /* 0x0000000b7e0b7209 */ /* 0x000fe40007810000 */
[----:B------:R-:W-:Y:S01]  /*28c0*/  ISETP.GT.AND P2, PT, R7, 0x79, PT ;  /* 0x000000790700780c */ /* 0x000fe20003f44270 */
[----:B------:R-:W4:Y:S01]  /*28d0*/  MUFU.TANH R80, R80 ;  /* 0x0000005000507308 */ /* 0x000f220000002400 */
[----:B-1----:R-:W-:Y:S02]  /*28e0*/  FSEL R60, R71, -INF , P5 ;  /* 0xff800000473c7808 */ /* 0x002fe40002800000 */
[----:B------:R-:W-:-:S02]  /*28f0*/  ISETP.GT.AND P5, PT, R7, 0x70, PT ;  /* 0x000000700700780c */ /* 0x000fc40003fa4270 */
[----:B------:R-:W-:-:S03]  /*2900*/  FMNMX.FTZ R11, R76, R11, !PT ;  /* 0x0000000b4c0b7209 */ /* 0x000fc60007810000 */
[----:B------:R-:W1:Y:S01]  /*2910*/  MUFU.TANH R75, R75 ;  /* 0x0000004b004b7308 */ /* 0x000e620000002400 */
[----:B---3--:R-:W-:-:S04]  /*2920*/  FSEL R128, R77, -INF , P6 ;  /* 0xff8000004d807808 */ /* 0x008fc80003000000 */
[----:B------:R-:W-:-:S03]  /*2930*/  FMNMX.FTZ R11, R128, R11, !PT ;  /* 0x0000000b800b7209 */ /* 0x000fc60007810000 */
[----:B------:R-:W3:Y:S01]  /*2940*/  MUFU.TANH R81, R81 ;  /* 0x0000005100517308 */ /* 0x000ee20000002400 */
[----:B----4-:R-:W-:-:S04]  /*2950*/  FSEL R80, R80, -INF , P5 ;  /* 0xff80000050507808 */ /* 0x010fc80002800000 */
[----:B------:R-:W-:-:S03]  /*2960*/  FMNMX.FTZ R11, R80, R11, !PT ;  /* 0x0000000b500b7209 */ /* 0x000fc60007810000 */
[----:B------:R-:W4:Y:S01]  /*2970*/  MUFU.TANH R84, R84 ;  /* 0x0000005400547308 */ /* 0x000f220000002400 */
[----:B-1----:R-:W-:Y:S02]  /*2980*/  FSEL R64, R75, -INF , P3 ;  /* 0xff8000004b407808 */ /* 0x002fe40001800000 */
[----:B------:R-:W-:Y:S01]  /*2990*/  ISETP.GT.AND P3, PT, R7, 0x78, PT ;  /* 0x000000780700780c */ /* 0x000fe20003f64270 */
[----:B------:R-:W-:-:S04]  /*29a0*/  IMAD.U32 R7, RZ, RZ, UR5 ;  /* 0x00000005ff077e24 */ /* 0x000fc8000f8e00ff */
[----:B------:R-:W1:Y:S01]  /*29b0*/  MUFU.TANH R85, R85 ;  /* 0x0000005500557308 */ /* 0x000e620000002400 */
[----:B---3--:R-:W-:-:S04]  /*29c0*/  FSEL R130, R81, -INF , P4 ;  /* 0xff80000051827808 */ /* 0x008fc80002000000 */
[----:B------:R-:W-:-:S03]  /*29d0*/  FMNMX.FTZ R11, R130, R11, !PT ;  /* 0x0000000b820b7209 */ /* 0x000fc60007810000 */
[----:B------:R-:W-:Y:S01]  /*29e0*/  MUFU.TANH R79, R79 ;  /* 0x0000004f004f7308 */ /* 0x000fe20000002400 */
[----:B----4-:R-:W-:-:S04]  /*29f0*/  FSEL R84, R84, -INF , P3 ;  /* 0xff80000054547808 */ /* 0x010fc80001800000 */
[----:B------:R-:W-:-:S03]  /*2a00*/  FMNMX.FTZ R11, R84, R11, !PT ;  /* 0x0000000b540b7209 */ /* 0x000fc60007810000 */
[----:B------:R-:W3:Y:S01]  /*2a10*/  MUFU.TANH R82, R82 ;  /* 0x0000005200527308 */ /* 0x000ee20000002400 */
[----:B-1----:R-:W-:-:S04]  /*2a20*/  FSEL R132, R85, -INF , P2 ;  /* 0xff80000055847808 */ /* 0x002fc80001000000 */
[----:B------:R-:W-:-:S03]  /*2a30*/  FMNMX.FTZ R11, R132, R11, !PT ;  /* 0x0000000b840b7209 */ /* 0x000fc60007810000 */
[----:B------:R-:W-:Y:S02]  /*2a40*/  MUFU.TANH R83, R83 ;  /* 0x0000005300537308 */ /* 0x000fe40000002400 */
[----:B------:R-:W1:Y:S06]  /*2a50*/  SHFL.BFLY PT, R10, R11, 0x2, 0x1f ;  /* 0x0c401f000b0a7f89 */ /* 0x000e6c00000e0000 */
[----:B------:R-:W4:Y:S01]  /*2a60*/  MUFU.TANH R86, R86 ;  /* 0x0000005600567308 */ /* 0x000f220000002400 */
[----:B---3--:R-:W-:-:S07]  /*2a70*/  FSEL R82, R82, -INF , P5 ;  /* 0xff80000052527808 */ /* 0x008fce0002800000 */
[----:B------:R-:W3:Y:S01]  /*2a80*/  MUFU.TANH R87, R87 ;  /* 0x0000005700577308 */ /* 0x000ee20000002400 */
[----:B----4-:R-:W-:Y:S02]  /*2a90*/  FSEL R86, R86, -INF , P3 ;  /* 0xff80000056567808 */ /* 0x010fe40001800000 */
[----:B-1----:R-:W-:-:S05]  /*2aa0*/  FMNMX.FTZ R13, R11, R10, !PT ;  /* 0x0000000a0b0d7209 */ /* 0x002fca0007810000 */
[----:B------:R-:W1:Y:S02]  /*2ab0*/  SHFL.BFLY PT, R10, R13, 0x1, 0x1f ;  /* 0x0c201f000d0a7f89 */ /* 0x000e6400000e0000 */
[----:B-1----:R-:W-:Y:S02]  /*2ac0*/  FMNMX.FTZ R10, R13, R10, !PT ;  /* 0x0000000a0d0a7209 */ /* 0x002fe40007810000 */
[----:B------:R-:W-:Y:S02]  /*2ad0*/  FMNMX.FTZ R13, R6, R3, !PT ;  /* 0x00000003060d7209 */ /* 0x000fe40007810000 */
[C---:B------:R-:W-:Y:S01]  /*2ae0*/  FSETP.NEU.FTZ.AND P0, PT, R10.reuse, -INF , PT ;  /* 0xff8000000a00780b */ /* 0x040fe20003f1d000 */
[----:B------:R-:W-:Y:S01]  /*2af0*/  FMUL.FTZ R15, R10, R7 ;  /* 0x000000070a0f7220 */ /* 0x000fe20000410000 */
[----:B------:R-:W-:-:S04]  /*2b00*/  FMNMX.FTZ R13, R8, R13, !PT ;  /* 0x0000000d080d7209 */ /* 0x000fc80007810000 */
[----:B------:R-:W-:Y:S02]  /*2b10*/  FMNMX.FTZ R13, R14, R13, !PT ;  /* 0x0000000d0e0d7209 */ /* 0x000fe40007810000 */
[----:B------:R-:W-:Y:S02]  /*2b20*/  FSEL R37, R15, RZ, P0 ;  /* 0x000000ff0f257208 */ /* 0x000fe40000000000 */
[----:B------:R-:W-:Y:S02]  /*2b30*/  FMNMX.FTZ R13, R20, R13, !PT ;  /* 0x0000000d140d7209 */ /* 0x000fe40007810000 */
[----:B------:R-:W-:Y:S01]  /*2b40*/  ISETP.NE.AND P0, PT, R9, RZ, PT ;  /* 0x000000ff0900720c */ /* 0x000fe20003f05270 */
[--C-:B------:R-:W-:Y:S01]  /*2b50*/  FFMA.FTZ R9, R25, R7, -R37.reuse ;  /* 0x0000000719097223 */ /* 0x100fe20000010825 */
[----:B------:R-:W-:Y:S01]  /*2b60*/  FMNMX.FTZ R15, R24, R13, !PT ;  /* 0x0000000d180f7209 */ /* 0x000fe20007810000 */
[-CC-:B------:R-:W-:Y:S01]  /*2b70*/  FFMA.FTZ R178, R70, R7.reuse, -R37.reuse ;  /* 0x0000000746b27223 */ /* 0x180fe20000010825 */
[----:B------:R-:W-:Y:S01]  /*2b80*/  FSEL R70, R79, -INF , P6 ;  /* 0xff8000004f467808 */ /* 0x000fe20003000000 */
[--C-:B------:R-:W-:Y:S01]  /*2b90*/  FFMA.FTZ R74, R74, R7, -R37.reuse ;  /* 0x000000074a4a7223 */ /* 0x100fe20000010825 */
[----:B------:R-:W-:Y:S01]  /*2ba0*/  FMNMX.FTZ R15, R26, R15, !PT ;  /* 0x0000000f1a0f7209 */ /* 0x000fe20007810000 */
[-CC-:B------:R-:W-:Y:S01]  /*2bb0*/  FFMA.FTZ R182, R90, R7.reuse, -R37.reuse ;  /* 0x000000075ab67223 */ /* 0x180fe20000010825 */
[----:B---3--:R-:W-:Y:S01]  /*2bc0*/  FSEL R90, R87, -INF , P2 ;  /* 0xff800000575a7808 */ /* 0x008fe20001000000 */
[--C-:B------:R-:W-:Y:S01]  /*2bd0*/  FFMA.FTZ R180, R12, R7, -R37.reuse ;  /* 0x000000070cb47223 */ /* 0x100fe20000010825 */
[----:B------:R-:W-:Y:S01]  /*2be0*/  FMNMX.FTZ R15, R28, R15, !PT ;  /* 0x0000000f1c0f7209 */ /* 0x000fe20007810000 */
[----:B------:R-:W-:Y:S01]  /*2bf0*/  MUFU.EX2 R9, R9 ;  /* 0x0000000900097308 */ /* 0x000fe20000000800 */
[-CC-:B------:R-:W-:Y:S01]  /*2c00*/  FFMA.FTZ R11, R92, R7.reuse, -R37.reuse ;  /* 0x000000075c0b7223 */ /* 0x180fe20000010825 */
[--C-:B------:R-:W-:Y:S01]  /*2c10*/  FFMA.FTZ R176, R94, R7, -R37.reuse ;  /* 0x000000075eb07223 */ /* 0x100fe20000010825 */
[----:B------:R-:W-:Y:S01]  /*2c20*/  FMNMX.FTZ R15, R30, R15, !PT ;  /* 0x0000000f1e0f7209 */ /* 0x000fe20007810000 */
[-CC-:B------:R-:W-:Y:S01]  /*2c30*/  FFMA.FTZ R96, R96, R7.reuse, -R37.reuse ;  /* 0x0000000760607223 */ /* 0x180fe20000010825 */
[-CC-:B------:R-:W-:Y:S01]  /*2c40*/  FFMA.FTZ R98, R98, R7.reuse, -R37.reuse ;  /* 0x0000000762627223 */ /* 0x180fe20000010825 */
[--C-:B------:R-:W-:Y:S01]  /*2c50*/  FFMA.FTZ R172, R100, R7, -R37.reuse ;  /* 0x0000000764ac7223 */ /* 0x100fe20000010825 */
[----:B------:R-:W-:Y:S01]  /*2c60*/  FMNMX.FTZ R21, R32, R15, !PT ;  /* 0x0000000f20157209 */ /* 0x000fe20007810000 */
[----:B------:R-:W1:Y:S01]  /*2c70*/  MUFU.EX2 R180, R180 ;  /* 0x000000b400b47308 */ /* 0x000e620000000800 */
[-CC-:B------:R-:W-:Y:S01]  /*2c80*/  FFMA.FTZ R102, R102, R7.reuse, -R37.reuse ;  /* 0x0000000766667223 */ /* 0x180fe20000010825 */
[--C-:B------:R-:W-:Y:S01]  /*2c90*/  FFMA.FTZ R174, R104, R7, -R37.reuse ;  /* 0x0000000768ae7223 */ /* 0x100fe20000010825 */
[----:B------:R-:W-:Y:S01]  /*2ca0*/  FMNMX.FTZ R21, R34, R21, !PT ;  /* 0x0000001522157209 */ /* 0x000fe20007810000 */
[-CC-:B------:R-:W-:Y:S01]  /*2cb0*/  FFMA.FTZ R106, R106, R7.reuse, -R37.reuse ;  /* 0x000000076a6a7223 */ /* 0x180fe20000010825 */
[-CC-:B------:R-:W-:Y:S01]  /*2cc0*/  FFMA.FTZ R168, R108, R7.reuse, -R37.reuse ;  /* 0x000000076ca87223 */ /* 0x180fe20000010825 */
[--C-:B------:R-:W-:Y:S01]  /*2cd0*/  FFMA.FTZ R170, R110, R7, -R37.reuse ;  /* 0x000000076eaa7223 */ /* 0x100fe20000010825 */
[----:B------:R-:W-:Y:S01]  /*2ce0*/  FMNMX.FTZ R21, R36, R21, !PT ;  /* 0x0000001524157209 */ /* 0x000fe20007810000 */
[----:B------:R-:W3:Y:S01]  /*2cf0*/  MUFU.EX2 R182, R182 ;  /* 0x000000b600b67308 */ /* 0x000ee20000000800 */
[-CC-:B------:R-:W-:Y:S01]  /*2d00*/  FFMA.FTZ R112, R112, R7.reuse, -R37.reuse ;  /* 0x0000000770707223 */ /* 0x180fe20000010825 */
[--C-:B------:R-:W-:Y:S01]  /*2d10*/  FFMA.FTZ R152, R114, R7, -R37.reuse ;  /* 0x0000000772987223 */ /* 0x100fe20000010825 */
[----:B------:R-:W-:Y:S01]  /*2d20*/  FMNMX.FTZ R21, R38, R21, !PT ;  /* 0x0000001526157209 */ /* 0x000fe20007810000 */
[-CC-:B------:R-:W-:Y:S01]  /*2d30*/  FFMA.FTZ R116, R116, R7.reuse, -R37.reuse ;  /* 0x0000000774747223 */ /* 0x180fe20000010825 */
[-CC-:B------:R-:W-:Y:S01]  /*2d40*/  FFMA.FTZ R154, R118, R7.reuse, -R37.reuse ;  /* 0x00000007769a7223 */ /* 0x180fe20000010825 */
[--C-:B------:R-:W-:Y:S01]  /*2d50*/  FFMA.FTZ R120, R120, R7, -R37.reuse ;  /* 0x0000000778787223 */ /* 0x100fe20000010825 */
[----:B------:R-:W-:Y:S01]  /*2d60*/  FMNMX.FTZ R25, R40, R21, !PT ;  /* 0x0000001528197209 */ /* 0x000fe20007810000 */
[----:B------:R-:W4:Y:S01]  /*2d70*/  MUFU.EX2 R11, R11 ;  /* 0x0000000b000b7308 */ /* 0x000f220000000800 */
[-CC-:B------:R-:W-:Y:S01]  /*2d80*/  FFMA.FTZ R122, R122, R7.reuse, -R37.reuse ;  /* 0x000000077a7a7223 */ /* 0x180fe20000010825 */
[--C-:B------:R-:W-:Y:S01]  /*2d90*/  FFMA.FTZ R78, R78, R7, -R37.reuse ;  /* 0x000000074e4e7223 */ /* 0x100fe20000010825 */
[----:B------:R-:W-:Y:S01]  /*2da0*/  FMNMX.FTZ R25, R42, R25, !PT ;  /* 0x000000192a197209 */ /* 0x000fe20007810000 */
[-CC-:B------:R-:W-:Y:S01]  /*2db0*/  FFMA.FTZ R68, R68, R7.reuse, -R37.reuse ;  /* 0x0000000744447223 */ /* 0x180fe20000010825 */
[-CC-:B------:R-:W-:Y:S01]  /*2dc0*/  FFMA.FTZ R124, R124, R7.reuse, -R37.reuse ;  /* 0x000000077c7c7223 */ /* 0x180fe20000010825 */
[--C-:B------:R-:W-:Y:S01]  /*2dd0*/  FFMA.FTZ R72, R72, R7, -R37.reuse ;  /* 0x0000000748487223 */ /* 0x100fe20000010825 */
[----:B------:R-:W-:Y:S01]  /*2de0*/  FMNMX.FTZ R25, R44, R25, !PT ;  /* 0x000000192c197209 */ /* 0x000fe20007810000 */
[----:B------:R-:W5:Y:S01]  /*2df0*/  MUFU.EX2 R176, R176 ;  /* 0x000000b000b07308 */ /* 0x000f620000000800 */
[-CC-:B------:R-:W-:Y:S01]  /*2e00*/  FFMA.FTZ R126, R126, R7.reuse, -R37.reuse ;  /* 0x000000077e7e7223 */ /* 0x180fe20000010825 */
[--C-:B------:R-:W-:Y:S01]  /*2e10*/  FFMA.FTZ R76, R76, R7, -R37.reuse ;  /* 0x000000074c4c7223 */ /* 0x100fe20000010825 */
[----:B------:R-:W-:Y:S01]  /*2e20*/  FMNMX.FTZ R25, R46, R25, !PT ;  /* 0x000000192e197209 */ /* 0x000fe20007810000 */
[-CC-:B------:R-:W-:Y:S01]  /*2e30*/  FFMA.FTZ R128, R128, R7.reuse, -R37.reuse ;  /* 0x0000000780807223 */ /* 0x180fe20000010825 */
[-CC-:B------:R-:W-:Y:S01]  /*2e40*/  FFMA.FTZ R80, R80, R7.reuse, -R37.reuse ;  /* 0x0000000750507223 */ /* 0x180fe20000010825 */
[--C-:B------:R-:W-:Y:S01]  /*2e50*/  FFMA.FTZ R130, R130, R7, -R37.reuse ;  /* 0x0000000782827223 */ /* 0x100fe20000010825 */
[----:B------:R-:W-:Y:S01]  /*2e60*/  FMNMX.FTZ R27, R48, R25, !PT ;  /* 0x00000019301b7209 */ /* 0x000fe20007810000 */
[----:B------:R2:W5:Y:S01]  /*2e70*/  MUFU.EX2 R13, R96 ;  /* 0x00000060000d7308 */ /* 0x0005620000000800 */
[-CC-:B------:R-:W-:Y:S01]  /*2e80*/  FFMA.FTZ R84, R84, R7.reuse, -R37.reuse ;  /* 0x0000000754547223 */ /* 0x180fe20000010825 */
[----:B------:R-:W-:Y:S01]  /*2e90*/  FFMA.FTZ R37, R132, R7, -R37 ;  /* 0x0000000784257223 */ /* 0x000fe20000010825 */
[----:B------:R-:W-:Y:S01]  /*2ea0*/  FMNMX.FTZ R27, R50, R27, !PT ;  /* 0x0000001b321b7209 */ /* 0x000fe20007810000 */
[--C-:B------:R-:W-:Y:S01]  /*2eb0*/  IMAD.MOV.U32 R132, RZ, RZ, R151.reuse ;  /* 0x000000ffff847224 */ /* 0x100fe200078e0097 */
[----:B------:R-:W-:Y:S01]  /*2ec0*/  MOV R110, R151 ;  /* 0x00000097006e7202 */ /* 0x000fe20000000f00 */
[--C-:B------:R-:W-:Y:S01]  /*2ed0*/  IMAD.MOV.U32 R118, RZ, RZ, R151.reuse ;  /* 0x000000ffff767224 */ /* 0x100fe200078e0097 */
[----:B------:R-:W-:Y:S01]  /*2ee0*/  FMNMX.FTZ R27, R52, R27, !PT ;  /* 0x0000001b341b7209 */ /* 0x000fe20007810000 */
[----:B------:R-:W5:Y:S01]  /*2ef0*/  MUFU.EX2 R178, R178 ;  /* 0x000000b200b27308 */ /* 0x000f620000000800 */
[--C-:B------:R-:W-:Y:S01]  /*2f00*/  IMAD.MOV.U32 R114, RZ, RZ, R151.reuse ;  /* 0x000000ffff727224 */ /* 0x100fe200078e0097 */
[----:B------:R-:W-:Y:S01]  /*2f10*/  MOV R104, R151 ;  /* 0x0000009700687202 */ /* 0x000fe20000000f00 */
[--C-:B------:R-:W-:Y:S01]  /*2f20*/  IMAD.MOV.U32 R108, RZ, RZ, R151.reuse ;  /* 0x000000ffff6c7224 */ /* 0x100fe200078e0097 */
[----:B------:R-:W-:Y:S01]  /*2f30*/  FMNMX.FTZ R27, R54, R27, !PT ;  /* 0x0000001b361b7209 */ /* 0x000fe20007810000 */
[--C-:B------:R-:W-:Y:S01]  /*2f40*/  IMAD.MOV.U32 R100, RZ, RZ, R151.reuse ;  /* 0x000000ffff647224 */ /* 0x100fe200078e0097 */
[----:B------:R-:W-:Y:S01]  /*2f50*/  MOV R92, R151 ;  /* 0x00000097005c7202 */ /* 0x000fe20000000f00 */
[--C-:B--2---:R-:W-:Y:S01]  /*2f60*/  IMAD.MOV.U32 R96, RZ, RZ, R151.reuse ;  /* 0x000000ffff607224 */ /* 0x104fe200078e0097 */
[----:B------:R-:W-:Y:S01]  /*2f70*/  FMNMX.FTZ R29, R56, R27, !PT ;  /* 0x0000001b381d7209 */ /* 0x000fe20007810000 */
[----:B------:R2:W-:Y:S01]  /*2f80*/  MUFU.EX2 R15, R98 ;  /* 0x00000062000f7308 */ /* 0x0005e20000000800 */
[----:B------:R-:W-:-:S02]  /*2f90*/  IMAD.MOV.U32 R94, RZ, RZ, R151 ;  /* 0x000000ffff5e7224 */ /* 0x000fc400078e0097 */
[----:B------:R-:W-:-:S04]  /*2fa0*/  FMNMX.FTZ R29, R58, R29, !PT ;  /* 0x0000001d3a1d7209 */ /* 0x000fc80007810000 */
[----:B------:R-:W-:Y:S01]  /*2fb0*/  FMNMX.FTZ R29, R60, R29, !PT ;  /* 0x0000001d3c1d7209 */ /* 0x000fe20007810000 */
[----:B------:R1:W-:Y:S01]  /*2fc0*/  MUFU.EX2 R27, R74 ;  /* 0x0000004a001b7308 */ /* 0x0003e20000000800 */
[----:B--2---:R-:W-:Y:S02]  /*2fd0*/  MOV R98, R151 ;  /* 0x0000009700627202 */ /* 0x004fe40000000f00 */
[----:B------:R-:W-:-:S04]  /*2fe0*/  FMNMX.FTZ R29, R62, R29, !PT ;  /* 0x0000001d3e1d7209 */ /* 0x000fc80007810000 */
[----:B------:R-:W-:Y:S01]  /*2ff0*/  FMNMX.FTZ R31, R64, R29, !PT ;  /* 0x0000001d401f7209 */ /* 0x000fe20007810000 */
[----:B------:R-:W-:Y:S01]  /*3000*/  MUFU.EX2 R172, R172 ;  /* 0x000000ac00ac7308 */ /* 0x000fe20000000800 */
[----:B-1----:R-:W-:Y:S02]  /*3010*/  FSEL R74, R83, -INF , P4 ;  /* 0xff800000534a7808 */ /* 0x002fe40002000000 */
[----:B------:R-:W-:-:S04]  /*3020*/  FMNMX.FTZ R31, R66, R31, !PT ;  /* 0x0000001f421f7209 */ /* 0x000fc80007810000 */
[----:B------:R-:W-:Y:S01]  /*3030*/  FMNMX.FTZ R31, R70, R31, !PT ;  /* 0x0000001f461f7209 */ /* 0x000fe20007810000 */
[----:B------:R1:W-:Y:S03]  /*3040*/  MUFU.EX2 R21, R102 ;  /* 0x0000006600157308 */ /* 0x0003e60000000800 */
[----:B------:R-:W-:-:S04]  /*3050*/  FMNMX.FTZ R31, R82, R31, !PT ;  /* 0x0000001f521f7209 */ /* 0x000fc80007810000 */
[----:B------:R-:W-:Y:S01]  /*3060*/  FMNMX.FTZ R33, R74, R31, !PT ;  /* 0x0000001f4a217209 */ /* 0x000fe20007810000 */
[----:B------:R-:W-:Y:S01]  /*3070*/  MUFU.EX2 R174, R174 ;  /* 0x000000ae00ae7308 */ /* 0x000fe20000000800 */
[----:B-1----:R-:W-:Y:S02]  /*3080*/  IMAD.MOV.U32 R102, RZ, RZ, R151 ;  /* 0x000000ffff667224 */ /* 0x002fe400078e0097 */
[----:B------:R-:W-:-:S04]  /*3090*/  FMNMX.FTZ R33, R86, R33, !PT ;  /* 0x0000002156217209 */ /* 0x000fc80007810000 */
[----:B------:R-:W-:Y:S01]  /*30a0*/  FMNMX.FTZ R33, R90, R33, !PT ;  /* 0x000000215a217209 */ /* 0x000fe20007810000 */
[----:B------:R1:W-:Y:S04]  /*30b0*/  MUFU.EX2 R25, R106 ;  /* 0x0000006a00197308 */ /* 0x0003e80000000800 */
[----:B------:R-:W2:Y:S04]  /*30c0*/  SHFL.BFLY PT, R12, R33, 0x2, 0x1f ;  /* 0x0c401f00210c7f89 */ /* 0x000ea800000e0000 */
[----:B------:R-:W-:Y:S01]  /*30d0*/  MUFU.EX2 R168, R168 ;  /* 0x000000a800a87308 */ /* 0x000fe20000000800 */
[----:B-1----:R-:W-:-:S07]  /*30e0*/  IMAD.MOV.U32 R106, RZ, RZ, R151 ;  /* 0x000000ffff6a7224 */ /* 0x002fce00078e0097 */
[----:B------:R-:W-:Y:S08]  /*30f0*/  MUFU.EX2 R170, R170 ;  /* 0x000000aa00aa7308 */ /* 0x000ff00000000800 */
[----:B------:R1:W-:Y:S01]  /*3100*/  MUFU.EX2 R29, R112 ;  /* 0x00000070001d7308 */ /* 0x0003e20000000800 */
[----:B--2---:R-:W-:-:S07]  /*3110*/  FMNMX.FTZ R35, R33, R12, !PT ;  /* 0x0000000c21237209 */ /* 0x004fce0007810000 */
[----:B------:R-:W-:Y:S01]  /*3120*/  MUFU.EX2 R152, R152 ;  /* 0x0000009800987308 */ /* 0x000fe20000000800 */
[----:B------:R-:W2:Y:S01]  /*3130*/  SHFL.BFLY PT, R12, R35, 0x1, 0x1f ;  /* 0x0c201f00230c7f89 */ /* 0x000ea200000e0000 */
[----:B-1----:R-:W-:-:S06]  /*3140*/  IMAD.MOV.U32 R112, RZ, RZ, R151 ;  /* 0x000000ffff707224 */ /* 0x002fcc00078e0097 */
[----:B------:R1:W-:Y:S08]  /*3150*/  MUFU.EX2 R31, R116 ;  /* 0x00000074001f7308 */ /* 0x0003f00000000800 */
[----:B------:R-:W-:Y:S01]  /*3160*/  MUFU.EX2 R154, R154 ;  /* 0x0000009a009a7308 */ /* 0x000fe20000000800 */
[----:B-1----:R-:W-:-:S07]  /*3170*/  MOV R116, R151 ;  /* 0x0000009700747202 */ /* 0x002fce0000000f00 */
[----:B------:R1:W-:Y:S01]  /*3180*/  MUFU.EX2 R39, R120 ;  /* 0x0000007800277308 */ /* 0x0003e20000000800 */
[----:B--2---:R-:W-:-:S04]  /*3190*/  FMNMX.FTZ R12, R35, R12, !PT ;  /* 0x0000000c230c7209 */ /* 0x004fc80007810000 */
[C---:B------:R-:W-:Y:S01]  /*31a0*/  FSETP.NEU.FTZ.AND P2, PT, R12.reuse, -INF , PT ;  /* 0xff8000000c00780b */ /* 0x040fe20003f5d000 */
[-C--:B------:R-:W-:Y:S02]  /*31b0*/  FMUL.FTZ R47, R12, R7.reuse ;  /* 0x000000070c2f7220 */ /* 0x080fe40000410000 */
[----:B------:R-:W-:Y:S01]  /*31c0*/  MUFU.EX2 R122, R122 ;  /* 0x0000007a007a7308 */ /* 0x000fe20000000800 */
[--C-:B-1----:R-:W-:Y:S02]  /*31d0*/  IMAD.MOV.U32 R120, RZ, RZ, R151.reuse ;  /* 0x000000ffff787224 */ /* 0x102fe400078e0097 */
[----:B------:R-:W-:Y:S02]  /*31e0*/  FSEL R47, R47, RZ, P2 ;  /* 0x000000ff2f2f7208 */ /* 0x000fe40001000000 */
[----:B------:R-:W-:Y:S01]  /*31f0*/  ISETP.GE.AND P2, PT, R88, 0x81, PT ;  /* 0x000000815800780c */ /* 0x000fe20003f46270 */
[----:B------:R-:W-:Y:S02]  /*3200*/  IMAD.MOV.U32 R88, RZ, RZ, R151 ;  /* 0x000000ffff587224 */ /* 0x000fe400078e0097 */
[-CC-:B------:R-:W-:Y:S01]  /*3210*/  FFMA.FTZ R3, R3, R7.reuse, -R47.reuse ;  /* 0x0000000703037223 */ /* 0x180fe2000001082f */
[-CC-:B------:R-:W-:Y:S01]  /*3220*/  FFMA.FTZ R6, R6, R7.reuse, -R47.reuse ;  /* 0x0000000706067223 */ /* 0x180fe2000001082f */
[-CC-:B------:R-:W-:Y:S01]  /*3230*/  FFMA.FTZ R14, R14, R7.reuse, -R47.reuse ;  /* 0x000000070e0e7223 */ /* 0x180fe2000001082f */
[-CC-:B------:R-:W-:Y:S01]  /*3240*/  FFMA.FTZ R8, R8, R7.reuse, -R47.reuse ;  /* 0x0000000708087223 */ /* 0x180fe2000001082f */
[----:B------:R1:W-:Y:S01]  /*3250*/  MUFU.EX2 R181, R3 ;  /* 0x0000000300b57308 */ /* 0x0003e20000000800 */
[-CC-:B------:R-:W-:Y:S01]  /*3260*/  FFMA.FTZ R20, R20, R7.reuse, -R47.reuse ;  /* 0x0000000714147223 */ /* 0x180fe2000001082f */
[-CC-:B------:R-:W-:Y:S01]  /*3270*/  FFMA.FTZ R24, R24, R7.reuse, -R47.reuse ;  /* 0x0000000718187223 */ /* 0x180fe2000001082f */
[-CC-:B------:R-:W-:Y:S01]  /*3280*/  FFMA.FTZ R26, R26, R7.reuse, -R47.reuse ;  /* 0x000000071a1a7223 */ /* 0x180fe2000001082f */
[-CC-:B------:R-:W-:Y:S01]  /*3290*/  FFMA.FTZ R28, R28, R7.reuse, -R47.reuse ;  /* 0x000000071c1c7223 */ /* 0x180fe2000001082f */
[-CC-:B------:R-:W-:Y:S01]  /*32a0*/  FFMA.FTZ R30, R30, R7.reuse, -R47.reuse ;  /* 0x000000071e1e7223 */ /* 0x180fe2000001082f */
[-CC-:B------:R-:W-:Y:S01]  /*32b0*/  FFMA.FTZ R32, R32, R7.reuse, -R47.reuse ;  /* 0x0000000720207223 */ /* 0x180fe2000001082f */
[-C--:B------:R-:W-:Y:S01]  /*32c0*/  FFMA.FTZ R34, R34, R7.reuse, -R47 ;  /* 0x0000000722227223 */ /* 0x080fe2000001082f */
[----:B------:R3:W-:Y:S01]  /*32d0*/  MUFU.EX2 R183, R14 ;  /* 0x0000000e00b77308 */ /* 0x0007e20000000800 */
[----:B-1----:R-:W-:Y:S01]  /*32e0*/  FADD.FTZ R3, R180, R9 ;  /* 0x00000009b4037221 */ /* 0x002fe20000010000 */
[-CC-:B------:R-:W-:Y:S01]  /*32f0*/  FFMA.FTZ R36, R36, R7.reuse, -R47.reuse ;  /* 0x0000000724247223 */ /* 0x180fe2000001082f */
[-CC-:B------:R-:W-:Y:S01]  /*3300*/  FFMA.FTZ R38, R38, R7.reuse, -R47.reuse ;  /* 0x0000000726267223 */ /* 0x180fe2000001082f */
[-CC-:B------:R-:W-:Y:S01]  /*3310*/  FFMA.FTZ R40, R40, R7.reuse, -R47.reuse ;  /* 0x0000000728287223 */ /* 0x180fe2000001082f */
[-CC-:B------:R-:W-:Y:S01]  /*3320*/  FFMA.FTZ R42, R42, R7.reuse, -R47.reuse ;  /* 0x000000072a2a7223 */ /* 0x180fe2000001082f */
[-CC-:B------:R-:W-:Y:S01]  /*3330*/  FFMA.FTZ R44, R44, R7.reuse, -R47.reuse ;  /* 0x000000072c2c7223 */ /* 0x180fe2000001082f */
[-C--:B------:R-:W-:Y:S01]  /*3340*/  FFMA.FTZ R46, R46, R7.reuse, -R47 ;  /* 0x000000072e2e7223 */ /* 0x080fe2000001082f */
[----:B------:R-:W1:Y:S01]  /*3350*/  MUFU.EX2 R6, R6 ;  /* 0x0000000600067308 */ /* 0x000e620000000800 */
[----:B---3--:R-:W-:Y:S01]  /*3360*/  FADD.FTZ R14, R182, R3 ;  /* 0x00000003b60e7221 */ /* 0x008fe20000010000 */
[-CC-:B------:R-:W-:Y:S01]  /*3370*/  FFMA.FTZ R48, R48, R7.reuse, -R47.reuse ;  /* 0x0000000730307223 */ /* 0x180fe2000001082f */
[-CC-:B------:R-:W-:Y:S01]  /*3380*/  FFMA.FTZ R50, R50, R7.reuse, -R47.reuse ;  /* 0x0000000732327223 */ /* 0x180fe2000001082f */
[-CC-:B------:R-:W-:Y:S01]  /*3390*/  FFMA.FTZ R52, R52, R7.reuse, -R47.reuse ;  /* 0x0000000734347223 */ /* 0x180fe2000001082f */
[----:B----4-:R-:W-:Y:S01]  /*33a0*/  FADD.FTZ R3, R11, R14 ;  /* 0x0000000e0b037221 */ /* 0x010fe20000010000 */
[-CC-:B------:R-:W-:Y:S01]  /*33b0*/  FFMA.FTZ R54, R54, R7.reuse, -R47.reuse ;  /* 0x0000000736367223 */ /* 0x180fe2000001082f */
[-C--:B------:R-:W-:Y:S01]  /*33c0*/  FFMA.FTZ R56, R56, R7.reuse, -R47 ;  /* 0x0000000738387223 */ /* 0x080fe2000001082f */
[----:B------:R-:W2:Y:S01]  /*33d0*/  MUFU.EX2 R8, R8 ;  /* 0x0000000800087308 */ /* 0x000ea20000000800 */
[----:B-----5:R-:W-:Y:S01]  /*33e0*/  FADD.FTZ R14, R176, R3 ;  /* 0x00000003b00e7221 */ /* 0x020fe20000010000 */
[-CC-:B------:R-:W-:Y:S01]  /*33f0*/  FFMA.FTZ R58, R58, R7.reuse, -R47.reuse ;  /* 0x000000073a3a7223 */ /* 0x180fe2000001082f */
[----:B------:R-:W-:Y:S01]  /*3400*/  F2FP.F16.F32.PACK_AB R180, R9, R180 ;  /* 0x000000b409b4723e */ /* 0x000fe200000000ff */
[-CC-:B------:R-:W-:Y:S01]  /*3410*/  FFMA.FTZ R60, R60, R7.reuse, -R47.reuse ;  /* 0x000000073c3c7223 */ /* 0x180fe2000001082f */
[----:B------:R-:W-:Y:S01]  /*3420*/  FADD.FTZ R3, R13, R14 ;  /* 0x0000000e0d037221 */ /* 0x000fe20000010000 */
[-CC-:B------:R-:W-:Y:S01]  /*3430*/  FFMA.FTZ R62, R62, R7.reuse, -R47.reuse ;  /* 0x000000073e3e7223 */ /* 0x180fe2000001082f */
[-C--:B------:R-:W-:Y:S01]  /*3440*/  FFMA.FTZ R64, R64, R7.reuse, -R47 ;  /* 0x0000000740407223 */ /* 0x080fe2000001082f */
[----:B------:R-:W3:Y:S01]  /*3450*/  MUFU.EX2 R20, R20 ;  /* 0x0000001400147308 */ /* 0x000ee20000000800 */
[----:B------:R-:W-:Y:S01]  /*3460*/  FADD.FTZ R14, R178, R3 ;  /* 0x00000003b20e7221 */ /* 0x000fe20000010000 */
[----:B-1----:R-:W-:Y:S01]  /*3470*/  FADD.FTZ R3, R6, R181 ;  /* 0x000000b506037221 */ /* 0x002fe20000010000 */
[-CC-:B------:R-:W-:Y:S01]  /*3480*/  FFMA.FTZ R66, R66, R7.reuse, -R47.reuse ;  /* 0x0000000742427223 */ /* 0x180fe2000001082f */
[-CC-:B------:R-:W-:Y:S01]  /*3490*/  FFMA.FTZ R70, R70, R7.reuse, -R47.reuse ;  /* 0x0000000746467223 */ /* 0x180fe2000001082f */
[----:B------:R-:W-:Y:S01]  /*34a0*/  FADD.FTZ R49, R15, R14 ;  /* 0x0000000e0f317221 */ /* 0x000fe20000010000 */
[-CC-:B------:R-:W-:Y:S01]  /*34b0*/  FFMA.FTZ R82, R82, R7.reuse, -R47.reuse ;  /* 0x0000000752527223 */ /* 0x180fe2000001082f */
[-C--:B------:R-:W-:Y:S01]  /*34c0*/  FFMA.FTZ R74, R74, R7.reuse, -R47 ;  /* 0x000000074a4a7223 */ /* 0x080fe2000001082f */
[----:B------:R1:W4:Y:S01]  /*34d0*/  MUFU.EX2 R177, R24 ;  /* 0x0000001800b17308 */ /* 0x0003220000000800 */
[----:B--2---:R-:W-:Y:S01]  /*34e0*/  FADD.FTZ R14, R8, R3 ;  /* 0x00000003080e7221 */ /* 0x004fe20000010000 */
[-CC-:B------:R-:W-:Y:S01]  /*34f0*/  FFMA.FTZ R86, R86, R7.reuse, -R47.reuse ;  /* 0x0000000756567223 */ /* 0x180fe2000001082f */
[----:B------:R-:W-:Y:S01]  /*3500*/  FFMA.FTZ R47, R90, R7, -R47 ;  /* 0x000000075a2f7223 */ /* 0x000fe2000001082f */
[----:B------:R-:W-:Y:S01]  /*3510*/  F2FP.F16.F32.PACK_AB R181, R181, R6 ;  /* 0x00000006b5b5723e */ /* 0x000fe200000000ff */
[C---:B------:R-:W-:Y:S01]  /*3520*/  FADD.FTZ R3, R183.reuse, R14 ;  /* 0x0000000eb7037221 */ /* 0x040fe20000010000 */
[----:B------:R-:W-:Y:S01]  /*3530*/  F2FP.F16.F32.PACK_AB R183, R183, R8 ;  /* 0x00000008b7b7723e */ /* 0x000fe200000000ff */
[----:B------:R-:W-:Y:S01]  /*3540*/  IMAD.MOV.U32 R8, RZ, RZ, 0x3f800000 ;  /* 0x3f800000ff087424 */ /* 0x000fe200078e00ff */
[----:B------:R-:W2:Y:S01]  /*3550*/  MUFU.EX2 R26, R26 ;  /* 0x0000001a001a7308 */ /* 0x000ea20000000800 */
[----:B-1----:R-:W-:Y:S01]  /*3560*/  FADD.FTZ R24, R172, R49 ;  /* 0x00000031ac187221 */ /* 0x002fe20000010000 */
[----:B---3--:R-:W-:Y:S01]  /*3570*/  FADD.FTZ R14, R20, R3 ;  /* 0x00000003140e7221 */ /* 0x008fe20000010000 */
[----:B------:R-:W-:Y:S01]  /*3580*/  F2FP.F16.F32.PACK_AB R182, R11, R182 ;  /* 0x000000b60bb6723e */ /* 0x000fe200000000ff */
[----:B------:R-:W-:-:S02]  /*3590*/  IMAD.MOV.U32 R90, RZ, RZ, R151 ;  /* 0x000000ffff5a7224 */ /* 0x000fc400078e0097 */
[----:B------:R-:W-:Y:S01]  /*35a0*/  FADD.FTZ R49, R21, R24 ;  /* 0x0000001815317221 */ /* 0x000fe20000010000 */
[----:B------:R-:W-:Y:S01]  /*35b0*/  F2FP.F16.F32.PACK_AB R176, R13, R176 ;  /* 0x000000b00db0723e */ /* 0x000fe200000000ff */
[----:B------:R-:W1:Y:S02]  /*35c0*/  MUFU.EX2 R179, R28 ;  /* 0x0000001c00b37308 */ /* 0x000e640000000800 */
[----:B------:R-:W-:Y:S01]  /*35d0*/  FADD.FTZ R24, R174, R49 ;  /* 0x00000031ae187221 */ /* 0x000fe20000010000 */
[----:B----4-:R-:W-:Y:S01]  /*35e0*/  FADD.FTZ R3, R177, R14 ;  /* 0x0000000eb1037221 */ /* 0x010fe20000010000 */
[----:B------:R-:W-:Y:S02]  /*35f0*/  F2FP.F16.F32.PACK_AB R178, R15, R178 ;  /* 0x000000b20fb2723e */ /* 0x000fe400000000ff */
[----:B------:R-:W-:Y:S01]  /*3600*/  FADD.FTZ R49, R25, R24 ;  /* 0x0000001819317221 */ /* 0x000fe20000010000 */
[----:B------:R-:W-:Y:S01]  /*3610*/  F2FP.F16.F32.PACK_AB R172, R21, R172 ;  /* 0x000000ac15ac723e */ /* 0x000fe200000000ff */
[----:B------:R-:W3:Y:S01]  /*3620*/  MUFU.EX2 R30, R30 ;  /* 0x0000001e001e7308 */ /* 0x000ee20000000800 */
[----:B--2---:R-:W-:Y:S01]  /*3630*/  FADD.FTZ R14, R26, R3 ;  /* 0x000000031a0e7221 */ /* 0x004fe20000010000 */
[----:B------:R-:W-:Y:S01]  /*3640*/  FADD.FTZ R24, R168, R49 ;  /* 0x00000031a8187221 */ /* 0x000fe20000010000 */
[----:B------:R-:W-:-:S02]  /*3650*/  F2FP.F16.F32.PACK_AB R174, R25, R174 ;  /* 0x000000ae19ae723e */ /* 0x000fc400000000ff */
[C---:B------:R-:W-:Y:S01]  /*3660*/  F2FP.F16.F32.PACK_AB R168, R27.reuse, R168 ;  /* 0x000000a81ba8723e */ /* 0x040fe200000000ff */
[----:B------:R-:W-:Y:S01]  /*3670*/  FADD.FTZ R49, R27, R24 ;  /* 0x000000181b317221 */ /* 0x000fe20000010000 */
[----:B------:R-:W-:Y:S01]  /*3680*/  F2FP.F16.F32.PACK_AB R177, R177, R20 ;  /* 0x00000014b1b1723e */ /* 0x000fe200000000ff */
[----:B------:R-:W2:Y:S01]  /*3690*/  MUFU.EX2 R173, R32 ;  /* 0x0000002000ad7308 */ /* 0x000ea20000000800 */
[----:B-1----:R-:W-:Y:S01]  /*36a0*/  FADD.FTZ R3, R179, R14 ;  /* 0x0000000eb3037221 */ /* 0x002fe20000010000 */
[----:B------:R-:W-:Y:S01]  /*36b0*/  FADD.FTZ R24, R170, R49 ;  /* 0x00000031aa187221 */ /* 0x000fe20000010000 */
[----:B------:R-:W-:Y:S02]  /*36c0*/  F2FP.F16.F32.PACK_AB R170, R29, R170 ;  /* 0x000000aa1daa723e */ /* 0x000fe400000000ff */
[----:B------:R-:W-:Y:S01]  /*36d0*/  F2FP.F16.F32.PACK_AB R179, R179, R26 ;  /* 0x0000001ab3b3723e */ /* 0x000fe200000000ff */
[----:B------:R-:W-:Y:S01]  /*36e0*/  FADD.FTZ R49, R29, R24 ;  /* 0x000000181d317221 */ /* 0x000fe20000010000 */
[----:B------:R-:W-:Y:S01]  /*36f0*/  MOV R6, 0x3f800000 ;  /* 0x3f80000000067802 */ /* 0x000fe20000000f00 */
[----:B------:R-:W1:Y:S01]  /*3700*/  MUFU.EX2 R34, R34 ;  /* 0x0000002200227308 */ /* 0x000e620000000800 */
[----:B---3--:R-:W-:-:S07]  /*3710*/  FADD.FTZ R14, R30, R3 ;  /* 0x000000031e0e7221 */ /* 0x008fce0000010000 */
[----:B------:R-:W3:Y:S01]  /*3720*/  MUFU.EX2 R175, R36 ;  /* 0x0000002400af7308 */ /* 0x000ee20000000800 */
[----:B--2---:R-:W-:Y:S01]  /*3730*/  FADD.FTZ R3, R173, R14 ;  /* 0x0000000ead037221 */ /* 0x004fe20000010000 */
[----:B------:R-:W-:Y:S01]  /*3740*/  FADD.FTZ R14, R152, R49 ;  /* 0x00000031980e7221 */ /* 0x000fe20000010000 */
[----:B------:R-:W-:Y:S02]  /*3750*/  F2FP.F16.F32.PACK_AB R152, R31, R152 ;  /* 0x000000981f98723e */ /* 0x000fe400000000ff */
[----:B------:R-:W-:Y:S01]  /*3760*/  F2FP.F16.F32.PACK_AB R173, R173, R30 ;  /* 0x0000001eadad723e */ /* 0x000fe200000000ff */
[----:B------:R-:W-:Y:S02]  /*3770*/  FADD.FTZ R49, R31, R14 ;  /* 0x0000000e1f317221 */ /* 0x000fe40000010000 */
[----:B------:R-:W2:Y:S01]  /*3780*/  MUFU.EX2 R38, R38 ;  /* 0x0000002600267308 */ /* 0x000ea20000000800 */
[----:B-1----:R-:W-:Y:S01]  /*3790*/  FADD.FTZ R0, R34, R3 ;  /* 0x0000000322007221 */ /* 0x002fe20000010000 */
[----:B------:R-:W-:Y:S01]  /*37a0*/  FADD.FTZ R14, R154, R49 ;  /* 0x000000319a0e7221 */ /* 0x000fe20000010000 */
[----:B------:R-:W-:-:S03]  /*37b0*/  F2FP.F16.F32.PACK_AB R154, R39, R154 ;  /* 0x0000009a279a723e */ /* 0x000fc600000000ff */
[----:B------:R-:W-:Y:S02]  /*37c0*/  FADD.FTZ R49, R39, R14 ;  /* 0x0000000e27317221 */ /* 0x000fe40000010000 */
[----:B------:R-:W1:Y:S01]  /*37d0*/  MUFU.EX2 R169, R40 ;  /* 0x0000002800a97308 */ /* 0x000e620000000800 */
[C---:B---3--:R-:W-:Y:S01]  /*37e0*/  FADD.FTZ R3, R175.reuse, R0 ;  /* 0x00000000af037221 */ /* 0x048fe20000010000 */
[----:B------:R-:W-:Y:S01]  /*37f0*/  FADD.FTZ R14, R122, R49 ;  /* 0x000000317a0e7221 */ /* 0x000fe20000010000 */
[----:B------:R-:W-:-:S05]  /*3800*/  F2FP.F16.F32.PACK_AB R175, R175, R34 ;  /* 0x00000022afaf723e */ /* 0x000fca00000000ff */
[----:B------:R-:W3:Y:S01]  /*3810*/  MUFU.EX2 R42, R42 ;  /* 0x0000002a002a7308 */ /* 0x000ee20000000800 */
[----:B--2---:R-:W-:-:S07]  /*3820*/  FADD.FTZ R0, R38, R3 ;  /* 0x0000000326007221 */ /* 0x004fce0000010000 */
[----:B------:R-:W2:Y:S01]  /*3830*/  MUFU.EX2 R171, R44 ;  /* 0x0000002c00ab7308 */ /* 0x000ea20000000800 */
[C---:B-1----:R-:W-:Y:S01]  /*3840*/  FADD.FTZ R3, R169.reuse, R0 ;  /* 0x00000000a9037221 */ /* 0x042fe20000010000 */
[----:B------:R-:W-:-:S06]  /*3850*/  F2FP.F16.F32.PACK_AB R169, R169, R38 ;  /* 0x00000026a9a9723e */ /* 0x000fcc00000000ff */
[----:B------:R-:W1:Y:S01]  /*3860*/  MUFU.EX2 R41, R78 ;  /* 0x0000004e00297308 */ /* 0x000e620000000800 */
[----:B---3--:R-:W-:-:S07]  /*3870*/  FADD.FTZ R0, R42, R3 ;  /* 0x000000032a007221 */ /* 0x008fce0000010000 */
[----:B------:R-:W3:Y:S01]  /*3880*/  MUFU.EX2 R46, R46 ;  /* 0x0000002e002e7308 */ /* 0x000ee20000000800 */
[C---:B--2---:R-:W-:Y:S01]  /*3890*/  FADD.FTZ R3, R171.reuse, R0 ;  /* 0x00000000ab037221 */ /* 0x044fe20000010000 */
[----:B------:R-:W-:-:S06]  /*38a0*/  F2FP.F16.F32.PACK_AB R171, R171, R42 ;  /* 0x0000002aabab723e */ /* 0x000fcc00000000ff */
[----:B------:R-:W2:Y:S01]  /*38b0*/  MUFU.EX2 R68, R68 ;  /* 0x0000004400447308 */ /* 0x000ea20000000800 */
[C---:B-1----:R-:W-:Y:S01]  /*38c0*/  FADD.FTZ R49, R41.reuse, R14 ;  /* 0x0000000e29317221 */ /* 0x042fe20000010000 */
[----:B------:R-:W-:Y:S02]  /*38d0*/  F2FP.F16.F32.PACK_AB R156, R41, R122 ;  /* 0x0000007a299c723e */ /* 0x000fe400000000ff */
[----:B------:R-:W-:-:S04]  /*38e0*/  MOV R122, R151 ;  /* 0x00000097007a7202 */ /* 0x000fc80000000f00 */
[----:B------:R-:W1:Y:S01]  /*38f0*/  MUFU.EX2 R153, R48 ;  /* 0x0000003000997308 */ /* 0x000e620000000800 */
[----:B---3--:R-:W-:-:S07]  /*3900*/  FADD.FTZ R0, R46, R3 ;  /* 0x000000032e007221 */ /* 0x008fce0000010000 */
[----:B------:R3:W4:Y:S01]  /*3910*/  MUFU.EX2 R43, R124 ;  /* 0x0000007c002b7308 */ /* 0x0007220000000800 */
[----:B--2---:R-:W-:-:S07]  /*3920*/  FADD.FTZ R14, R68, R49 ;  /* 0x00000031440e7221 */ /* 0x004fce0000010000 */
[----:B------:R-:W2:Y:S01]  /*3930*/  MUFU.EX2 R50, R50 ;  /* 0x0000003200327308 */ /* 0x000ea20000000800 */
[C---:B-1----:R-:W-:Y:S01]  /*3940*/  FADD.FTZ R3, R153.reuse, R0 ;  /* 0x0000000099037221 */ /* 0x042fe20000010000 */
[----:B------:R-:W-:Y:S01]  /*3950*/  F2FP.F16.F32.PACK_AB R153, R153, R46 ;  /* 0x0000002e9999723e */ /* 0x000fe200000000ff */
[----:B---3--:R-:W-:-:S05]  /*3960*/  IMAD.MOV.U32 R124, RZ, RZ, R151 ;  /* 0x000000ffff7c7224 */ /* 0x008fca00078e0097 */
[----:B------:R-:W1:Y:S01]  /*3970*/  MUFU.EX2 R72, R72 ;  /* 0x0000004800487308 */ /* 0x000e620000000800 */
[C---:B----4-:R-:W-:Y:S01]  /*3980*/  FADD.FTZ R9, R43.reuse, R14 ;  /* 0x0000000e2b097221 */ /* 0x050fe20000010000 */
[----:B------:R-:W-:-:S06]  /*3990*/  F2FP.F16.F32.PACK_AB R158, R43, R68 ;  /* 0x000000442b9e723e */ /* 0x000fcc00000000ff */
[----:B------:R-:W3:Y:S01]  /*39a0*/  MUFU.EX2 R155, R52 ;  /* 0x00000034009b7308 */ /* 0x000ee20000000800 */
[----:B--2---:R-:W-:-:S07]  /*39b0*/  FADD.FTZ R0, R50, R3 ;  /* 0x0000000332007221 */ /* 0x004fce0000010000 */
[----:B------:R2:W4:Y:S01]  /*39c0*/  MUFU.EX2 R33, R126 ;  /* 0x0000007e00217308 */ /* 0x0005220000000800 */
[----:B-1----:R-:W-:-:S07]  /*39d0*/  FADD.FTZ R14, R72, R9 ;  /* 0x00000009480e7221 */ /* 0x002fce0000010000 */
[----:B------:R-:W1:Y:S01]  /*39e0*/  MUFU.EX2 R54, R54 ;  /* 0x0000003600367308 */ /* 0x000e620000000800 */
[C---:B---3--:R-:W-:Y:S01]  /*39f0*/  FADD.FTZ R3, R155.reuse, R0 ;  /* 0x000000009b037221 */ /* 0x048fe20000010000 */
[----:B------:R-:W-:Y:S01]  /*3a00*/  F2FP.F16.F32.PACK_AB R155, R155, R50 ;  /* 0x000000329b9b723e */ /* 0x000fe200000000ff */
[----:B--2---:R-:W-:-:S05]  /*3a10*/  IMAD.MOV.U32 R126, RZ, RZ, R151 ;  /* 0x000000ffff7e7224 */ /* 0x004fca00078e0097 */
[----:B------:R-:W2:Y:S01]  /*3a20*/  MUFU.EX2 R76, R76 ;  /* 0x0000004c004c7308 */ /* 0x000ea20000000800 */
[C---:B----4-:R-:W-:Y:S01]  /*3a30*/  FADD.FTZ R9, R33.reuse, R14 ;  /* 0x0000000e21097221 */ /* 0x050fe20000010000 */
[----:B------:R-:W-:-:S06]  /*3a40*/  F2FP.F16.F32.PACK_AB R160, R33, R72 ;  /* 0x0000004821a0723e */ /* 0x000fcc00000000ff */
[----:B------:R-:W3:Y:S01]  /*3a50*/  MUFU.EX2 R157, R56 ;  /* 0x00000038009d7308 */ /* 0x000ee20000000800 */
[----:B-1----:R-:W-:-:S07]  /*3a60*/  FADD.FTZ R0, R54, R3 ;  /* 0x0000000336007221 */ /* 0x002fce0000010000 */
[----:B------:R1:W4:Y:S01]  /*3a70*/  MUFU.EX2 R45, R128 ;  /* 0x00000080002d7308 */ /* 0x0003220000000800 */
[----:B--2---:R-:W-:-:S07]  /*3a80*/  FADD.FTZ R14, R76, R9 ;  /* 0x000000094c0e7221 */ /* 0x004fce0000010000 */
[----:B------:R-:W2:Y:S01]  /*3a90*/  MUFU.EX2 R58, R58 ;  /* 0x0000003a003a7308 */ /* 0x000ea20000000800 */
[C---:B---3--:R-:W-:Y:S01]  /*3aa0*/  FADD.FTZ R3, R157.reuse, R0 ;  /* 0x000000009d037221 */ /* 0x048fe20000010000 */
[----:B------:R-:W-:Y:S02]  /*3ab0*/  F2FP.F16.F32.PACK_AB R157, R157, R54 ;  /* 0x000000369d9d723e */ /* 0x000fe400000000ff */
[----:B-1----:R-:W-:-:S04]  /*3ac0*/  MOV R128, R151 ;  /* 0x0000009700807202 */ /* 0x002fc80000000f00 */
        /* <DEDUP_REMOVED lines=16> */
[----:B------:R-:W1:Y:S01]  /*3bd0*/  MUFU.EX2 R66, R66 ;  /* 0x0000004200427308 */ /* 0x000e620000000800 */
[----:B--2---:R-:W-:-:S07]  /*3be0*/  FADD.FTZ R14, R84, R9 ;  /* 0x00000009540e7221 */ /* 0x004fce0000010000 */
[----:B------:R-:W2:Y:S01]  /*3bf0*/  MUFU.EX2 R163, R70 ;  /* 0x0000004600a37308 */ /* 0x000ea20000000800 */
[C---:B---3--:R-:W-:Y:S01]  /*3c00*/  FADD.FTZ R9, R161.reuse, R0 ;  /* 0x00000000a1097221 */ /* 0x048fe20000010000 */
[----:B------:R-:W-:-:S06]  /*3c10*/  F2FP.F16.F32.PACK_AB R161, R161, R62 ;  /* 0x0000003ea1a1723e */ /* 0x000fcc00000000ff */
[----:B------:R-:W3:Y:S01]  /*3c20*/  MUFU.EX2 R82, R82 ;  /* 0x0000005200527308 */ /* 0x000ee20000000800 */
[----:B-1----:R-:W-:-:S07]  /*3c30*/  FADD.FTZ R0, R66, R9 ;  /* 0x0000000942007221 */ /* 0x002fce0000010000 */
[----:B------:R-:W1:Y:S01]  /*3c40*/  MUFU.EX2 R165, R74 ;  /* 0x0000004a00a57308 */ /* 0x000e620000000800 */
[C---:B--2---:R-:W-:Y:S01]  /*3c50*/  FADD.FTZ R9, R163.reuse, R0 ;  /* 0x00000000a3097221 */ /* 0x044fe20000010000 */
[----:B------:R-:W-:-:S06]  /*3c60*/  F2FP.F16.F32.PACK_AB R163, R163, R66 ;  /* 0x00000042a3a3723e */ /* 0x000fcc00000000ff */
[----:B------:R-:W2:Y:S01]  /*3c70*/  MUFU.EX2 R86, R86 ;  /* 0x0000005600567308 */ /* 0x000ea20000000800 */
[----:B---3--:R-:W-:-:S07]  /*3c80*/  FADD.FTZ R0, R82, R9 ;  /* 0x0000000952007221 */ /* 0x008fce0000010000 */
[----:B------:R-:W3:Y:S01]  /*3c90*/  MUFU.EX2 R37, R37 ;  /* 0x0000002500257308 */ /* 0x000ee20000000800 */
[C---:B-1----:R-:W-:Y:S01]  /*3ca0*/  FADD.FTZ R9, R165.reuse, R0 ;  /* 0x00000000a5097221 */ /* 0x042fe20000010000 */
[----:B------:R-:W-:-:S06]  /*3cb0*/  F2FP.F16.F32.PACK_AB R165, R165, R82 ;  /* 0x00000052a5a5723e */ /* 0x000fcc00000000ff */
[----:B------:R-:W1:Y:S01]  /*3cc0*/  MUFU.EX2 R47, R47 ;  /* 0x0000002f002f7308 */ /* 0x000e620000000800 */
[----:B--2---:R-:W-:Y:S01]  /*3cd0*/  FADD.FTZ R0, R86, R9 ;  /* 0x0000000956007221 */ /* 0x004fe20000010000 */
[C---:B---3--:R-:W-:Y:S01]  /*3ce0*/  FADD.FTZ R3, R37.reuse, R14 ;  /* 0x0000000e25037221 */ /* 0x048fe20000010000 */
[----:B------:R-:W-:Y:S02]  /*3cf0*/  F2FP.F16.F32.PACK_AB R166, R37, R84 ;  /* 0x0000005425a6723e */ /* 0x000fe400000000ff */
[C---:B-1----:R-:W-:Y:S01]  /*3d00*/  FADD.FTZ R0, R47.reuse, R0 ;  /* 0x000000002f007221 */ /* 0x042fe20000010000 */
[----:B------:R-:W-:Y:S01]  /*3d10*/  F2FP.F16.F32.PACK_AB R167, R47, R86 ;  /* 0x000000562fa7723e */ /* 0x000fe200000000ff */
[----:B------:R-:W-:Y:S06]  /*3d20*/  @!P2 BRA `(.L_x_15) ;  /* 0x0000002800fca947 */ /* 0x000fec0003800000 */
[----:B------:R-:W-:Y:S01]  /*3d30*/  VIADD R188, R188, 0xfffffffe ;  /* 0xfffffffebcbc7836 */ /* 0x000fe20000000000 */
[----:B------:R-:W-:Y:S01]  /*3d40*/  MOV R9, R12 ;  /* 0x0000000c00097202 */ /* 0x000fe20000000f00 */
[----:B------:R-:W-:Y:S01]  /*3d50*/  IMAD.MOV.U32 R11, RZ, RZ, R10 ;  /* 0x000000ffff0b7224 */ /* 0x000fe200078e000a */
[----:B------:R-:W-:Y:S01]  /*3d60*/  CS2R R150, SRZ ;  /* 0x0000000000967805 */ /* 0x000fe2000001ff00 */
[----:B------:R-:W-:Y:S01]  /*3d70*/  IMAD.MOV.U32 R6, RZ, RZ, 0x3f800000 ;  /* 0x3f800000ff067424 */ /* 0x000fe200078e00ff */
[----:B------:R-:W-:Y:S02]  /*3d80*/  CS2R R146, SRZ ;  /* 0x0000000000927805 */ /* 0x000fe4000001ff00 */
[----:B------:R-:W-:Y:S02]  /*3d90*/  CS2R R142, SRZ ;  /* 0x00000000008e7805 */ /* 0x000fe4000001ff00 */
[----:B------:R-:W-:Y:S02]  /*3da0*/  CS2R R138, SRZ ;  /* 0x00000000008a7805 */ /* 0x000fe4000001ff00 */
[----:B------:R-:W-:-:S02]  /*3db0*/  CS2R R134, SRZ ;  /* 0x0000000000867805 */ /* 0x000fc4000001ff00 */
[----:B------:R-:W-:Y:S02]  /*3dc0*/  CS2R R130, SRZ ;  /* 0x0000000000827805 */ /* 0x000fe4000001ff00 */
[----:B------:R-:W-:Y:S02]  /*3dd0*/  CS2R R126, SRZ ;  /* 0x00000000007e7805 */ /* 0x000fe4000001ff00 */
        /* <DEDUP_REMOVED lines=24> */
[----:B------:R-:W-:Y:S01]  /*3f60*/  CS2R R88, SRZ ;  /* 0x0000000000587805 */ /* 0x000fe2000001ff00 */
[----:B------:R-:W-:Y:S01]  /*3f70*/  UMOV UR4, UR39 ;  /* 0x0000002700047c82 */ /* 0x000fe20008000000 */
[----:B------:R-:W-:Y:S01]  /*3f80*/  UMOV UR5, UR38 ;  /* 0x0000002600057c82 */ /* 0x000fe20008000000 */
[----:B------:R-:W-:-:S05]  /*3f90*/  ULDC UR6, c[0x0][0x9d8] ;  /* 0x0002760000067ab9 */ /* 0x000fca0000000800 */
.L_x_24:
[----:B------:R-:W-:-:S04]  /*3fa0*/  UIADD3 UR7, UR5, 0x1, URZ ;  /* 0x0000000105077890 */ /* 0x000fc8000fffe03f */
[----:B------:R-:W-:-:S04]  /*3fb0*/  UISETP.NE.AND UP0, UPT, UR7, 0x2, UPT ;  /* 0x000000020700788c */ /* 0x000fc8000bf05270 */
[----:B------:R-:W-:Y:S02]  /*3fc0*/  USEL UR39, URZ, 0x1, UP0 ;  /* 0x000000013f277887 */ /* 0x000fe40008000000 */
[----:B------:R-:W-:Y:S02]  /*3fd0*/  USEL UR38, UR7, URZ, UP0 ;  /* 0x0000003f07267287 */ /* 0x000fe40008000000 */
[----:B------:R-:W-:Y:S01]  /*3fe0*/  ULOP3.LUT UR39, UR4, UR39, URZ, 0x3c, !UPT ;  /* 0x0000002704277292 */ /* 0x000fe2000f8e3c3f */
[----:B------:R-:W-:Y:S11]  /*3ff0*/  @!P0 BRA `(.L_x_16) ;  /* 0x0000000000048947 */ /* 0x000ff60003800000 */
[----:B------:R-:W-:Y:S01]  /*4000*/  BPT.TRAP 0x1 ;  /* 0x000000040000795c */ /* 0x000fe20000300000 */
.L_x_16:
[----:B------:R-:W-:Y:S01]  /*4010*/  ULEA UR7, UR38, UR60, 0x3 ;  /* 0x0000003c26077291 */ /* 0x000fe2000f8e183f */
[----:B------:R-:W-:-:S04]  /*4020*/  MOV R7, UR39 ;  /* 0x0000002700077c02 */ /* 0x000fc80008000f00 */
[----:B------:R-:W-:-:S04]  /*4030*/  SHF.L.U32 R7, R7, 0x1f, RZ ;  /* 0x0000001f07077819 */ /* 0x000fc800000006ff */
[----:B------:R1:W2:Y:S01]  /*4040*/  SYNCS.PHASECHK.TRANS64.TRYWAIT P2, [UR7+0x34830], R7 ;  /* 0x03483007ff0075a7 */ /* 0x0002a20008040147 */
[----:B------:R-:W-:Y:S05]  /*4050*/  @!P0 BRA `(.L_x_17) ;  /* 0x0000000000048947 */ /* 0x000fea0003800000 */
[----:B------:R-:W-:Y:S01]  /*4060*/  BPT.TRAP 0x1 ;  /* 0x000000040000795c */ /* 0x000fe20000300000 */
.L_x_17:
[----:B--2---:R-:W-:Y:S05]  /*4070*/  @P2 BRA `(.L_x_18) ;  /* 0x0000000000082947 */ /* 0x004fea0003800000 */
[----:B------:R-:W2:Y:S02]  /*4080*/  SYNCS.PHASECHK.TRANS64.TRYWAIT P2, [UR7+0x34830], R7 ;  /* 0x03483007ff0075a7 */ /* 0x000ea40008040147 */
[----:B--2---:R-:W-:Y:S05]  /*4090*/  @!P2 BRA `(.L_x_19) ;  /* 0x0000007000cca947 */ /* 0x004fea0003800000 */
.L_x_18:
[----:B------:R-:W-:Y:S01]  /*40a0*/  R2UR UR40, R4 ;  /* 0x00000000042872ca */ /* 0x000fe200000e0000 */
[----:B------:R-:W-:Y:S01]  /*40b0*/  UIMAD UR10, UR38, 0xc00, UR37 ;  /* 0x00000c00260a78a4 */ /* 0x000fe2000f8e0225 */
[----:B------:R-:W-:Y:S01]  /*40c0*/  R2UR UR41, R5 ;  /* 0x00000000052972ca */ /* 0x000fe200000e0000 */
[----:B------:R-:W-:Y:S01]  /*40d0*/  WARPGROUP.ARRIVE ;  /* 0x00000000000079c5 */ /* 0x000fe20000000000 */
[----:B------:R-:W-:Y:S01]  /*40e0*/  UMOV UR43, 0x40000040 ;  /* 0x40000040002b7882 */ /* 0x000fe20000000000 */
[----:B------:R-:W-:Y:S01]  /*40f0*/  UIADD3 UR14, UR10, 0x402, URZ ;  /* 0x000004020a0e7890 */ /* 0x000fe2000fffe03f */
[-C--:B------:R-:W-:Y:S01]  /*4100*/  FMUL.FTZ R88, R88, R8.reuse ;  /* 0x0000000858587220 */ /* 0x080fe20000410000 */
[----:B------:R-:W-:Y:S01]  /*4110*/  UMOV UR15, 0x40000040 ;  /* 0x40000040000f7882 */ /* 0x000fe20000000000 */
[----:B------:R-:W-:Y:S01]  /*4120*/  UMOV UR42, UR10 ;  /* 0x0000000a002a7c82 */ /* 0x000fe20008000000 */
[----:B------:R-:W-:Y:S01]  /*4130*/  UIADD3 UR18, UR10, 0x404, URZ ;  /* 0x000004040a127890 */ /* 0x000fe2000fffe03f */
[-C--:B------:R-:W-:Y:S01]  /*4140*/  FMUL.FTZ R89, R89, R8.reuse ;  /* 0x0000000859597220 */ /* 0x080fe20000410000 */
[----:B------:R-:W-:Y:S01]  /*4150*/  UMOV UR19, 0x40000040 ;  /* 0x4000004000137882 */ /* 0x000fe20000000000 */
[----:B------:R-:W-:Y:S01]  /*4160*/  UIADD3 UR22, UR10, 0x406, URZ ;  /* 0x000004060a167890 */ /* 0x000fe2000fffe03f */
[-C--:B------:R-:W-:Y:S01]  /*4170*/  FMUL.FTZ R92, R92, R8.reuse ;  /* 0x000000085c5c7220 */ /* 0x080fe20000410000 */
[----:B------:R-:W-:Y:S01]  /*4180*/  UMOV UR23, 0x40000040 ;  /* 0x4000004000177882 */ /* 0x000fe20000000000 */
[----:B------:R-:W-:Y:S01]  /*4190*/  HGMMA.64x128x16.F32 R24, gdesc[UR40], RZ, !UPT, gsb0 ;  /* 0x01e00000281879f0 */ /* 0x000fe2000c0008ff */
[----:B------:R-:W-:Y:S01]  /*41a0*/  UIADD3 UR42, UR10, 0x2, URZ ;  /* 0x000000020a2a7890 */ /* 0x000fe2000fffe03f */
[-C--:B------:R-:W-:Y:S01]  /*41b0*/  FMUL.FTZ R93, R93, R8.reuse ;  /* 0x000000085d5d7220 */ /* 0x080fe20000410000 */
[----:B------:R-:W-:Y:S01]  /*41c0*/  UMOV UR40, UR56 ;  /* 0x0000003800287c82 */ /* 0x000fe20008000000 */
[----:B------:R-:W-:Y:S01]  /*41d0*/  UMOV UR41, UR57 ;  /* 0x0000003900297c82 */ /* 0x000fe20008000000 */
[----:B------:R-:W-:Y:S01]  /*41e0*/  UMOV UR43, 0x40000040 ;  /* 0x40000040002b7882 */ /* 0x000fe20000000000 */
[----:B------:R-:W-:Y:S01]  /*41f0*/  UIADD3 UR26, UR10, 0x800, URZ ;  /* 0x000008000a1a7890 */ /* 0x000fe2000fffe03f */
[-C--:B------:R-:W-:Y:S01]  /*4200*/  FMUL.FTZ R96, R96, R8.reuse ;  /* 0x0000000860607220 */ /* 0x080fe20000410000 */
[----:B------:R-:W-:Y:S01]  /*4210*/  UMOV UR27, 0x40000040 ;  /* 0x40000040001b7882 */ /* 0x000fe20000000000 */
[----:B------:R-:W-:Y:S01]  /*4220*/  UIADD3 UR30, UR10, 0x802, URZ ;  /* 0x000008020a1e7890 */ /* 0x000fe2000fffe03f */
[-C--:B------:R-:W-:Y:S01]  /*4230*/  FMUL.FTZ R97, R97, R8.reuse ;  /* 0x0000000861617220 */ /* 0x080fe20000410000 */
[----:B------:R-:W-:Y:S01]  /*4240*/  UMOV UR31, 0x40000040 ;  /* 0x40000040001f7882 */ /* 0x000fe20000000000 */
[----:B------:R-:W-:Y:S01]  /*4250*/  UIADD3 UR34, UR10, 0x804, URZ ;  /* 0x000008040a227890 */ /* 0x000fe2000fffe03f */
[-C--:B------:R-:W-:Y:S01]  /*4260*/  FMUL.FTZ R100, R100, R8.reuse ;  /* 0x0000000864647220 */ /* 0x080fe20000410000 */
[----:B------:R-:W-:Y:S01]  /*4270*/  UMOV UR35, 0x40000040 ;  /* 0x4000004000237882 */ /* 0x000fe20000000000 */
[-C--:B------:R-:W-:Y:S01]  /*4280*/  FMUL.FTZ R101, R101, R8.reuse ;  /* 0x0000000865657220 */ /* 0x080fe20000410000 */
        /* <DEDUP_REMOVED lines=23> */
[----:B------:R-:W-:Y:S01]  /*4400*/  FMUL.FTZ R149, R149, R8 ;  /* 0x0000000895957220 */ /* 0x000fe20000410000 */
        /* <DEDUP_REMOVED lines=32> */
[----:B------:R-:W-:-:S02]  /*4610*/  WARPGROUP.DEPBAR.LE gsb0, 0x0 ;  /* 0x00008000000079c5 */ /* 0x000fc40000010000 */
[----:B------:R-:W-:-:S06]  /*4620*/  WARPGROUP.ARRIVE ;  /* 0x00000000000079c5 */ /* 0x000fcc0000000000 */
[----:B------:R-:W-:Y:S01]  /*4630*/  HGMMA.64x128x16.F32 R24, gdesc[UR40], R24, gsb0 ;  /* 0x01e00000281879f0 */ /* 0x000fe20008000818 */
[----:B------:R-:W-:Y:S01]  /*4640*/  UIADD3 UR42, UR10, 0x4, URZ ;  /* 0x000000040a2a7890 */ /* 0x000fe2000fffe03f */
[----:B------:R-:W-:Y:S01]  /*4650*/  UMOV UR40, UR52 ;  /* 0x0000003400287c82 */ /* 0x000fe20008000000 */
[----:B------:R-:W-:Y:S01]  /*4660*/  UMOV UR41, UR53 ;  /* 0x0000003500297c82 */ /* 0x000fe20008000000 */
[----:B------:R-:W-:Y:S01]  /*4670*/  UMOV UR43, 0x40000040 ;  /* 0x40000040002b7882 */ /* 0x000fe20000000000 */
[----:B------:R-:W-:Y:S02]  /*4680*/  WARPGROUP.DEPBAR.LE gsb0, 0x0 ;  /* 0x00008000000079c5 */ /* 0x000fe40000010000 */
        /* <DEDUP_REMOVED lines=42> */
[----:B------:R-:W-:Y:S05]  /*4930*/  @!P0 BRA `(.L_x_20) ;  /* 0x0000000000048947 */ /* 0x000fea0003800000 */
[----:B------:R-:W-:Y:S01]  /*4940*/  BPT.TRAP 0x1 ;  /* 0x000000040000795c */ /* 0x000fe20000300000 */
.L_x_20:
[----:B------:R-:W-:Y:S01]  /*4950*/  ULEA UR11, UR5, UR60, 0x3 ;  /* 0x0000003c050b7291 */ /* 0x000fe2000f8e183f */
[----:B------:R-:W-:-:S05]  /*4960*/  IMAD.U32 R6, RZ, RZ, UR4 ;  /* 0x00000004ff067e24 */ /* 0x000fca000f8e00ff */
[----:B------:R-:W-:-:S04]  /*4970*/  SHF.L.U32 R6, R6, 0x1f, RZ ;  /* 0x0000001f06067819 */ /* 0x000fc800000006ff */
[----:B------:R3:W4:Y:S01]  /*4980*/  SYNCS.PHASECHK.TRANS64.TRYWAIT P2, [UR11+0x34850], R6 ;  /* 0x03485006ff0075a7 */ /* 0x000722000804014b */
[----:B------:R-:W-:Y:S05]  /*4990*/  @!P0 BRA `(.L_x_21) ;  /* 0x0000000000048947 */ /* 0x000fea0003800000 */
[----:B------:R-:W-:Y:S01]  /*49a0*/  BPT.TRAP 0x1 ;  /* 0x000000040000795c */ /* 0x000fe20000300000 */
.L_x_21:
[----:B----4-:R-:W-:Y:S05]  /*49b0*/  @P2 BRA `(.L_x_22) ;  /* 0x0000000000082947 */ /* 0x010fea0003800000 */
[----:B------:R-:W4:Y:S02]  /*49c0*/  SYNCS.PHASECHK.TRANS64.TRYWAIT P2, [UR11+0x34850], R6 ;  /* 0x03485006ff0075a7 */ /* 0x000f24000804014b */
[----:B----4-:R-:W-:Y:S05]  /*49d0*/  @!P2 BRA `(.L_x_23) ;  /* 0x000000680094a947 */ /* 0x010fea0003800000 */
.L_x_22:
[----:B------:R-:W-:Y:S01]  /*49e0*/  UIADD3 UR4, UR60, 0x400, URZ ;  /* 0x000004003c047890 */ /* 0x000fe2000fffe03f */
[----:B------:R-:W-:Y:S01]  /*49f0*/  WARPGROUP.ARRIVE ;  /* 0x00000000000079c5 */ /* 0x000fe20000000000 */
[----:B------:R-:W-:Y:S01]  /*4a00*/  UMOV UR15, 0x40000040 ;  /* 0x40000040000f7882 */ /* 0x000fe20000000000 */
[----:B-1-3--:R-:W-:Y:S01]  /*4a10*/  FMUL.FTZ R6, R24, UR6 ;  /* 0x0000000618067c20 */ /* 0x00afe20008410000 */
[----:B------:R-:W-:Y:S01]  /*4a20*/  USHF.R.U32.HI UR4, URZ, 0x4, UR4 ;  /* 0x000000043f047899 */ /* 0x000fe20008011604 */
[----:B------:R-:W-:Y:S01]  /*4a30*/  FMUL.FTZ R12, R25, UR6 ;  /* 0x00000006190c7c20 */ /* 0x000fe20008410000 */
[----:B------:R-:W-:Y:S01]  /*4a40*/  FMUL.FTZ R24, R28, UR6 ;  /* 0x000000061c187c20 */ /* 0x000fe20008410000 */
[----:B------:R-:W-:Y:S01]  /*4a50*/  FMUL.FTZ R190, R33, UR6 ;  /* 0x0000000621be7c20 */ /* 0x000fe20008410000 */
[----:B------:R-:W-:Y:S01]  /*4a60*/  ULOP3.LUT UR4, UR4, 0x3fff, URZ, 0xc0, !UPT ;  /* 0x00003fff04047892 */ /* 0x000fe2000f8ec03f */
[----:B------:R-:W2:Y:S01]  /*4a70*/  MUFU.TANH R6, R6 ;  /* 0x0000000600067308 */ /* 0x000ea20000002400 */
[----:B------:R-:W-:Y:S01]  /*4a80*/  FMUL.FTZ R192, R36, UR6 ;  /* 0x0000000624c07c20 */ /* 0x000fe20008410000 */
[----:B------:R-:W-:Y:S01]  /*4a90*/  FMUL.FTZ R194, R37, UR6 ;  /* 0x0000000625c27c20 */ /* 0x000fe20008410000 */
[----:B------:R-:W-:Y:S01]  /*4aa0*/  ULOP3.LUT UR4, UR4, 0x4000000, URZ, 0xfc, !UPT ;  /* 0x0400000004047892 */ /* 0x000fe2000f8efc3f */
[----:B------:R-:W-:Y:S01]  /*4ab0*/  FMUL.FTZ R196, R40, UR6 ;  /* 0x0000000628c47c20 */ /* 0x000fe20008410000 */
[----:B------:R-:W-:Y:S01]  /*4ac0*/  FMUL.FTZ R198, R41, UR6 ;  /* 0x0000000629c67c20 */ /* 0x000fe20008410000 */
[----:B------:R-:W-:Y:S01]  /*4ad0*/  FMUL.FTZ R200, R44, UR6 ;  /* 0x000000062cc87c20 */ /* 0x000fe20008410000 */
[----:B------:R-:W-:Y:S01]  /*4ae0*/  ULEA UR4, UR5, UR4, 0xb ;  /* 0x0000000405047291 */ /* 0x000fe2000f8e583f */
[----:B------:R-:W1:Y:S01]  /*4af0*/  MUFU.TANH R12, R12 ;  /* 0x0000000c000c7308 */ /* 0x000e620000002400 */
[----:B------:R-:W-:Y:S01]  /*4b00*/  FMUL.FTZ R202, R45, UR6 ;  /* 0x000000062dca7c20 */ /* 0x000fe20008410000 */
[----:B------:R-:W-:Y:S01]  /*4b10*/  FMUL.FTZ R204, R52, UR6 ;  /* 0x0000000634cc7c20 */ /* 0x000fe20008410000 */
[----:B------:R-:W-:Y:S01]  /*4b20*/  UIADD3 UR10, UR4, 0x80, URZ ;  /* 0x00000080040a7890 */ /* 0x000fe2000fffe03f */
[----:B------:R-:W-:Y:S01]  /*4b30*/  FMUL.FTZ R206, R53, UR6 ;  /* 0x0000000635ce7c20 */ /* 0x000fe20008410000 */
[----:B------:R-:W-:Y:S01]  /*4b40*/  FMUL.FTZ R208, R56, UR6 ;  /* 0x0000000638d07c20 */ /* 0x000fe20008410000 */
[----:B------:R-:W-:Y:S01]  /*4b50*/  UMOV UR14, UR4 ;  /* 0x00000004000e7c82 */ /* 0x000fe20008000000 */
[----:B------:R-:W-:Y:S01]  /*4b60*/  FMUL.FTZ R14, R26, UR6 ;  /* 0x000000061a0e7c20 */ /* 0x000fe20008410000 */
[----:B------:R-:W-:Y:S01]  /*4b70*/  HGMMA.64x128x16.F32 R88, R180, gdesc[UR12].tnspB, R88, gsb0 ;  /* 0x41e0000cb4587df0 */ /* 0x000fe20008000858 */
[----:B------:R-:W-:Y:S01]  /*4b80*/  UMOV UR15, 0x40000040 ;  /* 0x40000040000f7882 */ /* 0x000fe20000000000 */
[----:B------:R-:W-:Y:S01]  /*4b90*/  UMOV UR14, UR10 ;  /* 0x0000000a000e7c82 */ /* 0x000fe20008000000 */
[----:B------:R-:W-:Y:S01]  /*4ba0*/  UIADD3 UR10, UR4, 0x100, URZ ;  /* 0x00000100040a7890 */ /* 0x000fe2000fffe03f */
[----:B------:R-:W3:Y:S01]  /*4bb0*/  MUFU.TANH R24, R24 ;  /* 0x0000001800187308 */ /* 0x000ee20000002400 */
[----:B--2---:R-:W-:Y:S01]  /*4bc0*/  FMNMX.FTZ R7, R6, R11, !PT ;  /* 0x0000000b06077209 */ /* 0x004fe20007810000 */
[----:B------:R-:W-:Y:S01]  /*4bd0*/  FMUL.FTZ R210, R57, UR6 ;  /* 0x0000000639d27c20 */ /* 0x000fe20008410000 */
[----:B------:R-:W-:Y:S01]  /*4be0*/  FMUL.FTZ R20, R27, UR6 ;  /* 0x000000061b147c20 */ /* 0x000fe20008410000 */
[----:B------:R-:W-:Y:S01]  /*4bf0*/  FMUL.FTZ R212, R60, UR6 ;  /* 0x000000063cd47c20 */ /* 0x000fe20008410000 */
[----:B-1----:R-:W-:Y:S01]  /*4c00*/  FMNMX.FTZ R7, R12, R7, !PT ;  /* 0x000000070c077209 */ /* 0x002fe20007810000 */
[----:B------:R-:W-:Y:S01]  /*4c10*/  FMUL.FTZ R26, R30, UR6 ;  /* 0x000000061e1a7c20 */ /* 0x000fe20008410000 */
[----:B------:R-:W-:Y:S01]  /*4c20*/  FMUL.FTZ R214, R61, UR6 ;  /* 0x000000063dd67c20 */ /* 0x000fe20008410000 */
[----:B------:R-:W-:Y:S01]  /*4c30*/  MUFU.TANH R190, R190 ;  /* 0x000000be00be7308 */ /* 0x000fe20000002400 */
[----:B------:R-:W-:Y:S01]  /*4c40*/  FMUL.FTZ R28, R31, UR6 ;  /* 0x000000061f1c7c20 */ /* 0x000fe20008410000 */
[----:B------:R-:W-:Y:S01]  /*4c50*/  FMUL.FTZ R216, R64, UR6 ;  /* 0x0000000640d87c20 */ /* 0x000fe20008410000 */
[----:B------:R-:W-:Y:S01]  /*4c60*/  FMUL.FTZ R30, R34, UR6 ;  /* 0x00000006221e7c20 */ /* 0x000fe20008410000 */
[----:B------:R-:W-:Y:S01]  /*4c70*/  FMUL.FTZ R34, R38, UR6 ;  /* 0x0000000626227c20 */ /* 0x000fe20008410000 */
[----:B------:R-:W-:Y:S01]  /*4c80*/  FMUL.FTZ R218, R69, UR6 ;  /* 0x0000000645da7c20 */ /* 0x000fe20008410000 */
[----:B------:R-:W-:Y:S01]  /*4c90*/  FMUL.FTZ R36, R39, UR6 ;  /* 0x0000000627247c20 */ /* 0x000fe20008410000 */
[----:B------:R-:W-:Y:S01]  /*4ca0*/  FMUL.FTZ R72, R72, UR6 ;  /* 0x0000000648487c20 */ /* 0x000fe20008410000 */
[----:B------:R-:W-:Y:S01]  /*4cb0*/  MUFU.TANH R192, R192 ;  /* 0x000000c000c07308 */ /* 0x000fe20000002400 */
[----:B---3--:R-:W-:Y:S01]  /*4cc0*/  FMNMX.FTZ R7, R24, R7, !PT ;  /* 0x0000000718077209 */ /* 0x008fe20007810000 */
[----:B------:R-:W-:Y:S01]  /*4cd0*/  FMUL.FTZ R38, R42, UR6 ;  /* 0x000000062a267c20 */ /* 0x000fe20008410000 */
[----:B------:R-:W-:Y:S01]  /*4ce0*/  FMUL.FTZ R220, R73, UR6 ;  /* 0x0000000649dc7c20 */ /* 0x000fe20008410000 */
[----:B------:R-:W-:Y:S01]  /*4cf0*/  FMUL.FTZ R40, R43, UR6 ;  /* 0x000000062b287c20 */ /* 0x000fe20008410000 */
[----:B------:R-:W-:Y:S01]  /*4d00*/  FMUL.FTZ R76, R76, UR6 ;  /* 0x000000064c4c7c20 */ /* 0x000fe20008410000 */
        /* <DEDUP_REMOVED lines=27> */
[C---:B------:R-:W-:Y:S01]  /*4ec0*/  ISETP.GT.AND P2, PT, R188.reuse, RZ, PT ;  /* 0x000000ffbc00720c */ /* 0x040fe20003f44270 */
[----:B------:R-:W-:Y:S01]  /*4ed0*/  UMOV UR5, UR38 ;  /* 0x0000002600057c82 */ /* 0x000fe20008000000 */
[----:B------:R-:W-:-:S05]  /*4ee0*/  IADD3 R188, R188, -0x1, RZ ;  /* 0xffffffffbcbc7810 */ /* 0x000fca0007ffe0ff */
[----:B------:R-:W-:Y:S08]  /*4ef0*/  MUFU.TANH R202, R202 ;  /* 0x000000ca00ca7308 */ /* 0x000ff00000002400 */
[----:B------:R-:W-:Y:S08]  /*4f00*/  MUFU.TANH R204, R204 ;  /* 0x000000cc00cc7308 */ /* 0x000ff00000002400 */
[----:B------:R-:W-:Y:S08]  /*4f10*/  MUFU.TANH R206, R206 ;  /* 0x000000ce00ce7308 */ /* 0x000ff00000002400 */
[----:B------:R-:W-:Y:S08]  /*4f20*/  MUFU.TANH R208, R208 ;  /* 0x000000d000d07308 */ /* 0x000ff00000002400 */
[----:B------:R-:W1:Y:S08]  /*4f30*/  MUFU.TANH R14, R14 ;  /* 0x0000000e000e7308 */ /* 0x000e700000002400 */
[----:B------:R-:W-:Y:S08]  /*4f40*/  MUFU.TANH R210, R210 ;  /* 0x000000d200d27308 */ /* 0x000ff00000002400 */
[----:B------:R-:W2:Y:S01]  /*4f50*/  MUFU.TANH R20, R20 ;  /* 0x0000001400147308 */ /* 0x000ea20000002400 */
[----:B-1----:R-:W-:-:S07]  /*4f60*/  FMNMX.FTZ R21, R14, R9, !PT ;  /* 0x000000090e157209 */ /* 0x002fce0007810000 */
[----:B------:R-:W-:Y:S08]  /*4f70*/  MUFU.TANH R212, R212 ;  /* 0x000000d400d47308 */ /* 0x000ff00000002400 */
[----:B------:R-:W1:Y:S01]  /*4f80*/  MUFU.TANH R26, R26 ;  /* 0x0000001a001a7308 */ /* 0x000e620000002400 */
[----:B--2---:R-:W-:-:S07]  /*4f90*/  FMNMX.FTZ R21, R20, R21, !PT ;  /* 0x0000001514157209 */ /* 0x004fce0007810000 */
[----:B------:R-:W-:Y:S08]  /*4fa0*/  MUFU.TANH R214, R214 ;  /* 0x000000d600d67308 */ /* 0x000ff00000002400 */
[----:B------:R-:W2:Y:S01]  /*4fb0*/  MUFU.TANH R28, R28 ;  /* 0x0000001c001c7308 */ /* 0x000ea20000002400 */
[----:B-1----:R-:W-:Y:S01]  /*4fc0*/  FMNMX.FTZ R21, R26, R21, !PT ;  /* 0x000000151a157209 */ /* 0x002fe20007810000 */
[----:B------:R-:W-:-:S02]  /*4fd0*/  WARPGROUP.DEPBAR.LE gsb0, 0x0 ;  /* 0x00008000000079c5 */ /* 0x000fc40000010000 */
[----:B------:R-:W-:Y:S01]  /*4fe0*/  WARPGROUP.ARRIVE ;  /* 0x00000000000079c5 */ /* 0x000fe20000000000 */
[----:B------:R-:W-:Y:S01]  /*4ff0*/  FMUL.FTZ R180, R29, UR6 ;  /* 0x000000061db47c20 */ /* 0x000fe20008410000 */
[----:B------:R-:W-:Y:S01]  /*5000*/  FMUL.FTZ R182, R32, UR6 ;  /* 0x0000000620b67c20 */ /* 0x000fe20008410000 */
[----:B------:R-:W-:Y:S01]  /*5010*/  FMUL.FTZ R32, R35, UR6 ;  /* 0x0000000623207c20 */ /* 0x000fe20008410000 */
[----:B------:R-:W-:Y:S02]  /*5020*/  MUFU.TANH R216, R216 ;  /* 0x000000d800d87308 */ /* 0x000fe40000002400 */
[----:B------:R-:W-:Y:S01]  /*5030*/  HGMMA.64x128x16.F32 R88, R176, gdesc[UR12].tnspB, R88, gsb0 ;  /* 0x41e0000cb0587df0 */ /* 0x000fe20008000858 */
[----:B------:R-:W-:Y:S01]  /*5040*/  UMOV UR14, UR10 ;  /* 0x0000000a000e7c82 */ /* 0x000fe20008000000 */
[----:B------:R-:W-:Y:S01]  /*5050*/  UMOV UR15, 0x40000040 ;  /* 0x40000040000f7882 */ /* 0x000fe20000000000 */
[----:B------:R-:W-:-:S03]  /*5060*/  UIADD3 UR10, UR4, 0x180, URZ ;  /* 0x00000180040a7890 */ /* 0x000fc6000fffe03f */
[----:B------:R-:W1:Y:S01]  /*5070*/  MUFU.TANH R180, R180 ;  /* 0x000000b400b47308 */ /* 0x000e620000002400 */
[----:B--2---:R-:W-:-:S07]  /*5080*/  FMNMX.FTZ R21, R28, R21, !PT ;  /* 0x000000151c157209 */ /* 0x004fce0007810000 */
[----:B------:R-:W2:Y:S08]  /*5090*/  MUFU.TANH R182, R182 ;  /* 0x000000b600b67308 */ /* 0x000eb00000002400 */
[----:B------:R-:W3:Y:S01]  /*50a0*/  MUFU.TANH R30, R30 ;  /* 0x0000001e001e7308 */ /* 0x000ee20000002400 */
[----:B-1----:R-:W-:-:S07]  /*50b0*/  FMNMX.FTZ R7, R180, R7, !PT ;  /* 0x00000007b4077209 */ /* 0x002fce0007810000 */
[----:B------:R-:W1:Y:S01]  /*50c0*/  MUFU.TANH R32, R32 ;  /* 0x0000002000207308 */ /* 0x000e620000002400 */
[----:B--2---:R-:W-:-:S04]  /*50d0*/  FMNMX.FTZ R7, R182, R7, !PT ;  /* 0x00000007b6077209 */ /* 0x004fc80007810000 */
[----:B------:R-:W-:-:S03]  /*50e0*/  FMNMX.FTZ R7, R190, R7, !PT ;  /* 0x00000007be077209 */ /* 0x000fc60007810000 */
[----:B------:R-:W2:Y:S01]  /*50f0*/  MUFU.TANH R34, R34 ;  /* 0x0000002200227308 */ /* 0x000ea20000002400 */
[----:B------:R-:W-:Y:S02]  /*5100*/  FMNMX.FTZ R7, R192, R7, !PT ;  /* 0x00000007c0077209 */ /* 0x000fe40007810000 */
[----:B---3--:R-:W-:Y:S02]  /*5110*/  FMNMX.FTZ R25, R30, R21, !PT ;  /* 0x000000151e197209 */ /* 0x008fe40007810000 */
[----:B------:R-:W-:-:S03]  /*5120*/  FMNMX.FTZ R7, R194, R7, !PT ;  /* 0x00000007c2077209 */ /* 0x000fc60007810000 */
[----:B------:R-:W-:Y:S01]  /*5130*/  MUFU.TANH R218, R218 ;  /* 0x000000da00da7308 */ /* 0x000fe20000002400 */
[----:B------:R-:W-:Y:S02]  /*5140*/  FMNMX.FTZ R7, R196, R7, !PT ;  /* 0x00000007c4077209 */ /* 0x000fe40007810000 */
[----:B-1----:R-:W-:Y:S02]  /*5150*/  FMNMX.FTZ R25, R32, R25, !PT ;  /* 0x0000001920197209 */ /* 0x002fe40007810000 */
[----:B------:R-:W-:-:S03]  /*5160*/  FMNMX.FTZ R7, R198, R7, !PT ;  /* 0x00000007c6077209 */ /* 0x000fc60007810000 */
[----:B------:R-:W1:Y:S01]  /*5170*/  MUFU.TANH R36, R36 ;  /* 0x0000002400247308 */ /* 0x000e620000002400 */
[----:B------:R-:W-:Y:S02]  /*5180*/  FMNMX.FTZ R7, R200, R7, !PT ;  /* 0x00000007c8077209 */ /* 0x000fe40007810000 */
[----:B--2---:R-:W-:Y:S02]  /*5190*/  FMNMX.FTZ R25, R34, R25, !PT ;  /* 0x0000001922197209 */ /* 0x004fe40007810000 */
[----:B------:R-:W-:-:S03]  /*51a0*/  FMNMX.FTZ R7, R202, R7, !PT ;  /* 0x00000007ca077209 */ /* 0x000fc60007810000 */
        /* <DEDUP_REMOVED lines=24> */
[----:B------:R-:W-:Y:S01]  /*5330*/  UIADD3 UR10, UR4, 0x200, URZ ;  /* 0x00000200040a7890 */ /* 0x000fe2000fffe03f */
[----:B--2---:R-:W-:-:S02]  /*5340*/  FMNMX.FTZ R31, R46, R27, !PT ;  /* 0x0000001b2e1f7209 */ /* 0x004fc40007810000 */
[----:B------:R-:W1:Y:S08]  /*5350*/  MUFU.TANH R176, R176 ;  /* 0x000000b000b07308 */ /* 0x000e700000002400 */
[----:B------:R-:W2:Y:S08]  /*5360*/  MUFU.TANH R178, R178 ;  /* 0x000000b200b27308 */ /* 0x000eb00000002400 */
[----:B------:R-:W3:Y:S01]  /*5370*/  MUFU.TANH R48, R48 ;  /* 0x0000003000307308 */ /* 0x000ee20000002400 */
[----:B-1----:R-:W-:-:S07]  /*5380*/  FMNMX.FTZ R7, R176, R7, !PT ;  /* 0x00000007b0077209 */ /* 0x002fce0007810000 */
[----:B------:R-:W-:Y:S01]  /*5390*/  MUFU.TANH R228, R228 ;  /* 0x000000e400e47308 */ /* 0x000fe20000002400 */
[----:B--2---:R-:W-:-:S04]  /*53a0*/  FMNMX.FTZ R7, R178, R7, !PT ;  /* 0x00000007b2077209 */ /* 0x004fc80007810000 */
[----:B------:R-:W-:-:S03]  /*53b0*/  FMNMX.FTZ R7, R204, R7, !PT ;  /* 0x00000007cc077209 */ /* 0x000fc60007810000 */
[----:B------:R-:W1:Y:S01]  /*53c0*/  MUFU.TANH R50, R50 ;  /* 0x0000003200327308 */ /* 0x000e620000002400 */
[----:B------:R-:W-:Y:S02]  /*53d0*/  FMNMX.FTZ R7, R206, R7, !PT ;  /* 0x00000007ce077209 */ /* 0x000fe40007810000 */
[----:B---3--:R-:W-:Y:S02]  /*53e0*/  FMNMX.FTZ R31, R48, R31, !PT ;  /* 0x0000001f301f7209 */ /* 0x008fe40007810000 */
[----:B------:R-:W-:-:S03]  /*53f0*/  FMNMX.FTZ R7, R208, R7, !PT ;  /* 0x00000007d0077209 */ /* 0x000fc60007810000 */
[----:B------:R-:W-:Y:S01]  /*5400*/  MUFU.TANH R226, R226 ;  /* 0x000000e200e27308 */ /* 0x000fe20000002400 */
[----:B------:R-:W-:-:S04]  /*5410*/  FMNMX.FTZ R7, R210, R7, !PT ;  /* 0x00000007d2077209 */ /* 0x000fc80007810000 */
[----:B------:R-:W-:-:S03]  /*5420*/  FMNMX.FTZ R7, R212, R7, !PT ;  /* 0x00000007d4077209 */ /* 0x000fc60007810000 */
[----:B------:R-:W2:Y:S01]  /*5430*/  MUFU.TANH R52, R52 ;  /* 0x0000003400347308 */ /* 0x000ea20000002400 */
[----:B------:R-:W-:Y:S02]  /*5440*/  FMNMX.FTZ R7, R214, R7, !PT ;  /* 0x00000007d6077209 */ /* 0x000fe40007810000 */
[----:B-1----:R-:W-:Y:S02]  /*5450*/  FMNMX.FTZ R31, R50, R31, !PT ;  /* 0x0000001f321f7209 */ /* 0x002fe40007810000 */
[----:B------:R-:W-:-:S03]  /*5460*/  FMNMX.FTZ R7, R216, R7, !PT ;  /* 0x00000007d8077209 */ /* 0x000fc60007810000 */
[----:B------:R-:W1:Y:S08]  /*5470*/  MUFU.TANH R54, R54 ;  /* 0x0000003600367308 */ /* 0x000e700000002400 */
[----:B------:R-:W3:Y:S01]  /*5480*/  MUFU.TANH R56, R56 ;  /* 0x0000003800387308 */ /* 0x000ee20000002400 */
[----:B--2---:R-:W-:-:S07]  /*5490*/  FMNMX.FTZ R31, R52, R31, !PT ;  /* 0x0000001f341f7209 */ /* 0x004fce0007810000 */
[----:B------:R-:W2:Y:S01]  /*54a0*/  MUFU.TANH R58, R58 ;  /* 0x0000003a003a7308 */ /* 0x000ea20000002400 */
[----:B-1----:R-:W-:-:S07]  /*54b0*/  FMNMX.FTZ R33, R54, R31, !PT ;  /* 0x0000001f36217209 */ /* 0x002fce0007810000 */
[----:B------:R-:W1:Y:S01]  /*54c0*/  MUFU.TANH R60, R60 ;  /* 0x0000003c003c7308 */ /* 0x000e620000002400 */
[----:B---3--:R-:W-:-:S07]  /*54d0*/  FMNMX.FTZ R33, R56, R33, !PT ;  /* 0x0000002138217209 */ /* 0x008fce0007810000 */
[----:B------:R-:W3:Y:S01]  /*54e0*/  MUFU.TANH R62, R62 ;  /* 0x0000003e003e7308 */ /* 0x000ee20000002400 */
[----:B--2---:R-:W-:-:S07]  /*54f0*/  FMNMX.FTZ R33, R58, R33, !PT ;  /* 0x000000213a217209 */ /* 0x004fce0007810000 */
[----:B------:R-:W2:Y:S01]  /*5500*/  MUFU.TANH R64, R64 ;  /* 0x0000004000407308 */ /* 0x000ea20000002400 */
[----:B-1----:R-:W-:-:S07]  /*5510*/  FMNMX.FTZ R33, R60, R33, !PT ;  /* 0x000000213c217209 */ /* 0x002fce0007810000 */
[----:B------:R-:W1:Y:S01]  /*5520*/  MUFU.TANH R66, R66 ;  /* 0x0000004200427308 */ /* 0x000e620000002400 */
[----:B---3--:R-:W-:-:S07]  /*5530*/  FMNMX.FTZ R35, R62, R33, !PT ;  /* 0x000000213e237209 */ /* 0x008fce0007810000 */
[----:B------:R-:W-:Y:S01]  /*5540*/  MUFU.TANH R70, R70 ;  /* 0x0000004600467308 */ /* 0x000fe20000002400 */
[----:B--2---:R-:W-:-:S07]  /*5550*/  FMNMX.FTZ R35, R64, R35, !PT ;  /* 0x0000002340237209 */ /* 0x004fce0007810000 */
[----:B------:R-:W-:Y:S01]  /*5560*/  MUFU.TANH R74, R74 ;  /* 0x0000004a004a7308 */ /* 0x000fe20000002400 */
[----:B-1----:R-:W-:-:S07]  /*5570*/  FMNMX.FTZ R35, R66, R35, !PT ;  /* 0x0000002342237209 */ /* 0x002fce0007810000 */
[----:B------:R-:W-:Y:S01]  /*5580*/  MUFU.TANH R78, R78 ;  /* 0x0000004e004e7308 */ /* 0x000fe20000002400 */
[----:B------:R-:W-:Y:S02]  /*5590*/  WARPGROUP.DEPBAR.LE gsb0, 0x0 ;  /* 0x00008000000079c5 */ /* 0x000fe40000010000 */
[----:B------:R-:W-:Y:S01]  /*55a0*/  WARPGROUP.ARRIVE ;  /* 0x00000000000079c5 */ /* 0x000fe20000000000 */
[----:B------:R-:W-:Y:S01]  /*55b0*/  FMUL.FTZ R172, R65, UR6 ;  /* 0x0000000641ac7c20 */ /* 0x000fe20008410000 */
[----:B------:R-:W-:Y:S01]  /*55c0*/  FMUL.FTZ R174, R68, UR6 ;  /* 0x0000000644ae7c20 */ /* 0x000fe20008410000 */
[----:B------:R-:W-:Y:S02]  /*55d0*/  FMUL.FTZ R68, R71, UR6 ;  /* 0x0000000647447c20 */ /* 0x000fe40008410000 */
[----:B------:R-:W-:Y:S01]  /*55e0*/  MUFU.TANH R84, R84 ;  /* 0x0000005400547308 */ /* 0x000fe20000002400 */
[----:B------:R-:W-:Y:S01]  /*55f0*/  HGMMA.64x128x16.F32 R88, R168, gdesc[UR12].tnspB, R88, gsb0 ;  /* 0x41e0000ca8587df0 */ /* 0x000fe20008000858 */
[----:B------:R-:W-:Y:S01]  /*5600*/  UMOV UR14, UR10 ;  /* 0x0000000a000e7c82 */ /* 0x000fe20008000000 */
[----:B------:R-:W-:Y:S01]  /*5610*/  UMOV UR15, 0x40000040 ;  /* 0x40000040000f7882 */ /* 0x000fe20000000000 */
[----:B------:R-:W-:-:S04]  /*5620*/  UIADD3 UR10, UR4, 0x280, URZ ;  /* 0x00000280040a7890 */ /* 0x000fc8000fffe03f */
[----:B------:R-:W1:Y:S08]  /*5630*/  MUFU.TANH R172, R172 ;  /* 0x000000ac00ac7308 */ /* 0x000e700000002400 */
[----:B------:R-:W2:Y:S08]  /*5640*/  MUFU.TANH R174, R174 ;  /* 0x000000ae00ae7308 */ /* 0x000eb00000002400 */
[----:B------:R-:W3:Y:S01]  /*5650*/  MUFU.TANH R68, R68 ;  /* 0x0000004400447308 */ /* 0x000ee20000002400 */
[----:B-1----:R-:W-:-:S07]  /*5660*/  FMNMX.FTZ R7, R172, R7, !PT ;  /* 0x00000007ac077209 */ /* 0x002fce0007810000 */
[----:B------:R-:W1:Y:S01]  /*5670*/  MUFU.TANH R82, R82 ;  /* 0x0000005200527308 */ /* 0x000e620000002400 */
[----:B--2---:R-:W-:-:S04]  /*5680*/  FMNMX.FTZ R7, R174, R7, !PT ;  /* 0x00000007ae077209 */ /* 0x004fc80007810000 */
[----:B------:R-:W-:-:S03]  /*5690*/  FMNMX.FTZ R7, R218, R7, !PT ;  /* 0x00000007da077209 */ /* 0x000fc60007810000 */
[----:B------:R-:W-:Y:S01]  /*56a0*/  MUFU.TANH R86, R86 ;  /* 0x0000005600567308 */ /* 0x000fe20000002400 */
[----:B------:R-:W-:Y:S02]  /*56b0*/  FMNMX.FTZ R7, R72, R7, !PT ;  /* 0x0000000748077209 */ /* 0x000fe40007810000 */
[----:B---3--:R-:W-:Y:S02]  /*56c0*/  FMNMX.FTZ R35, R68, R35, !PT ;  /* 0x0000002344237209 */ /* 0x008fe40007810000 */
[----:B------:R-:W-:Y:S02]  /*56d0*/  FMNMX.FTZ R7, R220, R7, !PT ;  /* 0x00000007dc077209 */ /* 0x000fe40007810000 */
[----:B------:R-:W-:Y:S02]  /*56e0*/  FMNMX.FTZ R37, R70, R35, !PT ;  /* 0x0000002346257209 */ /* 0x000fe40007810000 */
[----:B------:R-:W-:Y:S02]  /*56f0*/  FMNMX.FTZ R7, R76, R7, !PT ;  /* 0x000000074c077209 */ /* 0x000fe40007810000 */
[----:B------:R-:W-:-:S02]  /*5700*/  FMNMX.FTZ R37, R74, R37, !PT ;  /* 0x000000254a257209 */ /* 0x000fc40007810000 */
[----:B------:R-:W-:Y:S02]  /*5710*/  FMNMX.FTZ R7, R222, R7, !PT ;  /* 0x00000007de077209 */ /* 0x000fe40007810000 */
[----:B------:R-:W-:Y:S02]  /*5720*/  FMNMX.FTZ R37, R78, R37, !PT ;  /* 0x000000254e257209 */ /* 0x000fe40007810000 */
[----:B------:R-:W-:Y:S02]  /*5730*/  FMNMX.FTZ R7, R80, R7, !PT ;  /* 0x0000000750077209 */ /* 0x000fe40007810000 */
[----:B------:R-:W-:Y:S02]  /*5740*/  FMNMX.FTZ R37, R84, R37, !PT ;  /* 0x0000002554257209 */ /* 0x000fe40007810000 */
[----:B------:R-:W-:Y:S02]  /*5750*/  FMNMX.FTZ R7, R224, R7, !PT ;  /* 0x00000007e0077209 */ /* 0x000fe40007810000 */
[----:B-1----:R-:W-:-:S02]  /*5760*/  FMNMX.FTZ R39, R82, R37, !PT ;  /* 0x0000002552277209 */ /* 0x002fc40007810000 */
[----:B------:R-:W-:-:S04]  /*5770*/  FMNMX.FTZ R7, R228, R7, !PT ;  /* 0x00000007e4077209 */ /* 0x000fc80007810000 */
[----:B------:R-:W-:-:S05]  /*5780*/  FMNMX.FTZ R7, R226, R7, !PT ;  /* 0x00000007e2077209 */ /* 0x000fca0007810000 */
[----:B------:R-:W1:Y:S02]  /*5790*/  SHFL.BFLY PT, R8, R7, 0x2, 0x1f ;  /* 0x0c401f0007087f89 */ /* 0x000e6400000e0000 */
[----:B-1----:R-:W-:Y:S02]  /*57a0*/  FMNMX.FTZ R8, R7, R8, !PT ;  /* 0x0000000807087209 */ /* 0x002fe40007810000 */
[----:B------:R-:W1:Y:S03]  /*57b0*/  LDC R7, c[0x0][0x988] ;  /* 0x00026200ff077b82 */ /* 0x000e660000000800 */
[----:B------:R-:W2:Y:S02]  /*57c0*/  SHFL.BFLY PT, R13, R8, 0x1, 0x1f ;  /* 0x0c201f00080d7f89 */ /* 0x000ea400000e0000 */
[----:B--2---:R-:W-:-:S05]  /*57d0*/  FMNMX.FTZ R10, R8, R13, !PT ;  /* 0x0000000d080a7209 */ /* 0x004fca0007810000 */
[C---:B-1----:R-:W-:Y:S01]  /*57e0*/  FMUL.FTZ R29, R10.reuse, R7 ;  /* 0x000000070a1d7220 */ /* 0x042fe20000410000 */
[----:B------:R-:W-:-:S03]  /*57f0*/  FADD.FTZ R8, -R10, R11 ;  /* 0x0000000b0a087221 */ /* 0x000fc60000010100 */
[-CC-:B------:R-:W-:Y:S01]  /*5800*/  FFMA.FTZ R11, R6, R7.reuse, -R29.reuse ;  /* 0x00000007060b7223 */ /* 0x180fe2000001081d */
[-CC-:B------:R-:W-:Y:S01]  /*5810*/  FFMA.FTZ R230, R12, R7.reuse, -R29.reuse ;  /* 0x000000070ce67223 */ /* 0x180fe2000001081d */
[-CC-:B------:R-:W-:Y:S01]  /*5820*/  FFMA.FTZ R192, R192, R7.reuse, -R29.reuse ;  /* 0x00000007c0c07223 */ /* 0x180fe2000001081d */
[-CC-:B------:R-:W-:Y:S01]  /*5830*/  FFMA.FTZ R196, R196, R7.reuse, -R29.reuse ;  /* 0x00000007c4c47223 */ /* 0x180fe2000001081d */
[-CC-:B------:R-:W-:Y:S01]  /*5840*/  FFMA.FTZ R200, R200, R7.reuse, -R29.reuse ;  /* 0x00000007c8c87223 */ /* 0x180fe2000001081d */
[-CC-:B------:R-:W-:Y:S01]  /*5850*/  FFMA.FTZ R13, R24, R7.reuse, -R29.reuse ;  /* 0x00000007180d7223 */ /* 0x180fe2000001081d */
[----:B------:R1:W-:Y:S01]  /*5860*/  MUFU.EX2 R21, R192 ;  /* 0x000000c000157308 */ /* 0x0003e20000000800 */
[-CC-:B------:R-:W-:Y:S01]  /*5870*/  FFMA.FTZ R43, R72, R7.reuse, -R29.reuse ;  /* 0x00000007482b7223 */ /* 0x180fe2000001081d */
[----:B------:R-:W-:Y:S02]  /*5880*/  WARPGROUP.DEPBAR.LE gsb0, 0x0 ;  /* 0x00008000000079c5 */ /* 0x000fe40000010000 */
[----:B------:R-:W-:Y:S01]  /*5890*/  WARPGROUP.ARRIVE ;  /* 0x00000000000079c5 */ /* 0x000fe20000000000 */
[----:B------:R-:W-:Y:S01]  /*58a0*/  FMUL.FTZ R168, R83, UR6 ;  /* 0x0000000653a87c20 */ /* 0x000fe20008410000 */
[----:B------:R-:W-:Y:S01]  /*58b0*/  FMUL.FTZ R170, R87, UR6 ;  /* 0x0000000657aa7c20 */ /* 0x000fe20008410000 */
[-CC-:B------:R-:W-:Y:S01]  /*58c0*/  FFMA.FTZ R47, R80, R7.reuse, -R29.reuse ;  /* 0x00000007502f7223 */ /* 0x180fe2000001081d */
[----:B------:R2:W-:Y:S01]  /*58d0*/  MUFU.EX2 R25, R196 ;  /* 0x000000c400197308 */ /* 0x0005e20000000800 */
[-CC-:B-1----:R-:W-:Y:S01]  /*58e0*/  FFMA.FTZ R192, R202, R7.reuse, -R29.reuse ;  /* 0x00000007cac07223 */ /* 0x182fe2000001081d */
[----:B------:R-:W-:Y:S01]  /*58f0*/  HGMMA.64x128x16.F32 R88, R152, gdesc[UR12].tnspB, R88, gsb0 ;  /* 0x41e0000c98587df0 */ /* 0x000fe20008000858 */
[----:B------:R-:W-:Y:S01]  /*5900*/  UMOV UR14, UR10 ;  /* 0x0000000a000e7c82 */ /* 0x000fe20008000000 */
[----:B------:R-:W-:Y:S01]  /*5910*/  UMOV UR15, 0x40000040 ;  /* 0x40000040000f7882 */ /* 0x000fe20000000000 */
[----:B------:R-:W-:Y:S01]  /*5920*/  UIADD3 UR10, UR4, 0x300, URZ ;  /* 0x00000300040a7890 */ /* 0x000fe2000fffe03f */
[-CC-:B------:R-:W-:Y:S01]  /*5930*/  FFMA.FTZ R24, R180, R7.reuse, -R29.reuse ;  /* 0x00000007b4187223 */ /* 0x180fe2000001081d */
[-CC-:B------:R-:W-:Y:S01]  /*5940*/  FFMA.FTZ R15, R182, R7.reuse, -R29.reuse ;  /* 0x00000007b60f7223 */ /* 0x180fe2000001081d */
[----:B------:R-:W1:Y:S01]  /*5950*/  MUFU.TANH R168, R168 ;  /* 0x000000a800a87308 */ /* 0x000e620000002400 */
[-CC-:B------:R-:W-:Y:S01]  /*5960*/  FFMA.FTZ R176, R176, R7.reuse, -R29.reuse ;  /* 0x00000007b0b07223 */ /* 0x180fe2000001081d */
[-CC-:B------:R-:W-:Y:S01]  /*5970*/  FFMA.FTZ R204, R204, R7.reuse, -R29.reuse ;  /* 0x00000007cccc7223 */ /* 0x180fe2000001081d */
[-CC-:B--2---:R-:W-:Y:S01]  /*5980*/  FFMA.FTZ R196, R206, R7.reuse, -R29.reuse ;  /* 0x00000007cec47223 */ /* 0x184fe2000001081d */
[-CC-:B------:R-:W-:Y:S01]  /*5990*/  FFMA.FTZ R208, R208, R7.reuse, -R29.reuse ;  /* 0x00000007d0d07223 */ /* 0x180fe2000001081d */
[-CC-:B------:R-:W-:Y:S01]  /*59a0*/  FFMA.FTZ R212, R212, R7.reuse, -R29.reuse ;  /* 0x00000007d4d47223 */ /* 0x180fe2000001081d */
[-CC-:B------:R-:W-:Y:S01]  /*59b0*/  FFMA.FTZ R41, R174, R7.reuse, -R29.reuse ;  /* 0x00000007ae297223 */ /* 0x180fe2000001081d */
[-CC-:B------:R-:W-:Y:S01]  /*59c0*/  FFMA.FTZ R72, R220, R7.reuse, -R29.reuse ;  /* 0x00000007dc487223 */ /* 0x180fe2000001081d */
[----:B------:R-:W2:Y:S01]  /*59d0*/  MUFU.TANH R170, R170 ;  /* 0x000000aa00aa7308 */ /* 0x000ea20000002400 */
[-CC-:B------:R-:W-:Y:S01]  /*59e0*/  FFMA.FTZ R80, R224, R7.reuse, -R29.reuse ;  /* 0x00000007e0507223 */ /* 0x180fe2000001081d */
[-CC-:B------:R-:W-:Y:S01]  /*59f0*/  FFMA.FTZ R49, R228, R7.reuse, -R29.reuse ;  /* 0x00000007e4317223 */ /* 0x180fe2000001081d */
[-C--:B------:R-:W-:Y:S01]  /*5a00*/  FFMA.FTZ R202, R226, R7.reuse, -R29 ;  /* 0x00000007e2ca7223 */ /* 0x080fe2000001081d */
[----:B------:R-:W-:Y:S01]  /*5a10*/  UIADD3 UR4, UR4, 0x380, URZ ;  /* 0x0000038004047890 */ /* 0x000fe2000fffe03f */
[----:B------:R-:W-:-:S03]  /*5a20*/  FMUL.FTZ R8, R8, R7 ;  /* 0x0000000708087220 */ /* 0x000fc60000410000 */
[----:B------:R3:W-:Y:S01]  /*5a30*/  MUFU.EX2 R27, R200 ;  /* 0x000000c8001b7308 */ /* 0x0007e20000000800 */
[----:B-1----:R-:W-:-:S04]  /*5a40*/  FMNMX.FTZ R39, R168, R39, !PT ;  /* 0x00000027a8277209 */ /* 0x002fc80007810000 */
[----:B------:R-:W-:-:S03]  /*5a50*/  FMNMX.FTZ R39, R86, R39, !PT ;  /* 0x0000002756277209 */ /* 0x000fc60007810000 */
[----:B------:R-:W-:Y:S01]  /*5a60*/  MUFU.EX2 R8, R8 ;  /* 0x0000000800087308 */ /* 0x000fe20000000800 */
[----:B--2---:R-:W-:Y:S01]  /*5a70*/  FMNMX.FTZ R6, R170, R39, !PT ;  /* 0x00000027aa067209 */ /* 0x004fe20007810000 */
[-CC-:B------:R-:W-:Y:S01]  /*5a80*/  FFMA.FTZ R39, R216, R7.reuse, -R29.reuse ;  /* 0x00000007d8277223 */ /* 0x180fe2000001081d */
[----:B---3--:R-:W-:-:S03]  /*5a90*/  FFMA.FTZ R200, R218, R7, -R29 ;  /* 0x00000007dac87223 */ /* 0x008fc6000001081d */
[----:B------:R-:W1:Y:S02]  /*5aa0*/  SHFL.BFLY PT, R45, R6, 0x2, 0x1f ;  /* 0x0c401f00062d7f89 */ /* 0x000e6400000e0000 */
[----:B------:R-:W2:Y:S08]  /*5ab0*/  MUFU.EX2 R11, R11 ;  /* 0x0000000b000b7308 */ /* 0x000eb00000000800 */
[----:B------:R-:W3:Y:S08]  /*5ac0*/  MUFU.EX2 R230, R230 ;  /* 0x000000e600e67308 */ /* 0x000ef00000000800 */
[----:B------:R-:W-:Y:S01]  /*5ad0*/  MUFU.EX2 R13, R13 ;  /* 0x0000000d000d7308 */ /* 0x000fe20000000800 */
[----:B--2---:R-:W-:Y:S01]  /*5ae0*/  FFMA.FTZ R3, R8, R3, R11 ;  /* 0x0000000308037223 */ /* 0x004fe2000001000b */
[----:B-1----:R-:W-:Y:S01]  /*5af0*/  FMNMX.FTZ R51, R6, R45, !PT ;  /* 0x0000002d06337209 */ /* 0x002fe20007810000 */
[-CC-:B------:R-:W-:Y:S01]  /*5b00*/  FFMA.FTZ R45, R76, R7.reuse, -R29.reuse ;  /* 0x000000074c2d7223 */ /* 0x180fe2000001081d */
[----:B------:R-:W-:-:S04]  /*5b10*/  FFMA.FTZ R76, R222, R7, -R29 ;  /* 0x00000007de4c7223 */ /* 0x000fc8000001081d */
[----:B------:R-:W1:Y:S01]  /*5b20*/  MUFU.EX2 R24, R24 ;  /* 0x0000001800187308 */ /* 0x000e620000000800 */
[----:B---3--:R-:W-:Y:S01]  /*5b30*/  F2FP.F16.F32.PACK_AB R180, R230, R11 ;  /* 0x0000000be6b4723e */ /* 0x008fe200000000ff */
[----:B------:R-:W2:Y:S01]  /*5b40*/  SHFL.BFLY PT, R12, R51, 0x1, 0x1f ;  /* 0x0c201f00330c7f89 */ /* 0x000ea200000e0000 */
[----:B------:R-:W-:-:S05]  /*5b50*/  IMAD.MOV.U32 R11, RZ, RZ, R10 ;  /* 0x000000ffff0b7224 */ /* 0x000fca00078e000a */
[----:B------:R-:W-:Y:S08]  /*5b60*/  MUFU.EX2 R15, R15 ;  /* 0x0000000f000f7308 */ /* 0x000ff00000000800 */
[----:B------:R-:W3:Y:S01]  /*5b70*/  MUFU.EX2 R192, R192 ;  /* 0x000000c000c07308 */ /* 0x000ee20000000800 */
[----:B-1----:R-:W-:-:S07]  /*5b80*/  F2FP.F16.F32.PACK_AB R182, R24, R13 ;  /* 0x0000000d18b6723e */ /* 0x002fce00000000ff */
[----:B------:R-:W-:Y:S01]  /*5b90*/  MUFU.EX2 R31, R176 ;  /* 0x000000b0001f7308 */ /* 0x000fe20000000800 */
[----:B--2---:R-:W-:-:S05]  /*5ba0*/  FMNMX.FTZ R12, R51, R12, !PT ;  /* 0x0000000c330c7209 */ /* 0x004fca0007810000 */
[----:B------:R-:W-:Y:S01]  /*5bb0*/  FADD.FTZ R6, -R12, R9 ;  /* 0x000000090c067221 */ /* 0x000fe20000010100 */
[----:B------:R-:W-:Y:S01]  /*5bc0*/  IMAD.U32 R9, RZ, RZ, UR7 ;  /* 0x00000007ff097e24 */ /* 0x000fe2000f8e00ff */
[----:B------:R-:W-:Y:S01]  /*5bd0*/  MUFU.EX2 R33, R204 ;  /* 0x000000cc00217308 */ /* 0x000fe20000000800 */
[----:B---3--:R-:W-:Y:S01]  /*5be0*/  F2FP.F16.F32.PACK_AB R174, R192, R27 ;  /* 0x0000001bc0ae723e */ /* 0x008fe200000000ff */
[----:B------:R-:W-:Y:S02]  /*5bf0*/  FMUL.FTZ R6, R6, R7 ;  /* 0x0000000706067220 */ /* 0x000fe40000410000 */
[----:B------:R-:W-:-:S04]  /*5c00*/  @!P1 IADD3 R9, R9, 0x34840, RZ ;  /* 0x0003484009099810 */ /* 0x000fc80007ffe0ff */
[----:B------:R-:W-:Y:S01]  /*5c10*/  MUFU.EX2 R6, R6 ;  /* 0x0000000600067308 */ /* 0x000fe20000000800 */
[----:B------:R-:W-:-:S07]  /*5c20*/  @!P1 PRMT R9, RZ, 0x654, R9 ;  /* 0x00000654ff099816 */ /* 0x000fce0000000009 */
[----:B------:R-:W-:Y:S08]  /*5c30*/  MUFU.EX2 R196, R196 ;  /* 0x000000c400c47308 */ /* 0x000ff00000000800 */
[----:B------:R-:W-:Y:S08]  /*5c40*/  MUFU.EX2 R35, R208 ;  /* 0x000000d000237308 */ /* 0x000ff00000000800 */
[----:B------:R-:W-:Y:S08]  /*5c50*/  MUFU.EX2 R37, R212 ;  /* 0x000000d400257308 */ /* 0x000ff00000000800 */
[----:B------:R-:W-:Y:S01]  /*5c60*/  MUFU.EX2 R39, R39 ;  /* 0x0000002700277308 */ /* 0x000fe20000000800 */
[----:B------:R-:W-:-:S02]  /*5c70*/  WARPGROUP.DEPBAR.LE gsb0, 0x0 ;  /* 0x00008000000079c5 */ /* 0x000fc40000010000 */
[----:B------:R-:W-:Y:S01]  /*5c80*/  WARPGROUP.ARRIVE ;  /* 0x00000000000079c5 */ /* 0x000fe20000000000 */
[-CC-:B------:R-:W-:Y:S01]  /*5c90*/  FFMA.FTZ R152, R190, R7.reuse, -R29.reuse ;  /* 0x00000007be987223 */ /* 0x180fe2000001081d */
[-CC-:B------:R-:W-:Y:S01]  /*5ca0*/  FFMA.FTZ R154, R194, R7.reuse, -R29.reuse ;  /* 0x00000007c29a7223 */ /* 0x180fe2000001081d */
[-CC-:B------:R-:W-:Y:S01]  /*5cb0*/  FFMA.FTZ R190, R198, R7.reuse, -R29.reuse ;  /* 0x00000007c6be7223 */ /* 0x180fe2000001081d */
[-CC-:B------:R-:W-:Y:S01]  /*5cc0*/  FFMA.FTZ R194, R178, R7.reuse, -R29.reuse ;  /* 0x00000007b2c27223 */ /* 0x180fe2000001081d */
[----:B------:R-:W-:Y:S01]  /*5cd0*/  FFMA.FTZ R198, R172, R7, -R29 ;  /* 0x00000007acc67223 */ /* 0x000fe2000001081d */
[----:B------:R-:W-:Y:S01]  /*5ce0*/  HGMMA.64x128x16.F32 R88, R156, gdesc[UR12].tnspB, R88, gsb0 ;  /* 0x41e0000c9c587df0 */ /* 0x000fe20008000858 */
[----:B------:R-:W-:Y:S01]  /*5cf0*/  UMOV UR14, UR10 ;  /* 0x0000000a000e7c82 */ /* 0x000fe20008000000 */
[----:B------:R-:W-:Y:S01]  /*5d00*/  UMOV UR15, 0x40000040 ;  /* 0x40000040000f7882 */ /* 0x000fe20000000000 */
[----:B------:R-:W-:Y:S01]  /*5d10*/  UMOV UR10, UR4 ;  /* 0x00000004000a7c82 */ /* 0x000fe20008000000 */
[----:B------:R-:W1:Y:S01]  /*5d20*/  MUFU.EX2 R152, R152 ;  /* 0x0000009800987308 */ /* 0x000e620000000800 */
[----:B------:R-:W-:-:S07]  /*5d30*/  UMOV UR4, UR39 ;  /* 0x0000002700047c82 */ /* 0x000fce0008000000 */
[----:B------:R-:W2:Y:S08]  /*5d40*/  MUFU.EX2 R154, R154 ;  /* 0x0000009a009a7308 */ /* 0x000eb00000000800 */
[----:B------:R-:W3:Y:S01]  /*5d50*/  MUFU.EX2 R190, R190 ;  /* 0x000000be00be7308 */ /* 0x000ee20000000800 */
[----:B-1----:R-:W-:-:S07]  /*5d60*/  F2FP.F16.F32.PACK_AB R176, R152, R15 ;  /* 0x0000000f98b0723e */ /* 0x002fce00000000ff */
[----:B------:R-:W-:Y:S01]  /*5d70*/  MUFU.EX2 R194, R194 ;  /* 0x000000c200c27308 */ /* 0x000fe20000000800 */
[----:B--2---:R-:W-:-:S07]  /*5d80*/  F2FP.F16.F32.PACK_AB R178, R154, R21 ;  /* 0x000000159ab2723e */ /* 0x004fce00000000ff */
[----:B------:R-:W-:Y:S01]  /*5d90*/  MUFU.EX2 R198, R198 ;  /* 0x000000c600c67308 */ /* 0x000fe20000000800 */
[----:B---3--:R-:W-:-:S07]  /*5da0*/  F2FP.F16.F32.PACK_AB R172, R190, R25 ;  /* 0x00000019beac723e */ /* 0x008fce00000000ff */
[----:B------:R-:W-:Y:S08]  /*5db0*/  MUFU.EX2 R41, R41 ;  /* 0x0000002900297308 */ /* 0x000ff00000000800 */
[----:B------:R-:W-:Y:S08]  /*5dc0*/  MUFU.EX2 R200, R200 ;  /* 0x000000c800c87308 */ /* 0x000ff00000000800 */
[----:B------:R-:W-:Y:S08]  /*5dd0*/  MUFU.EX2 R43, R43 ;  /* 0x0000002b002b7308 */ /* 0x000ff00000000800 */
[----:B------:R-:W-:Y:S08]  /*5de0*/  MUFU.EX2 R72, R72 ;  /* 0x0000004800487308 */ /* 0x000ff00000000800 */
[----:B------:R-:W-:Y:S08]  /*5df0*/  MUFU.EX2 R45, R45 ;  /* 0x0000002d002d7308 */ /* 0x000ff00000000800 */
[----:B------:R-:W-:Y:S08]  /*5e00*/  MUFU.EX2 R76, R76 ;  /* 0x0000004c004c7308 */ /* 0x000ff00000000800 */
[----:B------:R-:W-:Y:S08]  /*5e10*/  MUFU.EX2 R47, R47 ;  /* 0x0000002f002f7308 */ /* 0x000ff00000000800 */
[----:B------:R-:W1:Y:S08]  /*5e20*/  MUFU.EX2 R80, R80 ;  /* 0x0000005000507308 */ /* 0x000e700000000800 */
[----:B------:R-:W-:Y:S08]  /*5e30*/  MUFU.EX2 R49, R49 ;  /* 0x0000003100317308 */ /* 0x000ff00000000800 */
[----:B------:R-:W2:Y:S01]  /*5e40*/  MUFU.EX2 R202, R202 ;  /* 0x000000ca00ca7308 */ /* 0x000ea20000000800 */
[----:B------:R-:W-:-:S02]  /*5e50*/  WARPGROUP.DEPBAR.LE gsb0, 0x0 ;  /* 0x00008000000079c5 */ /* 0x000fc40000010000 */
[----:B------:R-:W-:Y:S01]  /*5e60*/  WARPGROUP.ARRIVE ;  /* 0x00000000000079c5 */ /* 0x000fe20000000000 */
[-CC-:B------:R-:W-:Y:S01]  /*5e70*/  FFMA.FTZ R156, R210, R7.reuse, -R29.reuse ;  /* 0x00000007d29c7223 */ /* 0x180fe2000001081d */
[-C--:B------:R-:W-:Y:S01]  /*5e80*/  FFMA.FTZ R158, R214, R7.reuse, -R29 ;  /* 0x00000007d69e7223 */ /* 0x080fe2000001081d */
[----:B------:R-:W-:-:S03]  /*5e90*/  FMUL.FTZ R29, R12, R7 ;  /* 0x000000070c1d7220 */ /* 0x000fc60000410000 */
[----:B------:R-:W-:Y:S01]  /*5ea0*/  HGMMA.64x128x16.F32 R88, R160, gdesc[UR12].tnspB, R88, gsb0 ;  /* 0x41e0000ca0587df0 */ /* 0x000fe20008000858 */
[-CC-:B------:R-:W-:Y:S01]  /*5eb0*/  FFMA.FTZ R177, R30, R7.reuse, -R29.reuse ;  /* 0x000000071eb17223 */ /* 0x180fe2000001081d */
[-CC-:B------:R-:W-:Y:S01]  /*5ec0*/  FFMA.FTZ R30, R36, R7.reuse, -R29.reuse ;  /* 0x00000007241e7223 */ /* 0x180fe2000001081d */
[----:B------:R-:W-:Y:S01]  /*5ed0*/  IMAD.U32 R36, RZ, RZ, UR11 ;  /* 0x0000000bff247e24 */ /* 0x000fe2000f8e00ff */
[----:B------:R-:W-:Y:S01]  /*5ee0*/  UMOV UR11, 0x40000040 ;  /* 0x40000040000b7882 */ /* 0x000fe20000000000 */
[-CC-:B------:R-:W-:Y:S01]  /*5ef0*/  FFMA.FTZ R181, R14, R7.reuse, -R29.reuse ;  /* 0x000000070eb57223 */ /* 0x180fe2000001081d */
[-CC-:B------:R-:W-:Y:S01]  /*5f00*/  FFMA.FTZ R183, R26, R7.reuse, -R29.reuse ;  /* 0x000000071ab77223 */ /* 0x180fe2000001081d */
[-CC-:B------:R-:W-:Y:S01]  /*5f10*/  FFMA.FTZ R28, R28, R7.reuse, -R29.reuse ;  /* 0x000000071c1c7223 */ /* 0x180fe2000001081d */
[----:B------:R-:W-:Y:S01]  /*5f20*/  @!P1 VIADD R36, R36, 0x34860 ;  /* 0x0003486024249836 */ /* 0x000fe20000000000 */
[----:B------:R-:W-:Y:S01]  /*5f30*/  MUFU.EX2 R177, R177 ;  /* 0x000000b100b17308 */ /* 0x000fe20000000800 */
[-CC-:B------:R-:W-:Y:S01]  /*5f40*/  FFMA.FTZ R179, R34, R7.reuse, -R29.reuse ;  /* 0x0000000722b37223 */ /* 0x180fe2000001081d */
[-CC-:B------:R-:W-:Y:S01]  /*5f50*/  FFMA.FTZ R173, R38, R7.reuse, -R29.reuse ;  /* 0x0000000726ad7223 */ /* 0x180fe2000001081d */
[-CC-:B------:R-:W-:Y:S01]  /*5f60*/  FFMA.FTZ R175, R42, R7.reuse, -R29.reuse ;  /* 0x000000072aaf7223 */ /* 0x180fe2000001081d */
[----:B------:R-:W-:Y:S01]  /*5f70*/  @!P1 PRMT R38, RZ, 0x654, R36 ;  /* 0x00000654ff269816 */ /* 0x000fe20000000024 */
[-CC-:B------:R-:W-:Y:S01]  /*5f80*/  FFMA.FTZ R26, R44, R7.reuse, -R29.reuse ;  /* 0x000000072c1a7223 */ /* 0x180fe2000001081d */
[-CC-:B------:R-:W-:Y:S01]  /*5f90*/  FFMA.FTZ R169, R46, R7.reuse, -R29.reuse ;  /* 0x000000072ea97223 */ /* 0x180fe2000001081d */
[-CC-:B------:R-:W-:Y:S01]  /*5fa0*/  FFMA.FTZ R14, R48, R7.reuse, -R29.reuse ;  /* 0x00000007300e7223 */ /* 0x180fe2000001081d */
[----:B------:R-:W3:Y:S01]  /*5fb0*/  MUFU.EX2 R181, R181 ;  /* 0x000000b500b57308 */ /* 0x000ee20000000800 */
[-CC-:B------:R-:W-:Y:S01]  /*5fc0*/  FFMA.FTZ R171, R50, R7.reuse, -R29.reuse ;  /* 0x0000000732ab7223 */ /* 0x180fe2000001081d */
[-CC-:B------:R-:W-:Y:S01]  /*5fd0*/  FFMA.FTZ R153, R54, R7.reuse, -R29.reuse ;  /* 0x0000000736997223 */ /* 0x180fe2000001081d */
[-CC-:B------:R-:W-:Y:S01]  /*5fe0*/  FFMA.FTZ R34, R56, R7.reuse, -R29.reuse ;  /* 0x0000000738227223 */ /* 0x180fe2000001081d */
[-CC-:B------:R-:W-:Y:S01]  /*5ff0*/  FFMA.FTZ R155, R58, R7.reuse, -R29.reuse ;  /* 0x000000073a9b7223 */ /* 0x180fe2000001081d */
[-CC-:B------:R-:W-:Y:S01]  /*6000*/  FFMA.FTZ R60, R60, R7.reuse, -R29.reuse ;  /* 0x000000073c3c7223 */ /* 0x180fe2000001081d */
[-CC-:B------:R-:W-:Y:S01]  /*6010*/  FFMA.FTZ R62, R62, R7.reuse, -R29.reuse ;  /* 0x000000073e3e7223 */ /* 0x180fe2000001081d */
[-CC-:B------:R-:W-:Y:S01]  /*6020*/  FFMA.FTZ R64, R64, R7.reuse, -R29.reuse ;  /* 0x0000000740407223 */ /* 0x180fe2000001081d */
[----:B------:R-:W-:Y:S01]  /*6030*/  MUFU.EX2 R183, R183 ;  /* 0x000000b700b77308 */ /* 0x000fe20000000800 */
        /* <DEDUP_REMOVED lines=8> */
[----:B------:R-:W-:-:S07]  /*60c0*/  FFMA.FTZ R86, R86, R7, -R29 ;  /* 0x0000000756567223 */ /* 0x000fce000001081d */
[----:B------:R-:W-:Y:S08]  /*60d0*/  MUFU.EX2 R179, R179 ;  /* 0x000000b300b37308 */ /* 0x000ff00000000800 */
        /* <DEDUP_REMOVED lines=17> */
[----:B------:R-:W-:Y:S01]  /*61f0*/  FFMA.FTZ R20, R52, R7, -R29 ;  /* 0x0000000734147223 */ /* 0x000fe2000001081d */
[----:B------:R-:W-:Y:S01]  /*6200*/  MUFU.EX2 R60, R60 ;  /* 0x0000003c003c7308 */ /* 0x000fe20000000800 */
[----:B------:R-:W-:Y:S07]  /*6210*/  HGMMA.64x128x16.F32 R88, R164, gdesc[UR8].tnspB, R88, gsb0 ;  /* 0x41e00008a4587df0 */ /* 0x000fee0008000858 */
[----:B------:R-:W4:Y:S08]  /*6220*/  MUFU.EX2 R160, R160 ;  /* 0x000000a000a07308 */ /* 0x000f300000000800 */
[----:B------:R-:W5:Y:S08]  /*6230*/  MUFU.EX2 R162, R162 ;  /* 0x000000a200a27308 */ /* 0x000f700000000800 */
        /* <DEDUP_REMOVED lines=9> */
[----:B------:R-:W5:Y:S01]  /*62d0*/  MUFU.EX2 R84, R84 ;  /* 0x0000005400547308 */ /* 0x000f620000000800 */
[----:B------:R-:W-:-:S02]  /*62e0*/  WARPGROUP.DEPBAR.LE gsb0, 0x0 ;  /* 0x00008000000079c5 */ /* 0x000fc40000010000 */
[----:B------:R3:W-:Y:S05]  /*62f0*/  @!P1 SYNCS.ARRIVE.TRANS64.RED.A1T0 RZ, [R9+URZ], RZ ;  /* 0x000000ff09ff99a7 */ /* 0x0007ea000810043f */
[----:B------:R-:W5:Y:S01]  /*6300*/  MUFU.EX2 R165, R82 ;  /* 0x0000005200a57308 */ /* 0x000f620000000800 */
[----:B-1----:R-:W-:Y:S02]  /*6310*/  F2FP.F16.F32.PACK_AB R164, R80, R47 ;  /* 0x0000002f50a4723e */ /* 0x002fe400000000ff */
[----:B--2---:R-:W-:Y:S01]  /*6320*/  F2FP.F16.F32.PACK_AB R166, R202, R49 ;  /* 0x00000031caa6723e */ /* 0x004fe200000000ff */
[----:B---3--:R-:W-:Y:S01]  /*6330*/  FFMA.FTZ R9, R6, R0, R181 ;  /* 0x0000000006097223 */ /* 0x008fe200000100b5 */
[----:B------:R-:W-:Y:S01]  /*6340*/  FADD.FTZ R0, R230, R3 ;  /* 0x00000003e6007221 */ /* 0x000fe20000010000 */
[----:B------:R1:W-:Y:S02]  /*6350*/  @!P1 SYNCS.ARRIVE.TRANS64.RED.A1T0 RZ, [R38+URZ], RZ ;  /* 0x000000ff26ff99a7 */ /* 0x0003e4000810043f */
[----:B------:R-:W-:Y:S01]  /*6360*/  MUFU.EX2 R167, R86 ;  /* 0x0000005600a77308 */ /* 0x000fe20000000800 */
[C---:B----4-:R-:W-:Y:S01]  /*6370*/  FADD.FTZ R36, R160.reuse, R9 ;  /* 0x00000009a0247221 */ /* 0x050fe20000010000 */
[----:B------:R-:W-:Y:S01]  /*6380*/  FADD.FTZ R3, R13, R0 ;  /* 0x000000000d037221 */ /* 0x000fe20000010000 */
[----:B------:R-:W-:-:S02]  /*6390*/  F2FP.F16.F32.PACK_AB R181, R160, R181 ;  /* 0x000000b5a0b5723e */ /* 0x000fc400000000ff */
[----:B------:R-:W-:Y:S01]  /*63a0*/  FADD.FTZ R9, R183, R36 ;  /* 0x00000024b7097221 */ /* 0x000fe20000010000 */
[----:B------:R-:W-:Y:S01]  /*63b0*/  FADD.FTZ R0, R24, R3 ;  /* 0x0000000318007221 */ /* 0x000fe20000010000 */
[C---:B------:R-:W-:Y:S02]  /*63c0*/  F2FP.F16.F32.PACK_AB R183, R28.reuse, R183 ;  /* 0x000000b71cb7723e */ /* 0x040fe400000000ff */
[----:B------:R-:W-:Y:S01]  /*63d0*/  FADD.FTZ R36, R28, R9 ;  /* 0x000000091c247221 */ /* 0x000fe20000010000 */
[----:B------:R-:W-:Y:S01]  /*63e0*/  FADD.FTZ R3, R15, R0 ;  /* 0x000000000f037221 */ /* 0x000fe20000010000 */
[----:B------:R-:W-:Y:S02]  /*63f0*/  F2FP.F16.F32.PACK_AB R160, R72, R43 ;  /* 0x0000002b48a0723e */ /* 0x000fe400000000ff */
[----:B------:R-:W-:Y:S01]  /*6400*/  FADD.FTZ R9, R177, R36 ;  /* 0x00000024b1097221 */ /* 0x000fe20000010000 */
[----:B------:R-:W-:Y:S01]  /*6410*/  FADD.FTZ R0, R152, R3 ;  /* 0x0000000398007221 */ /* 0x000fe20000010000 */
[----:B-----5:R-:W-:-:S02]  /*6420*/  F2FP.F16.F32.PACK_AB R177, R162, R177 ;  /* 0x000000b1a2b1723e */ /* 0x020fc400000000ff */
[----:B------:R-:W-:Y:S01]  /*6430*/  FADD.FTZ R36, R162, R9 ;  /* 0x00000009a2247221 */ /* 0x000fe20000010000 */
[----:B------:R-:W-:Y:S01]  /*6440*/  FADD.FTZ R3, R21, R0 ;  /* 0x0000000015037221 */ /* 0x000fe20000010000 */
[----:B------:R-:W-:Y:S02]  /*6450*/  F2FP.F16.F32.PACK_AB R152, R156, R35 ;  /* 0x000000239c98723e */ /* 0x000fe400000000ff */
[----:B------:R-:W-:Y:S01]  /*6460*/  FADD.FTZ R9, R179, R36 ;  /* 0x00000024b3097221 */ /* 0x000fe20000010000 */
[----:B------:R-:W-:Y:S01]  /*6470*/  FADD.FTZ R0, R154, R3 ;  /* 0x000000039a007221 */ /* 0x000fe20000010000 */
[----:B------:R-:W-:Y:S02]  /*6480*/  F2FP.F16.F32.PACK_AB R154, R158, R37 ;  /* 0x000000259e9a723e */ /* 0x000fe400000000ff */
[----:B------:R-:W-:Y:S01]  /*6490*/  FADD.FTZ R36, R30, R9 ;  /* 0x000000091e247221 */ /* 0x000fe20000010000 */
[----:B------:R-:W-:Y:S01]  /*64a0*/  FADD.FTZ R3, R25, R0 ;  /* 0x0000000019037221 */ /* 0x000fe20000010000 */
[-CC-:B------:R-:W-:Y:S01]  /*64b0*/  FFMA.FTZ R0, R168, R7.reuse, -R29.reuse ;  /* 0x00000007a8007223 */ /* 0x180fe2000001081d */
[----:B------:R-:W-:Y:S01]  /*64c0*/  FFMA.FTZ R29, R170, R7, -R29 ;  /* 0x00000007aa1d7223 */ /* 0x000fe2000001081d */
[----:B------:R-:W-:Y:S01]  /*64d0*/  FADD.FTZ R9, R173, R36 ;  /* 0x00000024ad097221 */ /* 0x000fe20000010000 */
[----:B------:R-:W-:Y:S01]  /*64e0*/  FADD.FTZ R36, R190, R3 ;  /* 0x00000003be247221 */ /* 0x000fe20000010000 */
[----:B------:R-:W-:-:S02]  /*64f0*/  F2FP.F16.F32.PACK_AB R179, R30, R179 ;  /* 0x000000b31eb3723e */ /* 0x000fc400000000ff */
[C---:B-1----:R-:W-:Y:S01]  /*6500*/  FADD.FTZ R38, R32.reuse, R9 ;  /* 0x0000000920267221 */ /* 0x042fe20000010000 */
[----:B------:R-:W-:Y:S01]  /*6510*/  FADD.FTZ R3, R27, R36 ;  /* 0x000000241b037221 */ /* 0x000fe20000010000 */
[----:B------:R-:W-:Y:S01]  /*6520*/  MUFU.EX2 R29, R29 ;  /* 0x0000001d001d7308 */ /* 0x000fe20000000800 */
[----:B------:R-:W-:Y:S01]  /*6530*/  F2FP.F16.F32.PACK_AB R173, R32, R173 ;  /* 0x000000ad20ad723e */ /* 0x000fe200000000ff */
[----:B------:R-:W-:Y:S01]  /*6540*/  FADD.FTZ R9, R175, R38 ;  /* 0x00000026af097221 */ /* 0x000fe20000010000 */
[----:B------:R-:W-:Y:S01]  /*6550*/  FADD.FTZ R36, R192, R3 ;  /* 0x00000003c0247221 */ /* 0x000fe20000010000 */
[C---:B------:R-:W-:Y:S02]  /*6560*/  F2FP.F16.F32.PACK_AB R175, R26.reuse, R175 ;  /* 0x000000af1aaf723e */ /* 0x040fe400000000ff */
[----:B------:R-:W-:Y:S01]  /*6570*/  FADD.FTZ R38, R26, R9 ;  /* 0x000000091a267221 */ /* 0x000fe20000010000 */
[----:B------:R-:W-:Y:S01]  /*6580*/  FADD.FTZ R3, R31, R36 ;  /* 0x000000241f037221 */ /* 0x000fe20000010000 */
[----:B------:R-:W-:-:S02]  /*6590*/  F2FP.F16.F32.PACK_AB R168, R194, R31 ;  /* 0x0000001fc2a8723e */ /* 0x000fc400000000ff */
[----:B------:R-:W-:Y:S01]  /*65a0*/  FADD.FTZ R9, R169, R38 ;  /* 0x00000026a9097221 */ /* 0x000fe20000010000 */
[----:B------:R-:W-:Y:S01]  /*65b0*/  FADD.FTZ R24, R194, R3 ;  /* 0x00000003c2187221 */ /* 0x000fe20000010000 */
[C---:B------:R-:W-:Y:S02]  /*65c0*/  F2FP.F16.F32.PACK_AB R169, R14.reuse, R169 ;  /* 0x000000a90ea9723e */ /* 0x040fe400000000ff */
        /* <DEDUP_REMOVED lines=8> */
[----:B------:R-:W-:Y:S02]  /*6650*/  F2FP.F16.F32.PACK_AB R162, R76, R45 ;  /* 0x0000002d4ca2723e */ /* 0x000fe400000000ff */
[----:B------:R-:W-:Y:S01]  /*6660*/  FADD.FTZ R9, R153, R28 ;  /* 0x0000001c99097221 */ /* 0x000fe20000010000 */
[----:B------:R-:W-:Y:S01]  /*6670*/  FADD.FTZ R24, R156, R3 ;  /* 0x000000039c187221 */ /* 0x000fe20000010000 */
[C---:B------:R-:W-:Y:S02]  /*6680*/  F2FP.F16.F32.PACK_AB R153, R34.reuse, R153 ;  /* 0x000000992299723e */ /* 0x040fe400000000ff */
[----:B------:R-:W-:Y:S01]  /*6690*/  FADD.FTZ R28, R34, R9 ;  /* 0x00000009221c7221 */ /* 0x000fe20000010000 */
[----:B------:R-:W-:Y:S01]  /*66a0*/  FADD.FTZ R3, R37, R24 ;  /* 0x0000001825037221 */ /* 0x000fe20000010000 */
[----:B------:R1:W2:Y:S01]  /*66b0*/  MUFU.EX2 R9, R0 ;  /* 0x0000000000097308 */ /* 0x0002a20000000800 */
[----:B------:R-:W-:Y:S01]  /*66c0*/  F2FP.F16.F32.PACK_AB R156, R198, R39 ;  /* 0x00000027c69c723e */ /* 0x000fe200000000ff */
        /* <DEDUP_REMOVED lines=10> */
[----:B------:R-:W-:-:S03]  /*6770*/  FADD.FTZ R3, R41, R14 ;  /* 0x0000000e29037221 */ /* 0x000fc60000010000 */
        /* <DEDUP_REMOVED lines=11> */
[----:B-1----:R-:W-:Y:S01]  /*6830*/  FADD.FTZ R0, R76, R3 ;  /* 0x000000034c007221 */ /* 0x002fe20000010000 */
[C---:B------:R-:W-:Y:S02]  /*6840*/  F2FP.F16.F32.PACK_AB R163, R84.reuse, R163 ;  /* 0x000000a354a3723e */ /* 0x040fe400000000ff */
[----:B------:R-:W-:Y:S01]  /*6850*/  FADD.FTZ R28, R84, R28 ;  /* 0x0000001c541c7221 */ /* 0x000fe20000010000 */
[----:B------:R-:W-:-:S03]  /*6860*/  FADD.FTZ R3, R47, R0 ;  /* 0x000000002f037221 */ /* 0x000fc60000010000 */
[----:B------:R-:W-:Y:S01]  /*6870*/  FADD.FTZ R28, R165, R28 ;  /* 0x0000001ca51c7221 */ /* 0x000fe20000010000 */
[----:B------:R-:W-:Y:S01]  /*6880*/  FADD.FTZ R0, R80, R3 ;  /* 0x0000000350007221 */ /* 0x000fe20000010000 */
[C---:B--2---:R-:W-:Y:S02]  /*6890*/  F2FP.F16.F32.PACK_AB R165, R9.reuse, R165 ;  /* 0x000000a509a5723e */ /* 0x044fe400000000ff */
[----:B------:R-:W-:Y:S01]  /*68a0*/  FADD.FTZ R28, R9, R28 ;  /* 0x0000001c091c7221 */ /* 0x000fe20000010000 */
[----:B------:R-:W-:Y:S01]  /*68b0*/  FADD.FTZ R3, R49, R0 ;  /* 0x0000000031037221 */ /* 0x000fe20000010000 */
[----:B------:R-:W-:Y:S02]  /*68c0*/  IMAD.MOV.U32 R9, RZ, RZ, R12 ;  /* 0x000000ffff097224 */ /* 0x000fe400078e000c */
[----:B------:R-:W-:Y:S01]  /*68d0*/  FADD.FTZ R28, R167, R28 ;  /* 0x0000001ca71c7221 */ /* 0x000fe20000010000 */
[----:B------:R-:W-:Y:S01]  /*68e0*/  FADD.FTZ R3, R202, R3 ;  /* 0x00000003ca037221 */ /* 0x000fe20000010000 */
[----:B------:R-:W-:-:S02]  /*68f0*/  F2FP.F16.F32.PACK_AB R167, R29, R167 ;  /* 0x000000a71da7723e */ /* 0x000fc400000000ff */
[----:B------:R-:W-:Y:S01]  /*6900*/  FADD.FTZ R0, R29, R28 ;  /* 0x0000001c1d007221 */ /* 0x000fe20000010000 */
[----:B------:R-:W-:Y:S06]  /*6910*/  @P2 BRA `(.L_x_24) ;  /* 0xffffffd400a02947 */ /* 0x000fec000383ffff */
.L_x_15:
[----:B------:R-:W-:Y:S06]  /*6920*/  BAR.ARV 0x8, 0x120 ;  /* 0x0204800000007b1d */ /* 0x000fec0000002000 */
        /* <DEDUP_REMOVED lines=64> */
[----:B------:R-:W-:Y:S06]  /*6d30*/  @!P0 BRA `(.L_x_25) ;  /* 0x0000000000048947 */ /* 0x000fec0003800000 */
[----:B------:R-:W-:Y:S01]  /*6d40*/  BPT.TRAP 0x1 ;  /* 0x000000040000795c */ /* 0x000fe20000300000 */
.L_x_25:
[----:B------:R-:W-:Y:S01]  /*6d50*/  ULEA UR7, UR38, UR60, 0x3 ;  /* 0x0000003c26077291 */ /* 0x000fe2000f8e183f */
[----:B------:R-:W-:-:S04]  /*6d60*/  MOV R4, UR39 ;  /* 0x0000002700047c02 */ /* 0x000fc80008000f00 */
[----:B------:R-:W-:-:S04]  /*6d70*/  SHF.L.U32 R4, R4, 0x1f, RZ ;  /* 0x0000001f04047819 */ /* 0x000fc800000006ff */
[----:B------:R1:W2:Y:S01]  /*6d80*/  SYNCS.PHASECHK.TRANS64.TRYWAIT P2, [UR7+0x34850], R4 ;  /* 0x03485004ff0075a7 */ /* 0x0002a20008040147 */
[----:B------:R-:W-:Y:S05]  /*6d90*/  @!P0 BRA `(.L_x_26) ;  /* 0x0000000000048947 */ /* 0x000fea0003800000 */
[----:B------:R-:W-:Y:S01]  /*6da0*/  BPT.TRAP 0x1 ;  /* 0x000000040000795c */ /* 0x000fe20000300000 */
.L_x_26:
[----:B--2---:R-:W-:Y:S05]  /*6db0*/  @P2 BRA `(.L_x_27) ;  /* 0x0000000000082947 */ /* 0x004fea0003800000 */
[----:B------:R-:W2:Y:S02]  /*6dc0*/  SYNCS.PHASECHK.TRANS64.TRYWAIT P0, [UR7+0x34850], R4 ;  /* 0x03485004ff0075a7 */ /* 0x000ea40008000147 */
[----:B--2---:R-:W-:Y:S05]  /*6dd0*/  @!P0 BRA `(.L_x_28) ;  /* 0x0000004400ac8947 */ /* 0x004fea0003800000 */
.L_x_27:
[----:B------:R-:W-:Y:S01]  /*6de0*/  UIADD3 UR4, UR60, 0x400, URZ ;  /* 0x000004003c047890 */ /* 0x000fe2000fffe03f */
[----:B------:R-:W-:Y:S01]  /*6df0*/  WARPGROUP.ARRIVE ;  /* 0x00000000000079c5 */ /* 0x000fe20000000000 */
[----:B------:R-:W-:Y:S01]  /*6e00*/  UMOV UR11, 0x40000040 ;  /* 0x40000040000b7882 */ /* 0x000fe20000000000 */
[----:B------:R-:W3:Y:S01]  /*6e10*/  SHFL.BFLY PT, R9, R0, 0x2, 0x1f ;  /* 0x0c401f0000097f89 */ /* 0x000ee200000e0000 */
[----:B------:R-:W-:Y:S01]  /*6e20*/  USHF.R.U32.HI UR4, URZ, 0x4, UR4 ;  /* 0x000000043f047899 */ /* 0x000fe20008011604 */
[C---:B------:R-:W-:Y:S01]  /*6e30*/  IADD3 R93, P4, R16.reuse, 0x20, RZ ;  /* 0x00000020105d7810 */ /* 0x040fe20007f9e0ff */
[----:B------:R-:W-:Y:S01]  /*6e40*/  UIADD3 UR35, -UR36, URZ, URZ ;  /* 0x0000003f24237290 */ /* 0x000fe2000fffe13f */
[----:B-12---:R-:W1:Y:S01]  /*6e50*/  SHFL.BFLY PT, R4, R3, 0x2, 0x1f ;  /* 0x0c401f0003047f89 */ /* 0x006e6200000e0000 */
[----:B------:R-:W-:Y:S01]  /*6e60*/  ULOP3.LUT UR4, UR4, 0x3fff, URZ, 0xc0, !UPT ;  /* 0x00003fff04047892 */ /* 0x000fe2000f8ec03f */
[----:B------:R-:W-:Y:S01]  /*6e70*/  LOP3.LUT R92, R93, 0x380, RZ, 0xc0, !PT ;  /* 0x000003805d5c7812 */ /* 0x000fe200078ec0ff */
[----:B------:R-:W-:Y:S01]  /*6e80*/  UIADD3 UR34, -UR61, URZ, URZ ;  /* 0x0000003f3d227290 */ /* 0x000fe2000fffe13f */
[----:B------:R-:W-:Y:S01]  /*6e90*/  IADD3 R91, P5, R16, 0x40, RZ ;  /* 0x00000040105b7810 */ /* 0x000fe20007fbe0ff */
[----:B------:R-:W-:Y:S01]  /*6ea0*/  ULOP3.LUT UR4, UR4, 0x4000000, URZ, 0xfc, !UPT ;  /* 0x0400000004047892 */ /* 0x000fe2000f8efc3f */
[----:B------:R-:W-:Y:S01]  /*6eb0*/  SHF.R.U64 R92, R92, 0x3, RZ ;  /* 0x000000035c5c7819 */ /* 0x000fe200000012ff */
[----:B------:R-:W-:Y:S01]  /*6ec0*/  ULDC UR5, c[0x0][0xda8] ;  /* 0x00036a0000057ab9 */ /* 0x000fe20000000800 */
[----:B------:R-:W-:Y:S01]  /*6ed0*/  IADD3 R89, P6, R16, 0x60, RZ ;  /* 0x0000006010597810 */ /* 0x000fe20007fde0ff */
[----:B------:R-:W-:Y:S01]  /*6ee0*/  ULEA UR4, UR38, UR4, 0xb ;  /* 0x0000000426047291 */ /* 0x000fe2000f8e583f */
[----:B------:R-:W-:Y:S01]  /*6ef0*/  LOP3.LUT R92, R92, R93, RZ, 0x3c, !PT ;  /* 0x0000005d5c5c7212 */ /* 0x000fe200078e3cff */
[----:B------:R-:W-:Y:S01]  /*6f00*/  IMAD.X R93, RZ, RZ, R17, P4 ;  /* 0x000000ffff5d7224 */ /* 0x000fe200020e0611 */
[----:B------:R-:W-:Y:S01]  /*6f10*/  LOP3.LUT R90, R91, 0x380, RZ, 0xc0, !PT ;  /* 0x000003805b5a7812 */ /* 0x000fe200078ec0ff */
[----:B------:R-:W-:Y:S01]  /*6f20*/  UIADD3 UR6, UR4, 0x80, URZ ;  /* 0x0000008004067890 */ /* 0x000fe2000fffe03f */
[----:B------:R-:W-:Y:S01]  /*6f30*/  LOP3.LUT R88, R89, 0x380, RZ, 0xc0, !PT ;  /* 0x0000038059587812 */ /* 0x000fe200078ec0ff */
[----:B------:R-:W-:Y:S01]  /*6f40*/  ULDC.64 UR8, c[0x0][0xb70] ;  /* 0x0002dc0000087ab9 */ /* 0x000fe20000000a00 */
[----:B------:R-:W-:Y:S01]  /*6f50*/  UMOV UR10, UR4 ;  /* 0x00000004000a7c82 */ /* 0x000fe20008000000 */
[C---:B------:R-:W-:Y:S01]  /*6f60*/  IADD3 R11, P4, R16.reuse, 0x4060, RZ ;  /* 0x00004060100b7810 */ /* 0x040fe20007f9e0ff */
[----:B------:R-:W-:Y:S01]  /*6f70*/  HGMMA.64x128x16.F32 R24, R180, gdesc[UR8].tnspB, R24, gsb0 ;  /* 0x41e00008b4187df0 */ /* 0x000fe20008000818 */
[----:B------:R-:W-:Y:S01]  /*6f80*/  UMOV UR11, 0x40000040 ;  /* 0x40000040000b7882 */ /* 0x000fe20000000000 */
[----:B------:R-:W-:Y:S01]  /*6f90*/  UMOV UR10, UR6 ;  /* 0x00000006000a7c82 */ /* 0x000fe20008000000 */
[----:B------:R-:W-:Y:S01]  /*6fa0*/  UIADD3 UR6, UR4, 0x100, URZ ;  /* 0x0000010004067890 */ /* 0x000fe2000fffe03f */
[----:B---3--:R-:W-:Y:S01]  /*6fb0*/  FADD.FTZ R0, R9, R0 ;  /* 0x0000000009007221 */ /* 0x008fe20000010000 */
[----:B------:R-:W-:Y:S01]  /*6fc0*/  IADD3 R9, P3, R16, 0x4040, RZ ;  /* 0x0000404010097810 */ /* 0x000fe20007f7e0ff */
[----:B-1----:R-:W-:Y:S01]  /*6fd0*/  FADD.FTZ R5, R4, R3 ;  /* 0x0000000304057221 */ /* 0x002fe20000010000 */
[----:B------:R-:W-:-:S02]  /*6fe0*/  SHF.R.U64 R90, R90, 0x3, RZ ;  /* 0x000000035a5a7819 */ /* 0x000fc400000012ff */
[----:B------:R-:W1:Y:S01]  /*6ff0*/  SHFL.BFLY PT, R3, R0, 0x1, 0x1f ;  /* 0x0c201f0000037f89 */ /* 0x000e6200000e0000 */
[----:B------:R-:W-:Y:S02]  /*7000*/  LOP3.LUT R8, R9, 0x380, RZ, 0xc0, !PT ;  /* 0x0000038009087812 */ /* 0x000fe400078ec0ff */
[----:B------:R-:W-:Y:S01]  /*7010*/  SHF.R.U64 R88, R88, 0x3, RZ ;  /* 0x0000000358587819 */ /* 0x000fe200000012ff */
[----:B------:R-:W2:Y:S01]  /*7020*/  SHFL.BFLY PT, R6, R5, 0x1, 0x1f ;  /* 0x0c201f0005067f89 */ /* 0x000ea200000e0000 */
[----:B------:R-:W-:Y:S02]  /*7030*/  SHF.R.U64 R8, R8, 0x3, RZ ;  /* 0x0000000308087819 */ /* 0x000fe400000012ff */
[----:B------:R-:W-:Y:S02]  /*7040*/  LOP3.LUT R4, R11, 0x380, RZ, 0xc0, !PT ;  /* 0x000003800b047812 */ /* 0x000fe400078ec0ff */
[----:B------:R-:W-:Y:S01]  /*7050*/  LOP3.LUT R8, R8, R9, RZ, 0x3c, !PT ;  /* 0x0000000908087212 */ /* 0x000fe200078e3cff */
[----:B------:R-:W-:Y:S01]  /*7060*/  IMAD.X R9, RZ, RZ, R17, P3 ;  /* 0x000000ffff097224 */ /* 0x000fe200018e0611 */
[----:B------:R-:W-:-:S02]  /*7070*/  LOP3.LUT R90, R90, R91, RZ, 0x3c, !PT ;  /* 0x0000005b5a5a7212 */ /* 0x000fc400078e3cff */
[----:B------:R-:W-:Y:S01]  /*7080*/  LOP3.LUT R88, R88, R89, RZ, 0x3c, !PT ;  /* 0x0000005958587212 */ /* 0x000fe200078e3cff */
[----:B------:R-:W-:Y:S01]  /*7090*/  IMAD.X R89, RZ, RZ, R17, P6 ;  /* 0x000000ffff597224 */ /* 0x000fe200030e0611 */
[----:B------:R-:W-:Y:S02]  /*70a0*/  SHF.R.U64 R4, R4, 0x3, RZ ;  /* 0x0000000304047819 */ /* 0x000fe400000012ff */
[----:B------:R-:W-:Y:S02]  /*70b0*/  IADD3.X R91, RZ, R17, RZ, P5, !PT ;  /* 0x00000011ff5b7210 */ /* 0x000fe40002ffe4ff */
[----:B------:R-:W-:Y:S01]  /*70c0*/  R2UR UR12, R23 ;  /* 0x00000000170c72ca */ /* 0x000fe200000e0000 */
[----:B------:R-:W-:Y:S01]  /*70d0*/  IMAD.MOV.U32 R23, RZ, RZ, -0x800000 ;  /* 0xff800000ff177424 */ /* 0x000fe200078e00ff */
[----:B------:R-:W-:Y:S02]  /*70e0*/  MOV R93, R92 ;  /* 0x0000005c005d7202 */ /* 0x000fe40000000f00 */
[----:B------:R-:W-:Y:S01]  /*70f0*/  IADD3 R21, P0, R16, 0x4000, RZ ;  /* 0x0000400010157810 */ /* 0x000fe20007f1e0ff */
[----:B-1----:R-:W-:Y:S01]  /*7100*/  FADD.FTZ R13, R0, R3 ;  /* 0x00000003000d7221 */ /* 0x002fe20000010000 */
[----:B------:R-:W-:-:S02]  /*7110*/  LOP3.LUT R4, R4, R11, RZ, 0x3c, !PT ;  /* 0x0000000b04047212 */ /* 0x000fc400078e3cff */
[----:B------:R-:W-:Y:S01]  /*7120*/  MOV R92, R90 ;  /* 0x0000005a005c7202 */ /* 0x000fe20000000f00 */
[----:B--2---:R-:W-:Y:S01]  /*7130*/  FADD.FTZ R11, R5, R6 ;  /* 0x00000006050b7221 */ /* 0x004fe20000010000 */
[----:B------:R-:W-:Y:S02]  /*7140*/  FSETP.NE.FTZ.AND P3, PT, R13, RZ, PT ;  /* 0x000000ff0d00720b */ /* 0x000fe40003f75000 */
[----:B------:R-:W-:Y:S01]  /*7150*/  MOV R91, R88 ;  /* 0x00000058005b7202 */ /* 0x000fe20000000f00 */
[----:B------:R-:W-:Y:S01]  /*7160*/  UIMAD UR34, UR5, UR34, UR12 ;  /* 0x00000022052272a4 */ /* 0x000fe2000f8e020c */
[----:B------:R-:W-:Y:S01]  /*7170*/  MOV R88, R8 ;  /* 0x0000000800587202 */ /* 0x000fe20000000f00 */
[----:B------:R-:W-:Y:S01]  /*7180*/  IMAD.U32 R9, RZ, RZ, UR7 ;  /* 0x00000007ff097e24 */ /* 0x000fe2000f8e00ff */
[----:B------:R-:W-:Y:S01]  /*7190*/  LOP3.LUT R20, R21, 0x380, RZ, 0xc0, !PT ;  /* 0x0000038015147812 */ /* 0x000fe200078ec0ff */
[----:B------:R-:W-:Y:S01]  /*71a0*/  USHF.L.U32 UR34, UR34, 0x7, URZ ;  /* 0x0000000722227899 */ /* 0x000fe2000800063f */
[----:B------:R-:W-:Y:S01]  /*71b0*/  IADD3 R15, P2, R16, 0x4020, RZ ;  /* 0x00004020100f7810 */ /* 0x000fe20007f5e0ff */
[----:B------:R-:W-:Y:S01]  /*71c0*/  @!P1 VIADD R9, R9, 0x34860 ;  /* 0x0003486009099836 */ /* 0x000fe20000000000 */
[----:B------:R-:W-:Y:S01]  /*71d0*/  FSETP.NE.FTZ.AND P5, PT, R11, RZ, PT ;  /* 0x000000ff0b00720b */ /* 0x000fe20003fb5000 */
[----:B------:R-:W-:Y:S01]  /*71e0*/  ULDC UR7, c[0x0][0xa88] ;  /* 0x0002a20000077ab9 */ /* 0x000fe20000000800 */
[----:B------:R-:W-:Y:S01]  /*71f0*/  SHF.R.U64 R20, R20, 0x3, RZ ;  /* 0x0000000314147819 */ /* 0x000fe200000012ff */
[----:B------:R-:W-:Y:S01]  /*7200*/  @P3 MUFU.LG2 R8, R13 ;  /* 0x0000000d00083308 */ /* 0x000fe20000000c00 */
[----:B------:R-:W-:Y:S01]  /*7210*/  LOP3.LUT R14, R15, 0x380, RZ, 0xc0, !PT ;  /* 0x000003800f0e7812 */ /* 0x000fe200078ec0ff */
[----:B------:R-:W-:Y:S01]  /*7220*/  ULDC.64 UR12, c[0x0][0x208] ;  /* 0x00008200000c7ab9 */ /* 0x000fe20000000a00 */
[----:B------:R-:W-:Y:S01]  /*7230*/  LOP3.LUT R20, R20, R21, RZ, 0x3c, !PT ;  /* 0x0000001514147212 */ /* 0x000fe200078e3cff */
[----:B------:R-:W-:Y:S01]  /*7240*/  IMAD.X R21, RZ, RZ, R17, P0 ;  /* 0x000000ffff157224 */ /* 0x000fe200000e0611 */
[----:B------:R-:W-:-:S02]  /*7250*/  SHF.R.U64 R14, R14, 0x3, RZ ;  /* 0x000000030e0e7819 */ /* 0x000fc400000012ff */
[----:B------:R-:W-:Y:S02]  /*7260*/  IADD3.X R5, RZ, R17, RZ, P4, !PT ;  /* 0x00000011ff057210 */ /* 0x000fe400027fe4ff */
[----:B------:R-:W-:Y:S01]  /*7270*/  LOP3.LUT R14, R14, R15, RZ, 0x3c, !PT ;  /* 0x0000000f0e0e7212 */ /* 0x000fe200078e3cff */
[----:B------:R-:W-:Y:S01]  /*7280*/  IMAD.X R15, RZ, RZ, R17, P2 ;  /* 0x000000ffff0f7224 */ /* 0x000fe200010e0611 */
[----:B------:R-:W-:Y:S01]  /*7290*/  MOV R90, R20 ;  /* 0x00000014005a7202 */ /* 0x000fe20000000f00 */
[----:B------:R-:W-:Y:S01]  /*72a0*/  @P3 FMUL.FTZ R20, R7, 0.69314718246459960938 ;  /* 0x3f31721807143820 */ /* 0x000fe20000410000 */
[----:B------:R-:W-:Y:S01]  /*72b0*/  MOV R6, RZ ;  /* 0x000000ff00067202 */ /* 0x000fe20000000f00 */
[----:B------:R-:W1:Y:S01]  /*72c0*/  @P5 MUFU.LG2 R0, R11 ;  /* 0x0000000b00005308 */ /* 0x000e620000000c00 */
[----:B------:R-:W-:Y:S01]  /*72d0*/  MOV R89, R14 ;  /* 0x0000000e00597202 */ /* 0x000fe20000000f00 */
[----:B------:R-:W-:Y:S01]  /*72e0*/  IMAD.MOV.U32 R14, RZ, RZ, RZ ;  /* 0x000000ffff0e7224 */ /* 0x000fe200078e00ff */
[----:B------:R-:W-:-:S02]  /*72f0*/  LOP3.LUT R95, R16, 0x380, RZ, 0xc0, !PT ;  /* 0x00000380105f7812 */ /* 0x000fc400078ec0ff */
[----:B------:R-:W-:Y:S02]  /*7300*/  @!P1 PRMT R9, RZ, 0x654, R9 ;  /* 0x00000654ff099816 */ /* 0x000fe40000000009 */
[----:B------:R-:W-:Y:S01]  /*7310*/  SHF.R.U64 R95, R95, 0x3, RZ ;  /* 0x000000035f5f7819 */ /* 0x000fe200000012ff */
[----:B------:R2:W3:Y:S01]  /*7320*/  @P5 MUFU.RCP R6, R11 ;  /* 0x0000000b00065308 */ /* 0x0004e20000001000 */
[----:B------:R-:W-:Y:S02]  /*7330*/  MOV R3, 0xff800000 ;  /* 0xff80000000037802 */ /* 0x000fe40000000f00 */
[----:B------:R-:W-:Y:S01]  /*7340*/  LOP3.LUT R94, R95, R16, RZ, 0x3c, !PT ;  /* 0x000000105f5e7212 */ /* 0x000fe200078e3cff */
[----:B------:R-:W-:Y:S01]  /*7350*/  IMAD.MOV.U32 R95, RZ, RZ, R17 ;  /* 0x000000ffff5f7224 */ /* 0x000fe200078e0011 */
[----:B------:R-:W-:-:S03]  /*7360*/  LOP3.LUT P0, RZ, R22, 0x3, RZ, 0xc0, !PT ;  /* 0x0000000316ff7812 */ /* 0x000fc6000780c0ff */
[----:B------:R4:W5:Y:S01]  /*7370*/  @P3 MUFU.RCP R14, R13 ;  /* 0x0000000d000e3308 */ /* 0x0009620000001000 */
[----:B------:R-:W-:Y:S01]  /*7380*/  MOV R94, R94 ;  /* 0x0000005e005e7202 */ /* 0x000fe20000000f00 */
[----:B-1----:R-:W-:Y:S01]  /*7390*/  @P5 FMUL.FTZ R0, R0, 0.69314718246459960938 ;  /* 0x3f31721800005820 */ /* 0x002fe20000410000 */
[----:B------:R-:W-:-:S04]  /*73a0*/  IADD3 R95, R186, UR34, RZ ;  /* 0x00000022ba5f7c10 */ /* 0x000fc8000fffe0ff */
[----:B--2---:R-:W-:-:S04]  /*73b0*/  IADD3 R11, R95, 0x8, RZ ;  /* 0x000000085f0b7810 */ /* 0x004fc80007ffe0ff */
[----:B------:R-:W-:Y:S02]  /*73c0*/  ISETP.GE.OR P2, PT, R11, UR7, P0 ;  /* 0x000000070b007c0c */ /* 0x000fe40008746670 */
[----:B------:R-:W-:Y:S01]  /*73d0*/  ISETP.GE.OR P0, PT, R95, UR7, P0 ;  /* 0x000000075f007c0c */ /* 0x000fe20008706670 */
[----:B------:R-:W-:Y:S02]  /*73e0*/  WARPGROUP.DEPBAR.LE gsb0, 0x0 ;  /* 0x00008000000079c5 */ /* 0x000fe40000010000 */
[----:B------:R-:W-:-:S06]  /*73f0*/  WARPGROUP.ARRIVE ;  /* 0x00000000000079c5 */ /* 0x000fcc0000000000 */
[----:B------:R-:W-:Y:S01]  /*7400*/  HGMMA.64x128x16.F32 R24, R176, gdesc[UR8].tnspB, R24, gsb0 ;  /* 0x41e00008b0187df0 */ /* 0x000fe20008000818 */
[----:B------:R-:W-:Y:S01]  /*7410*/  UMOV UR10, UR6 ;  /* 0x00000006000a7c82 */ /* 0x000fe20008000000 */
[----:B------:R-:W-:Y:S01]  /*7420*/  UMOV UR11, 0x40000040 ;  /* 0x40000040000b7882 */ /* 0x000fe20000000000 */
[----:B------:R-:W-:Y:S01]  /*7430*/  UIADD3 UR6, UR4, 0x180, URZ ;  /* 0x0000018004067890 */ /* 0x000fe2000fffe03f */
        /* <DEDUP_REMOVED lines=17> */
[----:B------:R-:W-:Y:S02]  /*7550*/  UIADD3 UR6, UR4, 0x300, URZ ;  /* 0x0000030004067890 */ /* 0x000fe4000fffe03f */
[----:B------:R-:W-:Y:S01]  /*7560*/  UIADD3 UR4, UR4, 0x380, URZ ;  /* 0x0000038004047890 */ /* 0x000fe2000fffe03f */
[----:B------:R-:W-:Y:S02]  /*7570*/  WARPGROUP.DEPBAR.LE gsb0, 0x0 ;  /* 0x00008000000079c5 */ /* 0x000fe40000010000 */
[----:B------:R-:W-:-:S06]  /*7580*/  WARPGROUP.ARRIVE ;  /* 0x00000000000079c5 */ /* 0x000fcc0000000000 */
[----:B------:R-:W-:Y:S01]  /*7590*/  HGMMA.64x128x16.F32 R24, R156, gdesc[UR8].tnspB, R24, gsb0 ;  /* 0x41e000089c187df0 */ /* 0x000fe20008000818 */
[----:B------:R-:W-:Y:S01]  /*75a0*/  UMOV UR10, UR6 ;  /* 0x00000006000a7c82 */ /* 0x000fe20008000000 */
[----:B------:R-:W-:Y:S01]  /*75b0*/  UMOV UR11, 0x40000040 ;  /* 0x40000040000b7882 */ /* 0x000fe20000000000 */
[----:B------:R-:W-:Y:S02]  /*75c0*/  WARPGROUP.DEPBAR.LE gsb0, 0x0 ;  /* 0x00008000000079c5 */ /* 0x000fe40000010000 */
[----:B------:R-:W-:-:S07]  /*75d0*/  WARPGROUP.ARRIVE ;  /* 0x00000000000079c5 */ /* 0x000fce0000000000 */
[----:B------:R-:W-:Y:S01]  /*75e0*/  HGMMA.64x128x16.F32 R24, R160, gdesc[UR8].tnspB, R24, gsb0 ;  /* 0x41e00008a0187df0 */ /* 0x000fe20008000818 */
[----:B------:R-:W-:Y:S01]  /*75f0*/  UMOV UR10, UR4 ;  /* 0x00000004000a7c82 */ /* 0x000fe20008000000 */
[----:B------:R-:W-:Y:S01]  /*7600*/  UMOV UR11, 0x40000040 ;  /* 0x40000040000b7882 */ /* 0x000fe20000000000 */
[----:B------:R-:W-:Y:S02]  /*7610*/  ULDC UR4, c[0x0][0xdb4] ;  /* 0x00036d0000047ab9 */ /* 0x000fe40000000800 */
[----:B------:R-:W-:-:S04]  /*7620*/  UIMAD UR35, UR4, UR35, UR61 ;  /* 0x00000023042372a4 */ /* 0x000fc8000f8e023d */
[----:B------:R-:W-:-:S04]  /*7630*/  USHF.R.S32.HI UR4, URZ, 0x1f, UR35 ;  /* 0x0000001f3f047899 */ /* 0x000fc80008011423 */
[----:B------:R-:W-:Y:S02]  /*7640*/  UIMAD UR6, UR4, UR8, URZ ;  /* 0x00000008040672a4 */ /* 0x000fe4000f8e023f */
[----:B------:R-:W-:Y:S02]  /*7650*/  UIMAD.WIDE.U32 UR4, UR35, UR8, URZ ;  /* 0x00000008230472a5 */ /* 0x000fe4000f8e003f */
[----:B------:R-:W-:Y:S01]  /*7660*/  UIMAD UR6, UR35, UR9, UR6 ;  /* 0x00000009230672a4 */ /* 0x000fe2000f8e0206 */
[----:B------:R-:W-:Y:S02]  /*7670*/  WARPGROUP.DEPBAR.LE gsb0, 0x0 ;  /* 0x00008000000079c5 */ /* 0x000fe40000010000 */
[----:B------:R-:W-:-:S06]  /*7680*/  WARPGROUP.ARRIVE ;  /* 0x00000000000079c5 */ /* 0x000fcc0000000000 */
[----:B------:R-:W-:Y:S01]  /*7690*/  HGMMA.64x128x16.F32 R24, R164, gdesc[UR8].tnspB, R24, gsb0 ;  /* 0x41e00008a4187df0 */ /* 0x000fe20008000818 */
[----:B------:R-:W-:Y:S02]  /*76a0*/  R2UR UR10, R18 ;  /* 0x00000000120a72ca */ /* 0x000fe400000e0000 */
[----:B------:R-:W-:Y:S01]  /*76b0*/  MOV R18, R4 ;  /* 0x0000000400127202 */ /* 0x000fe20000000f00 */
[----:B------:R-:W-:Y:S02]  /*76c0*/  IMAD.U32 R5, RZ, RZ, UR5 ;  /* 0x00000005ff057e24 */ /* 0x000fe4000f8e00ff */
[----:B------:R-:W-:Y:S01]  /*76d0*/  @P5 FMUL.FTZ R5, R7, 0.69314718246459960938 ;  /* 0x3f31721807055820 */ /* 0x000fe20000410000 */
[----:B------:R-:W-:Y:S01]  /*76e0*/  @P3 FMUL.FTZ R7, R8, 0.69314718246459960938 ;  /* 0x3f31721808073820 */ /* 0x000fe20000410000 */
[----:B------:R-:W-:Y:S01]  /*76f0*/  IMAD.U32 R4, RZ, RZ, UR4 ;  /* 0x00000004ff047e24 */ /* 0x000fe2000f8e00ff */
[----:B------:R-:W-:Y:S01]  /*7700*/  UIADD3 UR4, UR5, UR6, URZ ;  /* 0x0000000605047290 */ /* 0x000fe2000fffe03f */
[----:B------:R-:W-:Y:S01]  /*7710*/  @P5 FFMA.FTZ R3, R5, R10, R0 ;  /* 0x0000000a05035223 */ /* 0x000fe20000010000 */
[----:B------:R-:W-:Y:S01]  /*7720*/  @P3 FFMA.FTZ R23, R20, R12, R7 ;  /* 0x0000000c14173223 */ /* 0x000fe20000010007 */
[----:B------:R-:W-:Y:S01]  /*7730*/  IMAD.MOV.U32 R12, RZ, RZ, R4 ;  /* 0x000000ffff0c7224 */ /* 0x000fe200078e0004 */
[----:B------:R-:W1:Y:S02]  /*7740*/  LDC.64 R20, c[0x0][0xb78] ;  /* 0x0002de00ff147b82 */ /* 0x000e640000000a00 */
[----:B----4-:R-:W-:Y:S01]  /*7750*/  IMAD.U32 R13, RZ, RZ, UR4 ;  /* 0x00000004ff0d7e24 */ /* 0x010fe2000f8e00ff */
[----:B------:R-:W-:-:S06]  /*7760*/  USHF.R.S32.HI UR4, URZ, 0x1f, UR36 ;  /* 0x0000001f3f047899 */ /* 0x000fcc0008011424 */
[----:B-1----:R-:W-:Y:S01]  /*7770*/  IMAD R0, R20, UR4, RZ ;  /* 0x0000000414007c24 */ /* 0x002fe2000f8e02ff */
[----:B------:R-:W-:Y:S01]  /*7780*/  ULDC.64 UR4, c[0x0][0xb40] ;  /* 0x0002d00000047ab9 */ /* 0x000fe20000000a00 */
[----:B------:R-:W-:Y:S02]  /*7790*/  WARPGROUP.DEPBAR.LE gsb0, 0x0 ;  /* 0x00008000000079c5 */ /* 0x000fe40000010000 */
[----:B------:R1:W-:Y:S01]  /*77a0*/  @!P1 SYNCS.ARRIVE.TRANS64.RED.A1T0 RZ, [R9+URZ], RZ ;  /* 0x000000ff09ff99a7 */ /* 0x0003e2000810043f */
[-C--:B---3--:R-:W-:Y:S01]  /*77b0*/  FMUL.FTZ R4, R25, R6.reuse ;  /* 0x0000000619047220 */ /* 0x088fe20000410000 */
[----:B------:R-:W-:Y:S01]  /*77c0*/  FMUL.FTZ R5, R24, R6 ;  /* 0x0000000618057220 */ /* 0x000fe20000410000 */
[-C--:B-----5:R-:W-:Y:S01]  /*77d0*/  FMUL.FTZ R27, R27, R14.reuse ;  /* 0x0000000e1b1b7220 */ /* 0x0a0fe20000410000 */
[----:B------:R-:W-:Y:S01]  /*77e0*/  FMUL.FTZ R26, R26, R14 ;  /* 0x0000000e1a1a7220 */ /* 0x000fe20000410000 */
[-C--:B------:R-:W-:Y:S01]  /*77f0*/  FMUL.FTZ R29, R29, R6.reuse ;  /* 0x000000061d1d7220 */ /* 0x080fe20000410000 */
[----:B------:R-:W-:Y:S01]  /*7800*/  FMUL.FTZ R28, R28, R6 ;  /* 0x000000061c1c7220 */ /* 0x000fe20000410000 */
[-C--:B------:R-:W-:Y:S01]  /*7810*/  FMUL.FTZ R7, R31, R14.reuse ;  /* 0x0000000e1f077220 */ /* 0x080fe20000410000 */
[----:B------:R-:W-:Y:S01]  /*7820*/  FMUL.FTZ R30, R30, R14 ;  /* 0x0000000e1e1e7220 */ /* 0x000fe20000410000 */
[-C--:B------:R-:W-:Y:S01]  /*7830*/  FMUL.FTZ R8, R33, R6.reuse ;  /* 0x0000000621087220 */ /* 0x080fe20000410000 */
[-C--:B-1----:R-:W-:Y:S01]  /*7840*/  FMUL.FTZ R9, R32, R6.reuse ;  /* 0x0000000620097220 */ /* 0x082fe20000410000 */
[-C--:B------:R-:W-:Y:S01]  /*7850*/  FMUL.FTZ R10, R37, R6.reuse ;  /* 0x00000006250a7220 */ /* 0x080fe20000410000 */
[----:B------:R-:W-:Y:S01]  /*7860*/  FMUL.FTZ R11, R36, R6 ;  /* 0x00000006240b7220 */ /* 0x000fe20000410000 */
[----:B------:R-:W-:Y:S01]  /*7870*/  F2FP.F16.F32.PACK_AB R4, R4, R5 ;  /* 0x000000050404723e */ /* 0x000fe200000000ff */
        /* <DEDUP_REMOVED lines=28> */
[----:B------:R-:W-:Y:S01]  /*7a40*/  F2FP.F16.F32.PACK_AB R5, R27, R26 ;  /* 0x0000001a1b05723e */ /* 0x000fe200000000ff */
        /* <DEDUP_REMOVED lines=8> */
[-C--:B------:R-:W-:Y:S01]  /*7ad0*/  FMUL.FTZ R54, R54, R14.reuse ;  /* 0x0000000e36367220 */ /* 0x080fe20000410000 */
[-C--:B------:R-:W-:Y:S01]  /*7ae0*/  FMUL.FTZ R59, R59, R14.reuse ;  /* 0x0000000e3b3b7220 */ /* 0x080fe20000410000 */
[----:B------:R-:W-:Y:S01]  /*7af0*/  FMUL.FTZ R58, R58, R14 ;  /* 0x0000000e3a3a7220 */ /* 0x000fe20000410000 */
[----:B------:R-:W-:Y:S01]  /*7b00*/  F2FP.F16.F32.PACK_AB R7, R7, R30 ;  /* 0x0000001e0707723e */ /* 0x000fe200000000ff */
[----:B------:R-:W-:Y:S01]  /*7b10*/  BAR.SYNC.DEFER_BLOCKING 0x1, 0x100 ;  /* 0x0044000000007b1d */ /* 0x000fe20000010000 */
[-C--:B------:R-:W-:Y:S01]  /*7b20*/  FMUL.FTZ R63, R63, R14.reuse ;  /* 0x0000000e3f3f7220 */ /* 0x080fe20000410000 */
[-C--:B------:R-:W-:Y:S01]  /*7b30*/  FMUL.FTZ R62, R62, R14.reuse ;  /* 0x0000000e3e3e7220 */ /* 0x080fe20000410000 */
[-C--:B------:R-:W-:Y:S01]  /*7b40*/  FMUL.FTZ R67, R67, R14.reuse ;  /* 0x0000000e43437220 */ /* 0x080fe20000410000 */
[-C--:B------:R-:W-:Y:S01]  /*7b50*/  FMUL.FTZ R66, R66, R14.reuse ;  /* 0x0000000e42427220 */ /* 0x080fe20000410000 */
[----:B------:R-:W-:Y:S01]  /*7b60*/  IMAD R28, R21, UR36, R0 ;  /* 0x00000024151c7c24 */ /* 0x000fe2000f8e0200 */
[----:B------:R-:W-:Y:S01]  /*7b70*/  F2FP.F16.F32.PACK_AB R8, R8, R9 ;  /* 0x000000090808723e */ /* 0x000fe200000000ff */
[-C--:B------:R-:W-:Y:S01]  /*7b80*/  FMUL.FTZ R71, R71, R14.reuse ;  /* 0x0000000e47477220 */ /* 0x080fe20000410000 */
[----:B------:R-:W-:Y:S01]  /*7b90*/  F2FP.F16.F32.PACK_AB R10, R10, R11 ;  /* 0x0000000b0a0a723e */ /* 0x000fe200000000ff */
[-C--:B------:R-:W-:Y:S01]  /*7ba0*/  FMUL.FTZ R70, R70, R14.reuse ;  /* 0x0000000e46467220 */ /* 0x080fe20000410000 */
[-C--:B------:R-:W-:Y:S01]  /*7bb0*/  FMUL.FTZ R75, R75, R14.reuse ;  /* 0x0000000e4b4b7220 */ /* 0x080fe20000410000 */
[----:B------:R-:W-:Y:S01]  /*7bc0*/  FMUL.FTZ R74, R74, R14 ;  /* 0x0000000e4a4a7220 */ /* 0x000fe20000410000 */
[----:B------:R-:W-:Y:S01]  /*7bd0*/  IMAD.WIDE.U32 R20, R20, UR36, R12 ;  /* 0x0000002414147c25 */ /* 0x000fe2000f8e000c */
[----:B------:R-:W-:-:S03]  /*7be0*/  F2FP.F16.F32.PACK_AB R9, R35, R34 ;  /* 0x000000222309723e */ /* 0x000fc600000000ff */
[----:B------:R-:W-:Y:S01]  /*7bf0*/  FMUL.FTZ R79, R79, R14 ;  /* 0x0000000e4f4f7220 */ /* 0x000fe20000410000 */
[----:B------:R-:W-:Y:S01]  /*7c00*/  F2FP.F16.F32.PACK_AB R11, R39, R38 ;  /* 0x00000026270b723e */ /* 0x000fe200000000ff */
[-C--:B------:R-:W-:Y:S01]  /*7c10*/  FMUL.FTZ R78, R78, R14.reuse ;  /* 0x0000000e4e4e7220 */ /* 0x080fe20000410000 */
[-C--:B------:R-:W-:Y:S01]  /*7c20*/  FMUL.FTZ R83, R83, R14.reuse ;  /* 0x0000000e53537220 */ /* 0x080fe20000410000 */
[-C--:B------:R-:W-:Y:S01]  /*7c30*/  FMUL.FTZ R82, R82, R14.reuse ;  /* 0x0000000e52527220 */ /* 0x080fe20000410000 */
[-C--:B------:R-:W-:Y:S01]  /*7c40*/  FMUL.FTZ R87, R87, R14.reuse ;  /* 0x0000000e57577220 */ /* 0x080fe20000410000 */
[----:B------:R-:W-:Y:S01]  /*7c50*/  FMUL.FTZ R86, R86, R14 ;  /* 0x0000000e56567220 */ /* 0x000fe20000410000 */
[----:B------:R-:W-:Y:S02]  /*7c60*/  F2FP.F16.F32.PACK_AB R12, R41, R40 ;  /* 0x00000028290c723e */ /* 0x000fe400000000ff */
[----:B------:R-:W-:Y:S01]  /*7c70*/  F2FP.F16.F32.PACK_AB R13, R43, R42 ;  /* 0x0000002a2b0d723e */ /* 0x000fe200000000ff */
[----:B------:R1:W-:Y:S01]  /*7c80*/  STSM.16.M88.4 [R94], R4 ;  /* 0x000000045e007844 */ /* 0x0003e20000000200 */
[----:B------:R-:W-:-:S02]  /*7c90*/  F2FP.F16.F32.PACK_AB R14, R45, R44 ;  /* 0x0000002c2d0e723e */ /* 0x000fc400000000ff */
[----:B------:R-:W-:Y:S01]  /*7ca0*/  F2FP.F16.F32.PACK_AB R15, R15, R46 ;  /* 0x0000002e0f0f723e */ /* 0x000fe200000000ff */
[----:B------:R-:W-:Y:S01]  /*7cb0*/  STSM.16.M88.4 [R93], R8 ;  /* 0x000000085d007844 */ /* 0x000fe20000000200 */
[----:B------:R-:W-:Y:S02]  /*7cc0*/  F2FP.F16.F32.PACK_AB R24, R24, R25 ;  /* 0x000000191818723e */ /* 0x000fe400000000ff */
[----:B------:R-:W-:Y:S01]  /*7cd0*/  F2FP.F16.F32.PACK_AB R56, R57, R56 ;  /* 0x000000383938723e */ /* 0x000fe200000000ff */
[----:B------:R-:W-:Y:S01]  /*7ce0*/  STSM.16.M88.4 [R92], R12 ;  /* 0x0000000c5c007844 */ /* 0x000fe20000000200 */
[----:B------:R-:W-:Y:S02]  /*7cf0*/  F2FP.F16.F32.PACK_AB R25, R51, R50 ;  /* 0x000000323319723e */ /* 0x000fe400000000ff */
[----:B------:R-:W-:Y:S02]  /*7d00*/  F2FP.F16.F32.PACK_AB R26, R53, R52 ;  /* 0x00000034351a723e */ /* 0x000fe400000000ff */
[----:B------:R-:W-:-:S02]  /*7d10*/  F2FP.F16.F32.PACK_AB R27, R27, R54 ;  /* 0x000000361b1b723e */ /* 0x000fc400000000ff */
[----:B------:R-:W-:Y:S02]  /*7d20*/  F2FP.F16.F32.PACK_AB R57, R59, R58 ;  /* 0x0000003a3b39723e */ /* 0x000fe400000000ff */
[----:B------:R-:W-:Y:S01]  /*7d30*/  F2FP.F16.F32.PACK_AB R64, R65, R64 ;  /* 0x000000404140723e */ /* 0x000fe200000000ff */
[----:B------:R-:W-:Y:S01]  /*7d40*/  STSM.16.M88.4 [R91], R24 ;  /* 0x000000185b007844 */ /* 0x000fe20000000200 */
[----:B------:R-:W-:Y:S02]  /*7d50*/  F2FP.F16.F32.PACK_AB R58, R61, R60 ;  /* 0x0000003c3d3a723e */ /* 0x000fe400000000ff */
[----:B------:R-:W-:Y:S02]  /*7d60*/  F2FP.F16.F32.PACK_AB R59, R63, R62 ;  /* 0x0000003e3f3b723e */ /* 0x000fe400000000ff */
[----:B------:R-:W-:Y:S02]  /*7d70*/  F2FP.F16.F32.PACK_AB R65, R67, R66 ;  /* 0x000000424341723e */ /* 0x000fe400000000ff */
[----:B------:R-:W-:Y:S01]  /*7d80*/  F2FP.F16.F32.PACK_AB R72, R73, R72 ;  /* 0x000000484948723e */ /* 0x000fe200000000ff */
[----:B------:R-:W-:Y:S01]  /*7d90*/  STSM.16.M88.4 [R90], R56 ;  /* 0x000000385a007844 */ /* 0x000fe20000000200 */
[----:B-1----:R-:W-:-:S02]  /*7da0*/  SHF.R.S32.HI R5, RZ, 0x1f, R95 ;  /* 0x0000001fff057819 */ /* 0x002fc4000001145f */
[----:B------:R-:W-:Y:S02]  /*7db0*/  IADD3 R0, P1, R95, R20, RZ ;  /* 0x000000145f007210 */ /* 0x000fe40007f3e0ff */
[----:B------:R-:W-:Y:S02]  /*7dc0*/  F2FP.F16.F32.PACK_AB R66, R69, R68 ;  /* 0x000000444542723e */ /* 0x000fe400000000ff */
[----:B------:R-:W-:Y:S02]  /*7dd0*/  F2FP.F16.F32.PACK_AB R67, R71, R70 ;  /* 0x000000464743723e */ /* 0x000fe400000000ff */
[----:B------:R-:W-:Y:S02]  /*7de0*/  F2FP.F16.F32.PACK_AB R73, R75, R74 ;  /* 0x0000004a4b49723e */ /* 0x000fe400000000ff */
[----:B------:R-:W-:Y:S01]  /*7df0*/  F2FP.F16.F32.PACK_AB R80, R81, R80 ;  /* 0x000000505150723e */ /* 0x000fe200000000ff */
[----:B------:R-:W-:Y:S01]  /*7e00*/  STSM.16.M88.4 [R89], R64 ;  /* 0x0000004059007844 */ /* 0x000fe20000000200 */
[----:B------:R-:W-:-:S02]  /*7e10*/  F2FP.F16.F32.PACK_AB R74, R77, R76 ;  /* 0x0000004c4d4a723e */ /* 0x000fc400000000ff */
[----:B------:R-:W-:Y:S02]  /*7e20*/  F2FP.F16.F32.PACK_AB R75, R79, R78 ;  /* 0x0000004e4f4b723e */ /* 0x000fe400000000ff */
[----:B------:R-:W-:Y:S02]  /*7e30*/  F2FP.F16.F32.PACK_AB R81, R83, R82 ;  /* 0x000000525351723e */ /* 0x000fe400000000ff */
[----:B------:R-:W-:Y:S01]  /*7e40*/  F2FP.F16.F32.PACK_AB R82, R85, R84 ;  /* 0x000000545552723e */ /* 0x000fe200000000ff */
[----:B------:R-:W-:Y:S01]  /*7e50*/  STSM.16.M88.4 [R88], R72 ;  /* 0x0000004858007844 */ /* 0x000fe20000000200 */
[----:B------:R-:W-:Y:S02]  /*7e60*/  F2FP.F16.F32.PACK_AB R83, R87, R86 ;  /* 0x000000565753723e */ /* 0x000fe400000000ff */
[----:B------:R-:W-:Y:S02]  /*7e70*/  IADD3.X R5, R5, R21, R28, P1, !PT ;  /* 0x0000001505057210 */ /* 0x000fe40000ffe41c */
[----:B------:R-:W-:Y:S01]  /*7e80*/  LEA R4, P1, R0, UR4, 0x2 ;  /* 0x0000000400047c11 */ /* 0x000fe2000f8210ff */
[----:B------:R1:W-:Y:S01]  /*7e90*/  STSM.16.M88.4 [R18], R80 ;  /* 0x0000005012007844 */ /* 0x0003e20000000200 */
[----:B------:R-:W-:-:S02]  /*7ea0*/  ULDC UR4, c[0x0][0xc] ;  /* 0x0000030000047ab9 */ /* 0x000fc40000000800 */
[----:B------:R-:W-:Y:S01]  /*7eb0*/  LEA.HI.X R5, R0, UR5, R5, 0x2, P1 ;  /* 0x0000000500057c11 */ /* 0x000fe200088f1405 */
[----:B------:R-:W-:Y:S01]  /*7ec0*/  @!PT LDS RZ, [RZ] ;  /* 0x00000000fffff984 */ /* 0x000fe20000000800 */
[----:B------:R-:W-:Y:S01]  /*7ed0*/  @!PT LDS RZ, [RZ] ;  /* 0x00000000fffff984 */ /* 0x000fe20000000800 */
[----:B------:R-:W-:Y:S01]  /*7ee0*/  @!PT LDS RZ, [RZ] ;  /* 0x00000000fffff984 */ /* 0x000fe20000000800 */
[----:B------:R-:W-:Y:S01]  /*7ef0*/  @!PT LDS RZ, [RZ] ;  /* 0x00000000fffff984 */ /* 0x000fe20000000800 */
[----:B------:R2:W-:Y:S06]  /*7f00*/  MEMBAR.ALL.CTA ;  /* 0x0000000000007992 */ /* 0x0005ec0000008000 */
[----:B--2---:R-:W2:Y:S01]  /*7f10*/  FENCE.VIEW.ASYNC.S ;  /* 0x00000000000073c6 */ /* 0x004ea20000000000 */
[----:B------:R-:W-:-:S03]  /*7f20*/  UIADD3 UR10, UR4, UR10, URZ ;  /* 0x0000000a040a7290 */ /* 0x000fc6000fffe03f */
[----:B--2---:R-:W2:Y:S03]  /*7f30*/  SHFL.IDX PT, R0, R185, RZ, 0x1f ;  /* 0x00001fffb9007589 */ /* 0x004ea600000e0000 */
[----:B-1----:R-:W-:Y:S01]  /*7f40*/  MOV R18, UR10 ;  /* 0x0000000a00127c02 */ /* 0x002fe20008000f00 */
[----:B------:R-:W-:Y:S06]  /*7f50*/  BAR.ARV 0x1, 0x120 ;  /* 0x0044800000007b1d */ /* 0x000fec0000002000 */
[----:B------:R1:W-:Y:S01]  /*7f60*/  @!P0 STG.E desc[UR12][R4.64], R3 ;  /* 0x0000000304008986 */ /* 0x0003e2000c10190c */
[----:B--2---:R-:W-:-:S03]  /*7f70*/  ISETP.NE.AND P0, PT, R0, 0x7, PT ;  /* 0x000000070000780c */ /* 0x004fc60003f05270 */
[----:B------:R1:W-:Y:S10]  /*7f80*/  @!P2 STG.E desc[UR12][R4.64+0x20], R23 ;  /* 0x000020170400a986 */ /* 0x0003f4000c10190c */
[----:B------:R-:W-:Y:S05]  /*7f90*/  @P0 BRA `(.L_x_29) ;  /* 0x0000000000580947 */ /* 0x000fea0003800000 */
[----:B------:R-:W-:Y:S01]  /*7fa0*/  BAR.SYNC.DEFER_BLOCKING 0x1, 0x120 ;  /* 0x0044800000007b1d */ /* 0x000fe20000010000 */
[----:B------:R-:W-:-:S05]  /*7fb0*/  ELECT P0, URZ, PT ;  /* 0x00000000003f782f */ /* 0x000fca0003800000 */
[----:B------:R-:W-:Y:S08]  /*7fc0*/  BSSY B0, `(.L_x_29) ;  /* 0x0000013000007945 */ /* 0x000ff00003800000 */
[----:B------:R-:W-:Y:S05]  /*7fd0*/  @!P0 BRA `(.L_x_30) ;  /* 0x0000000000448947 */ /* 0x000fea0003800000 */
[----:B------:R-:W-:Y:S01]  /*7fe0*/  ULDC.64 UR6, c[0x0][0x198] ;  /* 0x0000660000067ab9 */ /* 0x000fe20000000a00 */
[----:B------:R-:W-:Y:S01]  /*7ff0*/  UMOV UR33, URZ ;  /* 0x0000003f00217c82 */ /* 0x000fe20008000000 */
[----:B------:R-:W-:Y:S02]  /*8000*/  UIADD3 UR4, UP0, UR6, 0x9f0, URZ ;  /* 0x000009f006047890 */ /* 0x000fe4000ff1e03f */
[----:B------:R-:W-:Y:S02]  /*8010*/  UIADD3 UR6, UR60, 0x4000, URZ ;  /* 0x000040003c067890 */ /* 0x000fe4000fffe03f */
[----:B------:R-:W-:Y:S01]  /*8020*/  UIADD3.X UR5, URZ, UR7, URZ, UP0, !UPT ;  /* 0x000000073f057290 */ /* 0x000fe200087fe43f */
[----:B------:R-:W-:Y:S01]  /*8030*/  UMOV UR37, URZ ;  /* 0x0000003f00257c82 */ /* 0x000fe20008000000 */
[----:B------:R-:W-:Y:S01]  /*8040*/  UMOV UR32, UR60 ;  /* 0x0000003c00207c82 */ /* 0x000fe20008000000 */
[----:B------:R-:W-:-:S06]  /*8050*/  UMOV UR7, 0x40 ;  /* 0x0000004000077882 */ /* 0x000fcc0000000000 */
[----:B------:R2:W-:Y:S02]  /*8060*/  UTMASTG.5D [UR32], [UR4] ;  /* 0x00000020040073b5 */ /* 0x0005e40008020000 */
[----:B--2---:R-:W-:Y:S01]  /*8070*/  UMOV UR32, UR6 ;  /* 0x0000000600207c82 */ /* 0x004fe20008000000 */
[----:B------:R-:W-:Y:S01]  /*8080*/  UMOV UR33, UR7 ;  /* 0x0000000700217c82 */ /* 0x000fe20008000000 */
[----:B------:R-:W-:Y:S01]  /*8090*/  UIADD3 UR6, UR60, 0x34820, URZ ;  /* 0x000348203c067890 */ /* 0x000fe2000fffe03f */
[----:B------:R2:W-:Y:S03]  /*80a0*/  UTMASTG.5D [UR32], [UR4] ;  /* 0x00000020040073b5 */ /* 0x0005e60008020000 */
[----:B------:R-:W-:Y:S01]  /*80b0*/  UPRMT UR6, URZ, 0x654, UR6 ;  /* 0x000006543f067896 */ /* 0x000fe20008000006 */
[----:B------:R0:W-:Y:S01]  /*80c0*/  UTMACMDFLUSH ;  /* 0x00000000000079b7 */ /* 0x0001e20000000000 */
[----:B------:R-:W-:-:S07]  /*80d0*/  DEPBAR.LE SB0, 0x0 ;  /* 0x000080000000791a */ /* 0x000fce0000000000 */
[----:B--2---:R-:W-:Y:S03]  /*80e0*/  SYNCS.ARRIVE.TRANS64.RED.A1T0 RZ, [UR6], RZ ;  /* 0x000000ffffff79a7 */ /* 0x004fe60008100406 */
.L_x_30:
[----:B------:R-:W-:Y:S05]  /*80f0*/  BSYNC B0 ;  /* 0x0000000000007941 */ /* 0x000fea0003800000 */
.L_x_29:
[----:B------:R-:W2:Y:S01]  /*8100*/  LDC R0, c[0x0][0xda4] ;  /* 0x00036900ff007b82 */ /* 0x000ea20000000800 */
[----:B------:R-:W-:Y:S01]  /*8110*/  R2UR UR5, R18 ;  /* 0x00000000120572ca */ /* 0x000fe200000e0000 */
[----:B------:R-:W-:Y:S01]  /*8120*/  UIADD3 UR38, UR38, 0x1, URZ ;  /* 0x0000000126267890 */ /* 0x000fe2000fffe03f */
[----:B------:R-:W-:-:S03]  /*8130*/  VIADD R19, R19, 0x1 ;  /* 0x0000000113137836 */ /* 0x000fc60000000000 */
[----:B------:R-:W-:-:S04]  /*8140*/  UISETP.NE.AND UP0, UPT, UR38, 0x2, UPT ;  /* 0x000000022600788c */ /* 0x000fc8000bf05270 */
[----:B------:R-:W-:Y:S02]  /*8150*/  USEL UR4, URZ, 0x1, UP0 ;  /* 0x000000013f047887 */ /* 0x000fe40008000000 */
[----:B------:R-:W-:Y:S02]  /*8160*/  USEL UR38, UR38, URZ, UP0 ;  /* 0x0000003f26267287 */ /* 0x000fe40008000000 */
[----:B------:R-:W-:Y:S01]  /*8170*/  ULOP3.LUT UR39, UR39, UR4, URZ, 0x3c, !UPT ;  /* 0x0000000427277292 */ /* 0x000fe2000f8e3c3f */
[----:B--2---:R-:W-:-:S13]  /*8180*/  ISETP.LE.AND P0, PT, R0, UR5, PT ;  /* 0x0000000500007c0c */ /* 0x004fda000bf03270 */
[----:B------:R-:W-:Y:S05]  /*8190*/  @!P0 BRA `(.L_x_31) ;  /* 0xffffff8800e48947 */ /* 0x000fea000383ffff */
[----:B------:R-:W-:Y:S05]  /*81a0*/  EXIT ;  /* 0x000000000000794d */ /* 0x000fea0003800000 */
.L_x_7:
[----:B------:R-:W-:-:S08]  /*81b0*/  NOP ;  /* 0x0000000000007918 */ /* 0x000fd00000000000 */
[----:B-1----:R-:W1:-:S00]  /*81c0*/  USETMAXREG.DEALLOC.CTAPOOL 0x18 ;  /* 0x00000018000079c8 */ /* 0x002e4000080e0500 */
[----:B-1----:R-:W-:-:S06]  /*81d0*/  LOP3.LUT R0, R0, 0x3, RZ, 0xc0, !PT ;  /* 0x0000000300007812 */ /* 0x002fcc00078ec0ff */
[----:B------:R-:W1:Y:S02]  /*81e0*/  SHFL.IDX PT, R0, R0, RZ, 0x1f ;  /* 0x00001fff00007589 */ /* 0x000e6400000e0000 */
[----:B-1----:R-:W-:-:S13]  /*81f0*/  ISETP.NE.AND P0, PT, R0, RZ, PT ;  /* 0x000000ff0000720c */ /* 0x002fda0003f05270 */
[----:B--2---:R-:W-:Y:S05]  /*8200*/  @P0 EXIT ;  /* 0x000000000000094d */ /* 0x004fea0003800000 */
[----:B------:R-:W1:Y:S01]  /*8210*/  S2UR UR4, SR_CTAID.X ;  /* 0x00000000000479c3 */ /* 0x000e620000002500 */
[----:B------:R-:W-:Y:S01]  /*8220*/  IMAD.MOV.U32 R16, RZ, RZ, RZ ;  /* 0x000000ffff107224 */ /* 0x000fe200078e00ff */
[----:B------:R-:W-:Y:S01]  /*8230*/  MOV R2, 0x1 ;  /* 0x0000000100027802 */ /* 0x000fe20000000f00 */
[----:B------:R-:W-:-:S05]  /*8240*/  IMAD.MOV.U32 R17, RZ, RZ, 0x1 ;  /* 0x00000001ff117424 */ /* 0x000fca00078e00ff */
[----:B------:R-:W1:Y:S02]  /*8250*/  LDC R0, c[0x0][0xda4] ;  /* 0x00036900ff007b82 */ /* 0x000e640000000800 */
[----:B-1----:R-:W-:-:S13]  /*8260*/  ISETP.LE.AND P0, PT, R0, UR4, PT ;  /* 0x0000000400007c0c */ /* 0x002fda000bf03270 */
[----:B------:R-:W-:Y:S05]  /*8270*/  @P0 BRA `(.L_x_32) ;  /* 0x0000002c00540947 */ /* 0x000fea0003800000 */
[----:B------:R-:W-:Y:S01]  /*8280*/  IMAD.U32 R0, RZ, RZ, UR4 ;  /* 0x00000004ff007e24 */ /* 0x000fe2000f8e00ff */
[----:B------:R-:W-:Y:S01]  /*8290*/  MOV R16, RZ ;  /* 0x000000ff00107202 */ /* 0x000fe20000000f00 */
[----:B------:R-:W-:Y:S01]  /*82a0*/  IMAD.MOV.U32 R17, RZ, RZ, 0x1 ;  /* 0x00000001ff117424 */ /* 0x000fe200078e00ff */
[----:B------:R-:W-:Y:S01]  /*82b0*/  ULDC.64 UR36, c[0x0][0x198] ;  /* 0x0000660000247ab9 */ /* 0x000fe20000000a00 */
[----:B------:R-:W-:Y:S01]  /*82c0*/  ULDC UR38, c[0x0][0xc] ;  /* 0x0000030000267ab9 */ /* 0x000fe20000000800 */
[----:B------:R1:W-:Y:S04]  /*82d0*/  STL [R1+0x10], R0 ;  /* 0x0000100001007387 */ /* 0x0003e80000100800 */
[----:B------:R1:W-:Y:S02]  /*82e0*/  STL [R1+0x18], RZ ;  /* 0x000018ff01007387 */ /* 0x0003e40000100800 */
.L_x_76:
[----:B-1----:R-:W2:Y:S01]  /*82f0*/  LDL R6, [R1+0x10] ;  /* 0x0000100001067983 */ /* 0x002ea20000100800 */
[----:B------:R-:W3:Y:S01]  /*8300*/  LDC R2, c[0x0][0xda8] ;  /* 0x00036a00ff027b82 */ /* 0x000ee20000000800 */
[----:B------:R-:W-:Y:S05]  /*8310*/  YIELD ;  /* 0x0000000000007946 */ /* 0x000fea0003800000 */
[----:B------:R-:W-:Y:S02]  /*8320*/  ULDC.64 UR4, c[0x0][0x3f8] ;  /* 0x0000fe0000047ab9 */ /* 0x000fe40000000a00 */
[----:B-1----:R-:W1:Y:S01]  /*8330*/  LDC R0, c[0x0][0xdb4] ;  /* 0x00036d00ff007b82 */ /* 0x002e620000000800 */
[----:B------:R-:W-:-:S03]  /*8340*/  UISETP.NE.U32.AND UP0, UPT, UR4, URZ, UPT ;  /* 0x0000003f0400728c */ /* 0x000fc6000bf05070 */
[----:B------:R-:W-:Y:S01]  /*8350*/  ULDC UR4, c[0x0][0x404] ;  /* 0x0001010000047ab9 */ /* 0x000fe20000000800 */
[----:B------:R-:W-:-:S04]  /*8360*/  UISETP.NE.AND.EX UP0, UPT, UR5, URZ, UPT, UP0 ;  /* 0x0000003f0500728c */ /* 0x000fc8000bf05300 */
[----:B------:R-:W-:Y:S01]  /*8370*/  USEL UR4, UR4, 0x1, UP0 ;  /* 0x0000000104047887 */ /* 0x000fe20008000000 */
[----:B---3--:R-:W-:Y:S02]  /*8380*/  ISETP.NE.AND P0, PT, R2, 0x1, PT ;  /* 0x000000010200780c */ /* 0x008fe40003f05270 */
[----:B-1----:R-:W-:-:S11]  /*8390*/  ISETP.NE.AND P1, PT, R0, 0x1, PT ;  /* 0x000000010000780c */ /* 0x002fd60003f25270 */
[----:B------:R-:W2:Y:S08]  /*83a0*/  @P0 LDC R4, c[0x0][0xdac] ;  /* 0x00036b00ff040b82 */ /* 0x000eb00000000800 */
[----:B------:R-:W1:Y:S08]  /*83b0*/  @P0 LDC R5, c[0x0][0xdb0] ;  /* 0x00036c00ff050b82 */ /* 0x000e700000000800 */
[----:B------:R-:W3:Y:S01]  /*83c0*/  @P1 LDC.64 R2, c[0x0][0xdb8] ;  /* 0x00036e00ff021b82 */ /* 0x000ee20000000a00 */
[----:B--2---:R-:W-:-:S05]  /*83d0*/  @P0 IMAD.HI.U32 R4, R6, R4, RZ ;  /* 0x0000000406040227 */ /* 0x004fca00078e00ff */
[----:B-1----:R-:W-:Y:S02]  /*83e0*/  @P0 SHF.R.U32.HI R6, RZ, R5, R4 ;  /* 0x00000005ff060219 */ /* 0x002fe40000011604 */
[----:B------:R-:W1:Y:S03]  /*83f0*/  S2R R4, SR_CgaCtaId ;  /* 0x0000000000047919 */ /* 0x000e660000008800 */
[----:B---3--:R-:W-:Y:S01]  /*8400*/  @P1 IMAD.HI.U32 R2, R6, R2, RZ ;  /* 0x0000000206021227 */ /* 0x008fe200078e00ff */
[----:B------:R2:W-:Y:S03]  /*8410*/  STL [R1+0x8], R6 ;  /* 0x0000080601007387 */ /* 0x0005e60000100800 */
[----:B------:R-:W-:Y:S01]  /*8420*/  IMAD.MOV.U32 R19, RZ, RZ, R6 ;  /* 0x000000ffff137224 */ /* 0x000fe200078e0006 */
[----:B------:R-:W-:-:S02]  /*8430*/  @P1 SHF.R.U32.HI R19, RZ, R3, R2 ;  /* 0x00000003ff131219 */ /* 0x000fc40000011602 */
[----:B------:R-:W3:Y:S01]  /*8440*/  LDC R2, c[0x0][0x2e0] ;  /* 0x0000b800ff027b82 */ /* 0x000ee20000000800 */
[----:B------:R-:W-:-:S04]  /*8450*/  MOV R3, 0x400 ;  /* 0x0000040000037802 */ /* 0x000fc80000000f00 */
[----:B-1----:R-:W-:Y:S01]  /*8460*/  LEA R8, R4, R3, 0x18 ;  /* 0x0000000304087211 */ /* 0x002fe200078ec0ff */
[----:B---3--:R-:W-:-:S03]  /*8470*/  IMAD R7, R2, UR4, RZ ;  /* 0x0000000402077c24 */ /* 0x008fc6000f8e02ff */
[----:B------:R-:W-:Y:S01]  /*8480*/  IADD3 R2, R8, 0x1c400, RZ ;  /* 0x0001c40008027810 */ /* 0x000fe20007ffe0ff */
[----:B------:R2:W-:Y:S03]  /*8490*/  STL [R1+0x4], R8 ;  /* 0x0000040801007387 */ /* 0x0005e60000100800 */
[----:B------:R-:W-:Y:S01]  /*84a0*/  LOP3.LUT P0, RZ, R2, 0x3ff, RZ, 0xc0, !PT ;  /* 0x000003ff02ff7812 */ /* 0x000fe2000780c0ff */
[----:B------:R-:W-:Y:S01]  /*84b0*/  VIADD R2, R7, 0x7f ;  /* 0x0000007f07027836 */ /* 0x000fe20000000000 */
[----:B------:R2:W-:Y:S04]  /*84c0*/  STL [R1+0x14], R7 ;  /* 0x0000140701007387 */ /* 0x0005e80000100800 */
[----:B------:R-:W-:-:S04]  /*84d0*/  SHF.R.S32.HI R3, RZ, 0x1f, R2 ;  /* 0x0000001fff037819 */ /* 0x000fc80000011402 */
[----:B------:R-:W-:Y:S01]  /*84e0*/  LEA.HI R2, R3, R2, RZ, 0x7 ;  /* 0x0000000203027211 */ /* 0x000fe200078f38ff */
[----:B------:R-:W-:-:S04]  /*84f0*/  IMAD.MOV R3, RZ, RZ, -R19 ;  /* 0x000000ffff037224 */ /* 0x000fc800078e0a13 */
[----:B------:R-:W-:Y:S01]  /*8500*/  IMAD R3, R0, R3, R6 ;  /* 0x0000000300037224 */ /* 0x000fe200078e0206 */
[----:B------:R-:W-:-:S05]  /*8510*/  SHF.R.S32.HI R0, RZ, 0x7, R2 ;  /* 0x00000007ff007819 */ /* 0x000fca0000011402 */
[----:B------:R2:W-:Y:S04]  /*8520*/  STL [R1+0xc], R0 ;  /* 0x00000c0001007387 */ /* 0x0005e80000100800 */
[----:B------:R2:W-:Y:S01]  /*8530*/  STL [R1], R3 ;  /* 0x0000000301007387 */ /* 0x0005e20000100800 */
[----:B------:R-:W-:Y:S05]  /*8540*/  @!P0 BRA `(.L_x_33) ;  /* 0x0000000000408947 */ /* 0x000fea0003800000 */
[----:B------:R-:W-:Y:S01]  /*8550*/  MOV R2, 0x0 ;  /* 0x0000000000027802 */ /* 0x000fe20000000f00 */
[----:B------:R-:W-:Y:S01]  /*8560*/  ULDC.64 UR6, c[0x4][0xb8] ;  /* 0x01002e0000067ab9 */ /* 0x000fe20000000a00 */
[----:B------:R-:W-:Y:S01]  /*8570*/  ULDC.64 UR8, c[0x4][0xc0] ;  /* 0x0100300000087ab9 */ /* 0x000fe20000000a00 */
[----:B------:R-:W-:Y:S01]  /*8580*/  ULDC.64 UR4, c[0x4][0x8] ;  /* 0x0100020000047ab9 */ /* 0x000fe20000000a00 */
[----:B------:R-:W-:Y:S01]  /*8590*/  MOV R4, UR6 ;  /* 0x0000000600047c02 */ /* 0x000fe20008000f00 */
[----:B------:R-:W-:Y:S01]  /*85a0*/  IMAD.U32 R5, RZ, RZ, UR7 ;  /* 0x00000007ff057e24 */ /* 0x000fe2000f8e00ff */
[----:B--2---:R-:W1:Y:S01]  /*85b0*/  LDC.64 R2, c[0x4][R2] ;  /* 0x0100000002027b82 */ /* 0x004e620000000a00 */
[----:B------:R-:W-:Y:S01]  /*85c0*/  IMAD.U32 R6, RZ, RZ, UR8 ;  /* 0x00000008ff067e24 */ /* 0x000fe2000f8e00ff */
[----:B------:R-:W-:Y:S01]  /*85d0*/  MOV R7, UR9 ;  /* 0x0000000900077c02 */ /* 0x000fe20008000f00 */
[----:B------:R-:W-:Y:S01]  /*85e0*/  IMAD.U32 R10, RZ, RZ, UR4 ;  /* 0x00000004ff0a7e24 */ /* 0x000fe2000f8e00ff */
[----:B------:R-:W-:Y:S01]  /*85f0*/  MOV R8, 0x70 ;  /* 0x0000007000087802 */ /* 0x000fe20000000f00 */
[----:B------:R-:W-:-:S02]  /*8600*/  IMAD.U32 R11, RZ, RZ, UR5 ;  /* 0x00000005ff0b7e24 */ /* 0x000fc4000f8e00ff */
[----:B------:R-:W-:Y:S02]  /*8610*/  IMAD.MOV.U32 R12, RZ, RZ, 0x1 ;  /* 0x00000001ff0c7424 */ /* 0x000fe400078e00ff */
[----:B------:R-:W-:-:S07]  /*8620*/  IMAD.MOV.U32 R13, RZ, RZ, RZ ;  /* 0x000000ffff0d7224 */ /* 0x000fce00078e00ff */
[----:B------:R-:W-:-:S07]  /*8630*/  LEPC R20, `(.L_x_33) ;  /* 0x000000001014794e */ /* 0x000fce0000000000 */
[----:B-1----:R-:W-:Y:S05]  /*8640*/  CALL.ABS.NOINC R2 ;  /* 0x0000000002007343 */ /* 0x002fea0003c00000 */
.L_x_33:
[----:B------:R-:W2:Y:S02]  /*8650*/  LDL R2, [R1+0x4] ;  /* 0x0000040001027983 */ /* 0x000ea40000100800 */
[----:B--2---:R-:W-:-:S04]  /*8660*/  IADD3 R0, R2, 0x400, RZ ;  /* 0x0000040002007810 */ /* 0x004fc80007ffe0ff */
[----:B------:R-:W-:-:S13]  /*8670*/  LOP3.LUT P0, RZ, R0, 0x3ff, RZ, 0xc0, !PT ;  /* 0x000003ff00ff7812 */ /* 0x000fda000780c0ff */
[----:B------:R-:W-:Y:S05]  /*8680*/  @!P0 BRA `(.L_x_34) ;  /* 0x0000000000808947 */ /* 0x000fea0003800000 */
[----:B------:R-:W-:Y:S01]  /*8690*/  MOV R0, 0x0 ;  /* 0x0000000000007802 */ /* 0x000fe20000000f00 */
[----:B------:R-:W-:Y:S01]  /*86a0*/  ULDC.64 UR6, c[0x4][0xb8] ;  /* 0x01002e0000067ab9 */ /* 0x000fe20000000a00 */
[----:B------:R-:W-:Y:S01]  /*86b0*/  ULDC.64 UR8, c[0x4][0xc0] ;  /* 0x0100300000087ab9 */ /* 0x000fe20000000a00 */
[----:B------:R-:W-:Y:S01]  /*86c0*/  ULDC.64 UR4, c[0x4][0x10] ;  /* 0x0100040000047ab9 */ /* 0x000fe20000000a00 */
[----:B------:R1:W2:Y:S01]  /*86d0*/  LDC.64 R2, c[0x4][R0] ;  /* 0x0100000000027b82 */ /* 0x0002a20000000a00 */
[----:B------:R-:W-:Y:S01]  /*86e0*/  IMAD.U32 R4, RZ, RZ, UR6 ;  /* 0x00000006ff047e24 */ /* 0x000fe2000f8e00ff */
[----:B------:R-:W-:Y:S01]  /*86f0*/  MOV R6, UR8 ;  /* 0x0000000800067c02 */ /* 0x000fe20008000f00 */
[----:B------:R-:W-:Y:S01]  /*8700*/  IMAD.U32 R5, RZ, RZ, UR7 ;  /* 0x00000007ff057e24 */ /* 0x000fe2000f8e00ff */
[----:B------:R-:W-:Y:S01]  /*8710*/  MOV R11, UR5 ;  /* 0x00000005000b7c02 */ /* 0x000fe20008000f00 */
[----:B------:R-:W-:Y:S01]  /*8720*/  IMAD.U32 R7, RZ, RZ, UR9 ;  /* 0x00000009ff077e24 */ /* 0x000fe2000f8e00ff */
[----:B------:R-:W-:Y:S01]  /*8730*/  MOV R13, RZ ;  /* 0x000000ff000d7202 */ /* 0x000fe20000000f00 */
[----:B------:R-:W-:-:S02]  /*8740*/  IMAD.U32 R10, RZ, RZ, UR4 ;  /* 0x00000004ff0a7e24 */ /* 0x000fc4000f8e00ff */
[----:B------:R-:W-:Y:S02]  /*8750*/  IMAD.MOV.U32 R8, RZ, RZ, 0x70 ;  /* 0x00000070ff087424 */ /* 0x000fe400078e00ff */
[----:B-1----:R-:W-:-:S07]  /*8760*/  IMAD.MOV.U32 R12, RZ, RZ, 0x1 ;  /* 0x00000001ff0c7424 */ /* 0x002fce00078e00ff */
[----:B------:R-:W-:-:S07]  /*8770*/  LEPC R20, `(.L_x_35) ;  /* 0x000000001014794e */ /* 0x000fce0000000000 */
[----:B--2---:R-:W-:Y:S05]  /*8780*/  CALL.ABS.NOINC R2 ;  /* 0x0000000002007343 */ /* 0x004fea0003c00000 */
.L_x_35:
[----:B------:R-:W-:Y:S01]  /*8790*/  MOV R2, 0x0 ;  /* 0x0000000000027802 */ /* 0x000fe20000000f00 */
[----:B------:R-:W-:Y:S01]  /*87a0*/  ULDC.64 UR6, c[0x4][0xb8] ;  /* 0x01002e0000067ab9 */ /* 0x000fe20000000a00 */
[----:B------:R-:W-:Y:S01]  /*87b0*/  ULDC.64 UR8, c[0x4][0xc0] ;  /* 0x0100300000087ab9 */ /* 0x000fe20000000a00 */
[----:B------:R-:W-:Y:S01]  /*87c0*/  ULDC.64 UR4, c[0x4][0x18] ;  /* 0x0100060000047ab9 */ /* 0x000fe20000000a00 */
[----:B------:R-:W-:Y:S01]  /*87d0*/  IMAD.U32 R4, RZ, RZ, UR6 ;  /* 0x00000006ff047e24 */ /* 0x000fe2000f8e00ff */
[----:B------:R-:W-:Y:S01]  /*87e0*/  MOV R6, UR8 ;  /* 0x0000000800067c02 */ /* 0x000fe20008000f00 */
[----:B------:R-:W1:Y:S01]  /*87f0*/  LDC.64 R2, c[0x4][R2] ;  /* 0x0100000002027b82 */ /* 0x000e620000000a00 */
[----:B------:R-:W-:Y:S01]  /*8800*/  IMAD.U32 R5, RZ, RZ, UR7 ;  /* 0x00000007ff057e24 */ /* 0x000fe2000f8e00ff */
[----:B------:R-:W-:Y:S01]  /*8810*/  MOV R11, UR5 ;  /* 0x00000005000b7c02 */ /* 0x000fe20008000f00 */
[----:B------:R-:W-:Y:S01]  /*8820*/  IMAD.U32 R7, RZ, RZ, UR9 ;  /* 0x00000009ff077e24 */ /* 0x000fe2000f8e00ff */
[----:B------:R-:W-:Y:S01]  /*8830*/  MOV R13, RZ ;  /* 0x000000ff000d7202 */ /* 0x000fe20000000f00 */
[----:B------:R-:W-:-:S02]  /*8840*/  IMAD.U32 R10, RZ, RZ, UR4 ;  /* 0x00000004ff0a7e24 */ /* 0x000fc4000f8e00ff */
[----:B------:R-:W-:Y:S02]  /*8850*/  IMAD.MOV.U32 R8, RZ, RZ, 0x70 ;  /* 0x00000070ff087424 */ /* 0x000fe400078e00ff */
[----:B------:R-:W-:-:S07]  /*8860*/  IMAD.MOV.U32 R12, RZ, RZ, 0x1 ;  /* 0x00000001ff0c7424 */ /* 0x000fce00078e00ff */
[----:B------:R-:W-:-:S07]  /*8870*/  LEPC R20, `(.L_x_34) ;  /* 0x000000001014794e */ /* 0x000fce0000000000 */
[----:B-1----:R-:W-:Y:S05]  /*8880*/  CALL.ABS.NOINC R2 ;  /* 0x0000000002007343 */ /* 0x002fea0003c00000 */
.L_x_34:
[----:B------:R-:W2:Y:S01]  /*8890*/  LDL R2, [R1] ;  /* 0x0000000001027983 */ /* 0x000ea20000100800 */
[----:B------:R-:W1:Y:S01]  /*88a0*/  LDC R0, c[0x0][0x428] ;  /* 0x00010a00ff007b82 */ /* 0x000e620000000800 */
[----:B------:R-:W-:Y:S02]  /*88b0*/  ULDC.64 UR4, c[0x0][0x9f8] ;  /* 0x00027e0000047ab9 */ /* 0x000fe40000000a00 */
[----:B------:R-:W3:Y:S01]  /*88c0*/  LDL.LU R6, [R1+0x8] ;  /* 0x0000080001067983 */ /* 0x000ee20000300800 */
[----:B-1----:R-:W-:-:S03]  /*88d0*/  ISETP.NE.AND P1, PT, R0, 0x1, PT ;  /* 0x000000010000780c */ /* 0x002fc60003f25270 */
[----:B------:R-:W4:Y:S01]  /*88e0*/  LDL R5, [R1+0x10] ;  /* 0x0000100001057983 */ /* 0x000f220000100800 */
[----:B------:R-:W-:Y:S01]  /*88f0*/  ISETP.NE.U32.AND P0, PT, RZ, UR4, PT ;  /* 0x00000004ff007c0c */ /* 0x000fe2000bf05070 */
[----:B------:R-:W-:Y:S01]  /*8900*/  ULDC.64 UR6, c[0x0][0x208] ;  /* 0x0000820000067ab9 */ /* 0x000fe20000000a00 */
[----:B------:R-:W-:Y:S01]  /*8910*/  ULDC UR4, c[0x0][0xda8] ;  /* 0x00036a0000047ab9 */ /* 0x000fe20000000800 */
[----:B------:R-:W1:Y:S01]  /*8920*/  S2R R7, SR_TID.X ;  /* 0x0000000000077919 */ /* 0x000e620000002100 */
[----:B------:R-:W-:-:S05]  /*8930*/  ISETP.NE.AND.EX P0, PT, RZ, UR5, PT, P0 ;  /* 0x00000005ff007c0c */ /* 0x000fca000bf05300 */
[----:B------:R-:W2:Y:S08]  /*8940*/  @P1 LDC R0, c[0x0][0x42c] ;  /* 0x00010b00ff001b82 */ /* 0x000eb00000000800 */
[----:B------:R-:W2:Y:S01]  /*8950*/  @P1 LDC R3, c[0x0][0x430] ;  /* 0x00010c00ff031b82 */ /* 0x000ea20000000800 */
[----:B-1----:R-:W-:Y:S01]  /*8960*/  LOP3.LUT R7, R7, 0x1f, RZ, 0xc0, !PT ;  /* 0x0000001f07077812 */ /* 0x002fe200078ec0ff */
[----:B--2---:R-:W-:-:S04]  /*8970*/  @P1 IMAD.HI.U32 R0, R2, R0, RZ ;  /* 0x0000000002001227 */ /* 0x004fc800078e00ff */
[----:B------:R-:W-:Y:S01]  /*8980*/  IMAD.MOV.U32 R4, RZ, RZ, R2 ;  /* 0x000000ffff047224 */ /* 0x000fe200078e0002 */
[----:B------:R-:W-:Y:S01]  /*8990*/  @P1 SHF.R.U32.HI R4, RZ, R3, R0 ;  /* 0x00000003ff041219 */ /* 0x000fe20000011600 */
[----:B------:R-:W-:Y:S01]  /*89a0*/  IMAD.MOV.U32 R0, RZ, RZ, R19 ;  /* 0x000000ffff007224 */ /* 0x000fe200078e0013 */
[----:B------:R-:W1:Y:S02]  /*89b0*/  @P0 LDC.64 R2, c[0x0][0x9f8] ;  /* 0x00027e00ff020b82 */ /* 0x000e640000000a00 */
[----:B-1----:R-:W-:-:S05]  /*89c0*/  @P0 IMAD.WIDE R2, R19, 0x4, R2 ;  /* 0x0000000413020825 */ /* 0x002fca00078e0202 */
[----:B------:R1:W5:Y:S01]  /*89d0*/  @P0 LDG.E R0, desc[UR6][R2.64] ;  /* 0x0000000602000981 */ /* 0x000362000c1e1900 */
[----:B------:R-:W-:Y:S02]  /*89e0*/  ISETP.NE.AND P1, PT, R7, RZ, PT ;  /* 0x000000ff0700720c */ /* 0x000fe40003f25270 */
[----:B---3--:R-:W-:Y:S02]  /*89f0*/  IADD3 R8, -R6, RZ, RZ ;  /* 0x000000ff06087210 */ /* 0x008fe40007ffe1ff */
[----:B------:R-:W-:-:S03]  /*8a00*/  PLOP3.LUT P2, PT, P1, PT, PT, 0x8, 0x0 ;  /* 0x000000000000781c */ /* 0x000fc60000f4e170 */
[----:B----4-:R-:W-:-:S04]  /*8a10*/  IMAD R8, R8, UR4, R5 ;  /* 0x0000000408087c24 */ /* 0x010fc8000f8e0205 */
[----:B------:R-:W-:Y:S02]  /*8a20*/  IMAD.SHL.U32 R8, R8, 0x80, RZ ;  /* 0x0000008008087824 */ /* 0x000fe400078e00ff */
[----:B------:R-:W-:-:S05]  /*8a30*/  VOTEU.ALL UP1, P1 ;  /* 0x00000000003f7886 */ /* 0x000fca0000820000 */
[----:B------:R-:W-:-:S04]  /*8a40*/  @!UP1 UIADD3 UR8, UP0, UR36, 0x270, URZ ;  /* 0x0000027024089890 */ /* 0x000fc8000ff1e03f */
[----:B------:R-:W-:-:S03]  /*8a50*/  @!UP1 UIADD3.X UR9, URZ, UR37, URZ, UP0, !UPT ;  /* 0x000000253f099290 */ /* 0x000fc600087fe43f */
[----:B-1----:R-:W-:-:S09]  /*8a60*/  VOTEU.ALL UP0, P1 ;  /* 0x00000000003f7886 */ /* 0x002fd20000800000 */
.L_x_36:
[----:B------:R-:W2:Y:S01]  /*8a70*/  LDL R2, [R1] ;  /* 0x0000000001027983 */ /* 0x000ea20000100800 */
[----:B------:R-:W-:Y:S02]  /*8a80*/  PLOP3.LUT P0, PT, P0, P2, PT, 0xa2, 0x0 ;  /* 0x000000000000781c */ /* 0x000fe40000705472 */
[----:B------:R-:W-:Y:S01]  /*8a90*/  @P2 R2UR P0, UR7, R19 ;  /* 0x00000000130722ca */ /* 0x000fe20000000000 */
[----:B------:R-:W-:-:S07]  /*8aa0*/  UMOV UR4, URZ ;  /* 0x0000003f00047c82 */ /* 0x000fce0008000000 */
[----:B------:R-:W-:Y:S02]  /*8ab0*/  PLOP3.LUT P0, PT, P0, P2, PT, 0xa2, 0x0 ;  /* 0x000000000000781c */ /* 0x000fe40000705472 */
[----:B--2---:R-:W-:-:S08]  /*8ac0*/  @P2 R2UR.OR P0, UR6, R2 ;  /* 0x00000000020622ca */ /* 0x004fd00000100000 */
[----:B------:R-:W-:Y:S02]  /*8ad0*/  PLOP3.LUT P0, PT, P0, P2, PT, 0xa2, 0x0 ;  /* 0x000000000000781c */ /* 0x000fe40000705472 */
[----:B------:R-:W-:-:S08]  /*8ae0*/  @P2 R2UR.OR P0, UR5, R8 ;  /* 0x00000000080522ca */ /* 0x000fd00000100000 */
[----:B------:R-:W-:-:S05]  /*8af0*/  @P2 PLOP3.LUT P2, PT, P0, PT, PT, 0x80, 0x0 ;  /* 0x000000000000281c */ /* 0x000fca000074f070 */
[----:B------:R1:W-:Y:S08]  /*8b00*/  @!UP0 UTMAPF.L2.4D [UR4], [UR8] ;  /* 0x00000004080085b8 */ /* 0x0003f00008018000 */
[----:B-1----:R-:W-:Y:S05]  /*8b10*/  @P2 BRA.U.ANY `(.L_x_36) ;  /* 0xfffffffd00d42947 */ /* 0x002fea000393ffff */
[----:B------:R-:W-:Y:S01]  /*8b20*/  PLOP3.LUT P2, PT, P1, PT, PT, 0x8, 0x0 ;  /* 0x000000000000781c */ /* 0x000fe20000f4e170 */
[----:B------:R-:W-:Y:S01]  /*8b30*/  VOTEU.ALL UP0, P1 ;  /* 0x00000000003f7886 */ /* 0x000fe20000800000 */
[----:B------:R-:W-:-:S11]  /*8b40*/  UMOV UR4, 0x40 ;  /* 0x0000004000047882 */ /* 0x000fd60000000000 */
.L_x_37:
[----:B------:R-:W2:Y:S01]  /*8b50*/  LDL R2, [R1] ;  /* 0x0000000001027983 */ /* 0x000ea20000100800 */
[----:B------:R-:W-:Y:S02]  /*8b60*/  PLOP3.LUT P0, PT, P0, P2, PT, 0xa2, 0x0 ;  /* 0x000000000000781c */ /* 0x000fe40000705472 */
[----:B------:R-:W-:-:S08]  /*8b70*/  @P2 R2UR P0, UR7, R19 ;  /* 0x00000000130722ca */ /* 0x000fd00000000000 */
        /* <DEDUP_REMOVED lines=10> */
.L_x_38:
        /* <DEDUP_REMOVED lines=10> */
[----:B------:R-:W1:Y:S01]  /*8cc0*/  LDC.64 R2, c[0x0][0x3f8] ;  /* 0x0000fe00ff027b82 */ /* 0x000e620000000a00 */
[----:B------:R-:W-:Y:S01]  /*8cd0*/  UMOV UR4, 0xffffffff ;  /* 0xffffffff00047882 */ /* 0x000fe20000000000 */
[----:B-1----:R-:W-:-:S04]  /*8ce0*/  ISETP.NE.U32.AND P0, PT, R2, RZ, PT ;  /* 0x000000ff0200720c */ /* 0x002fc80003f05070 */
[----:B------:R-:W-:-:S04]  /*8cf0*/  ISETP.NE.AND.EX P0, PT, R3, RZ, PT, P0 ;  /* 0x000000ff0300720c */ /* 0x000fc80003f05300 */
[----:B-----5:R-:W-:Y:S01]  /*8d00*/  SEL R5, R0, RZ, !P0 ;  /* 0x000000ff00057207 */ /* 0x020fe20004000000 */
[----:B------:R-:W-:Y:S08]  /*8d10*/  BRA.DIV UR4, `(.L_x_39) ;  /* 0x0000002604f47947 */ /* 0x000ff0000b800000 */
.L_x_92:
[----:B------:R-:W2:Y:S01]  /*8d20*/  LDL R6, [R1+0xc] ;  /* 0x00000c0001067983 */ /* 0x000ea20000100800 */
[----:B------:R-:W-:Y:S01]  /*8d30*/  UMOV UR4, 0xffffffff ;  /* 0xffffffff00047882 */ /* 0x000fe20000000000 */
[----:B------:R-:W-:Y:S01]  /*8d40*/  SHF.R.S32.HI R11, RZ, 0x1f, R0 ;  /* 0x0000001fff0b7819 */ /* 0x000fe20000011400 */
[----:B--2---:R-:W-:Y:S01]  /*8d50*/  VIADD R10, R6, 0xffffffff ;  /* 0xffffffff060a7836 */ /* 0x004fe20000000000 */
[----:B------:R-:W-:Y:S06]  /*8d60*/  BRA.DIV UR4, `(.L_x_40) ;  /* 0x0000002a04147947 */ /* 0x000fec000b800000 */
[----:B------:R-:W-:-:S13]  /*8d70*/  ELECT P6, URZ, PT ;  /* 0x00000000003f782f */ /* 0x000fda00038c0000 */
.L_x_95:
[----:B------:R-:W-:Y:S05]  /*8d80*/  @!P6 BRA `(.L_x_41) ;  /* 0x000000040018e947 */ /* 0x000fea0003800000 */
[----:B------:R-:W-:Y:S01]  /*8d90*/  MOV R18, R10 ;  /* 0x0000000a00127202 */ /* 0x000fe20000000f00 */
[----:B------:R-:W-:Y:S01]  /*8da0*/  IMAD.MOV.U32 R5, RZ, RZ, R0 ;  /* 0x000000ffff057224 */ /* 0x000fe200078e0000 */
[----:B------:R-:W-:Y:S06]  /*8db0*/  @!P0 BRA `(.L_x_42) ;  /* 0x00000000004c8947 */ /* 0x000fec0003800000 */
[----:B------:R-:W1:Y:S01]  /*8dc0*/  LDC R9, c[0x0][0x41c] ;  /* 0x00010700ff097b82 */ /* 0x000e620000000800 */
[----:B------:R-:W-:Y:S01]  /*8dd0*/  IMAD.MOV.U32 R5, RZ, RZ, R10 ;  /* 0x000000ffff057224 */ /* 0x000fe200078e000a */
[----:B------:R-:W-:Y:S01]  /*8de0*/  ULDC.64 UR4, c[0x0][0x408] ;  /* 0x0001020000047ab9 */ /* 0x000fe20000000a00 */
[----:B------:R-:W-:Y:S01]  /*8df0*/  ULDC.64 UR6, c[0x0][0x208] ;  /* 0x0000820000067ab9 */ /* 0x000fe20000000a00 */
[----:B-1----:R-:W-:-:S13]  /*8e00*/  ISETP.NE.AND P1, PT, R9, 0x1, PT ;  /* 0x000000010900780c */ /* 0x002fda0003f25270 */
[----:B------:R-:W1:Y:S02]  /*8e10*/  @P1 LDC.64 R6, c[0x0][0x420] ;  /* 0x00010800ff061b82 */ /* 0x000e640000000a00 */
[----:B-1----:R-:W-:-:S05]  /*8e20*/  @P1 IMAD.HI.U32 R6, R10, R6, RZ ;  /* 0x000000060a061227 */ /* 0x002fca00078e00ff */
[----:B------:R-:W-:Y:S01]  /*8e30*/  @P1 SHF.R.U32.HI R5, RZ, R7, R6 ;  /* 0x00000007ff051219 */ /* 0x000fe20000011606 */
[----:B------:R-:W-:-:S03]  /*8e40*/  IMAD R6, R11, UR4, RZ ;  /* 0x000000040b067c24 */ /* 0x000fc6000f8e02ff */
[----:B------:R-:W-:Y:S02]  /*8e50*/  IADD3 R18, -R5, RZ, RZ ;  /* 0x000000ff05127210 */ /* 0x000fe40007ffe1ff */
[----:B------:R-:W-:-:S03]  /*8e60*/  SHF.R.S32.HI R7, RZ, 0x1f, R5 ;  /* 0x0000001fff077819 */ /* 0x000fc60000011405 */
[----:B------:R-:W-:Y:S02]  /*8e70*/  IMAD R18, R9, R18, R10 ;  /* 0x0000001209127224 */ /* 0x000fe400078e020a */
[----:B------:R-:W-:Y:S02]  /*8e80*/  IMAD R9, R0, UR5, R6 ;  /* 0x0000000500097c24 */ /* 0x000fe4000f8e0206 */
[----:B------:R-:W-:-:S04]  /*8e90*/  IMAD.MOV.U32 R6, RZ, RZ, R5 ;  /* 0x000000ffff067224 */ /* 0x000fc800078e0005 */
[----:B------:R-:W-:-:S04]  /*8ea0*/  IMAD.WIDE.U32 R6, R0, UR4, R6 ;  /* 0x0000000400067c25 */ /* 0x000fc8000f8e0006 */
[----:B------:R-:W-:Y:S01]  /*8eb0*/  IMAD.IADD R5, R7, 0x1, R9 ;  /* 0x0000000107057824 */ /* 0x000fe200078e0209 */
[----:B------:R-:W-:-:S04]  /*8ec0*/  LEA R12, P1, R6, R2, 0x2 ;  /* 0x00000002060c7211 */ /* 0x000fc800078210ff */
[----:B------:R-:W-:-:S05]  /*8ed0*/  LEA.HI.X R13, R6, R3, R5, 0x2, P1 ;  /* 0x00000003060d7211 */ /* 0x000fca00008f1405 */
[----:B------:R1:W5:Y:S04]  /*8ee0*/  LDG.E R5, desc[UR6][R12.64] ;  /* 0x000000060c057981 */ /* 0x000368000c1e1900 */
.L_x_42:
[----:B------:R-:W2:Y:S01]  /*8ef0*/  S2R R7, SR_CgaCtaId ;  /* 0x0000000000077919 */ /* 0x000ea20000008800 */
[----:B------:R-:W-:-:S04]  /*8f00*/  MOV R6, 0x400 ;  /* 0x0000040000067802 */ /* 0x000fc80000000f00 */
[----:B--2---:R-:W-:Y:S02]  /*8f10*/  LEA R6, R7, R6, 0x18 ;  /* 0x0000000607067211 */ /* 0x004fe400078ec0ff */
[----:B------:R-:W-:Y:S02]  /*8f20*/  SHF.L.U32 R7, R17, 0x1f, RZ ;  /* 0x0000001f11077819 */ /* 0x000fe400000006ff */
[----:B------:R-:W-:-:S04]  /*8f30*/  LEA R6, R16, R6, 0x3 ;  /* 0x0000000610067211 */ /* 0x000fc800078e18ff */
[----:B------:R-:W2:Y:S02]  /*8f40*/  SYNCS.PHASECHK.TRANS64.TRYWAIT P1, [R6+URZ+0x34840], R7 ;  /* 0x03484007060075a7 */ /* 0x000ea4000802017f */
[----:B--2---:R-:W-:Y:S05]  /*8f50*/  @!P1 BRA `(.L_x_43) ;  /* 0x0000002400b89947 */ /* 0x004fea0003800000 */
.L_x_96:
[----:B------:R-:W3:Y:S02]  /*8f60*/  S2R R9, SR_TID.X ;  /* 0x0000000000097919 */ /* 0x000ee40000002100 */
[----:B---3--:R-:W-:-:S04]  /*8f70*/  LOP3.LUT R9, R9, 0x7f, RZ, 0xc0, !PT ;  /* 0x0000007f09097812 */ /* 0x008fc800078ec0ff */
[----:B------:R-:W-:-:S13]  /*8f80*/  ISETP.NE.AND P1, PT, R9, RZ, PT ;  /* 0x000000ff0900720c */ /* 0x000fda0003f25270 */
[----:B------:R-:W-:Y:S05]  /*8f90*/  @P1 BRA `(.L_x_44) ;  /* 0x00000000001c1947 */ /* 0x000fea0003800000 */
[----:B------:R-:W3:Y:S01]  /*8fa0*/  S2R R9, SR_TID.X ;  /* 0x0000000000097919 */ /* 0x000ee20000002100 */
[----:B--2---:R-:W-:-:S04]  /*8fb0*/  IMAD.MOV.U32 R7, RZ, RZ, 0xc000 ;  /* 0x0000c000ff077424 */ /* 0x004fc800078e00ff */
[----:B------:R4:W-:Y:S01]  /*8fc0*/  SYNCS.ARRIVE.TRANS64 RZ, [R6+URZ+0x34830], R7 ;  /* 0x0348300706ff79a7 */ /* 0x0009e2000800003f */
[----:B---3--:R-:W-:-:S04]  /*8fd0*/  LOP3.LUT R9, R9, 0x1f, RZ, 0xc0, !PT ;  /* 0x0000001f09097812 */ /* 0x008fc800078ec0ff */
[----:B------:R-:W-:-:S13]  /*8fe0*/  ISETP.NE.AND P1, PT, R9, RZ, PT ;  /* 0x000000ff0900720c */ /* 0x000fda0003f25270 */
[----:B----4-:R-:W-:Y:S05]  /*8ff0*/  @!P1 BRA `(.L_x_44) ;  /* 0x0000000000049947 */ /* 0x010fea0003800000 */
[----:B------:R-:W-:Y:S01]  /*9000*/  BPT.TRAP 0x1 ;  /* 0x000000040000795c */ /* 0x000fe20000300000 */
.L_x_44:
[----:B------:R-:W3:Y:S01]  /*9010*/  S2R R9, SR_CgaCtaId ;  /* 0x0000000000097919 */ /* 0x000ee20000008800 */
[----:B--2---:R-:W-:Y:S01]  /*9020*/  MOV R7, 0x400 ;  /* 0x0000040000077802 */ /* 0x004fe20000000f00 */
[----:B------:R-:W-:Y:S01]  /*9030*/  UIADD3 UR4, UP0, UR36, 0x370, URZ ;  /* 0x0000037024047890 */ /* 0x000fe2000ff1e03f */
[----:B------:R-:W-:Y:S01]  /*9040*/  R2UR UR9, R6 ;  /* 0x00000000060972ca */ /* 0x000fe200000e0000 */
[----:B------:R-:W-:Y:S01]  /*9050*/  UMOV UR10, URZ ;  /* 0x0000003f000a7c82 */ /* 0x000fe20008000000 */
[----:B------:R-:W-:Y:S01]  /*9060*/  R2UR UR11, R18 ;  /* 0x00000000120b72ca */ /* 0x000fe200000e0000 */
[----:B------:R-:W-:Y:S01]  /*9070*/  UIADD3.X UR5, URZ, UR37, URZ, UP0, !UPT ;  /* 0x000000253f057290 */ /* 0x000fe200087fe43f */
[----:B------:R-:W-:Y:S01]  /*9080*/  R2UR UR12, R4 ;  /* 0x00000000040c72ca */ /* 0x000fe200000e0000 */
[----:B------:R-:W-:Y:S01]  /*9090*/  UMOV UR6, 0x0 ;  /* 0x0000000000067882 */ /* 0x000fe20000000000 */
[----:B-----5:R-:W-:Y:S01]  /*90a0*/  R2UR UR13, R5 ;  /* 0x00000000050d72ca */ /* 0x020fe200000e0000 */
[----:B------:R-:W-:Y:S01]  /*90b0*/  UMOV UR7, 0x14f00000 ;  /* 0x14f0000000077882 */ /* 0x000fe20000000000 */
[----:B------:R-:W-:-:S05]  /*90c0*/  UMOV UR16, 0x40 ;  /* 0x0000004000107882 */ /* 0x000fca0000000000 */
[----:B------:R-:W-:Y:S02]  /*90d0*/  UIADD3 UR9, UR9, 0x34830, URZ ;  /* 0x0003483009097890 */ /* 0x000fe4000fffe03f */
[----:B------:R-:W-:Y:S01]  /*90e0*/  USHF.L.U32 UR11, UR11, 0x7, URZ ;  /* 0x000000070b0b7899 */ /* 0x000fe2000800063f */
[----:B---3--:R-:W-:-:S05]  /*90f0*/  LEA R7, R9, R7, 0x18 ;  /* 0x0000000709077211 */ /* 0x008fca00078ec0ff */
[----:B------:R-:W-:-:S05]  /*9100*/  IMAD R6, R16, 0xc000, R7 ;  /* 0x0000c00010067824 */ /* 0x000fca00078e0207 */
[----:B------:R-:W-:-:S13]  /*9110*/  R2UR UR8, R6 ;  /* 0x00000000060872ca */ /* 0x000fda00000e0000 */
[----:B------:R-:W-:Y:S02]  /*9120*/  UIADD3 UR14, UR8, 0x1c400, URZ ;  /* 0x0001c400080e7890 */ /* 0x000fe4000fffe03f */
[----:B------:R-:W-:Y:S02]  /*9130*/  UIADD3 UR15, UR8, 0x20400, URZ ;  /* 0x00020400080f7890 */ /* 0x000fe4000fffe03f */
[----:B------:R-:W-:-:S03]  /*9140*/  UIADD3 UR17, UR8, 0x24400, URZ ;  /* 0x0002440008117890 */ /* 0x000fc6000fffe03f */
[----:B------:R-:W-:Y:S01]  /*9150*/  UMOV UR8, UR14 ;  /* 0x0000000e00087c82 */ /* 0x000fe20008000000 */
[----:B------:R-:W-:Y:S01]  /*9160*/  UMOV UR14, 0x80 ;  /* 0x00000080000e7882 */ /* 0x000fe20000000000 */
[----:B------:R2:W-:Y:S02]  /*9170*/  UTMALDG.4D [UR8], [UR4], desc[UR6] ;  /* 0x00000608040075b4 */ /* 0x0005e40008019000 */
[----:B--2---:R-:W-:Y:S01]  /*9180*/  UMOV UR8, UR15 ;  /* 0x0000000f00087c82 */ /* 0x004fe20008000000 */
[----:B------:R-:W-:Y:S02]  /*9190*/  UMOV UR10, UR16 ;  /* 0x00000010000a7c82 */ /* 0x000fe40008000000 */
[----:B------:R2:W-:Y:S02]  /*91a0*/  UTMALDG.4D [UR8], [UR4], desc[UR6] ;  /* 0x00000608040075b4 */ /* 0x0005e40008019000 */
[----:B--2---:R-:W-:Y:S01]  /*91b0*/  UMOV UR8, UR17 ;  /* 0x0000001100087c82 */ /* 0x004fe20008000000 */
[----:B------:R-:W-:-:S02]  /*91c0*/  UMOV UR10, UR14 ;  /* 0x0000000e000a7c82 */ /* 0x000fc40008000000 */
[----:B------:R2:W-:Y:S02]  /*91d0*/  UTMALDG.4D [UR8], [UR4], desc[UR6] ;  /* 0x00000608040075b4 */ /* 0x0005e40008019000 */
[----:B--2---:R-:W-:Y:S01]  /*91e0*/  NOP ;  /* 0x0000000000007918 */ /* 0x004fe20000000000 */
.L_x_41:
[----:B------:R-:W2:Y:S04]  /*91f0*/  LDL.LU R14, [R1] ;  /* 0x00000000010e7983 */ /* 0x000ea80000300800 */
[----:B-1----:R-:W3:Y:S01]  /*9200*/  LDL R13, [R1+0x18] ;  /* 0x00001800010d7983 */ /* 0x002ee20000100800 */
[----:B------:R-:W-:-:S03]  /*9210*/  MOV R9, 0x400 ;  /* 0x0000040000097802 */ /* 0x000fc60000000f00 */
[----:B------:R-:W4:Y:S01]  /*9220*/  LDL.LU R7, [R1+0x14] ;  /* 0x0000140001077983 */ /* 0x000f220000300800 */
[----:B------:R-:W1:Y:S01]  /*9230*/  S2R R12, SR_CgaCtaId ;  /* 0x00000000000c7919 */ /* 0x000e620000008800 */
[----:B------:R-:W-:Y:S05]  /*9240*/  WARPSYNC.ALL ;  /* 0x0000000000007948 */ /* 0x000fea0003800000 */
[----:B------:R-:W-:-:S13]  /*9250*/  ELECT P1, URZ, PT ;  /* 0x00000000003f782f */ /* 0x000fda0003820000 */
[----:B------:R-:W-:Y:S01]  /*9260*/  @P1 R2UR UR13, R19 ;  /* 0x00000000130d12ca */ /* 0x000fe200000e0000 */
[----:B------:R-:W-:Y:S01]  /*9270*/  UIADD3 UR4, UP0, UR36, 0x270, URZ ;  /* 0x0000027024047890 */ /* 0x000fe2000ff1e03f */
[----:B------:R-:W-:-:S03]  /*9280*/  @P1 R2UR UR11, R8 ;  /* 0x00000000080b12ca */ /* 0x000fc600000e0000 */
[----:B------:R-:W-:Y:S01]  /*9290*/  UIADD3.X UR5, URZ, UR37, URZ, UP0, !UPT ;  /* 0x000000253f057290 */ /* 0x000fe200087fe43f */
[----:B-1----:R-:W-:-:S04]  /*92a0*/  LEA R9, R12, R9, 0x18 ;  /* 0x000000090c097211 */ /* 0x002fc800078ec0ff */
[----:B------:R-:W-:Y:S01]  /*92b0*/  R2UR UR24, R9 ;  /* 0x00000000091872ca */ /* 0x000fe200000e0000 */
[----:B------:R-:W-:Y:S01]  /*92c0*/  @P1 IMAD.MOV.U32 R6, RZ, RZ, 0xc000 ;  /* 0x0000c000ff061424 */ /* 0x000fe200078e00ff */
[----:B------:R-:W-:Y:S01]  /*92d0*/  BAR.SYNC.DEFER_BLOCKING 0x8, 0x120 ;  /* 0x0204800000007b1d */ /* 0x000fe20000010000 */
[----:B------:R-:W-:-:S10]  /*92e0*/  @P1 R2UR UR21, R19 ;  /* 0x00000000131512ca */ /* 0x000fd400000e0000 */
[----:B------:R-:W-:Y:S02]  /*92f0*/  UIADD3 UR8, UR24, 0x10400, URZ ;  /* 0x0001040018087890 */ /* 0x000fe4000fffe03f */
[----:B------:R-:W-:Y:S01]  /*9300*/  UIADD3 UR9, UR24, 0x34800, URZ ;  /* 0x0003480018097890 */ /* 0x000fe2000fffe03f */
[----:B------:R-:W-:Y:S01]  /*9310*/  UMOV UR6, 0x0 ;  /* 0x0000000000067882 */ /* 0x000fe20000000000 */
[----:B------:R-:W-:Y:S01]  /*9320*/  UMOV UR7, 0x12f00000 ;  /* 0x12f0000000077882 */ /* 0x000fe20000000000 */
[----:B------:R-:W-:Y:S01]  /*9330*/  UMOV UR10, URZ ;  /* 0x0000003f000a7c82 */ /* 0x000fe20008000000 */
[----:B------:R-:W-:Y:S01]  /*9340*/  @P1 R2UR UR19, R8 ;  /* 0x00000000081312ca */ /* 0x000fe200000e0000 */
[----:B------:R-:W-:Y:S01]  /*9350*/  UIADD3 UR16, UR24, 0x14400, URZ ;  /* 0x0001440018107890 */ /* 0x000fe2000fffe03f */
[----:B------:R3:W-:Y:S01]  /*9360*/  @P1 SYNCS.ARRIVE.TRANS64 RZ, [R9+URZ+0x34800], R6 ;  /* 0x0348000609ff19a7 */ /* 0x0007e2000800003f */
[----:B------:R-:W-:Y:S01]  /*9370*/  UMOV UR14, 0x0 ;  /* 0x00000000000e7882 */ /* 0x000fe20000000000 */
[----:B------:R-:W-:Y:S01]  /*9380*/  UMOV UR15, 0x12f00000 ;  /* 0x12f00000000f7882 */ /* 0x000fe20000000000 */
[----:B------:R-:W-:Y:S01]  /*9390*/  UMOV UR18, 0x40 ;  /* 0x0000004000127882 */ /* 0x000fe20000000000 */
[----:B------:R-:W-:Y:S01]  /*93a0*/  UMOV UR17, UR9 ;  /* 0x0000000900117c82 */ /* 0x000fe20008000000 */
[----:B------:R-:W-:Y:S01]  /*93b0*/  UMOV UR22, 0x0 ;  /* 0x0000000000167882 */ /* 0x000fe20000000000 */
[----:B------:R-:W-:Y:S01]  /*93c0*/  UMOV UR23, 0x12f00000 ;  /* 0x12f0000000177882 */ /* 0x000fe20000000000 */
[----:B------:R-:W-:Y:S01]  /*93d0*/  BSSY B0, `(.L_x_45) ;  /* 0x0000010000007945 */ /* 0x000fe20003800000 */
[----:B--2---:R-:W-:-:S02]  /*93e0*/  @P1 R2UR UR12, R14 ;  /* 0x000000000e0c12ca */ /* 0x004fc400000e0000 */
[----:B------:R-:W-:Y:S02]  /*93f0*/  @P1 R2UR UR20, R14 ;  /* 0x000000000e1412ca */ /* 0x000fe400000e0000 */
[----:B---3--:R-:W-:-:S09]  /*9400*/  LOP3.LUT R6, R13, 0x1, RZ, 0xc, !PT ;  /* 0x000000010d067812 */ /* 0x008fd200078e0cff */
[----:B------:R1:W-:Y:S01]  /*9410*/  UTMALDG.4D [UR8], [UR4], desc[UR6] ;  /* 0x00000608040075b4 */ /* 0x0003e20008019000 */
[----:B------:R-:W-:Y:S01]  /*9420*/  SHF.L.U32 R6, R6, 0x1f, RZ ;  /* 0x0000001f06067819 */ /* 0x000fe200000006ff */
[----:B------:R2:W-:Y:S01]  /*9430*/  UTMALDG.4D [UR16], [UR4], desc[UR14] ;  /* 0x00000e10040075b4 */ /* 0x0005e20008019000 */
[----:B-1----:R-:W-:Y:S02]  /*9440*/  @P1 R2UR UR13, R19 ;  /* 0x00000000130d12ca */ /* 0x002fe400000e0000 */
[----:B------:R-:W-:Y:S02]  /*9450*/  @P1 R2UR UR12, R14 ;  /* 0x000000000e0c12ca */ /* 0x000fe400000e0000 */
[----:B------:R-:W-:Y:S01]  /*9460*/  @P1 R2UR UR11, R8 ;  /* 0x00000000080b12ca */ /* 0x000fe200000e0000 */
[----:B------:R-:W-:Y:S01]  /*9470*/  UIADD3 UR8, UR24, 0x18400, URZ ;  /* 0x0001840018087890 */ /* 0x000fe2000fffe03f */
[----:B------:R-:W-:-:S11]  /*9480*/  UMOV UR10, 0x80 ;  /* 0x00000080000a7882 */ /* 0x000fd60000000000 */
[----:B------:R2:W-:Y:S01]  /*9490*/  UTMALDG.4D [UR8], [UR4], desc[UR22] ;  /* 0x00001608040075b4 */ /* 0x0005e20008019000 */
[----:B------:R-:W1:Y:S01]  /*94a0*/  SYNCS.PHASECHK.TRANS64.TRYWAIT P1, [R9+URZ+0x34820], R6 ;  /* 0x03482006090075a7 */ /* 0x000e62000802017f */
[----:B----4-:R-:W-:Y:S01]  /*94b0*/  ISETP.GE.AND P2, PT, R7, 0x81, PT ;  /* 0x000000810700780c */ /* 0x010fe20003f46270 */
[----:B-12---:R-:W-:-:S12]  /*94c0*/  @!P1 BRA `(.L_x_46) ;  /* 0x0000002000709947 */ /* 0x006fd80003800000 */
.L_x_97:
[----:B------:R-:W-:Y:S05]  /*94d0*/  BSYNC B0 ;  /* 0x0000000000007941 */ /* 0x000fea0003800000 */
.L_x_45:
[----:B------:R-:W-:Y:S05]  /*94e0*/  @!P2 BRA `(.L_x_47) ;  /* 0x0000001400c8a947 */ /* 0x000fea0003800000 */
[----:B-1----:R-:W2:Y:S01]  /*94f0*/  LDL R7, [R1+0xc] ;  /* 0x00000c0001077983 */ /* 0x002ea20000100800 */
[----:B------:R-:W-:Y:S01]  /*9500*/  IMAD.MOV.U32 R6, RZ, RZ, 0x1 ;  /* 0x00000001ff067424 */ /* 0x000fe200078e00ff */
[----:B--2---:R-:W-:-:S04]  /*9510*/  IADD3 R13, -R7, RZ, RZ ;  /* 0x000000ff070d7210 */ /* 0x004fc80007ffe1ff */
[----:B------:R-:W-:-:S05]  /*9520*/  VIADDMNMX R13, R13, R6, 0xffffffff, !PT ;  /* 0xffffffff0d0d7446 */ /* 0x000fca0007800106 */
[----:B------:R-:W-:-:S05]  /*9530*/  IMAD.IADD R6, R7, 0x1, R13 ;  /* 0x0000000107067824 */ /* 0x000fca00078e020d */
[----:B------:R-:W-:-:S04]  /*9540*/  LOP3.LUT R6, R6, 0x1, RZ, 0xc0, !PT ;  /* 0x0000000106067812 */ /* 0x000fc800078ec0ff */
[----:B------:R-:W-:Y:S02]  /*9550*/  ISETP.NE.U32.AND P1, PT, R6, 0x1, PT ;  /* 0x000000010600780c */ /* 0x000fe40003f25070 */
[----:B------:R-:W-:-:S11]  /*9560*/  IADD3 R6, R7, -0x2, RZ ;  /* 0xfffffffe07067810 */ /* 0x000fd60007ffe0ff */
[----:B------:R-:W-:Y:S05]  /*9570*/  @P1 BRA `(.L_x_48) ;  /* 0x0000000400e81947 */ /* 0x000fea0003800000 */
[----:B------:R-:W-:Y:S01]  /*9580*/  VIADD R7, R16, 0x1 ;  /* 0x0000000110077836 */ /* 0x000fe20000000000 */
[----:B------:R-:W-:Y:S04]  /*9590*/  BSSY B0, `(.L_x_49) ;  /* 0x0000074000007945 */ /* 0x000fe80003800000 */
[----:B------:R-:W-:-:S04]  /*95a0*/  ISETP.NE.AND P1, PT, R7, 0x2, PT ;  /* 0x000000020700780c */ /* 0x000fc80003f25270 */
[----:B------:R-:W-:Y:S02]  /*95b0*/  SEL R12, RZ, 0x1, P1 ;  /* 0x00000001ff0c7807 */ /* 0x000fe40000800000 */
[----:B------:R-:W-:Y:S02]  /*95c0*/  SEL R7, R7, RZ, P1 ;  /* 0x000000ff07077207 */ /* 0x000fe40000800000 */
[----:B------:R-:W-:Y:S01]  /*95d0*/  LOP3.LUT R12, R17, R12, RZ, 0x3c, !PT ;  /* 0x0000000c110c7212 */ /* 0x000fe200078e3cff */
[----:B------:R-:W-:Y:S06]  /*95e0*/  @!P6 BRA `(.L_x_50) ;  /* 0x0000000400b8e947 */ /* 0x000fec0003800000 */
[----:B------:R-:W-:Y:S01]  /*95f0*/  IMAD.MOV.U32 R8, RZ, RZ, R5 ;  /* 0x000000ffff087224 */ /* 0x000fe200078e0005 */
[----:B------:R-:W-:Y:S06]  /*9600*/  @!P0 BRA `(.L_x_51) ;  /* 0x0000000000488947 */ /* 0x000fec0003800000 */
[----:B------:R-:W1:Y:S01]  /*9610*/  LDC R15, c[0x0][0x41c] ;  /* 0x00010700ff0f7b82 */ /* 0x000e620000000800 */
[----:B------:R-:W-:Y:S01]  /*9620*/  ULDC.64 UR4, c[0x0][0x408] ;  /* 0x0001020000047ab9 */ /* 0x000fe20000000a00 */
[----:B------:R-:W-:Y:S01]  /*9630*/  ULDC.64 UR6, c[0x0][0x208] ;  /* 0x0000820000067ab9 */ /* 0x000fe20000000a00 */
[----:B-1----:R-:W-:-:S13]  /*9640*/  ISETP.NE.AND P1, PT, R15, 0x1, PT ;  /* 0x000000010f00780c */ /* 0x002fda0003f25270 */
[----:B------:R-:W1:Y:S02]  /*9650*/  @P1 LDC.64 R8, c[0x0][0x420] ;  /* 0x00010800ff081b82 */ /* 0x000e640000000a00 */
[----:B-1----:R-:W-:Y:S01]  /*9660*/  @P1 IMAD.HI.U32 R14, R6, R8, RZ ;  /* 0x00000008060e1227 */ /* 0x002fe200078e00ff */
[----:B------:R-:W-:-:S04]  /*9670*/  MOV R8, R6 ;  /* 0x0000000600087202 */ /* 0x000fc80000000f00 */
[----:B------:R-:W-:Y:S01]  /*9680*/  @P1 SHF.R.U32.HI R8, RZ, R9, R14 ;  /* 0x00000009ff081219 */ /* 0x000fe2000001160e */
[----:B------:R-:W-:-:S04]  /*9690*/  IMAD R14, R11, UR4, RZ ;  /* 0x000000040b0e7c24 */ /* 0x000fc8000f8e02ff */
[----:B------:R-:W-:Y:S02]  /*96a0*/  IMAD.MOV R9, RZ, RZ, -R8 ;  /* 0x000000ffff097224 */ /* 0x000fe400078e0a08 */
[----:B------:R-:W-:Y:S02]  /*96b0*/  IMAD R14, R0, UR5, R14 ;  /* 0x00000005000e7c24 */ /* 0x000fe4000f8e020e */
[----:B------:R-:W-:Y:S01]  /*96c0*/  IMAD R6, R15, R9, R6 ;  /* 0x000000090f067224 */ /* 0x000fe200078e0206 */
[----:B------:R-:W-:-:S03]  /*96d0*/  SHF.R.S32.HI R9, RZ, 0x1f, R8 ;  /* 0x0000001fff097819 */ /* 0x000fc60000011408 */
[----:B------:R-:W-:-:S04]  /*96e0*/  IMAD.WIDE.U32 R8, R0, UR4, R8 ;  /* 0x0000000400087c25 */ /* 0x000fc8000f8e0008 */
[----:B------:R-:W-:Y:S01]  /*96f0*/  IMAD.IADD R9, R14, 0x1, R9 ;  /* 0x000000010e097824 */ /* 0x000fe200078e0209 */
[----:B------:R-:W-:-:S04]  /*9700*/  LEA R2, P1, R8, R2, 0x2 ;  /* 0x0000000208027211 */ /* 0x000fc800078210ff */
[----:B------:R-:W-:-:S05]  /*9710*/  LEA.HI.X R3, R8, R3, R9, 0x2, P1 ;  /* 0x0000000308037211 */ /* 0x000fca00008f1409 */
[----:B------:R1:W5:Y:S04]  /*9720*/  LDG.E R8, desc[UR6][R2.64] ;  /* 0x0000000602087981 */ /* 0x000368000c1e1900 */
.L_x_51:
[----:B-1----:R-:W1:Y:S01]  /*9730*/  S2R R3, SR_CgaCtaId ;  /* 0x0000000000037919 */ /* 0x002e620000008800 */
[----:B------:R-:W-:-:S04]  /*9740*/  MOV R2, 0x400 ;  /* 0x0000040000027802 */ /* 0x000fc80000000f00 */
[----:B-1----:R-:W-:Y:S02]  /*9750*/  LEA R2, R3, R2, 0x18 ;  /* 0x0000000203027211 */ /* 0x002fe400078ec0ff */
[----:B------:R-:W-:Y:S02]  /*9760*/  SHF.L.U32 R3, R12, 0x1f, RZ ;  /* 0x0000001f0c037819 */ /* 0x000fe400000006ff */
[----:B------:R-:W-:-:S04]  /*9770*/  LEA R2, R7, R2, 0x3 ;  /* 0x0000000207027211 */ /* 0x000fc800078e18ff */
[----:B------:R-:W1:Y:S02]  /*9780*/  SYNCS.PHASECHK.TRANS64.TRYWAIT P1, [R2+URZ+0x34840], R3 ;  /* 0x03484003020075a7 */ /* 0x000e64000802017f */
[----:B-1----:R-:W-:Y:S05]  /*9790*/  @!P1 BRA `(.L_x_52) ;  /* 0x0000001c00dc9947 */ /* 0x002fea0003800000 */
.L_x_98:
[----:B------:R-:W2:Y:S02]  /*97a0*/  S2R R9, SR_TID.X ;  /* 0x0000000000097919 */ /* 0x000ea40000002100 */
[----:B--2---:R-:W-:-:S04]  /*97b0*/  LOP3.LUT R9, R9, 0x7f, RZ, 0xc0, !PT ;  /* 0x0000007f09097812 */ /* 0x004fc800078ec0ff */
[----:B------:R-:W-:-:S13]  /*97c0*/  ISETP.NE.AND P2, PT, R9, RZ, PT ;  /* 0x000000ff0900720c */ /* 0x000fda0003f45270 */
[----:B------:R-:W-:Y:S05]  /*97d0*/  @P2 BRA `(.L_x_53) ;  /* 0x00000000001c2947 */ /* 0x000fea0003800000 */
[----:B------:R-:W2:Y:S01]  /*97e0*/  S2R R9, SR_TID.X ;  /* 0x0000000000097919 */ /* 0x000ea20000002100 */
[----:B-1----:R-:W-:-:S04]  /*97f0*/  IMAD.MOV.U32 R3, RZ, RZ, 0xc000 ;  /* 0x0000c000ff037424 */ /* 0x002fc800078e00ff */
[----:B------:R3:W-:Y:S01]  /*9800*/  SYNCS.ARRIVE.TRANS64 RZ, [R2+URZ+0x34830], R3 ;  /* 0x0348300302ff79a7 */ /* 0x0007e2000800003f */
[----:B--2---:R-:W-:-:S04]  /*9810*/  LOP3.LUT R9, R9, 0x1f, RZ, 0xc0, !PT ;  /* 0x0000001f09097812 */ /* 0x004fc800078ec0ff */
[----:B------:R-:W-:-:S13]  /*9820*/  ISETP.NE.AND P1, PT, R9, RZ, PT ;  /* 0x000000ff0900720c */ /* 0x000fda0003f25270 */
[----:B---3--:R-:W-:Y:S05]  /*9830*/  @!P1 BRA `(.L_x_53) ;  /* 0x0000000000049947 */ /* 0x008fea0003800000 */
[----:B------:R-:W-:Y:S01]  /*9840*/  BPT.TRAP 0x1 ;  /* 0x000000040000795c */ /* 0x000fe20000300000 */
.L_x_53:
[----:B------:R-:W2:Y:S01]  /*9850*/  S2R R14, SR_CgaCtaId ;  /* 0x00000000000e7919 */ /* 0x000ea20000008800 */
[----:B------:R-:W-:Y:S01]  /*9860*/  MOV R9, 0x400 ;  /* 0x0000040000097802 */ /* 0x000fe20000000f00 */
        /* <DEDUP_REMOVED lines=9> */
[----:B------:R-:W-:Y:S01]  /*9900*/  UMOV UR17, 0x40 ;  /* 0x0000004000117882 */ /* 0x000fe20000000000 */
[----:B------:R-:W-:Y:S01]  /*9910*/  UMOV UR16, 0x80 ;  /* 0x0000008000107882 */ /* 0x000fe20000000000 */
[----:B-1----:R-:W-:-:S03]  /*9920*/  SHF.L.U32 R3, R17, 0x1f, RZ ;  /* 0x0000001f11037819 */ /* 0x002fc600000006ff */
[----:B------:R-:W-:Y:S02]  /*9930*/  UIADD3 UR9, UR9, 0x34830, URZ ;  /* 0x0003483009097890 */ /* 0x000fe4000fffe03f */
[----:B------:R-:W-:Y:S01]  /*9940*/  USHF.L.U32 UR11, UR11, 0x7, URZ ;  /* 0x000000070b0b7899 */ /* 0x000fe2000800063f */
[----:B--2---:R-:W-:-:S05]  /*9950*/  LEA R9, R14, R9, 0x18 ;  /* 0x000000090e097211 */ /* 0x004fca00078ec0ff */
[----:B------:R-:W-:-:S05]  /*9960*/  IMAD R2, R7, 0xc000, R9 ;  /* 0x0000c00007027824 */ /* 0x000fca00078e0209 */
[----:B------:R-:W-:Y:S01]  /*9970*/  R2UR UR14, R2 ;  /* 0x00000000020e72ca */ /* 0x000fe200000e0000 */
[----:B------:R-:W-:-:S05]  /*9980*/  VIADD R2, R9, 0x34800 ;  /* 0x0003480009027836 */ /* 0x000fca0000000000 */
[----:B------:R-:W-:-:S07]  /*9990*/  LEA R2, R16, R2, 0x3 ;  /* 0x0000000210027211 */ /* 0x000fce00078e18ff */
[----:B------:R-:W-:Y:S02]  /*99a0*/  UIADD3 UR8, UR14, 0x1c400, URZ ;  /* 0x0001c4000e087890 */ /* 0x000fe4000fffe03f */
[----:B------:R-:W-:Y:S02]  /*99b0*/  UIADD3 UR15, UR14, 0x20400, URZ ;  /* 0x000204000e0f7890 */ /* 0x000fe4000fffe03f */
[----:B------:R-:W-:-:S05]  /*99c0*/  UIADD3 UR14, UR14, 0x24400, URZ ;  /* 0x000244000e0e7890 */ /* 0x000fca000fffe03f */
[----:B------:R1:W-:Y:S02]  /*99d0*/  UTMALDG.4D [UR8], [UR4], desc[UR6] ;  /* 0x00000608040075b4 */ /* 0x0003e40008019000 */
[----:B-1----:R-:W-:Y:S01]  /*99e0*/  UMOV UR8, UR15 ;  /* 0x0000000f00087c82 */ /* 0x002fe20008000000 */
[----:B------:R-:W-:Y:S02]  /*99f0*/  UMOV UR10, UR17 ;  /* 0x00000011000a7c82 */ /* 0x000fe40008000000 */
[----:B------:R1:W-:Y:S02]  /*9a00*/  UTMALDG.4D [UR8], [UR4], desc[UR6] ;  /* 0x00000608040075b4 */ /* 0x0003e40008019000 */
[----:B-1----:R-:W-:Y:S01]  /*9a10*/  UMOV UR8, UR14 ;  /* 0x0000000e00087c82 */ /* 0x002fe20008000000 */
[----:B------:R-:W-:Y:S02]  /*9a20*/  UMOV UR10, UR16 ;  /* 0x00000010000a7c82 */ /* 0x000fe40008000000 */
[----:B------:R1:W-:Y:S01]  /*9a30*/  UTMALDG.4D [UR8], [UR4], desc[UR6] ;  /* 0x00000608040075b4 */ /* 0x0003e20008019000 */
[----:B------:R-:W2:Y:S02]  /*9a40*/  SYNCS.PHASECHK.TRANS64.TRYWAIT P1, [R2+URZ+0x60], R3 ;  /* 0x00006003020075a7 */ /* 0x000ea4000802017f */
[----:B-12---:R-:W-:Y:S05]  /*9a50*/  @!P1 BRA `(.L_x_54) ;  /* 0x0000001c00409947 */ /* 0x006fea0003800000 */
.L_x_99:
[----:B------:R-:W-:Y:S05]  /*9a60*/  @P2 BRA `(.L_x_55) ;  /* 0x00000000002c2947 */ /* 0x000fea0003800000 */
[----:B------:R-:W2:Y:S01]  /*9a70*/  S2R R9, SR_TID.X ;  /* 0x0000000000097919 */ /* 0x000ea20000002100 */
[----:B------:R-:W-:Y:S01]  /*9a80*/  MOV R14, 0x400 ;  /* 0x00000400000e7802 */ /* 0x000fe20000000f00 */
[----:B-1----:R-:W-:Y:S01]  /*9a90*/  IMAD.MOV.U32 R3, RZ, RZ, 0x8000 ;  /* 0x00008000ff037424 */ /* 0x002fe200078e00ff */
[----:B------:R-:W1:Y:S01]  /*9aa0*/  S2R R15, SR_CgaCtaId ;  /* 0x00000000000f7919 */ /* 0x000e620000008800 */
[----:B--2---:R-:W-:-:S04]  /*9ab0*/  LOP3.LUT R9, R9, 0x1f, RZ, 0xc0, !PT ;  /* 0x0000001f09097812 */ /* 0x004fc800078ec0ff */
[----:B------:R-:W-:Y:S02]  /*9ac0*/  ISETP.NE.AND P1, PT, R9, RZ, PT ;  /* 0x000000ff0900720c */ /* 0x000fe40003f25270 */
[----:B-1----:R-:W-:-:S05]  /*9ad0*/  LEA R14, R15, R14, 0x18 ;  /* 0x0000000e0f0e7211 */ /* 0x002fca00078ec0ff */
[----:B------:R-:W-:-:S04]  /*9ae0*/  IMAD R2, R16, 0x8, R14 ;  /* 0x0000000810027824 */ /* 0x000fc800078e020e */
[----:B------:R2:W-:Y:S02]  /*9af0*/  SYNCS.ARRIVE.TRANS64 RZ, [R2+URZ+0x34850], R3 ;  /* 0x0348500302ff79a7 */ /* 0x0005e4000800003f */
[----:B------:R-:W-:Y:S05]  /*9b00*/  @!P1 BRA `(.L_x_55) ;  /* 0x0000000000049947 */ /* 0x000fea0003800000 */
[----:B------:R-:W-:Y:S01]  /*9b10*/  BPT.TRAP 0x1 ;  /* 0x000000040000795c */ /* 0x000fe20000300000 */
.L_x_55:
[----:B------:R-:W3:Y:S01]  /*9b20*/  S2R R9, SR_CgaCtaId ;  /* 0x0000000000097919 */ /* 0x000ee20000008800 */
[----:B-12---:R-:W-:Y:S01]  /*9b30*/  MOV R3, 0x400 ;  /* 0x0000040000037802 */ /* 0x006fe20000000f00 */
[----:B------:R-:W-:Y:S01]  /*9b40*/  UIADD3 UR4, UP0, UR36, 0x470, URZ ;  /* 0x0000047024047890 */ /* 0x000fe2000ff1e03f */
[----:B------:R-:W-:Y:S01]  /*9b50*/  R2UR UR11, R18 ;  /* 0x00000000120b72ca */ /* 0x000fe200000e0000 */
[----:B------:R-:W-:Y:S01]  /*9b60*/  UMOV UR10, URZ ;  /* 0x0000003f000a7c82 */ /* 0x000fe20008000000 */
[----:B------:R-:W-:Y:S01]  /*9b70*/  R2UR UR13, R5 ;  /* 0x00000000050d72ca */ /* 0x000fe200000e0000 */
[----:B------:R-:W-:Y:S01]  /*9b80*/  UIADD3.X UR5, URZ, UR37, URZ, UP0, !UPT ;  /* 0x000000253f057290 */ /* 0x000fe200087fe43f */
[----:B------:R-:W-:Y:S01]  /*9b90*/  R2UR UR12, R4 ;  /* 0x00000000040c72ca */ /* 0x000fe200000e0000 */
[----:B------:R-:W-:Y:S01]  /*9ba0*/  UMOV UR7, 0x14f00000 ;  /* 0x14f0000000077882 */ /* 0x000fe20000000000 */
[----:B------:R-:W-:Y:S01]  /*9bb0*/  UMOV UR15, 0x40 ;  /* 0x00000040000f7882 */ /* 0x000fe20000000000 */
[----:B------:R-:W-:Y:S01]  /*9bc0*/  IMAD.MOV.U32 R5, RZ, RZ, R8 ;  /* 0x000000ffff057224 */ /* 0x000fe200078e0008 */
[----:B------:R-:W-:-:S05]  /*9bd0*/  MOV R18, R6 ;  /* 0x0000000600127202 */ /* 0x000fca0000000f00 */
[----:B------:R-:W-:Y:S01]  /*9be0*/  USHF.L.U32 UR11, UR11, 0x7, URZ ;  /* 0x000000070b0b7899 */ /* 0x000fe2000800063f */
[----:B---3--:R-:W-:-:S04]  /*9bf0*/  LEA R3, R9, R3, 0x18 ;  /* 0x0000000309037211 */ /* 0x008fc800078ec0ff */
[----:B------:R-:W-:-:S04]  /*9c00*/  LEA R2, R16, R3, 0x3 ;  /* 0x0000000310027211 */ /* 0x000fc800078e18ff */
[----:B------:R-:W-:Y:S01]  /*9c10*/  R2UR UR9, R2 ;  /* 0x00000000020972ca */ /* 0x000fe200000e0000 */
[----:B------:R-:W-:-:S05]  /*9c20*/  IMAD R2, R16, 0x8000, R3 ;  /* 0x0000800010027824 */ /* 0x000fca00078e0203 */
[----:B------:R-:W-:-:S07]  /*9c30*/  R2UR UR6, R2 ;  /* 0x00000000020672ca */ /* 0x000fce00000e0000 */
[----:B------:R-:W-:-:S06]  /*9c40*/  UIADD3 UR9, UR9, 0x34850, URZ ;  /* 0x0003485009097890 */ /* 0x000fcc000fffe03f */
[----:B------:R-:W-:Y:S02]  /*9c50*/  UIADD3 UR8, UR6, 0x400, URZ ;  /* 0x0000040006087890 */ /* 0x000fe4000fffe03f */
[----:B------:R-:W-:-:S03]  /*9c60*/  UIADD3 UR14, UR6, 0x4400, URZ ;  /* 0x00004400060e7890 */ /* 0x000fc6000fffe03f */
[----:B------:R-:W-:-:S04]  /*9c70*/  UMOV UR6, 0x0 ;  /* 0x0000000000067882 */ /* 0x000fc80000000000 */
[----:B------:R1:W-:Y:S02]  /*9c80*/  UTMALDG.4D [UR8], [UR4], desc[UR6] ;  /* 0x00000608040075b4 */ /* 0x0003e40008019000 */
[----:B-1----:R-:W-:Y:S01]  /*9c90*/  UMOV UR8, UR14 ;  /* 0x0000000e00087c82 */ /* 0x002fe20008000000 */
[----:B------:R-:W-:Y:S02]  /*9ca0*/  UMOV UR10, UR15 ;  /* 0x0000000f000a7c82 */ /* 0x000fe40008000000 */
[----:B------:R1:W-:Y:S02]  /*9cb0*/  UTMALDG.4D [UR8], [UR4], desc[UR6] ;  /* 0x00000608040075b4 */ /* 0x0003e40008019000 */
[----:B-1----:R-:W-:Y:S01]  /*9cc0*/  NOP ;  /* 0x0000000000007918 */ /* 0x002fe20000000000 */
.L_x_50:
[----:B------:R-:W-:Y:S05]  /*9cd0*/  BSYNC B0 ;  /* 0x0000000000007941 */ /* 0x000fea0003800000 */
.L_x_49:
[----:B------:R-:W2:Y:S01]  /*9ce0*/  LDL.LU R2, [R1+0xc] ;  /* 0x00000c0001027983 */ /* 0x000ea20000300800 */
[----:B------:R-:W-:Y:S01]  /*9cf0*/  IMAD.MOV.U32 R16, RZ, RZ, R7 ;  /* 0x000000ffff107224 */ /* 0x000fe200078e0007 */
[----:B------:R-:W-:Y:S01]  /*9d00*/  MOV R17, R12 ;  /* 0x0000000c00117202 */ /* 0x000fe20000000f00 */
[----:B--2---:R-:W-:-:S07]  /*9d10*/  VIADD R6, R2, 0xfffffffd ;  /* 0xfffffffd02067836 */ /* 0x004fce0000000000 */
.L_x_48:
[----:B------:R-:W-:Y:S01]  /*9d20*/  IMAD.MOV R13, RZ, RZ, -R13 ;  /* 0x000000ffff0d7224 */ /* 0x000fe200078e0a0d */
[----:B------:R-:W-:Y:S04]  /*9d30*/  BSSY B0, `(.L_x_47) ;  /* 0x00000ed000007945 */ /* 0x000fe80003800000 */
[----:B------:R-:W-:-:S13]  /*9d40*/  ISETP.NE.AND P1, PT, R10, R13, PT ;  /* 0x0000000d0a00720c */ /* 0x000fda0003f25270 */
[----:B------:R-:W-:Y:S05]  /*9d50*/  @!P1 BRA `(.L_x_56) ;  /* 0x0000000c00a89947 */ /* 0x000fea0003800000 */
[----:B------:R-:W-:-:S07]  /*9d60*/  IMAD.MOV.U32 R8, RZ, RZ, R5 ;  /* 0x000000ffff087224 */ /* 0x000fce00078e0005 */
.L_x_71:
[----:B------:R-:W-:Y:S01]  /*9d70*/  IADD3 R7, R16, 0x1, RZ ;  /* 0x0000000110077810 */ /* 0x000fe20007ffe0ff */
[----:B------:R-:W-:Y:S03]  /*9d80*/  BSSY B1, `(.L_x_57) ;  /* 0x0000070000017945 */ /* 0x000fe60003800000 */
        /* <DEDUP_REMOVED lines=10> */
[----:B------:R-:W-:-:S04]  /*9e30*/  IMAD R13, R11, UR4, RZ ;  /* 0x000000040b0d7c24 */ /* 0x000fc8000f8e02ff */
[----:B------:R-:W-:Y:S01]  /*9e40*/  IMAD R13, R0, UR5, R13 ;  /* 0x00000005000d7c24 */ /* 0x000fe2000f8e020d */
[----:B-1----:R-:W-:-:S13]  /*9e50*/  ISETP.NE.AND P1, PT, R9, 0x1, PT ;  /* 0x000000010900780c */ /* 0x002fda0003f25270 */
[----:B------:R-:W1:Y:S02]  /*9e60*/  @P1 LDC.64 R2, c[0x0][0x420] ;  /* 0x00010800ff021b82 */ /* 0x000e640000000a00 */
[----:B-1----:R-:W-:-:S04]  /*9e70*/  @P1 IMAD.HI.U32 R8, R6, R2, RZ ;  /* 0x0000000206081227 */ /* 0x002fc800078e00ff */
[----:B------:R-:W-:Y:S01]  /*9e80*/  IMAD.MOV.U32 R2, RZ, RZ, R6 ;  /* 0x000000ffff027224 */ /* 0x000fe200078e0006 */
[----:B------:R-:W-:-:S04]  /*9e90*/  @P1 SHF.R.U32.HI R2, RZ, R3, R8 ;  /* 0x00000003ff021219 */ /* 0x000fc80000011608 */
[----:B------:R-:W-:Y:S02]  /*9ea0*/  IADD3 R12, -R2, RZ, RZ ;  /* 0x000000ff020c7210 */ /* 0x000fe40007ffe1ff */
[----:B------:R-:W-:-:S03]  /*9eb0*/  SHF.R.S32.HI R3, RZ, 0x1f, R2 ;  /* 0x0000001fff037819 */ /* 0x000fc60000011402 */
[----:B------:R-:W-:Y:S02]  /*9ec0*/  IMAD R12, R9, R12, R6 ;  /* 0x0000000c090c7224 */ /* 0x000fe400078e0206 */
[----:B------:R-:W1:Y:S01]  /*9ed0*/  LDC.64 R8, c[0x0][0x3f8] ;  /* 0x0000fe00ff087b82 */ /* 0x000e620000000a00 */
[----:B------:R-:W-:-:S04]  /*9ee0*/  IMAD.WIDE.U32 R2, R0, UR4, R2 ;  /* 0x0000000400027c25 */ /* 0x000fc8000f8e0002 */
[----:B------:R-:W-:Y:S01]  /*9ef0*/  IMAD.IADD R13, R13, 0x1, R3 ;  /* 0x000000010d0d7824 */ /* 0x000fe200078e0203 */
[----:B-1----:R-:W-:-:S04]  /*9f00*/  LEA R8, P1, R2, R8, 0x2 ;  /* 0x0000000802087211 */ /* 0x002fc800078210ff */
[----:B------:R-:W-:-:S05]  /*9f10*/  LEA.HI.X R9, R2, R9, R13, 0x2, P1 ;  /* 0x0000000902097211 */ /* 0x000fca00008f140d */
[----:B------:R1:W5:Y:S04]  /*9f20*/  LDG.E R8, desc[UR6][R8.64] ;  /* 0x0000000608087981 */ /* 0x000368000c1e1900 */
.L_x_59:
[----:B------:R-:W2:Y:S01]  /*9f30*/  S2R R3, SR_CgaCtaId ;  /* 0x0000000000037919 */ /* 0x000ea20000008800 */
[----:B------:R-:W-:-:S04]  /*9f40*/  MOV R2, 0x400 ;  /* 0x0000040000027802 */ /* 0x000fc80000000f00 */
[----:B--2---:R-:W-:Y:S02]  /*9f50*/  LEA R2, R3, R2, 0x18 ;  /* 0x0000000203027211 */ /* 0x004fe400078ec0ff */
[----:B------:R-:W-:-:S03]  /*9f60*/  SHF.L.U32 R3, R10, 0x1f, RZ ;  /* 0x0000001f0a037819 */ /* 0x000fc600000006ff */
[----:B------:R-:W-:-:S04]  /*9f70*/  IMAD R2, R7, 0x8, R2 ;  /* 0x0000000807027824 */ /* 0x000fc800078e0202 */
[----:B------:R-:W2:Y:S02]  /*9f80*/  SYNCS.PHASECHK.TRANS64.TRYWAIT P1, [R2+URZ+0x34840], R3 ;  /* 0x03484003020075a7 */ /* 0x000ea4000802017f */
[----:B--2---:R-:W-:Y:S05]  /*9f90*/  @!P1 BRA `(.L_x_60) ;  /* 0x0000001800049947 */ /* 0x004fea0003800000 */
.L_x_100:
[----:B-1----:R-:W1:Y:S02]  /*9fa0*/  S2R R9, SR_TID.X ;  /* 0x0000000000097919 */ /* 0x002e640000002100 */
[----:B-1----:R-:W-:-:S04]  /*9fb0*/  LOP3.LUT R9, R9, 0x7f, RZ, 0xc0, !PT ;  /* 0x0000007f09097812 */ /* 0x002fc800078ec0ff */
[----:B------:R-:W-:-:S13]  /*9fc0*/  ISETP.NE.AND P2, PT, R9, RZ, PT ;  /* 0x000000ff0900720c */ /* 0x000fda0003f45270 */
[----:B------:R-:W-:Y:S05]  /*9fd0*/  @P2 BRA `(.L_x_61) ;  /* 0x00000000001c2947 */ /* 0x000fea0003800000 */
[----:B------:R-:W1:Y:S01]  /*9fe0*/  S2R R9, SR_TID.X ;  /* 0x0000000000097919 */ /* 0x000e620000002100 */
[----:B--2---:R-:W-:-:S04]  /*9ff0*/  MOV R3, 0xc000 ;  /* 0x0000c00000037802 */ /* 0x004fc80000000f00 */
[----:B------:R3:W-:Y:S01]  /*a000*/  SYNCS.ARRIVE.TRANS64 RZ, [R2+URZ+0x34830], R3 ;  /* 0x0348300302ff79a7 */ /* 0x0007e2000800003f */
[----:B-1----:R-:W-:-:S04]  /*a010*/  LOP3.LUT R9, R9, 0x1f, RZ, 0xc0, !PT ;  /* 0x0000001f09097812 */ /* 0x002fc800078ec0ff */
[----:B------:R-:W-:-:S13]  /*a020*/  ISETP.NE.AND P1, PT, R9, RZ, PT ;  /* 0x000000ff0900720c */ /* 0x000fda0003f25270 */
[----:B---3--:R-:W-:Y:S05]  /*a030*/  @!P1 BRA `(.L_x_61) ;  /* 0x0000000000049947 */ /* 0x008fea0003800000 */
[----:B------:R-:W-:Y:S01]  /*a040*/  BPT.TRAP 0x1 ;  /* 0x000000040000795c */ /* 0x000fe20000300000 */
.L_x_61:
[----:B------:R-:W1:Y:S01]  /*a050*/  S2R R9, SR_CgaCtaId ;  /* 0x0000000000097919 */ /* 0x000e620000008800 */
        /* <DEDUP_REMOVED lines=12> */
[----:B------:R-:W-:-:S03]  /*a120*/  SHF.L.U32 R17, R17, 0x1f, RZ ;  /* 0x0000001f11117819 */ /* 0x000fc600000006ff */
[----:B------:R-:W-:Y:S02]  /*a130*/  UIADD3 UR9, UR9, 0x34830, URZ ;  /* 0x0003483009097890 */ /* 0x000fe4000fffe03f */
[----:B------:R-:W-:Y:S01]  /*a140*/  USHF.L.U32 UR11, UR11, 0x7, URZ ;  /* 0x000000070b0b7899 */ /* 0x000fe2000800063f */
[----:B-1----:R-:W-:-:S05]  /*a150*/  LEA R3, R9, R3, 0x18 ;  /* 0x0000000309037211 */ /* 0x002fca00078ec0ff */
[----:B------:R-:W-:Y:S02]  /*a160*/  IMAD R2, R7, 0xc000, R3 ;  /* 0x0000c00007027824 */ /* 0x000fe400078e0203 */
[----:B------:R-:W-:-:S03]  /*a170*/  VIADD R3, R3, 0x34800 ;  /* 0x0003480003037836 */ /* 0x000fc60000000000 */
[----:B------:R-:W-:Y:S01]  /*a180*/  R2UR UR14, R2 ;  /* 0x00000000020e72ca */ /* 0x000fe200000e0000 */
[----:B------:R-:W-:-:S12]  /*a190*/  IMAD R2, R16, 0x8, R3 ;  /* 0x0000000810027824 */ /* 0x000fd800078e0203 */
        /* <DEDUP_REMOVED lines=12> */
.L_x_101:
[----:B------:R-:W-:Y:S05]  /*a260*/  @P2 BRA `(.L_x_63) ;  /* 0x00000000001c2947 */ /* 0x000fea0003800000 */
[----:B------:R-:W2:Y:S01]  /*a270*/  S2R R9, SR_TID.X ;  /* 0x0000000000097919 */ /* 0x000ea20000002100 */
[----:B------:R-:W-:-:S04]  /*a280*/  MOV R3, 0x8000 ;  /* 0x0000800000037802 */ /* 0x000fc80000000f00 */
[----:B------:R3:W-:Y:S01]  /*a290*/  SYNCS.ARRIVE.TRANS64 RZ, [R2+URZ+0x50], R3 ;  /* 0x0000500302ff79a7 */ /* 0x0007e2000800003f */
[----:B--2---:R-:W-:-:S04]  /*a2a0*/  LOP3.LUT R9, R9, 0x1f, RZ, 0xc0, !PT ;  /* 0x0000001f09097812 */ /* 0x004fc800078ec0ff */
[----:B------:R-:W-:-:S13]  /*a2b0*/  ISETP.NE.AND P1, PT, R9, RZ, PT ;  /* 0x000000ff0900720c */ /* 0x000fda0003f25270 */
[----:B---3--:R-:W-:Y:S05]  /*a2c0*/  @!P1 BRA `(.L_x_63) ;  /* 0x0000000000049947 */ /* 0x008fea0003800000 */
[----:B------:R-:W-:Y:S01]  /*a2d0*/  BPT.TRAP 0x1 ;  /* 0x000000040000795c */ /* 0x000fe20000300000 */
.L_x_63:
        /* <DEDUP_REMOVED lines=9> */
[----:B------:R-:W-:Y:S01]  /*a370*/  R2UR UR12, R4 ;  /* 0x00000000040c72ca */ /* 0x000fe200000e0000 */
[----:B------:R-:W-:Y:S01]  /*a380*/  UMOV UR15, 0x40 ;  /* 0x00000040000f7882 */ /* 0x000fe20000000000 */
[----:B------:R-:W-:Y:S01]  /*a390*/  IMAD.MOV.U32 R18, RZ, RZ, R12 ;  /* 0x000000ffff127224 */ /* 0x000fe200078e000c */
[----:B------:R-:W-:-:S04]  /*a3a0*/  MOV R5, R8 ;  /* 0x0000000800057202 */ /* 0x000fc80000000f00 */
[----:B------:R-:W-:Y:S02]  /*a3b0*/  USHF.L.U32 UR11, UR11, 0x7, URZ ;  /* 0x000000070b0b7899 */ /* 0x000fe4000800063f */
[----:B------:R-:W-:Y:S01]  /*a3c0*/  UIADD3 UR9, UR9, 0x50, URZ ;  /* 0x0000005009097890 */ /* 0x000fe2000fffe03f */
[----:B--2---:R-:W-:-:S05]  /*a3d0*/  LEA R3, R9, R3, 0x18 ;  /* 0x0000000309037211 */ /* 0x004fca00078ec0ff */
[----:B------:R-:W-:-:S05]  /*a3e0*/  IMAD R16, R16, 0x8000, R3 ;  /* 0x0000800010107824 */ /* 0x000fca00078e0203 */
[----:B------:R-:W-:-:S13]  /*a3f0*/  R2UR UR6, R16 ;  /* 0x00000000100672ca */ /* 0x000fda00000e0000 */
[----:B------:R-:W-:Y:S02]  /*a400*/  UIADD3 UR8, UR6, 0x400, URZ ;  /* 0x0000040006087890 */ /* 0x000fe4000fffe03f */
[----:B------:R-:W-:-:S03]  /*a410*/  UIADD3 UR14, UR6, 0x4400, URZ ;  /* 0x00004400060e7890 */ /* 0x000fc6000fffe03f */
[----:B------:R-:W-:-:S04]  /*a420*/  UMOV UR6, 0x0 ;  /* 0x0000000000067882 */ /* 0x000fc80000000000 */
[----:B------:R2:W-:Y:S02]  /*a430*/  UTMALDG.4D [UR8], [UR4], desc[UR6] ;  /* 0x00000608040075b4 */ /* 0x0005e40008019000 */
[----:B--2---:R-:W-:Y:S01]  /*a440*/  UMOV UR8, UR14 ;  /* 0x0000000e00087c82 */ /* 0x004fe20008000000 */
[----:B------:R-:W-:Y:S02]  /*a450*/  UMOV UR10, UR15 ;  /* 0x0000000f000a7c82 */ /* 0x000fe40008000000 */
[----:B------:R2:W-:Y:S02]  /*a460*/  UTMALDG.4D [UR8], [UR4], desc[UR6] ;  /* 0x00000608040075b4 */ /* 0x0005e40008019000 */
[----:B--2---:R-:W-:Y:S01]  /*a470*/  NOP ;  /* 0x0000000000007918 */ /* 0x004fe20000000000 */
.L_x_58:
[----:B------:R-:W-:Y:S05]  /*a480*/  BSYNC B1 ;  /* 0x0000000000017941 */ /* 0x000fea0003800000 */
.L_x_57:
[----:B------:R-:W-:Y:S01]  /*a490*/  VIADD R16, R7, 0x1 ;  /* 0x0000000107107836 */ /* 0x000fe20000000000 */
[----:B------:R-:W-:Y:S04]  /*a4a0*/  BSSY B1, `(.L_x_64) ;  /* 0x0000072000017945 */ /* 0x000fe80003800000 */
[----:B------:R-:W-:-:S04]  /*a4b0*/  ISETP.NE.AND P1, PT, R16, 0x2, PT ;  /* 0x000000021000780c */ /* 0x000fc80003f25270 */
[----:B-1----:R-:W-:Y:S02]  /*a4c0*/  SEL R17, RZ, 0x1, P1 ;  /* 0x00000001ff117807 */ /* 0x002fe40000800000 */
[----:B------:R-:W-:Y:S02]  /*a4d0*/  SEL R16, R16, RZ, P1 ;  /* 0x000000ff10107207 */ /* 0x000fe40000800000 */
[----:B------:R-:W-:Y:S01]  /*a4e0*/  LOP3.LUT R17, R10, R17, RZ, 0x3c, !PT ;  /* 0x000000110a117212 */ /* 0x000fe200078e3cff */
[----:B------:R-:W-:Y:S06]  /*a4f0*/  @!P6 BRA `(.L_x_65) ;  /* 0x0000000400b0e947 */ /* 0x000fec0003800000 */
[----:B------:R-:W-:Y:S01]  /*a500*/  VIADD R12, R6, 0xffffffff ;  /* 0xffffffff060c7836 */ /* 0x000fe20000000000 */
        /* <DEDUP_REMOVED lines=8> */
[----:B-1----:R-:W-:Y:S01]  /*a590*/  @P1 IMAD.HI.U32 R9, R12, R2, RZ ;  /* 0x000000020c091227 */ /* 0x002fe200078e00ff */
[----:B------:R-:W-:-:S04]  /*a5a0*/  MOV R2, R12 ;  /* 0x0000000c00027202 */ /* 0x000fc80000000f00 */
[----:B------:R-:W-:-:S05]  /*a5b0*/  @P1 SHF.R.U32.HI R2, RZ, R3, R9 ;  /* 0x00000003ff021219 */ /* 0x000fca0000011609 */
[----:B------:R-:W-:-:S04]  /*a5c0*/  IMAD.MOV R3, RZ, RZ, -R2 ;  /* 0x000000ffff037224 */ /* 0x000fc800078e0a02 */
[----:B------:R-:W-:Y:S01]  /*a5d0*/  IMAD R12, R8, R3, R12 ;  /* 0x00000003080c7224 */ /* 0x000fe200078e020c */
[--C-:B------:R-:W-:Y:S01]  /*a5e0*/  SHF.R.S32.HI R3, RZ, 0x1f, R2.reuse ;  /* 0x0000001fff037819 */ /* 0x100fe20000011402 */
[----:B------:R-:W1:Y:S02]  /*a5f0*/  LDC.64 R8, c[0x0][0x3f8] ;  /* 0x0000fe00ff087b82 */ /* 0x000e640000000a00 */
[----:B------:R-:W-:-:S04]  /*a600*/  IMAD.WIDE.U32 R2, R0, UR4, R2 ;  /* 0x0000000400027c25 */ /* 0x000fc8000f8e0002 */
[----:B------:R-:W-:Y:S01]  /*a610*/  IMAD.IADD R13, R13, 0x1, R3 ;  /* 0x000000010d0d7824 */ /* 0x000fe200078e0203 */
[----:B-1----:R-:W-:-:S04]  /*a620*/  LEA R8, P1, R2, R8, 0x2 ;  /* 0x0000000802087211 */ /* 0x002fc800078210ff */
[----:B------:R-:W-:-:S05]  /*a630*/  LEA.HI.X R9, R2, R9, R13, 0x2, P1 ;  /* 0x0000000902097211 */ /* 0x000fca00008f140d */
[----:B------:R1:W5:Y:S04]  /*a640*/  LDG.E R8, desc[UR6][R8.64] ;  /* 0x0000000608087981 */ /* 0x000368000c1e1900 */
.L_x_66:
[----:B------:R-:W2:Y:S01]  /*a650*/  S2R R3, SR_CgaCtaId ;  /* 0x0000000000037919 */ /* 0x000ea20000008800 */
[----:B------:R-:W-:-:S04]  /*a660*/  MOV R2, 0x400 ;  /* 0x0000040000027802 */ /* 0x000fc80000000f00 */
[----:B--2---:R-:W-:Y:S02]  /*a670*/  LEA R2, R3, R2, 0x18 ;  /* 0x0000000203027211 */ /* 0x004fe400078ec0ff */
[----:B------:R-:W-:Y:S02]  /*a680*/  SHF.L.U32 R3, R17, 0x1f, RZ ;  /* 0x0000001f11037819 */ /* 0x000fe400000006ff */
[----:B------:R-:W-:-:S04]  /*a690*/  LEA R2, R16, R2, 0x3 ;  /* 0x0000000210027211 */ /* 0x000fc800078e18ff */
[----:B------:R-:W2:Y:S02]  /*a6a0*/  SYNCS.PHASECHK.TRANS64.TRYWAIT P1, [R2+URZ+0x34840], R3 ;  /* 0x03484003020075a7 */ /* 0x000ea4000802017f */
[----:B--2---:R-:W-:Y:S05]  /*a6b0*/  @!P1 BRA `(.L_x_67) ;  /* 0x0000001000649947 */ /* 0x004fea0003800000 */
.L_x_102:
[----:B-1----:R-:W1:Y:S02]  /*a6c0*/  S2R R9, SR_TID.X ;  /* 0x0000000000097919 */ /* 0x002e640000002100 */
[----:B-1----:R-:W-:-:S04]  /*a6d0*/  LOP3.LUT R9, R9, 0x7f, RZ, 0xc0, !PT ;  /* 0x0000007f09097812 */ /* 0x002fc800078ec0ff */
[----:B------:R-:W-:-:S13]  /*a6e0*/  ISETP.NE.AND P2, PT, R9, RZ, PT ;  /* 0x000000ff0900720c */ /* 0x000fda0003f45270 */
[----:B------:R-:W-:Y:S05]  /*a6f0*/  @P2 BRA `(.L_x_68) ;  /* 0x00000000001c2947 */ /* 0x000fea0003800000 */
[----:B------:R-:W1:Y:S01]  /*a700*/  S2R R9, SR_TID.X ;  /* 0x0000000000097919 */ /* 0x000e620000002100 */
[----:B--2---:R-:W-:-:S04]  /*a710*/  IMAD.MOV.U32 R3, RZ, RZ, 0xc000 ;  /* 0x0000c000ff037424 */ /* 0x004fc800078e00ff */
[----:B------:R3:W-:Y:S01]  /*a720*/  SYNCS.ARRIVE.TRANS64 RZ, [R2+URZ+0x34830], R3 ;  /* 0x0348300302ff79a7 */ /* 0x0007e2000800003f */
[----:B-1----:R-:W-:-:S04]  /*a730*/  LOP3.LUT R9, R9, 0x1f, RZ, 0xc0, !PT ;  /* 0x0000001f09097812 */ /* 0x002fc800078ec0ff */
[----:B------:R-:W-:-:S13]  /*a740*/  ISETP.NE.AND P1, PT, R9, RZ, PT ;  /* 0x000000ff0900720c */ /* 0x000fda0003f25270 */
[----:B---3--:R-:W-:Y:S05]  /*a750*/  @!P1 BRA `(.L_x_68) ;  /* 0x0000000000049947 */ /* 0x008fea0003800000 */
[----:B------:R-:W-:Y:S01]  /*a760*/  BPT.TRAP 0x1 ;  /* 0x000000040000795c */ /* 0x000fe20000300000 */
.L_x_68:
[----:B------:R-:W1:Y:S01]  /*a770*/  S2R R13, SR_CgaCtaId ;  /* 0x00000000000d7919 */ /* 0x000e620000008800 */
[----:B------:R-:W-:Y:S01]  /*a780*/  MOV R9, 0x400 ;  /* 0x0000040000097802 */ /* 0x000fe20000000f00 */
[----:B------:R-:W-:Y:S01]  /*a790*/  UIADD3 UR4, UP0, UR36, 0x370, URZ ;  /* 0x0000037024047890 */ /* 0x000fe2000ff1e03f */
[----:B------:R-:W-:Y:S01]  /*a7a0*/  R2UR UR11, R12 ;  /* 0x000000000c0b72ca */ /* 0x000fe200000e0000 */
[----:B------:R-:W-:Y:S01]  /*a7b0*/  UMOV UR10, URZ ;  /* 0x0000003f000a7c82 */ /* 0x000fe20008000000 */
[----:B------:R-:W-:Y:S01]  /*a7c0*/  R2UR UR12, R4 ;  /* 0x00000000040c72ca */ /* 0x000fe200000e0000 */
[----:B------:R-:W-:Y:S01]  /*a7d0*/  UIADD3.X UR5, URZ, UR37, URZ, UP0, !UPT ;  /* 0x000000253f057290 */ /* 0x000fe200087fe43f */
[----:B-----5:R-:W-:Y:S01]  /*a7e0*/  R2UR UR13, R8 ;  /* 0x00000000080d72ca */ /* 0x020fe200000e0000 */
[----:B------:R-:W-:Y:S01]  /*a7f0*/  UMOV UR6, 0x0 ;  /* 0x0000000000067882 */ /* 0x000fe20000000000 */
[----:B------:R-:W-:Y:S01]  /*a800*/  UMOV UR7, 0x14f00000 ;  /* 0x14f0000000077882 */ /* 0x000fe20000000000 */
[----:B------:R-:W-:Y:S01]  /*a810*/  UMOV UR18, 0x40 ;  /* 0x0000004000127882 */ /* 0x000fe20000000000 */
[----:B------:R-:W-:-:S05]  /*a820*/  UMOV UR17, 0x80 ;  /* 0x0000008000117882 */ /* 0x000fca0000000000 */
[----:B------:R-:W-:Y:S01]  /*a830*/  USHF.L.U32 UR11, UR11, 0x7, URZ ;  /* 0x000000070b0b7899 */ /* 0x000fe2000800063f */
[----:B-1----:R-:W-:-:S05]  /*a840*/  LEA R9, R13, R9, 0x18 ;  /* 0x000000090d097211 */ /* 0x002fca00078ec0ff */
[----:B--2---:R-:W-:-:S05]  /*a850*/  VIADD R2, R9, 0x34800 ;  /* 0x0003480009027836 */ /* 0x004fca0000000000 */
[----:B------:R-:W-:Y:S01]  /*a860*/  LEA R3, R16, R2, 0x3 ;  /* 0x0000000210037211 */ /* 0x000fe200078e18ff */
[----:B------:R-:W-:-:S03]  /*a870*/  IMAD R2, R7, 0x8, R2 ;  /* 0x0000000807027824 */ /* 0x000fc600078e0202 */
[----:B------:R-:W-:Y:S01]  /*a880*/  R2UR UR9, R3 ;  /* 0x00000000030972ca */ /* 0x000fe200000e0000 */
[----:B------:R-:W-:-:S05]  /*a890*/  IMAD R3, R16, 0xc000, R9 ;  /* 0x0000c00010037824 */ /* 0x000fca00078e0209 */
[----:B------:R-:W-:Y:S02]  /*a8a0*/  R2UR UR8, R3 ;  /* 0x00000000030872ca */ /* 0x000fe400000e0000 */
[----:B------:R-:W-:-:S05]  /*a8b0*/  SHF.L.U32 R3, R10, 0x1f, RZ ;  /* 0x0000001f0a037819 */ /* 0x000fca00000006ff */
[----:B------:R-:W-:-:S06]  /*a8c0*/  UIADD3 UR9, UR9, 0x30, URZ ;  /* 0x0000003009097890 */ /* 0x000fcc000fffe03f */
[----:B------:R-:W-:Y:S02]  /*a8d0*/  UIADD3 UR14, UR8, 0x1c400, URZ ;  /* 0x0001c400080e7890 */ /* 0x000fe4000fffe03f */
[----:B------:R-:W-:Y:S02]  /*a8e0*/  UIADD3 UR15, UR8, 0x20400, URZ ;  /* 0x00020400080f7890 */ /* 0x000fe4000fffe03f */
[----:B------:R-:W-:-:S03]  /*a8f0*/  UIADD3 UR16, UR8, 0x24400, URZ ;  /* 0x0002440008107890 */ /* 0x000fc6000fffe03f */
[----:B------:R-:W-:Y:S02]  /*a900*/  UMOV UR8, UR14 ;  /* 0x0000000e00087c82 */ /* 0x000fe40008000000 */
[----:B------:R1:W-:Y:S02]  /*a910*/  UTMALDG.4D [UR8], [UR4], desc[UR6] ;  /* 0x00000608040075b4 */ /* 0x0003e40008019000 */
[----:B-1----:R-:W-:Y:S01]  /*a920*/  UMOV UR8, UR15 ;  /* 0x0000000f00087c82 */ /* 0x002fe20008000000 */
[----:B------:R-:W-:Y:S02]  /*a930*/  UMOV UR10, UR18 ;  /* 0x00000012000a7c82 */ /* 0x000fe40008000000 */
[----:B------:R1:W-:Y:S02]  /*a940*/  UTMALDG.4D [UR8], [UR4], desc[UR6] ;  /* 0x00000608040075b4 */ /* 0x0003e40008019000 */
[----:B-1----:R-:W-:Y:S01]  /*a950*/  UMOV UR8, UR16 ;  /* 0x0000001000087c82 */ /* 0x002fe20008000000 */
[----:B------:R-:W-:-:S02]  /*a960*/  UMOV UR10, UR17 ;  /* 0x00000011000a7c82 */ /* 0x000fc40008000000 */
[----:B------:R1:W-:Y:S01]  /*a970*/  UTMALDG.4D [UR8], [UR4], desc[UR6] ;  /* 0x00000608040075b4 */ /* 0x0003e20008019000 */
[----:B------:R-:W2:Y:S02]  /*a980*/  SYNCS.PHASECHK.TRANS64.TRYWAIT P1, [R2+URZ+0x60], R3 ;  /* 0x00006003020075a7 */ /* 0x000ea4000802017f */
[----:B-12---:R-:W-:Y:S05]  /*a990*/  @!P1 BRA `(.L_x_69) ;  /* 0x0000000c00c09947 */ /* 0x006fea0003800000 */
.L_x_103:
        /* <DEDUP_REMOVED lines=8> */
.L_x_70:
[----:B------:R-:W2:Y:S01]  /*aa20*/  S2R R9, SR_CgaCtaId ;  /* 0x0000000000097919 */ /* 0x000ea20000008800 */
[----:B-1----:R-:W-:Y:S01]  /*aa30*/  MOV R3, 0x400 ;  /* 0x0000040000037802 */ /* 0x002fe20000000f00 */
        /* <DEDUP_REMOVED lines=9> */
[----:B------:R-:W-:-:S02]  /*aad0*/  IMAD.MOV.U32 R18, RZ, RZ, R12 ;  /* 0x000000ffff127224 */ /* 0x000fc400078e000c */
[----:B------:R-:W-:-:S03]  /*aae0*/  IMAD.MOV.U32 R5, RZ, RZ, R8 ;  /* 0x000000ffff057224 */ /* 0x000fc600078e0008 */
[----:B------:R-:W-:Y:S02]  /*aaf0*/  USHF.L.U32 UR11, UR11, 0x7, URZ ;  /* 0x000000070b0b7899 */ /* 0x000fe4000800063f */
[----:B------:R-:W-:Y:S01]  /*ab00*/  UIADD3 UR9, UR9, 0x50, URZ ;  /* 0x0000005009097890 */ /* 0x000fe2000fffe03f */
[----:B--2---:R-:W-:-:S04]  /*ab10*/  LEA R3, R9, R3, 0x18 ;  /* 0x0000000309037211 */ /* 0x004fc800078ec0ff */
[----:B------:R-:W-:-:S04]  /*ab20*/  LEA R7, R7, R3, 0xf ;  /* 0x0000000307077211 */ /* 0x000fc800078e78ff */
[----:B------:R-:W-:-:S13]  /*ab30*/  R2UR UR6, R7 ;  /* 0x00000000070672ca */ /* 0x000fda00000e0000 */
        /* <DEDUP_REMOVED lines=8> */
.L_x_65:
[----:B------:R-:W-:Y:S05]  /*abc0*/  BSYNC B1 ;  /* 0x0000000000017941 */ /* 0x000fea0003800000 */
.L_x_64:
[C---:B------:R-:W-:Y:S02]  /*abd0*/  ISETP.GT.AND P1, PT, R6.reuse, 0x1, PT ;  /* 0x000000010600780c */ /* 0x040fe40003f24270 */
[----:B------:R-:W-:-:S11]  /*abe0*/  IADD3 R6, R6, -0x2, RZ ;  /* 0xfffffffe06067810 */ /* 0x000fd60007ffe0ff */
[----:B------:R-:W-:Y:S05]  /*abf0*/  @P1 BRA `(.L_x_71) ;  /* 0xfffffff0005c1947 */ /* 0x000fea000383ffff */
.L_x_56:
[----:B------:R-:W-:Y:S05]  /*ac00*/  BSYNC B0 ;  /* 0x0000000000007941 */ /* 0x000fea0003800000 */
.L_x_47:
[----:B------:R-:W-:Y:S04]  /*ac10*/  BSSY B0, `(.L_x_72) ;  /* 0x000002c000007945 */ /* 0x000fe80003800000 */
[----:B------:R-:W-:Y:S05]  /*ac20*/  @!P6 BRA `(.L_x_73) ;  /* 0x0000000000a8e947 */ /* 0x000fea0003800000 */
[----:B------:R-:W2:Y:S01]  /*ac30*/  S2R R3, SR_CgaCtaId ;  /* 0x0000000000037919 */ /* 0x000ea20000008800 */
[----:B------:R-:W-:Y:S01]  /*ac40*/  MOV R0, 0x400 ;  /* 0x0000040000007802 */ /* 0x000fe20000000f00 */
[----:B------:R-:W3:Y:S03]  /*ac50*/  S2R R2, SR_TID.X ;  /* 0x0000000000027919 */ /* 0x000ee60000002100 */
[----:B--2---:R-:W-:Y:S02]  /*ac60*/  LEA R0, R3, R0, 0x18 ;  /* 0x0000000003007211 */ /* 0x004fe400078ec0ff */
[----:B---3--:R-:W-:-:S03]  /*ac70*/  LOP3.LUT R2, R2, 0x7f, RZ, 0xc0, !PT ;  /* 0x0000007f02027812 */ /* 0x008fc600078ec0ff */
[----:B------:R-:W-:Y:S01]  /*ac80*/  IMAD R3, R16, 0x8, R0 ;  /* 0x0000000810037824 */ /* 0x000fe200078e0200 */
[----:B------:R-:W-:Y:S02]  /*ac90*/  SHF.L.U32 R0, R17, 0x1f, RZ ;  /* 0x0000001f11007819 */ /* 0x000fe400000006ff */
[----:B------:R-:W-:Y:S02]  /*aca0*/  ISETP.NE.AND P1, PT, R2, RZ, PT ;  /* 0x000000ff0200720c */ /* 0x000fe40003f25270 */
[----:B------:R-:W2:Y:S02]  /*acb0*/  SYNCS.PHASECHK.TRANS64.TRYWAIT P0, [R3+URZ+0x34860], R0 ;  /* 0x03486000030075a7 */ /* 0x000ea4000800017f */
[----:B--2---:R-:W-:Y:S09]  /*acc0*/  @!P0 BRA `(.L_x_74) ;  /* 0x0000000c00088947 */ /* 0x004ff20003800000 */
.L_x_104:
        /* <DEDUP_REMOVED lines=8> */
.L_x_75:
        /* <DEDUP_REMOVED lines=10> */
[----:B------:R-:W-:-:S06]  /*adf0*/  UMOV UR15, 0x40 ;  /* 0x00000040000f7882 */ /* 0x000fcc0000000000 */
[----:B------:R-:W-:Y:S02]  /*ae00*/  UIADD3 UR9, UR9, 0x34850, URZ ;  /* 0x0003485009097890 */ /* 0x000fe4000fffe03f */
[----:B------:R-:W-:Y:S01]  /*ae10*/  USHF.L.U32 UR11, UR11, 0x7, URZ ;  /* 0x000000070b0b7899 */ /* 0x000fe2000800063f */
[----:B---3--:R-:W-:-:S04]  /*ae20*/  LEA R0, R2, R0, 0x18 ;  /* 0x0000000002007211 */ /* 0x008fc800078ec0ff */
[----:B------:R-:W-:-:S04]  /*ae30*/  LEA R0, R16, R0, 0xf ;  /* 0x0000000010007211 */ /* 0x000fc800078e78ff */
        /* <DEDUP_REMOVED lines=9> */
.L_x_73:
[----:B------:R-:W-:Y:S05]  /*aed0*/  BSYNC B0 ;  /* 0x0000000000007941 */ /* 0x000fea0003800000 */
.L_x_72:
[----:B------:R-:W2:Y:S01]  /*aee0*/  LDL.LU R0, [R1+0x10] ;  /* 0x0000100001007983 */ /* 0x000ea20000300800 */
[----:B------:R-:W-:-:S03]  /*aef0*/  ULDC UR4, c[0x0][0xda4] ;  /* 0x0003690000047ab9 */ /* 0x000fc60000000800 */
[----:B------:R-:W3:Y:S01]  /*af00*/  LDL.LU R2, [R1+0x18] ;  /* 0x0000180001027983 */ /* 0x000ee20000300800 */
[----:B------:R-:W-:-:S05]  /*af10*/  VIADD R16, R16, 0x1 ;  /* 0x0000000110107836 */ /* 0x000fca0000000000 */
[----:B------:R-:W-:-:S04]  /*af20*/  ISETP.NE.AND P0, PT, R16, 0x2, PT ;  /* 0x000000021000780c */ /* 0x000fc80003f05270 */
[----:B------:R-:W-:Y:S01]  /*af30*/  SEL R16, R16, RZ, P0 ;  /* 0x000000ff10107207 */ /* 0x000fe20000000000 */
[----:B--2---:R-:W-:Y:S01]  /*af40*/  VIADD R0, R0, UR38 ;  /* 0x0000002600007c36 */ /* 0x004fe20008000000 */
[----:B---3--:R-:W-:-:S04]  /*af50*/  IADD3 R2, R2, 0x1, RZ ;  /* 0x0000000102027810 */ /* 0x008fc80007ffe0ff */
[----:B------:R2:W-:Y:S01]  /*af60*/  STL [R1+0x10], R0 ;  /* 0x0000100001007387 */ /* 0x0005e20000100800 */
[----:B------:R-:W-:-:S03]  /*af70*/  ISETP.GE.AND P1, PT, R0, UR4, PT ;  /* 0x0000000400007c0c */ /* 0x000fc6000bf26270 */
[----:B------:R3:W-:Y:S01]  /*af80*/  STL [R1+0x18], R2 ;  /* 0x0000180201007387 */ /* 0x0007e20000100800 */
[----:B--2---:R-:W-:-:S04]  /*af90*/  SEL R0, RZ, 0x1, P0 ;  /* 0x00000001ff007807 */ /* 0x004fc80000000000 */
[----:B------:R-:W-:-:S05]  /*afa0*/  LOP3.LUT R17, R17, R0, RZ, 0x3c, !PT ;  /* 0x0000000011117212 */ /* 0x000fca00078e3cff */
[----:B---3--:R-:W-:Y:S05]  /*afb0*/  @!P1 BRA `(.L_x_76) ;  /* 0xffffffd000cc9947 */ /* 0x008fea000383ffff */
[----:B------:R-:W-:-:S07]  /*afc0*/  LOP3.LUT R2, R2, 0x1, RZ, 0xc, !PT ;  /* 0x0000000102027812 */ /* 0x000fce00078e0cff */
.L_x_32:
[----:B------:R-:W2:Y:S01]  /*afd0*/  S2R R3, SR_CgaCtaId ;  /* 0x0000000000037919 */ /* 0x000ea20000008800 */
[----:B------:R-:W-:Y:S01]  /*afe0*/  MOV R0, 0x400 ;  /* 0x0000040000007802 */ /* 0x000fe20000000f00 */
[----:B------:R-:W-:Y:S03]  /*aff0*/  BSSY B0, `(.L_x_77) ;  /* 0x0000005000007945 */ /* 0x000fe60003800000 */
[----:B--2---:R-:W-:Y:S02]  /*b000*/  LEA R0, R3, R0, 0x18 ;  /* 0x0000000003007211 */ /* 0x004fe400078ec0ff */
[----:B------:R-:W-:-:S04]  /*b010*/  SHF.L.U32 R3, R2, 0x1f, RZ ;  /* 0x0000001f02037819 */ /* 0x000fc800000006ff */
[----:B------:R-:W2:Y:S02]  /*b020*/  SYNCS.PHASECHK.TRANS64.TRYWAIT P0, [R0+URZ+0x34820], R3 ;  /* 0x03482003000075a7 */ /* 0x000ea4000800017f */
[----:B--2---:R-:W-:Y:S05]  /*b030*/  @!P0 BRA `(.L_x_78) ;  /* 0x0000000800408947 */ /* 0x004fea0003800000 */
.L_x_105:
[----:B------:R-:W-:Y:S05]  /*b040*/  BSYNC B0 ;  /* 0x0000000000007941 */ /* 0x000fea0003800000 */
.L_x_77:
[----:B------:R-:W-:-:S03]  /*b050*/  UMOV UR4, 0xffffffff ;  /* 0xffffffff00047882 */ /* 0x000fc60000000000 */
[----:B------:R-:W-:Y:S05]  /*b060*/  BRA.DIV UR4, `(.L_x_79) ;  /* 0x0000000a04487947 */ /* 0x000fea000b800000 */
[----:B------:R-:W3:Y:S02]  /*b070*/  S2R R2, SR_TID.X ;  /* 0x0000000000027919 */ /* 0x000ee40000002100 */
[----:B---3--:R-:W-:-:S04]  /*b080*/  SHF.R.U32.HI R2, RZ, 0x5, R2 ;  /* 0x00000005ff027819 */ /* 0x008fc80000011602 */
[----:B------:R-:W-:-:S05]  /*b090*/  LOP3.LUT R2, R2, 0x3, RZ, 0xc0, !PT ;  /* 0x0000000302027812 */ /* 0x000fca00078ec0ff */
[----:B------:R3:W4:Y:S02]  /*b0a0*/  SHFL.IDX PT, R14, R2, RZ, 0x1f ;  /* 0x00001fff020e7589 */ /* 0x00072400000e0000 */
.L_x_108:
[----:B----4-:R-:W-:Y:S01]  /*b0b0*/  ISETP.NE.AND P0, PT, R14, RZ, PT ;  /* 0x000000ff0e00720c */ /* 0x010fe20003f05270 */
[----:B------:R-:W-:-:S12]  /*b0c0*/  BSSY B0, `(.L_x_80) ;  /* 0x0000024000007945 */ /* 0x000fd80003800000 */
[----:B------:R-:W-:Y:S05]  /*b0d0*/  @P0 BRA `(.L_x_81) ;  /* 0x0000000000880947 */ /* 0x000fea0003800000 */
[----:B------:R-:W-:-:S03]  /*b0e0*/  UMOV UR4, 0xffffffff ;  /* 0xffffffff00047882 */ /* 0x000fc60000000000 */
[----:B------:R-:W-:Y:S05]  /*b0f0*/  BRA.DIV UR4, `(.L_x_82) ;  /* 0x0000000a04587947 */ /* 0x000fea000b800000 */
[----:B------:R-:W-:-:S13]  /*b100*/  ELECT P6, URZ, PT ;  /* 0x00000000003f782f */ /* 0x000fda00038c0000 */
.L_x_111:
[----:B------:R-:W-:Y:S05]  /*b110*/  @!P6 BRA `(.L_x_81) ;  /* 0x000000000078e947 */ /* 0x000fea0003800000 */
[----:B---3--:R-:W3:Y:S02]  /*b120*/  LDL.LU R2, [R1+0x1c] ;  /* 0x00001c0001027983 */ /* 0x008ee40000300800 */
[----:B---3--:R-:W-:-:S04]  /*b130*/  LOP3.LUT R2, R2, 0x2, RZ, 0xfc, !PT ;  /* 0x0000000202027812 */ /* 0x008fc800078efcff */
[----:B------:R-:W-:-:S13]  /*b140*/  ISETP.NE.AND P2, PT, R2, 0x3, PT ;  /* 0x000000030200780c */ /* 0x000fda0003f45270 */
[----:B------:R-:W-:Y:S05]  /*b150*/  @!P2 BRA `(.L_x_83) ;  /* 0x000000000004a947 */ /* 0x000fea0003800000 */
[----:B------:R-:W-:Y:S01]  /*b160*/  BPT.TRAP 0x1 ;  /* 0x000000040000795c */ /* 0x000fe20000300000 */
.L_x_83:
[----:B--2---:R-:W-:Y:S01]  /*b170*/  VIADD R3, R0, 0x34840 ;  /* 0x0003484000037836 */ /* 0x004fe20000000000 */
[----:B------:R-:W-:Y:S02]  /*b180*/  SHF.L.U32 R5, R17, 0x1f, RZ ;  /* 0x0000001f11057819 */ /* 0x000fe400000006ff */
[C---:B------:R-:W-:Y:S01]  /*b190*/  IADD3 R2, R16.reuse, 0x1, RZ ;  /* 0x0000000110027810 */ /* 0x040fe20007ffe0ff */
[----:B-1----:R-:W-:-:S03]  /*b1a0*/  IMAD R6, R16, 0x8, R3 ;  /* 0x0000000810067824 */ /* 0x002fc600078e0203 */
[----:B------:R-:W-:Y:S01]  /*b1b0*/  ISETP.NE.AND P1, PT, R2, 0x2, PT ;  /* 0x000000020200780c */ /* 0x000fe20003f25270 */
[----:B------:R-:W1:Y:S03]  /*b1c0*/  SYNCS.PHASECHK.TRANS64.TRYWAIT P0, [R6+URZ], R5 ;  /* 0x00000005060075a7 */ /* 0x000e66000800017f */
[----:B------:R-:W-:-:S04]  /*b1d0*/  SEL R4, RZ, 0x1, P1 ;  /* 0x00000001ff047807 */ /* 0x000fc80000800000 */
[----:B------:R-:W-:Y:S02]  /*b1e0*/  LOP3.LUT R17, R17, R4, RZ, 0x3c, !PT ;  /* 0x0000000411117212 */ /* 0x000fe400078e3cff */
[----:B------:R-:W-:Y:S02]  /*b1f0*/  SEL R4, R2, RZ, P1 ;  /* 0x000000ff02047207 */ /* 0x000fe40000800000 */
[----:B------:R-:W-:-:S03]  /*b200*/  SHF.L.U32 R2, R17, 0x1f, RZ ;  /* 0x0000001f11027819 */ /* 0x000fc600000006ff */
[----:B------:R-:W-:Y:S01]  /*b210*/  IMAD R3, R4, 0x8, R3 ;  /* 0x0000000804037824 */ /* 0x000fe200078e0203 */
[----:B-1----:R-:W-:Y:S06]  /*b220*/  @!P0 BRA `(.L_x_84) ;  /* 0x00000008002c8947 */ /* 0x002fec0003800000 */
.L_x_112:
[----:B------:R-:W2:Y:S02]  /*b230*/  SYNCS.PHASECHK.TRANS64.TRYWAIT P0, [R3+URZ], R2 ;  /* 0x00000002030075a7 */ /* 0x000ea4000800017f */
[----:B--2---:R-:W-:Y:S05]  /*b240*/  @!P0 BRA `(.L_x_85) ;  /* 0x0000000800388947 */ /* 0x004fea0003800000 */
.L_x_113:
[----:B------:R-:W-:Y:S05]  /*b250*/  @!P2 BRA `(.L_x_86) ;  /* 0x000000000004a947 */ /* 0x000fea0003800000 */
[----:B------:R-:W-:Y:S01]  /*b260*/  BPT.TRAP 0x1 ;  /* 0x000000040000795c */ /* 0x000fe20000300000 */
.L_x_86:
[----:B--2---:R-:W-:-:S05]  /*b270*/  IADD3 R3, R0, 0x34860, RZ ;  /* 0x0003486000037810 */ /* 0x004fca0007ffe0ff */
[----:B------:R-:W-:-:S04]  /*b280*/  IMAD R16, R16, 0x8, R3 ;  /* 0x0000000810107824 */ /* 0x000fc800078e0203 */
[----:B------:R-:W2:Y:S02]  /*b290*/  SYNCS.PHASECHK.TRANS64.TRYWAIT P0, [R16+URZ], R5 ;  /* 0x00000005100075a7 */ /* 0x000ea4000800017f */
[----:B--2---:R-:W-:Y:S05]  /*b2a0*/  @!P0 BRA `(.L_x_87) ;  /* 0x0000000800348947 */ /* 0x004fea0003800000 */
.L_x_114:
[----:B------:R-:W-:-:S07]  /*b2b0*/  LEA R3, R4, R3, 0x3 ;  /* 0x0000000304037211 */ /* 0x000fce00078e18ff */
.L_x_88:
[----:B---3--:R3:W4:Y:S02]  /*b2c0*/  SYNCS.PHASECHK.TRANS64.TRYWAIT P0, [R3+URZ], R2 ;  /* 0x00000002030075a7 */ /* 0x008724000800017f */
[----:B----4-:R-:W-:Y:S05]  /*b2d0*/  @!P0 NANOSLEEP.SYNCS 0x989680 ;  /* 0x009896800000895d */ /* 0x010fea0003900000 */
[----:B------:R-:W4:Y:S02]  /*b2e0*/  @!P0 SYNCS.PHASECHK.TRANS64 P0, [R3+URZ], R2 ;  /* 0x00000002030085a7 */ /* 0x000f24000800007f */
[----:B----4-:R-:W-:Y:S05]  /*b2f0*/  @!P0 BRA `(.L_x_88) ;  /* 0xfffffffc00f08947 */ /* 0x010fea000383ffff */
.L_x_81:
[----:B------:R-:W-:Y:S05]  /*b300*/  BSYNC B0 ;  /* 0x0000000000007941 */ /* 0x000fea0003800000 */
.L_x_80:
[----:B------:R-:W-:Y:S05]  /*b310*/  EXIT ;  /* 0x000000000000794d */ /* 0x000fea0003800000 */
.L_x_10:
[----:B-1----:R-:W-:-:S04]  /*b320*/  IMAD.U32 R3, RZ, RZ, UR60 ;  /* 0x0000003cff037e24 */ /* 0x002fc8000f8e00ff */
[----:B------:R1:W2:Y:S03]  /*b330*/  SYNCS.PHASECHK.TRANS64.TRYWAIT P1, [R3+URZ+0x34800], R0 ;  /* 0x03480000030075a7 */ /* 0x0002a6000802017f */
[----:B--2---:R-:W-:Y:S05]  /*b340*/  @!P1 NANOSLEEP.SYNCS 0x989680 ;  /* 0x009896800000995d */ /* 0x004fea0003900000 */
[----:B------:R-:W2:Y:S02]  /*b350*/  @!P1 SYNCS.PHASECHK.TRANS64 P1, [R3+URZ+0x34800], R0 ;  /* 0x03480000030095a7 */ /* 0x000ea4000802007f */
[----:B--2---:R-:W-:Y:S05]  /*b360*/  @!P1 BRA `(.L_x_10) ;  /* 0xfffffffc00ec9947 */ /* 0x004fea000383ffff */
[----:B------:R-:W-:Y:S05]  /*b370*/  BRA `(.L_x_89) ;  /* 0xffffff5c005c7947 */ /* 0x000fea000383ffff */
.L_x_14:
[----:B--2---:R2:W3:Y:S02]  /*b380*/  SYNCS.PHASECHK.TRANS64.TRYWAIT P2, [R0+URZ+0x34830], R3 ;  /* 0x03483003000075a7 */ /* 0x0044e4000804017f */
[----:B---3--:R-:W-:Y:S05]  /*b390*/  @!P2 NANOSLEEP.SYNCS 0x989680 ;  /* 0x009896800000a95d */ /* 0x008fea0003900000 */
[----:B------:R-:W3:Y:S02]  /*b3a0*/  @!P2 SYNCS.PHASECHK.TRANS64 P2, [R0+URZ+0x34830], R3 ;  /* 0x034830030000a5a7 */ /* 0x000ee4000804007f */
[----:B---3--:R-:W-:Y:S05]  /*b3b0*/  @!P2 BRA `(.L_x_14) ;  /* 0xfffffffc00f0a947 */ /* 0x008fea000383ffff */
[----:B------:R-:W-:Y:S05]  /*b3c0*/  BRA `(.L_x_13) ;  /* 0xffffff5c00887947 */ /* 0x000fea000383ffff */
.L_x_19:
[----:B--2---:R-:W-:-:S04]  /*b3d0*/  MOV R10, UR7 ;  /* 0x00000007000a7c02 */ /* 0x004fc80008000f00 */
[----:B------:R2:W3:Y:S03]  /*b3e0*/  SYNCS.PHASECHK.TRANS64.TRYWAIT P2, [R10+URZ+0x34830], R7 ;  /* 0x034830070a0075a7 */ /* 0x0004e6000804017f */
[----:B---3--:R-:W-:Y:S05]  /*b3f0*/  @!P2 NANOSLEEP.SYNCS 0x989680 ;  /* 0x009896800000a95d */ /* 0x008fea0003900000 */
[----:B------:R-:W3:Y:S02]  /*b400*/  @!P2 SYNCS.PHASECHK.TRANS64 P2, [R10+URZ+0x34830], R7 ;  /* 0x034830070a00a5a7 */ /* 0x000ee4000804007f */
[----:B---3--:R-:W-:Y:S05]  /*b410*/  @!P2 BRA `(.L_x_19) ;  /* 0xfffffffc00eca947 */ /* 0x008fea000383ffff */
[----:B------:R-:W-:Y:S05]  /*b420*/  BRA `(.L_x_18) ;  /* 0xffffff8c001c7947 */ /* 0x000fea000383ffff */
.L_x_23:
[----:B-12---:R-:W-:-:S04]  /*b430*/  IMAD.U32 R7, RZ, RZ, UR11 ;  /* 0x0000000bff077e24 */ /* 0x006fc8000f8e00ff */
[----:B------:R1:W2:Y:S03]  /*b440*/  SYNCS.PHASECHK.TRANS64.TRYWAIT P2, [R7+URZ+0x34850], R6 ;  /* 0x03485006070075a7 */ /* 0x0002a6000804017f */
[----:B--2---:R-:W-:Y:S05]  /*b450*/  @!P2 NANOSLEEP.SYNCS 0x989680 ;  /* 0x009896800000a95d */ /* 0x004fea0003900000 */
[----:B------:R-:W2:Y:S02]  /*b460*/  @!P2 SYNCS.PHASECHK.TRANS64 P2, [R7+URZ+0x34850], R6 ;  /* 0x034850060700a5a7 */ /* 0x000ea4000804007f */
[----:B--2---:R-:W-:Y:S05]  /*b470*/  @!P2 BRA `(.L_x_23) ;  /* 0xfffffffc00eca947 */ /* 0x004fea000383ffff */
[----:B------:R-:W-:Y:S05]  /*b480*/  BRA `(.L_x_22) ;  /* 0xffffff9400547947 */ /* 0x000fea000383ffff */
.L_x_28:
[----:B--2---:R-:W-:-:S04]  /*b490*/  MOV R5, UR7 ;  /* 0x0000000700057c02 */ /* 0x004fc80008000f00 */
[----:B------:R2:W3:Y:S03]  /*b4a0*/  SYNCS.PHASECHK.TRANS64.TRYWAIT P0, [R5+URZ+0x34850], R4 ;  /* 0x03485004050075a7 */ /* 0x0004e6000800017f */
[----:B---3--:R-:W-:Y:S05]  /*b4b0*/  @!P0 NANOSLEEP.SYNCS 0x989680 ;  /* 0x009896800000895d */ /* 0x008fea0003900000 */
[----:B------:R-:W3:Y:S02]  /*b4c0*/  @!P0 SYNCS.PHASECHK.TRANS64 P0, [R5+URZ+0x34850], R4 ;  /* 0x03485004050085a7 */ /* 0x000ee4000800007f */
[----:B---3--:R-:W-:Y:S05]  /*b4d0*/  @!P0 BRA `(.L_x_28) ;  /* 0xfffffffc00ec8947 */ /* 0x008fea000383ffff */
[----:B------:R-:W-:Y:S05]  /*b4e0*/  BRA `(.L_x_27) ;  /* 0xffffffb8003c7947 */ /* 0x000fea000383ffff */
.L_x_39:
[----:B------:R-:W1:Y:S01]  /*b4f0*/  S2R R6, SR_TID.X ;  /* 0x0000000000067919 */ /* 0x000e620000002100 */
[----:B------:R-:W-:Y:S01]  /*b500*/  BSSY B0, `(.L_x_90) ;  /* 0x000000a000007945 */ /* 0x000fe20003800000 */
[----:B------:R-:W-:Y:S01]  /*b510*/  MOV R12, RZ ;  /* 0x000000ff000c7202 */ /* 0x000fe20000000f00 */
[----:B------:R-:W-:Y:S01]  /*b520*/  IMAD.MOV.U32 R11, RZ, RZ, 0x1f ;  /* 0x0000001fff0b7424 */ /* 0x000fe200078e00ff */
[----:B------:R-:W-:Y:S02]  /*b530*/  MOV R15, 0xffffffff ;  /* 0xffffffff000f7802 */ /* 0x000fe40000000f00 */
[----:B-1----:R-:W-:-:S04]  /*b540*/  SHF.R.U32.HI R6, RZ, 0x5, R6 ;  /* 0x00000005ff067819 */ /* 0x002fc80000011606 */
[----:B------:R-:W-:-:S05]  /*b550*/  LOP3.LUT R6, R6, 0x3, RZ, 0xc0, !PT ;  /* 0x0000000306067812 */ /* 0x000fca00078ec0ff */
[----:B------:R-:W-:-:S07]  /*b560*/  IMAD.MOV.U32 R13, RZ, RZ, R6 ;  /* 0x000000ffff0d7224 */ /* 0x000fce00078e0006 */
[----:B------:R-:W-:Y:S05]  /*b570*/  WARPSYNC.COLLECTIVE R15, `(.L_x_91) ;  /* 0x000000000f087348 */ /* 0x000fea0003c00000 */
[----:B------:R1:W2:Y:S02]  /*b580*/  SHFL.IDX P6, R14, R13, R12, R11 ;  /* 0x0000000c0d0e7389 */ /* 0x0002a400000c000b */
[----:B-12---:R-:W-:Y:S01]  /*b590*/  ENDCOLLECTIVE ;  /* 0x000000000000791b */ /* 0x006fe20003800000 */
.L_x_91:
[----:B------:R-:W-:Y:S05]  /*b5a0*/  BSYNC B0 ;  /* 0x0000000000007941 */ /* 0x000fea0003800000 */
.L_x_90:
[----:B------:R-:W-:Y:S05]  /*b5b0*/  BRA `(.L_x_92) ;  /* 0xffffffd400d87947 */ /* 0x000fea000383ffff */
.L_x_40:
[----:B------:R-:W-:Y:S01]  /*b5c0*/  BSSY B0, `(.L_x_93) ;  /* 0x0000006000007945 */ /* 0x000fe20003800000 */
[----:B------:R-:W-:-:S07]  /*b5d0*/  IMAD.MOV.U32 R15, RZ, RZ, -0x1 ;  /* 0xffffffffff0f7424 */ /* 0x000fce00078e00ff */
[----:B------:R-:W-:Y:S05]  /*b5e0*/  WARPSYNC.COLLECTIVE R15, `(.L_x_94) ;  /* 0x000000000f0c7348 */ /* 0x000fea0003c00000 */
[----:B------:R-:W-:Y:S02]  /*b5f0*/  ELECT P6, UR62, PT ;  /* 0x00000000003e782f */ /* 0x000fe400038c0000 */
[----:B------:R-:W-:Y:S01]  /*b600*/  MOV R14, UR62 ;  /* 0x0000003e000e7c02 */ /* 0x000fe20008000f00 */
[----:B------:R-:W-:Y:S10]  /*b610*/  ENDCOLLECTIVE ;  /* 0x000000000000791b */ /* 0x000ff40003800000 */
.L_x_94:
[----:B------:R-:W-:Y:S05]  /*b620*/  BSYNC B0 ;  /* 0x0000000000007941 */ /* 0x000fea0003800000 */
.L_x_93:
[----:B------:R-:W-:Y:S05]  /*b630*/  BRA `(.L_x_95) ;  /* 0xffffffd400d07947 */ /* 0x000fea000383ffff */
.L_x_43:
[----:B--2---:R2:W3:Y:S02]  /*b640*/  SYNCS.PHASECHK.TRANS64.TRYWAIT P1, [R6+URZ+0x34840], R7 ;  /* 0x03484007060075a7 */ /* 0x0044e4000802017f */
[----:B---3--:R-:W-:Y:S05]  /*b650*/  @!P1 NANOSLEEP.SYNCS 0x989680 ;  /* 0x009896800000995d */ /* 0x008fea0003900000 */
[----:B------:R-:W3:Y:S02]  /*b660*/  @!P1 SYNCS.PHASECHK.TRANS64 P1, [R6+URZ+0x34840], R7 ;  /* 0x03484007060095a7 */ /* 0x000ee4000802007f */
[----:B---3--:R-:W-:Y:S05]  /*b670*/  @!P1 BRA `(.L_x_43) ;  /* 0xfffffffc00f09947 */ /* 0x008fea000383ffff */
[----:B------:R-:W-:Y:S05]  /*b680*/  BRA `(.L_x_96) ;  /* 0xffffffd800347947 */ /* 0x000fea000383ffff */
.L_x_46:
[----:B-1----:R-:W1:Y:S01]  /*b690*/  S2R R8, SR_CgaCtaId ;  /* 0x0000000000087919 */ /* 0x002e620000008800 */
[----:B------:R-:W-:-:S04]  /*b6a0*/  MOV R7, 0x400 ;  /* 0x0000040000077802 */ /* 0x000fc80000000f00 */
[----:B-1----:R-:W-:-:S04]  /*b6b0*/  LEA R7, R8, R7, 0x18 ;  /* 0x0000000708077211 */ /* 0x002fc800078ec0ff */
[----:B------:R1:W2:Y:S03]  /*b6c0*/  SYNCS.PHASECHK.TRANS64.TRYWAIT P1, [R7+URZ+0x34820], R6 ;  /* 0x03482006070075a7 */ /* 0x0002a6000802017f */
[----:B--2---:R-:W-:Y:S05]  /*b6d0*/  @!P1 NANOSLEEP.SYNCS 0x989680 ;  /* 0x009896800000995d */ /* 0x004fea0003900000 */
[----:B------:R-:W2:Y:S02]  /*b6e0*/  @!P1 SYNCS.PHASECHK.TRANS64 P1, [R7+URZ+0x34820], R6 ;  /* 0x03482006070095a7 */ /* 0x000ea4000802007f */
[----:B--2---:R-:W-:Y:S05]  /*b6f0*/  @!P1 BRA `(.L_x_46) ;  /* 0xfffffffc00e49947 */ /* 0x004fea000383ffff */
[----:B------:R-:W-:Y:S05]  /*b700*/  BRA `(.L_x_97) ;  /* 0xffffffdc00707947 */ /* 0x000fea000383ffff */
.L_x_52:
[----:B-1----:R1:W2:Y:S02]  /*b710*/  SYNCS.PHASECHK.TRANS64.TRYWAIT P1, [R2+URZ+0x34840], R3 ;  /* 0x03484003020075a7 */ /* 0x0022a4000802017f */
[----:B--2---:R-:W-:Y:S05]  /*b720*/  @!P1 NANOSLEEP.SYNCS 0x989680 ;  /* 0x009896800000995d */ /* 0x004fea0003900000 */
[----:B------:R-:W2:Y:S02]  /*b730*/  @!P1 SYNCS.PHASECHK.TRANS64 P1, [R2+URZ+0x34840], R3 ;  /* 0x03484003020095a7 */ /* 0x000ea4000802007f */
[----:B--2---:R-:W-:Y:S05]  /*b740*/  @!P1 BRA `(.L_x_52) ;  /* 0xfffffffc00f09947 */ /* 0x004fea000383ffff */
[----:B------:R-:W-:Y:S05]  /*b750*/  BRA `(.L_x_98) ;  /* 0xffffffe000107947 */ /* 0x000fea000383ffff */
.L_x_54:
[----:B-1----:R1:W2:Y:S02]  /*b760*/  SYNCS.PHASECHK.TRANS64.TRYWAIT P1, [R2+URZ+0x60], R3 ;  /* 0x00006003020075a7 */ /* 0x0022a4000802017f */
[----:B--2---:R-:W-:Y:S05]  /*b770*/  @!P1 NANOSLEEP.SYNCS 0x989680 ;  /* 0x009896800000995d */ /* 0x004fea0003900000 */
[----:B------:R-:W2:Y:S02]  /*b780*/  @!P1 SYNCS.PHASECHK.TRANS64 P1, [R2+URZ+0x60], R3 ;  /* 0x00006003020095a7 */ /* 0x000ea4000802007f */
[----:B--2---:R-:W-:Y:S05]  /*b790*/  @!P1 BRA `(.L_x_54) ;  /* 0xfffffffc00f09947 */ /* 0x004fea000383ffff */
[----:B------:R-:W-:Y:S05]  /*b7a0*/  BRA `(.L_x_99) ;  /* 0xffffffe000ac7947 */ /* 0x000fea000383ffff */
.L_x_60:
[----:B--2---:R2:W3:Y:S02]  /*b7b0*/  SYNCS.PHASECHK.TRANS64.TRYWAIT P1, [R2+URZ+0x34840], R3 ;  /* 0x03484003020075a7 */ /* 0x0044e4000802017f */
[----:B---3--:R-:W-:Y:S05]  /*b7c0*/  @!P1 NANOSLEEP.SYNCS 0x989680 ;  /* 0x009896800000995d */ /* 0x008fea0003900000 */
[----:B------:R-:W3:Y:S02]  /*b7d0*/  @!P1 SYNCS.PHASECHK.TRANS64 P1, [R2+URZ+0x34840], R3 ;  /* 0x03484003020095a7 */ /* 0x000ee4000802007f */
[----:B---3--:R-:W-:Y:S05]  /*b7e0*/  @!P1 BRA `(.L_x_60) ;  /* 0xfffffffc00f09947 */ /* 0x008fea000383ffff */
[----:B------:R-:W-:Y:S05]  /*b7f0*/  BRA `(.L_x_100) ;  /* 0xffffffe400e87947 */ /* 0x000fea000383ffff */
.L_x_62:
[----:B-1----:R1:W2:Y:S02]  /*b800*/  SYNCS.PHASECHK.TRANS64.TRYWAIT P1, [R2+URZ+0x60], R17 ;  /* 0x00006011020075a7 */ /* 0x0022a4000802017f */
[----:B--2---:R-:W-:Y:S05]  /*b810*/  @!P1 NANOSLEEP.SYNCS 0x989680 ;  /* 0x009896800000995d */ /* 0x004fea0003900000 */
[----:B------:R-:W2:Y:S02]  /*b820*/  @!P1 SYNCS.PHASECHK.TRANS64 P1, [R2+URZ+0x60], R17 ;  /* 0x00006011020095a7 */ /* 0x000ea4000802007f */
[----:B--2---:R-:W-:Y:S05]  /*b830*/  @!P1 BRA `(.L_x_62) ;  /* 0xfffffffc00f09947 */ /* 0x004fea000383ffff */
[----:B------:R-:W-:Y:S05]  /*b840*/  BRA `(.L_x_101) ;  /* 0xffffffe800847947 */ /* 0x000fea000383ffff */
.L_x_67:
[----:B--2---:R2:W3:Y:S02]  /*b850*/  SYNCS.PHASECHK.TRANS64.TRYWAIT P1, [R2+URZ+0x34840], R3 ;  /* 0x03484003020075a7 */ /* 0x0044e4000802017f */
[----:B---3--:R-:W-:Y:S05]  /*b860*/  @!P1 NANOSLEEP.SYNCS 0x989680 ;  /* 0x009896800000995d */ /* 0x008fea0003900000 */
[----:B------:R-:W3:Y:S02]  /*b870*/  @!P1 SYNCS.PHASECHK.TRANS64 P1, [R2+URZ+0x34840], R3 ;  /* 0x03484003020095a7 */ /* 0x000ee4000802007f */
[----:B---3--:R-:W-:Y:S05]  /*b880*/  @!P1 BRA `(.L_x_67) ;  /* 0xfffffffc00f09947 */ /* 0x008fea000383ffff */
[----:B------:R-:W-:Y:S05]  /*b890*/  BRA `(.L_x_102) ;  /* 0xffffffec00887947 */ /* 0x000fea000383ffff */
.L_x_69:
[----:B-1----:R1:W2:Y:S02]  /*b8a0*/  SYNCS.PHASECHK.TRANS64.TRYWAIT P1, [R2+URZ+0x60], R3 ;  /* 0x00006003020075a7 */ /* 0x0022a4000802017f */
[----:B--2---:R-:W-:Y:S05]  /*b8b0*/  @!P1 NANOSLEEP.SYNCS 0x989680 ;  /* 0x009896800000995d */ /* 0x004fea0003900000 */
[----:B------:R-:W2:Y:S02]  /*b8c0*/  @!P1 SYNCS.PHASECHK.TRANS64 P1, [R2+URZ+0x60], R3 ;  /* 0x00006003020095a7 */ /* 0x000ea4000802007f */
[----:B--2---:R-:W-:Y:S05]  /*b8d0*/  @!P1 BRA `(.L_x_69) ;  /* 0xfffffffc00f09947 */ /* 0x004fea000383ffff */
[----:B------:R-:W-:Y:S05]  /*b8e0*/  BRA `(.L_x_103) ;  /* 0xfffffff0002c7947 */ /* 0x000fea000383ffff */
.L_x_74:
[----:B--2---:R2:W3:Y:S02]  /*b8f0*/  SYNCS.PHASECHK.TRANS64.TRYWAIT P0, [R3+URZ+0x34860], R0 ;  /* 0x03486000030075a7 */ /* 0x0044e4000800017f */
[----:B---3--:R-:W-:Y:S05]  /*b900*/  @!P0 NANOSLEEP.SYNCS 0x989680 ;  /* 0x009896800000895d */ /* 0x008fea0003900000 */
[----:B------:R-:W3:Y:S02]  /*b910*/  @!P0 SYNCS.PHASECHK.TRANS64 P0, [R3+URZ+0x34860], R0 ;  /* 0x03486000030085a7 */ /* 0x000ee4000800007f */
[----:B---3--:R-:W-:Y:S05]  /*b920*/  @!P0 BRA `(.L_x_74) ;  /* 0xfffffffc00f08947 */ /* 0x008fea000383ffff */
[----:B------:R-:W-:Y:S05]  /*b930*/  BRA `(.L_x_104) ;  /* 0xfffffff000e47947 */ /* 0x000fea000383ffff */
.L_x_78:
[----:B--2---:R2:W3:Y:S02]  /*b940*/  SYNCS.PHASECHK.TRANS64.TRYWAIT P0, [R0+URZ+0x34820], R3 ;  /* 0x03482003000075a7 */ /* 0x0044e4000800017f */
[----:B---3--:R-:W-:Y:S05]  /*b950*/  @!P0 NANOSLEEP.SYNCS 0x989680 ;  /* 0x009896800000895d */ /* 0x008fea0003900000 */
[----:B------:R-:W3:Y:S02]  /*b960*/  @!P0 SYNCS.PHASECHK.TRANS64 P0, [R0+URZ+0x34820], R3 ;  /* 0x03482003000085a7 */ /* 0x000ee4000800007f */
[----:B---3--:R-:W-:Y:S05]  /*b970*/  @!P0 BRA `(.L_x_78) ;  /* 0xfffffffc00f08947 */ /* 0x008fea000383ffff */
[----:B------:R-:W-:Y:S05]  /*b980*/  BRA `(.L_x_105) ;  /* 0xfffffff400ac7947 */ /* 0x000fea000383ffff */
.L_x_79:
[----:B------:R-:W3:Y:S01]  /*b990*/  S2R R2, SR_TID.X ;  /* 0x0000000000027919 */ /* 0x000ee20000002100 */
[----:B------:R-:W-:Y:S01]  /*b9a0*/  BSSY B0, `(.L_x_106) ;  /* 0x000000a000007945 */ /* 0x000fe20003800000 */
[----:B------:R-:W-:Y:S01]  /*b9b0*/  IMAD.MOV.U32 R12, RZ, RZ, RZ ;  /* 0x000000ffff0c7224 */ /* 0x000fe200078e00ff */
[----:B------:R-:W-:Y:S01]  /*b9c0*/  MOV R11, 0x1f ;  /* 0x0000001f000b7802 */ /* 0x000fe20000000f00 */
[----:B------:R-:W-:Y:S01]  /*b9d0*/  IMAD.MOV.U32 R15, RZ, RZ, -0x1 ;  /* 0xffffffffff0f7424 */ /* 0x000fe200078e00ff */
[----:B---3--:R-:W-:-:S04]  /*b9e0*/  SHF.R.U32.HI R2, RZ, 0x5, R2 ;  /* 0x00000005ff027819 */ /* 0x008fc80000011602 */
[----:B------:R-:W-:-:S04]  /*b9f0*/  LOP3.LUT R2, R2, 0x3, RZ, 0xc0, !PT ;  /* 0x0000000302027812 */ /* 0x000fc800078ec0ff */
[----:B------:R-:W-:-:S07]  /*ba00*/  MOV R13, R2 ;  /* 0x00000002000d7202 */ /* 0x000fce0000000f00 */
[----:B-12---:R-:W-:Y:S05]  /*ba10*/  WARPSYNC.COLLECTIVE R15, `(.L_x_107) ;  /* 0x000000000f087348 */ /* 0x006fea0003c00000 */
[----:B------:R3:W4:Y:S02]  /*ba20*/  SHFL.IDX P6, R14, R13, R12, R11 ;  /* 0x0000000c0d0e7389 */ /* 0x00072400000c000b */
[----:B-1234-:R-:W-:Y:S01]  /*ba30*/  ENDCOLLECTIVE ;  /* 0x000000000000791b */ /* 0x01efe20003800000 */
.L_x_107:
[----:B------:R-:W-:Y:S05]  /*ba40*/  BSYNC B0 ;  /* 0x0000000000007941 */ /* 0x000fea0003800000 */
.L_x_106:
[----:B------:R-:W-:Y:S05]  /*ba50*/  BRA `(.L_x_108) ;  /* 0xfffffff400947947 */ /* 0x000fea000383ffff */
.L_x_82:
[----:B------:R-:W-:Y:S01]  /*ba60*/  BSSY B1, `(.L_x_109) ;  /* 0x0000006000017945 */ /* 0x000fe20003800000 */
[----:B------:R-:W-:-:S07]  /*ba70*/  MOV R15, 0xffffffff ;  /* 0xffffffff000f7802 */ /* 0x000fce0000000f00 */
[----:B-123--:R-:W-:Y:S05]  /*ba80*/  WARPSYNC.COLLECTIVE R15, `(.L_x_110) ;  /* 0x000000000f0c7348 */ /* 0x00efea0003c00000 */
[----:B------:R-:W-:Y:S02]  /*ba90*/  ELECT P6, UR62, PT ;  /* 0x00000000003e782f */ /* 0x000fe400038c0000 */
[----:B------:R-:W-:Y:S01]  /*baa0*/  MOV R14, UR62 ;  /* 0x0000003e000e7c02 */ /* 0x000fe20008000f00 */
[----:B-123--:R-:W-:Y:S10]  /*bab0*/  ENDCOLLECTIVE ;  /* 0x000000000000791b */ /* 0x00eff40003800000 */
.L_x_110:
[----:B------:R-:W-:Y:S05]  /*bac0*/  BSYNC B1 ;  /* 0x0000000000017941 */ /* 0x000fea0003800000 */
.L_x_109:
[----:B------:R-:W-:Y:S05]  /*bad0*/  BRA `(.L_x_111) ;  /* 0xfffffff4008c7947 */ /* 0x000fea000383ffff */
.L_x_84:
[----:B-1----:R1:W2:Y:S02]  /*bae0*/  SYNCS.PHASECHK.TRANS64.TRYWAIT P0, [R6+URZ], R5 ;  /* 0x00000005060075a7 */ /* 0x0022a4000800017f */
[----:B--2---:R-:W-:Y:S05]  /*baf0*/  @!P0 NANOSLEEP.SYNCS 0x989680 ;  /* 0x009896800000895d */ /* 0x004fea0003900000 */
[----:B------:R-:W2:Y:S02]  /*bb00*/  @!P0 SYNCS.PHASECHK.TRANS64 P0, [R6+URZ], R5 ;  /* 0x00000005060085a7 */ /* 0x000ea4000800007f */
[----:B--2---:R-:W-:Y:S05]  /*bb10*/  @!P0 BRA `(.L_x_84) ;  /* 0xfffffffc00f08947 */ /* 0x004fea000383ffff */
[----:B------:R-:W-:Y:S05]  /*bb20*/  BRA `(.L_x_112) ;  /* 0xfffffff400c07947 */ /* 0x000fea000383ffff */
.L_x_85:
[----:B--2---:R2:W3:Y:S02]  /*bb30*/  SYNCS.PHASECHK.TRANS64.TRYWAIT P0, [R3+URZ], R2 ;  /* 0x00000002030075a7 */ /* 0x0044e4000800017f */
[----:B---3--:R-:W-:Y:S05]  /*bb40*/  @!P0 NANOSLEEP.SYNCS 0x989680 ;  /* 0x009896800000895d */ /* 0x008fea0003900000 */
[----:B------:R-:W3:Y:S02]  /*bb50*/  @!P0 SYNCS.PHASECHK.TRANS64 P0, [R3+URZ], R2 ;  /* 0x00000002030085a7 */ /* 0x000ee4000800007f */
[----:B---3--:R-:W-:Y:S05]  /*bb60*/  @!P0 BRA `(.L_x_85) ;  /* 0xfffffffc00f08947 */ /* 0x008fea000383ffff */
[----:B------:R-:W-:Y:S05]  /*bb70*/  BRA `(.L_x_113) ;  /* 0xfffffff400b47947 */ /* 0x000fea000383ffff */
.L_x_87:
[----:B--2---:R2:W3:Y:S02]  /*bb80*/  SYNCS.PHASECHK.TRANS64.TRYWAIT P0, [R16+URZ], R5 ;  /* 0x00000005100075a7 */ /* 0x0044e4000800017f */
[----:B---3--:R-:W-:Y:S05]  /*bb90*/  @!P0 NANOSLEEP.SYNCS 0x989680 ;  /* 0x009896800000895d */ /* 0x008fea0003900000 */
[----:B------:R-:W3:Y:S02]  /*bba0*/  @!P0 SYNCS.PHASECHK.TRANS64 P0, [R16+URZ], R5 ;  /* 0x00000005100085a7 */ /* 0x000ee4000800007f */
[----:B---3--:R-:W-:Y:S05]  /*bbb0*/  @!P0 BRA `(.L_x_87) ;  /* 0xfffffffc00f08947 */ /* 0x008fea000383ffff */
[----:B------:R-:W-:Y:S05]  /*bbc0*/  BRA `(.L_x_114) ;  /* 0xfffffff400b87947 */ /* 0x000fea000383ffff */
.L_x_115:
[----:B------:R-:W-:-:S00]  /*bbd0*/  BRA `(.L_x_115) ;  /* 0xfffffffc00fc7947 */ /* 0x000fc0000383ffff */
[----:B------:R-:W-:-:S00]  /*bbe0*/  NOP ;  /* 0x0000000000007918 */ /* 0x000fc00000000000 */
        /* <DEDUP_REMOVED lines=9> */
.L_x_2656:


//--------------------- .text._ZN7cutlass13device_kernelIN5flash11enable_sm90INS1_16FlashAttnFwdSm90INS1_25CollectiveMainloopFwdSm90ILi2EN4cute5tupleIJNS5_1CILi2EEENS7_ILi1EEES9_EEENS6_IJNS7_ILi128EEESB_NS7_ILi192EEEEEELi128ENS_6half_tEfNS_4arch4Sm90ELb0ELb0ELb1ELb0ELb0ELb0ELb0ELb1ELb1ELb0ELb0ELb0EEENS1_21CollectiveEpilogueFwdINS6_IJSB_SB_SB_EEESA_SE_SG_Li256ELb0ELb0ELb0ELb0EEENS1_29StaticPersistentTileSchedulerILb0EEEEEEEEEvNT_6ParamsE --------------------------
	.section	.text._ZN7cutlass13device_kernelIN5flash11enable_sm90INS1_16FlashAttnFwdSm90INS1_25CollectiveMainloopFwdSm90ILi2EN4cute5tupleIJNS5_1CILi2EEENS7_ILi1EEES9_EEENS6_IJNS7_ILi128EEESB_NS7_ILi192EEEEEELi128ENS_6half_tEfNS_4arch4Sm90ELb0ELb0ELb1ELb0ELb0ELb0ELb0ELb1ELb1ELb0ELb0ELb0EEENS1_21CollectiveEpilogueFwdINS6_IJSB_SB_SB_EEESA_SE_SG_Li256ELb0ELb0ELb0ELb0EEENS1_29StaticPersistentTileSchedulerILb0EEEEEEEEEvNT_6ParamsE,"ax",@progbits
	.align	128
.text._ZN7cutlass13device_kernelIN5flash11enable_sm90INS1_16FlashAttnFwdSm90INS1_25CollectiveMainloopFwdSm90ILi2EN4cute5tupleIJNS5_1CILi2EEENS7_ILi1EEES9_EEENS6_IJNS7_ILi128EEESB_NS7_ILi192EEEEEELi128ENS_6half_tEfNS_4arch4Sm90ELb0ELb0ELb1ELb0ELb0ELb0ELb0ELb1ELb1ELb0ELb0ELb0EEENS1_21CollectiveEpilogueFwdINS6_IJSB_SB_SB_EEESA_SE_SG_Li256ELb0ELb0ELb0ELb0EEENS1_29StaticPersistentTileSchedulerILb0EEEEEEEEEvNT_6ParamsE:
        .type           _ZN7cutlass13device_kernelIN5flash11enable_sm90INS1_16FlashAttnFwdSm90INS1_25CollectiveMainloopFwdSm90ILi2EN4cute5tupleIJNS5_1CILi2EEENS7_ILi1EEES9_EEENS6_IJNS7_ILi128EEESB_NS7_ILi192EEEEEELi128ENS_6half_tEfNS_4arch4Sm90ELb0ELb0ELb1ELb0ELb0ELb0ELb0ELb1ELb1ELb0ELb0ELb0EEENS1_21CollectiveEpilogueFwdINS6_IJSB_SB_SB_EEESA_SE_SG_Li256ELb0ELb0ELb0ELb0EEENS1_29StaticPersistentTileSchedulerILb0EEEEEEEEEvNT_6ParamsE,@function
        .size           _ZN7cutlass13device_kernelIN5flash11enable_sm90INS1_16FlashAttnFwdSm90INS1_25CollectiveMainloopFwdSm90ILi2EN4cute5tupleIJNS5_1CILi2EEENS7_ILi1EEES9_EEENS6_IJNS7_ILi128EEESB_NS7_ILi192EEEEEELi128ENS_6half_tEfNS_4arch4Sm90ELb0ELb0ELb1ELb0ELb0ELb0ELb0ELb1ELb1ELb0ELb0ELb0EEENS1_21CollectiveEpilogueFwdINS6_IJSB_SB_SB_EEESA_SE_SG_Li256ELb0ELb0ELb0ELb0EEENS1_29StaticPersistentTileSchedulerILb0EEEEEEEEEvNT_6ParamsE,(.L_x_2657 - _ZN7cutlass13device_kernelIN5flash11enable_sm90INS1_16FlashAttnFwdSm90INS1_25CollectiveMainloopFwdSm90ILi2EN4cute5tupleIJNS5_1CILi2EEENS7_ILi1EEES9_EEENS6_IJNS7_ILi128EEESB_NS7_ILi192EEEEEELi128ENS_6half_tEfNS_4arch4Sm90ELb0ELb0ELb1ELb0ELb0ELb0ELb0ELb1ELb1ELb0ELb0ELb0EEENS1_21CollectiveEpilogueFwdINS6_IJSB_SB_SB_EEESA_SE_SG_Li256ELb0ELb0ELb0ELb0EEENS1_29StaticPersistentTileSchedulerILb0EEEEEEEEEvNT_6ParamsE)
        .other          _ZN7cutlass13device_kernelIN5flash11enable_sm90INS1_16FlashAttnFwdSm90INS1_25CollectiveMainloopFwdSm90ILi2EN4cute5tupleIJNS5_1CILi2EEENS7_ILi1EEES9_EEENS6_IJNS7_ILi128EEESB_NS7_ILi192EEEEEELi128ENS_6half_tEfNS_4arch4Sm90ELb0ELb0ELb1ELb0ELb0ELb0ELb0ELb1ELb1ELb0ELb0ELb0EEENS1_21CollectiveEpilogueFwdINS6_IJSB_SB_SB_EEESA_SE_SG_Li256ELb0ELb0ELb0ELb0EEENS1_29StaticPersistentTileSchedulerILb0EEEEEEEEEvNT_6ParamsE,@"STO_CUDA_ENTRY STV_DEFAULT"
_ZN7cutlass13device_kernelIN5flash11enable_sm90INS1_16FlashAttnFwdSm90INS1_25CollectiveMainloopFwdSm90ILi2EN4cute5tupleIJNS5_1CILi2EEENS7_ILi1EEES9_EEENS6_IJNS7_ILi128EEESB_NS7_ILi192EEEEEELi128ENS_6half_tEfNS_4arch4Sm90ELb0ELb0ELb1ELb0ELb0ELb0ELb0ELb1ELb1ELb0ELb0ELb0EEENS1_21CollectiveEpilogueFwdINS6_IJSB_SB_SB_EEESA_SE_SG_Li256ELb0ELb0ELb0ELb0EEENS1_29StaticPersistentTileSchedulerILb0EEEEEEEEEvNT_6ParamsE:
[----:B------:R-:W1:Y:S02]  /*0000*/  LDC R1, c[0x0][0x28] ;  /* 0x00000a00ff017b82 */ /* 0x000e640000000800 */
[----:B-1----:R-:W-:Y:S01]  /*0010*/  VIADD R1, R1, 0xffffffd8 ;  /* 0xffffffd801017836 */ /* 0x002fe20000000000 */
[----:B------:R-:W1:Y:S01]  /*0020*/  S2R R8, SR_TID.X ;  /* 0x0000000000087919 */ /* 0x000e620000002100 */
[----:B------:R-:W-:Y:S01]  /*0030*/  ELECT P0, URZ, PT ;  /* 0x00000000003f782f */ /* 0x000fe20003800000 */
[----:B------:R-:W-:Y:S01]  /*0040*/  BSSY B0, `(.L_x_116) ;  /* 0x0000014000007945 */ /* 0x000fe20003800000 */
[----:B-1----:R-:W-:-:S05]  /*0050*/  SHF.R.U32.HI R0, RZ, 0x5, R8 ;  /* 0x00000005ff007819 */ /* 0x002fca0000011608 */
[----:B------:R-:W1:Y:S02]  /*0060*/  SHFL.IDX PT, R2, R0, RZ, 0x1f ;  /* 0x00001fff00027589 */ /* 0x000e6400000e0000 */
[----:B-1----:R-:W-:Y:S02]  /*0070*/  ISETP.EQ.AND P0, PT, R2, RZ, P0 ;  /* 0x000000ff0200720c */ /* 0x002fe40000702270 */
[----:B------:R-:W-:-:S11]  /*0080*/  SHF.R.U32.HI R2, RZ, 0x7, R8 ;  /* 0x00000007ff027819 */ /* 0x000fd60000011608 */
        /* <DEDUP_REMOVED lines=15> */
.L_x_117:
[----:B------:R-:W-:Y:S05]  /*0180*/  BSYNC B0 ;  /* 0x0000000000007941 */ /* 0x000fea0003800000 */
.L_x_116:
[----:B------:R-:W-:Y:S01]  /*0190*/  VOTEU.ANY UP0, P0 ;  /* 0x00000000003f7886 */ /* 0x000fe20000000100 */
[----:B------:R-:W1:Y:S01]  /*01a0*/  SHFL.IDX PT, R2, R2, RZ, 0x1f ;  /* 0x00001fff02027589 */ /* 0x000e6200000e0000 */
[----:B------:R-:W-:Y:S01]  /*01b0*/  UMOV UR4, 0x1 ;  /* 0x0000000100047882 */ /* 0x000fe20000000000 */
[----:B------:R-:W-:Y:S01]  /*01c0*/  UMOV UR7, 0x2 ;  /* 0x0000000200077882 */ /* 0x000fe20000000000 */
[----:B------:R-:W-:Y:S01]  /*01d0*/  VOTEU.ANY UP1, P0 ;  /* 0x00000000003f7886 */ /* 0x000fe20000020100 */
[----:B------:R-:W2:Y:S01]  /*01e0*/  @UP0 S2UR UR8, SR_CgaCtaId ;  /* 0x00000000000809c3 */ /* 0x000ea20000008800 */
[----:B------:R-:W3:Y:S01]  /*01f0*/  SHFL.IDX PT, R3, R0, RZ, 0x1f ;  /* 0x00001fff00037589 */ /* 0x000ee200000e0000 */
[----:B------:R-:W-:Y:S01]  /*0200*/  @UP0 UMOV UR6, 0x400 ;  /* 0x0000040000060882 */ /* 0x000fe20000000000 */
[----:B------:R-:W-:-:S04]  /*0210*/  @UP0 UIADD3 UR4, -UR4, 0x100000, URZ ;  /* 0x0010000004040890 */ /* 0x000fc8000fffe13f */
[----:B------:R-:W-:Y:S02]  /*0220*/  @UP0 USHF.L.U32 UR5, UR4, 0xb, URZ ;  /* 0x0000000b04050899 */ /* 0x000fe4000800063f */
[----:B------:R-:W-:Y:S01]  /*0230*/  @UP0 USHF.L.U32 UR4, UR4, 0x1, URZ ;  /* 0x0000000104040899 */ /* 0x000fe2000800063f */
[----:B------:R-:W-:Y:S01]  /*0240*/  VOTEU.ANY UP2, P0 ;  /* 0x00000000003f7886 */ /* 0x000fe20000040100 */
[----:B-1----:R-:W-:Y:S01]  /*0250*/  R2UR UR9, R2 ;  /* 0x00000000020972ca */ /* 0x002fe200000e0000 */
[----:B--2---:R-:W-:Y:S01]  /*0260*/  @UP0 ULEA UR8, UR8, UR6, 0x18 ;  /* 0x0000000608080291 */ /* 0x004fe2000f8ec03f */
[----:B---3--:R-:W-:Y:S01]  /*0270*/  ISETP.NE.AND P1, PT, R3, RZ, PT ;  /* 0x000000ff0300720c */ /* 0x008fe20003f25270 */
[----:B------:R-:W-:-:S04]  /*0280*/  @UP0 UIADD3 UR6, -UR7, 0x100000, URZ ;  /* 0x0010000007060890 */ /* 0x000fc8000fffe13f */
[----:B------:R-:W-:Y:S02]  /*0290*/  @UP0 USHF.L.U32 UR7, UR6, 0xb, URZ ;  /* 0x0000000b06070899 */ /* 0x000fe4000800063f */
[----:B------:R-:W-:-:S04]  /*02a0*/  @UP0 USHF.L.U32 UR6, UR6, 0x1, URZ ;  /* 0x0000000106060899 */ /* 0x000fc8000800063f */
[----:B------:R-:W-:Y:S01]  /*02b0*/  UISETP.NE.AND UP0, UPT, UR9, URZ, UPT ;  /* 0x0000003f0900728c */ /* 0x000fe2000bf05270 */
[----:B------:R-:W1:Y:S02]  /*02c0*/  FENCE.VIEW.ASYNC.S ;  /* 0x00000000000073c6 */ /* 0x000e640000000000 */
[----:B-1----:R1:W2:Y:S05]  /*02d0*/  @UP1 SYNCS.EXCH.64 URZ, [UR8+0x34800], UR4 ;  /* 0x03480004083f15b2 */ /* 0x0022aa0008000100 */
[----:B------:R1:W3:Y:S01]  /*02e0*/  @UP2 SYNCS.EXCH.64 URZ, [UR8+0x34820], UR6 ;  /* 0x03482006083f25b2 */ /* 0x0002e20008000100 */
[----:B------:R-:W-:Y:S05]  /*02f0*/  @P1 BRA `(.L_x_118) ;  /* 0x0000000000481947 */ /* 0x000fea0003800000 */
[----:B-1----:R-:W1:Y:S01]  /*0300*/  S2UR UR5, SR_CgaCtaId ;  /* 0x00000000000579c3 */ /* 0x002e620000008800 */
[----:B------:R-:W-:Y:S01]  /*0310*/  UMOV UR4, 0x400 ;  /* 0x0000040000047882 */ /* 0x000fe20000000000 */
[----:B------:R-:W-:Y:S01]  /*0320*/  UMOV UR6, 0x1 ;  /* 0x0000000100067882 */ /* 0x000fe20000000000 */
[----:B------:R-:W-:Y:S01]  /*0330*/  UMOV UR9, 0x4 ;  /* 0x0000000400097882 */ /* 0x000fe20000000000 */
[----:B------:R-:W-:-:S04]  /*0340*/  UIADD3 UR6, -UR6, 0x100000, URZ ;  /* 0x0010000006067890 */ /* 0x000fc8000fffe13f */
[----:B------:R-:W-:Y:S02]  /*0350*/  USHF.L.U32 UR7, UR6, 0xb, URZ ;  /* 0x0000000b06077899 */ /* 0x000fe4000800063f */
[----:B------:R-:W-:Y:S01]  /*0360*/  USHF.L.U32 UR6, UR6, 0x1, URZ ;  /* 0x0000000106067899 */ /* 0x000fe2000800063f */
[----:B------:R-:W-:Y:S01]  /*0370*/  ELECT P0, URZ, PT ;  /* 0x00000000003f782f */ /* 0x000fe20003800000 */
[----:B-1----:R-:W-:Y:S02]  /*0380*/  ULEA UR8, UR5, UR4, 0x18 ;  /* 0x0000000405087291 */ /* 0x002fe4000f8ec03f */
[----:B------:R-:W-:-:S04]  /*0390*/  UIADD3 UR4, -UR9, 0x100000, URZ ;  /* 0x0010000009047890 */ /* 0x000fc8000fffe13f */
[----:B------:R-:W-:Y:S02]  /*03a0*/  USHF.L.U32 UR5, UR4, 0xb, URZ ;  /* 0x0000000b04057899 */ /* 0x000fe4000800063f */
[----:B------:R-:W-:Y:S01]  /*03b0*/  USHF.L.U32 UR4, UR4, 0x1, URZ ;  /* 0x0000000104047899 */ /* 0x000fe2000800063f */
[----:B------:R-:W1:Y:S03]  /*03c0*/  FENCE.VIEW.ASYNC.S ;  /* 0x00000000000073c6 */ /* 0x000e660000000000 */
[----:B-1----:R4:W1:Y:S08]  /*03d0*/  SYNCS.EXCH.64 URZ, [UR8+0x34830], UR6 ;  /* 0x03483006083f75b2 */ /* 0x0028700008000100 */
[----:B------:R4:W1:Y:S01]  /*03e0*/  SYNCS.EXCH.64 URZ, [UR8+0x34840], UR4 ;  /* 0x03484004083f75b2 */ /* 0x0008620008000100 */
[----:B------:R4:W1:Y:S01]  /*03f0*/  SYNCS.EXCH.64 URZ, [UR8+0x34838], UR6 ;  /* 0x03483806083f75b2 */ /* 0x0008620008000100 */
[----:B------:R4:W1:Y:S02]  /*0400*/  SYNCS.EXCH.64 URZ, [UR8+0x34848], UR4 ;  /* 0x03484804083f75b2 */ /* 0x0008640008000100 */
[----:B----4-:R-:W-:Y:S01]  /*0410*/  NOP ;  /* 0x0000000000007918 */ /* 0x010fe20000000000 */
.L_x_118:
[----:B-1----:R-:W1:Y:S01]  /*0420*/  S2UR UR4, SR_CTAID.Y ;  /* 0x00000000000479c3 */ /* 0x002e620000002600 */
[----:B------:R-:W4:Y:S01]  /*0430*/  SHFL.IDX PT, R7, R0, RZ, 0x1f ;  /* 0x00001fff00077589 */ /* 0x000f2200000e0000 */
[----:B------:R-:W-:Y:S01]  /*0440*/  ULDC UR5, c[0x0][0x154] ;  /* 0x0000550000057ab9 */ /* 0x000fe20000000800 */
[----:B------:R-:W-:-:S05]  /*0450*/  NOP ;  /* 0x0000000000007918 */ /* 0x000fca0000000000 */
[----:B------:R-:W5:Y:S08]  /*0460*/  S2UR UR6, SR_CTAID.X ;  /* 0x00000000000679c3 */ /* 0x000f700000002500 */
[----:B------:R-:W2:Y:S01]  /*0470*/  LDC R6, c[0x0][0x148] ;  /* 0x00005200ff067b82 */ /* 0x000ea20000000800 */
[----:B-1----:R-:W-:Y:S02]  /*0480*/  I2FP.F32.U32 R2, UR4 ;  /* 0x0000000400027c45 */ /* 0x002fe40008201000 */
[----:B----4-:R-:W-:-:S03]  /*0490*/  ISETP.NE.AND P0, PT, R7, RZ, PT ;  /* 0x000000ff0700720c */ /* 0x010fc60003f05270 */
[----:B------:R-:W-:Y:S01]  /*04a0*/  FMUL R5, R2, UR5 ;  /* 0x0000000502057c20 */ /* 0x000fe20008400000 */
[----:B------:R-:W-:Y:S02]  /*04b0*/  SHF.R.S32.HI R2, RZ, 0x1f, R8 ;  /* 0x0000001fff027819 */ /* 0x000fe40000011408 */
[----:B-----5:R-:W-:Y:S02]  /*04c0*/  I2FP.F32.U32 R4, UR6 ;  /* 0x0000000600047c45 */ /* 0x020fe40008201000 */
[----:B------:R-:W-:Y:S01]  /*04d0*/  LEA.HI R2, R2, R8, RZ, 0x7 ;  /* 0x0000000802027211 */ /* 0x000fe200078f38ff */
[----:B------:R-:W1:Y:S02]  /*04e0*/  F2I.U32.TRUNC.NTZ R5, R5 ;  /* 0x0000000500057305 */ /* 0x000e64000020f000 */
[----:B-1----:R-:W-:-:S04]  /*04f0*/  IMAD.MOV R11, RZ, RZ, -R5 ;  /* 0x000000ffff0b7224 */ /* 0x002fc800078e0a05 */
[----:B--2---:R-:W-:Y:S01]  /*0500*/  IMAD R11, R6, R11, UR4 ;  /* 0x00000004060b7e24 */ /* 0x004fe2000f8e020b */
[----:B------:R-:W-:Y:S02]  /*0510*/  ULDC UR4, c[0x0][0x150] ;  /* 0x0000540000047ab9 */ /* 0x000fe40000000800 */
[----:B------:R-:W-:Y:S01]  /*0520*/  FMUL R9, R4, UR4 ;  /* 0x0000000404097c20 */ /* 0x000fe20008400000 */
[----:B------:R-:W-:Y:S06]  /*0530*/  @P0 BRA `(.L_x_119) ;  /* 0x0000000000480947 */ /* 0x000fec0003800000 */
[----:B------:R-:W1:Y:S01]  /*0540*/  S2UR UR5, SR_CgaCtaId ;  /* 0x00000000000579c3 */ /* 0x000e620000008800 */
[----:B------:R-:W-:Y:S01]  /*0550*/  UMOV UR4, 0x400 ;  /* 0x0000040000047882 */ /* 0x000fe20000000000 */
[----:B------:R-:W-:Y:S01]  /*0560*/  UMOV UR6, 0x1 ;  /* 0x0000000100067882 */ /* 0x000fe20000000000 */
[----:B------:R-:W-:Y:S01]  /*0570*/  UMOV UR7, 0x4 ;  /* 0x0000000400077882 */ /* 0x000fe20000000000 */
[----:B------:R-:W-:Y:S01]  /*0580*/  ELECT P0, URZ, PT ;  /* 0x00000000003f782f */ /* 0x000fe20003800000 */
[----:B-1----:R-:W-:Y:S02]  /*0590*/  ULEA UR8, UR5, UR4, 0x18 ;  /* 0x0000000405087291 */ /* 0x002fe4000f8ec03f */
[----:B------:R-:W-:-:S04]  /*05a0*/  UIADD3 UR4, -UR6, 0x100000, URZ ;  /* 0x0010000006047890 */ /* 0x000fc8000fffe13f */
[----:B------:R-:W-:Y:S02]  /*05b0*/  USHF.L.U32 UR5, UR4, 0xb, URZ ;  /* 0x0000000b04057899 */ /* 0x000fe4000800063f */
[----:B------:R-:W-:Y:S02]  /*05c0*/  USHF.L.U32 UR4, UR4, 0x1, URZ ;  /* 0x0000000104047899 */ /* 0x000fe4000800063f */
[----:B------:R-:W-:-:S04]  /*05d0*/  UIADD3 UR6, -UR7, 0x100000, URZ ;  /* 0x0010000007067890 */ /* 0x000fc8000fffe13f */
[----:B------:R-:W-:Y:S02]  /*05e0*/  USHF.L.U32 UR7, UR6, 0xb, URZ ;  /* 0x0000000b06077899 */ /* 0x000fe4000800063f */
[----:B------:R-:W-:Y:S01]  /*05f0*/  USHF.L.U32 UR6, UR6, 0x1, URZ ;  /* 0x0000000106067899 */ /* 0x000fe2000800063f */
[----:B------:R-:W1:Y:S03]  /*0600*/  FENCE.VIEW.ASYNC.S ;  /* 0x00000000000073c6 */ /* 0x000e660000000000 */
[----:B-1----:R1:W2:Y:S08]  /*0610*/  SYNCS.EXCH.64 URZ, [UR8+0x34850], UR4 ;  /* 0x03485004083f75b2 */ /* 0x0022b00008000100 */
[----:B------:R1:W4:Y:S01]  /*0620*/  SYNCS.EXCH.64 URZ, [UR8+0x34860], UR6 ;  /* 0x03486006083f75b2 */ /* 0x0003220008000100 */
[----:B------:R1:W1:Y:S01]  /*0630*/  SYNCS.EXCH.64 URZ, [UR8+0x34858], UR4 ;  /* 0x03485804083f75b2 */ /* 0x0002620008000100 */
[----:B------:R1:W1:Y:S01]  /*0640*/  SYNCS.EXCH.64 URZ, [UR8+0x34868], UR6 ;  /* 0x03486806083f75b2 */ /* 0x0002620008000100 */
[----:B------:R-:W-:Y:S01]  /*0650*/  NOP ;  /* 0x0000000000007918 */ /* 0x000fe20000000000 */
.L_x_119:
[----:B------:R-:W5:Y:S01]  /*0660*/  SHFL.IDX PT, R6, R0, RZ, 0x1f ;  /* 0x00001fff00067589 */ /* 0x000f6200000e0000 */
[----:B------:R-:W-:Y:S01]  /*0670*/  LOP3.LUT R2, R2, 0xffffff80, RZ, 0xc0, !PT ;  /* 0xffffff8002027812 */ /* 0x000fe200078ec0ff */
[----:B------:R-:W1:Y:S01]  /*0680*/  LDC R10, c[0x0][0x144] ;  /* 0x00005100ff0a7b82 */ /* 0x000e620000000800 */
[----:B------:R-:W1:Y:S01]  /*0690*/  F2I.U32.TRUNC.NTZ R9, R9 ;  /* 0x0000000900097305 */ /* 0x000e62000020f000 */
[----:B------:R-:W-:Y:S02]  /*06a0*/  NOP ;  /* 0x0000000000007918 */ /* 0x000fe40000000000 */
[----:B------:R-:W-:Y:S01]  /*06b0*/  IMAD.IADD R2, R8, 0x1, -R2 ;  /* 0x0000000108027824 */ /* 0x000fe200078e0a02 */
[----:B------:R-:W-:-:S04]  /*06c0*/  SHF.R.S32.HI R8, RZ, 0x1f, R7 ;  /* 0x0000001fff087819 */ /* 0x000fc80000011407 */
[----:B------:R-:W-:-:S04]  /*06d0*/  SHF.R.S32.HI R5, RZ, 0x1f, R2 ;  /* 0x0000001fff057819 */ /* 0x000fc80000011402 */
[----:B------:R-:W-:-:S04]  /*06e0*/  LEA.HI R5, R5, R2, RZ, 0x3 ;  /* 0x0000000205057211 */ /* 0x000fc800078f18ff */
[--C-:B------:R-:W-:Y:S02]  /*06f0*/  SHF.R.S32.HI R4, RZ, 0x3, R5.reuse ;  /* 0x00000003ff047819 */ /* 0x100fe40000011405 */
[----:B------:R-:W-:Y:S02]  /*0700*/  SHF.R.S32.HI R5, RZ, 0x1f, R5 ;  /* 0x0000001fff057819 */ /* 0x000fe40000011405 */
[----:B-----5:R-:W-:Y:S02]  /*0710*/  ISETP.NE.AND P0, PT, R6, RZ, PT ;  /* 0x000000ff0600720c */ /* 0x020fe40003f05270 */
[----:B------:R-:W-:Y:S02]  /*0720*/  LEA.HI R5, R5, R4, RZ, 0x2 ;  /* 0x0000000405057211 */ /* 0x000fe400078f10ff */
[----:B------:R-:W-:Y:S02]  /*0730*/  SHF.R.S32.HI R6, RZ, 0x1f, R3 ;  /* 0x0000001fff067819 */ /* 0x000fe40000011403 */
[----:B------:R-:W-:-:S02]  /*0740*/  LOP3.LUT R5, R5, 0xfffffffc, RZ, 0xc0, !PT ;  /* 0xfffffffc05057812 */ /* 0x000fc400078ec0ff */
[----:B------:R-:W-:-:S05]  /*0750*/  LEA.HI R6, R6, R3, RZ, 0x2 ;  /* 0x0000000306067211 */ /* 0x000fca00078f10ff */
[----:B------:R-:W-:Y:S05]  /*0760*/  @P0 BRA `(.L_x_120) ;  /* 0x0000000000480947 */ /* 0x000fea0003800000 */
[----:B-1----:R-:W1:Y:S01]  /*0770*/  S2UR UR5, SR_CgaCtaId ;  /* 0x00000000000579c3 */ /* 0x002e620000008800 */
        /* <DEDUP_REMOVED lines=12> */
[----:B-1----:R1:W1:Y:S08]  /*0840*/  SYNCS.EXCH.64 URZ, [UR8+0x34870], UR4 ;  /* 0x03487004083f75b2 */ /* 0x0022700008000100 */
[----:B------:R1:W1:Y:S01]  /*0850*/  SYNCS.EXCH.64 URZ, [UR8+0x34880], UR6 ;  /* 0x03488006083f75b2 */ /* 0x0002620008000100 */
[----:B------:R1:W1:Y:S01]  /*0860*/  SYNCS.EXCH.64 URZ, [UR8+0x34878], UR4 ;  /* 0x03487804083f75b2 */ /* 0x0002620008000100 */
[----:B------:R1:W1:Y:S01]  /*0870*/  SYNCS.EXCH.64 URZ, [UR8+0x34888], UR6 ;  /* 0x03488806083f75b2 */ /* 0x0002620008000100 */
[----:B------:R-:W-:Y:S01]  /*0880*/  NOP ;  /* 0x0000000000007918 */ /* 0x000fe20000000000 */
.L_x_120:
[----:B------:R-:W5:Y:S01]  /*0890*/  SHFL.IDX PT, R12, R0, RZ, 0x1f ;  /* 0x00001fff000c7589 */ /* 0x000f6200000e0000 */
[----:B-1----:R-:W1:Y:S01]  /*08a0*/  S2UR UR4, SR_CTAID.X ;  /* 0x00000000000479c3 */ /* 0x002e620000002500 */
[----:B------:R-:W-:Y:S01]  /*08b0*/  LOP3.LUT R6, R6, 0x3ffffffc, RZ, 0xc0, !PT ;  /* 0x3ffffffc06067812 */ /* 0x000fe200078ec0ff */
[----:B------:R-:W-:Y:S01]  /*08c0*/  IMAD.IADD R5, R4, 0x1, -R5 ;  /* 0x0000000104057824 */ /* 0x000fe200078e0a05 */
[----:B------:R-:W-:Y:S01]  /*08d0*/  LEA.HI R8, R8, R7, RZ, 0x2 ;  /* 0x0000000708087211 */ /* 0x000fe200078f10ff */
[----:B------:R-:W-:Y:S01]  /*08e0*/  IMAD.MOV R9, RZ, RZ, -R9 ;  /* 0x000000ffff097224 */ /* 0x000fe200078e0a09 */
[----:B------:R-:W-:Y:S01]  /*08f0*/  IADD3 R6, R3, -R6, RZ ;  /* 0x8000000603067210 */ /* 0x000fe20007ffe0ff */
[----:B------:R-:W-:Y:S01]  /*0900*/  NOP ;  /* 0x0000000000007918 */ /* 0x000fe20000000000 */
[----:B------:R-:W-:-:S03]  /*0910*/  LOP3.LUT R8, R8, 0x3ffffffc, RZ, 0xc0, !PT ;  /* 0x3ffffffc08087812 */ /* 0x000fc600078ec0ff */
[--C-:B------:R-:W-:Y:S02]  /*0920*/  IMAD R6, R6, 0x4, R5.reuse ;  /* 0x0000000406067824 */ /* 0x100fe400078e0205 */
[----:B------:R-:W-:Y:S02]  /*0930*/  IMAD.IADD R8, R7, 0x1, -R8 ;  /* 0x0000000107087824 */ /* 0x000fe400078e0a08 */
[----:B------:R-:W2:Y:S01]  /*0940*/  LDC R7, c[0x0][0x140] ;  /* 0x00005000ff077b82 */ /* 0x000ea20000000800 */
[----:B------:R-:W-:Y:S01]  /*0950*/  LEA.HI R3, R6, R6, RZ, 0x1 ;  /* 0x0000000606037211 */ /* 0x000fe200078f08ff */
[----:B------:R-:W-:-:S03]  /*0960*/  IMAD R8, R8, 0x4, R5 ;  /* 0x0000000408087824 */ /* 0x000fc600078e0205 */
[----:B------:R-:W-:Y:S02]  /*0970*/  LOP3.LUT R3, R3, 0xfffffffe, RZ, 0xc0, !PT ;  /* 0xfffffffe03037812 */ /* 0x000fe400078ec0ff */
[----:B------:R-:W-:Y:S02]  /*0980*/  LEA.HI R4, R8, R8, RZ, 0x1 ;  /* 0x0000000808047211 */ /* 0x000fe400078f08ff */
[----:B-----5:R-:W-:Y:S01]  /*0990*/  ISETP.NE.AND P0, PT, R12, RZ, PT ;  /* 0x000000ff0c00720c */ /* 0x020fe20003f05270 */
[----:B-1----:R-:W-:Y:S01]  /*09a0*/  IMAD R10, R10, R9, UR4 ;  /* 0x000000040a0a7e24 */ /* 0x002fe2000f8e0209 */
[----:B------:R-:W-:-:S04]  /*09b0*/  IADD3 R3, R6, -R3, RZ ;  /* 0x8000000306037210 */ /* 0x000fc80007ffe0ff */
[----:B------:R-:W-:Y:S02]  /*09c0*/  ISETP.NE.AND P6, PT, R3, R10, PT ;  /* 0x0000000a0300720c */ /* 0x000fe40003fc5270 */
[----:B------:R-:W-:-:S05]  /*09d0*/  LOP3.LUT R3, R4, 0xfffffffe, RZ, 0xc0, !PT ;  /* 0xfffffffe04037812 */ /* 0x000fca00078ec0ff */
[----:B------:R-:W-:Y:S01]  /*09e0*/  IMAD.IADD R3, R8, 0x1, -R3 ;  /* 0x0000000108037824 */ /* 0x000fe200078e0a03 */
        /* <DEDUP_REMOVED lines=19> */
.L_x_121:
[----:B------:R-:W5:Y:S01]  /*0b20*/  SHFL.IDX PT, R5, R0, RZ, 0x1f ;  /* 0x00001fff00057589 */ /* 0x000f6200000e0000 */
[----:B------:R-:W-:Y:S01]  /*0b30*/  ISETP.NE.AND P4, PT, R3, R10, PT ;  /* 0x0000000a0300720c */ /* 0x000fe20003f85270 */
[----:B------:R-:W-:Y:S01]  /*0b40*/  IMAD.SHL.U32 R3, R6, 0x4, RZ ;  /* 0x0000000406037824 */ /* 0x000fe200078e00ff */
[----:B------:R-:W-:Y:S01]  /*0b50*/  LOP3.LUT P0, RZ, R2, 0x7, RZ, 0xc0, !PT ;  /* 0x0000000702ff7812 */ /* 0x000fe2000780c0ff */
[----:B------:R-:W-:Y:S01]  /*0b60*/  IMAD.SHL.U32 R19, R8, 0x4, RZ ;  /* 0x0000000408137824 */ /* 0x000fe200078e00ff */
[----:B------:R-:W-:Y:S01]  /*0b70*/  MOV R2, 0x1 ;  /* 0x0000000100027802 */ /* 0x000fe20000000f00 */
[----:B------:R-:W-:Y:S01]  /*0b80*/  IMAD.MOV.U32 R18, RZ, RZ, 0x1 ;  /* 0x00000001ff127424 */ /* 0x000fe200078e00ff */
[----:B------:R-:W-:Y:S01]  /*0b90*/  LOP3.LUT R22, R6, 0xc, R3, 0x78, !PT ;  /* 0x0000000c06167812 */ /* 0x000fe200078e7803 */
[----:B------:R-:W-:Y:S01]  /*0ba0*/  NOP ;  /* 0x0000000000007918 */ /* 0x000fe20000000000 */
[----:B------:R-:W-:Y:S02]  /*0bb0*/  LOP3.LUT R19, R8, 0xc, R19, 0x78, !PT ;  /* 0x0000000c08137812 */ /* 0x000fe400078e7813 */
[----:B------:R-:W-:-:S02]  /*0bc0*/  @P6 LEA.HI R3, R22, R22, RZ, 0x1 ;  /* 0x0000001616036211 */ /* 0x000fc400078f08ff */
[----:B------:R-:W-:Y:S02]  /*0bd0*/  ISETP.LT.U32.AND P2, PT, R22, 0x2, !P0 ;  /* 0x000000021600780c */ /* 0x000fe40004741070 */
[----:B------:R-:W-:Y:S02]  /*0be0*/  @P6 SHF.R.S32.HI R3, RZ, 0x1, R3 ;  /* 0x00000001ff036819 */ /* 0x000fe40000011403 */
[----:B------:R-:W-:Y:S02]  /*0bf0*/  @P4 LEA.HI R4, R19, R19, RZ, 0x1 ;  /* 0x0000001313044211 */ /* 0x000fe400078f08ff */
[----:B------:R-:W-:Y:S02]  /*0c00*/  @P6 ISETP.NE.AND P5, PT, R3, R11, PT ;  /* 0x0000000b0300620c */ /* 0x000fe40003fa5270 */
[----:B------:R-:W-:Y:S02]  /*0c10*/  SEL R3, RZ, 0x1, !P2 ;  /* 0x00000001ff037807 */ /* 0x000fe40005000000 */
[----:B------:R-:W-:-:S02]  /*0c20*/  @P4 SHF.R.S32.HI R4, RZ, 0x1, R4 ;  /* 0x00000001ff044819 */ /* 0x000fc40000011404 */
[----:B-----5:R-:W-:Y:S02]  /*0c30*/  ISETP.NE.AND P2, PT, R5, RZ, PT ;  /* 0x000000ff0500720c */ /* 0x020fe40003f45270 */
[----:B------:R-:W-:Y:S02]  /*0c40*/  @P4 ISETP.NE.AND P3, PT, R4, R11, PT ;  /* 0x0000000b0400420c */ /* 0x000fe40003f65270 */
[----:B------:R-:W-:Y:S02]  /*0c50*/  ISETP.LT.U32.AND P0, PT, R19, 0x2, !P0 ;  /* 0x000000021300780c */ /* 0x000fe40004701070 */
[----:B--2---:R-:W-:Y:S02]  /*0c60*/  ISETP.EQ.U32.AND P1, PT, R7, 0x1, PT ;  /* 0x000000010700780c */ /* 0x004fe40003f22070 */
[----:B------:R-:W-:Y:S02]  /*0c70*/  @P6 SEL R18, RZ, 0x1, P5 ;  /* 0x00000001ff126807 */ /* 0x000fe40002800000 */
[----:B------:R-:W-:-:S02]  /*0c80*/  SEL R5, RZ, 0x1, !P0 ;  /* 0x00000001ff057807 */ /* 0x000fc40004000000 */
[----:B------:R-:W-:Y:S01]  /*0c90*/  @P4 SEL R2, RZ, 0x1, P3 ;  /* 0x00000001ff024807 */ /* 0x000fe20001800000 */
[----:B------:R-:W-:Y:S06]  /*0ca0*/  @P2 BRA `(.L_x_122) ;  /* 0x0000000000482947 */ /* 0x000fec0003800000 */
        /* <DEDUP_REMOVED lines=17> */
[----:B--2---:R-:W-:Y:S01]  /*0dc0*/  NOP ;  /* 0x0000000000007918 */ /* 0x004fe20000000000 */
.L_x_122:
[----:B------:R-:W-:Y:S01]  /*0dd0*/  LOP3.LUT R18, R18, R3, RZ, 0xc0, !PT ;  /* 0x0000000312127212 */ /* 0x000fe200078ec0ff */
[----:B------:R-:W-:Y:S01]  /*0de0*/  NOP ;  /* 0x0000000000007918 */ /* 0x000fe20000000000 */
[----:B------:R-:W-:Y:S01]  /*0df0*/  LOP3.LUT R2, R2, R5, RZ, 0xc0, !PT ;  /* 0x0000000502027212 */ /* 0x000fe200078ec0ff */
[----:B------:R-:W-:Y:S06]  /*0e00*/  @!P1 BRA `(.L_x_123) ;  /* 0x0000000000089947 */ /* 0x000fec0003800000 */
[----:B-1-34-:R-:W-:Y:S01]  /*0e10*/  UCGABAR_ARV ;  /* 0x00000000000079c7 */ /* 0x01afe20008000000 */
[----:B------:R-:W-:Y:S05]  /*0e20*/  BRA `(.L_x_124) ;  /* 0x0000000000047947 */ /* 0x000fea0003800000 */
.L_x_123:
[----:B-1-34-:R-:W-:Y:S01]  /*0e30*/  NOP ;  /* 0x0000000000007918 */ /* 0x01afe20000000000 */
.L_x_124:
[----:B------:R-:W-:Y:S05]  /*0e40*/  @!P1 BRA `(.L_x_125) ;  /* 0x00000000000c9947 */ /* 0x000fea0003800000 */
[----:B------:R-:W-:Y:S01]  /*0e50*/  UCGABAR_WAIT ;  /* 0x0000000000007dc7 */ /* 0x000fe20008000000 */
[----:B------:R-:W-:Y:S01]  /*0e60*/  CCTL.IVALL ;  /* 0x00000000ff00798f */ /* 0x000fe20002000000 */
[----:B------:R-:W-:Y:S05]  /*0e70*/  BRA `(.L_x_126) ;  /* 0x0000000000047947 */ /* 0x000fea0003800000 */
.L_x_125:
[----:B------:R-:W-:Y:S06]  /*0e80*/  BAR.SYNC.DEFER_BLOCKING 0x0 ;  /* 0x0000000000007b1d */ /* 0x000fec0000010000 */
.L_x_126:
[----:B------:R-:W-:Y:S01]  /*0e90*/  UMOV UR4, 0x1 ;  /* 0x0000000100047882 */ /* 0x000fe20000000000 */
[----:B------:R-:W-:Y:S01]  /*0ea0*/  PLOP3.LUT P0, PT, PT, PT, UP0, 0x80, 0x0 ;  /* 0x000000000000781c */ /* 0x000fe20003f0f008 */
[----:B------:R-:W-:-:S06]  /*0eb0*/  USEL UR4, UR4, 0x2, !UP0 ;  /* 0x0000000204047887 */ /* 0x000fcc000c000000 */
[----:B------:R-:W-:-:S05]  /*0ec0*/  IMAD.U32 R3, RZ, RZ, UR4 ;  /* 0x00000004ff037e24 */ /* 0x000fca000f8e00ff */
[----:B------:R1:W-:Y:S01]  /*0ed0*/  STL [R1+0x24], R3 ;  /* 0x0000240301007387 */ /* 0x0003e20000100800 */
[----:B------:R-:W-:Y:S05]  /*0ee0*/  @!P0 BRA `(.L_x_127) ;  /* 0x00000074001c8947 */ /* 0x000fea0003800000 */
.L_x_128:
[----:B------:R-:W-:-:S08]  /*0ef0*/  NOP ;  /* 0x0000000000007918 */ /* 0x000fd00000000000 */
[----:B------:R-:W2:Y:S02]  /*0f00*/  USETMAXREG.TRY_ALLOC.CTAPOOL UP0, 0xf0 ;  /* 0x000000f0000079c8 */ /* 0x000ea40008000600 */
[----:B--2---:R-:W-:-:S13]  /*0f10*/  PLOP3.LUT P0, PT, PT, PT, UP0, 0x80, 0x0 ;  /* 0x000000000000781c */ /* 0x004fda0003f0f008 */
[----:B------:R-:W-:Y:S05]  /*0f20*/  @!P0 BRA `(.L_x_128) ;  /* 0xfffffffc00f08947 */ /* 0x000fea000383ffff */
[----:B------:R-:W2:Y:S08]  /*0f30*/  S2UR UR7, SR_CTAID.X ;  /* 0x00000000000779c3 */ /* 0x000eb00000002500 */
[----:B------:R-:W-:Y:S08]  /*0f40*/  BAR.ARV 0x8, 0x120 ;  /* 0x0204800000007b1d */ /* 0x000ff00000002000 */
[----:B------:R-:W2:Y:S02]  /*0f50*/  LDC R0, c[0x0][0xda4] ;  /* 0x00036900ff007b82 */ /* 0x000ea40000000800 */
[----:B--2---:R-:W-:-:S13]  /*0f60*/  ISETP.LE.AND P0, PT, R0, UR7, PT ;  /* 0x0000000700007c0c */ /* 0x004fda000bf03270 */
[----:B------:R-:W-:Y:S05]  /*0f70*/  @P0 EXIT ;  /* 0x000000000000094d */ /* 0x000fea0003800000 */
[----:B------:R-:W2:Y:S01]  /*0f80*/  LDL R4, [R1+0x24] ;  /* 0x0000240001047983 */ /* 0x000ea20000100800 */
[----:B------:R-:W3:Y:S01]  /*0f90*/  S2UR UR4, SR_CgaCtaId ;  /* 0x00000000000479c3 */ /* 0x000ee20000008800 */
[----:B------:R-:W-:Y:S01]  /*0fa0*/  UMOV UR60, 0x400 ;  /* 0x00000400003c7882 */ /* 0x000fe20000000000 */
[----:B------:R-:W-:Y:S01]  /*0fb0*/  IMAD.U32 R23, RZ, RZ, UR7 ;  /* 0x00000007ff177e24 */ /* 0x000fe2000f8e00ff */
[----:B-1----:R-:W1:Y:S01]  /*0fc0*/  S2R R3, SR_TID.X ;  /* 0x0000000000037919 */ /* 0x002e620000002100 */
[----:B------:R-:W-:Y:S01]  /*0fd0*/  IMAD.MOV.U32 R184, RZ, RZ, RZ ;  /* 0x000000ffffb87224 */ /* 0x000fe200078e00ff */
[----:B------:R-:W-:Y:S01]  /*0fe0*/  UMOV UR39, URZ ;  /* 0x0000003f00277c82 */ /* 0x000fe20008000000 */
[----:B------:R-:W-:Y:S02]  /*0ff0*/  UMOV UR38, URZ ;  /* 0x0000003f00267c82 */ /* 0x000fe40008000000 */
[----:B------:R-:W4:Y:S01]  /*1000*/  S2UR UR6, SR_SWINHI ;  /* 0x00000000000679c3 */ /* 0x000f220000002f00 */
[----:B---3--:R-:W-:-:S07]  /*1010*/  ULEA UR60, UR4, UR60, 0x18 ;  /* 0x0000003c043c7291 */ /* 0x008fce000f8ec03f */
[----:B------:R-:W-:Y:S01]  /*1020*/  UMOV UR4, UR60 ;  /* 0x0000003c00047c82 */ /* 0x000fe20008000000 */
[----:B----4-:R-:W-:Y:S01]  /*1030*/  UMOV UR5, UR6 ;  /* 0x0000000600057c82 */ /* 0x010fe20008000000 */
[----:B------:R-:W-:Y:S02]  /*1040*/  IMAD.U32 R16, RZ, RZ, UR4 ;  /* 0x00000004ff107e24 */ /* 0x000fe4000f8e00ff */
[----:B-1----:R-:W-:Y:S02]  /*1050*/  VIADD R0, R3, 0xffffff80 ;  /* 0xffffff8003007836 */ /* 0x002fe40000000000 */
[----:B------:R-:W-:-:S03]  /*1060*/  IMAD.U32 R17, RZ, RZ, UR5 ;  /* 0x00000005ff117e24 */ /* 0x000fc6000f8e00ff */
[----:B------:R-:W-:-:S04]  /*1070*/  SHF.R.S32.HI R3, RZ, 0x1f, R0 ;  /* 0x0000001fff037819 */ /* 0x000fc80000011400 */
[CC--:B------:R-:W-:Y:S02]  /*1080*/  LEA.HI R7, R3.reuse, R0.reuse, RZ, 0x4 ;  /* 0x0000000003077211 */ /* 0x0c0fe400078f20ff */
[CC--:B------:R-:W-:Y:S02]  /*1090*/  LEA.HI R188, R3.reuse, R0.reuse, RZ, 0x5 ;  /* 0x0000000003bc7211 */ /* 0x0c0fe400078f28ff */
[----:B------:R-:W-:Y:S02]  /*10a0*/  SHF.R.S32.HI R8, RZ, 0x4, R7 ;  /* 0x00000004ff087819 */ /* 0x000fe40000011407 */
[----:B------:R-:W-:Y:S02]  /*10b0*/  SHF.R.S32.HI R188, RZ, 0x5, R188 ;  /* 0x00000005ffbc7819 */ /* 0x000fe400000114bc */
[----:B--2---:R-:W-:Y:S02]  /*10c0*/  R2UR UR8, R4 ;  /* 0x00000000040872ca */ /* 0x004fe400000e0000 */
[----:B------:R-:W-:-:S02]  /*10d0*/  LEA.HI R4, R3, R0, RZ, 0x7 ;  /* 0x0000000003047211 */ /* 0x000fc400078f38ff */
[C---:B------:R-:W-:Y:S02]  /*10e0*/  LEA.HI R3, R7.reuse, R8, RZ, 0x1 ;  /* 0x0000000807037211 */ /* 0x040fe400078f08ff */
[----:B------:R-:W-:Y:S02]  /*10f0*/  LOP3.LUT R185, R4, 0xffffff80, RZ, 0xc0, !PT ;  /* 0xffffff8004b97812 */ /* 0x000fe400078ec0ff */
[----:B------:R-:W-:Y:S02]  /*1100*/  LOP3.LUT R7, R7, 0x3fffff0, RZ, 0xc0, !PT ;  /* 0x03fffff007077812 */ /* 0x000fe400078ec0ff */
[----:B------:R-:W-:Y:S01]  /*1110*/  LOP3.LUT R3, R3, 0x1ffffffe, RZ, 0xc0, !PT ;  /* 0x1ffffffe03037812 */ /* 0x000fe200078ec0ff */
[C---:B------:R-:W-:Y:S01]  /*1120*/  IMAD.IADD R185, R0.reuse, 0x1, -R185 ;  /* 0x0000000100b97824 */ /* 0x040fe200078e0ab9 */
[----:B------:R-:W-:Y:S01]  /*1130*/  SHF.R.S32.HI R187, RZ, 0x7, R4 ;  /* 0x00000007ffbb7819 */ /* 0x000fe20000011404 */
[----:B------:R-:W-:Y:S01]  /*1140*/  IMAD.IADD R7, R0, 0x1, -R7 ;  /* 0x0000000100077824 */ /* 0x000fe200078e0a07 */
[----:B------:R-:W-:Y:S01]  /*1150*/  IADD3 R3, R8, -R3, RZ ;  /* 0x8000000308037210 */ /* 0x000fe20007ffe0ff */
[----:B------:R-:W-:Y:S01]  /*1160*/  ULOP3.LUT UR4, UR8, 0x1, URZ, 0xfc, !UPT ;  /* 0x0000000108047892 */ /* 0x000fe2000f8efc3f */
[----:B------:R-:W-:Y:S01]  /*1170*/  SHF.R.S32.HI R6, RZ, 0x1f, R185 ;  /* 0x0000001fff067819 */ /* 0x000fe200000114b9 */
[----:B------:R-:W-:Y:S01]  /*1180*/  IMAD R0, R188, 0x10, R7 ;  /* 0x00000010bc007824 */ /* 0x000fe200078e0207 */
[----:B------:R-:W-:Y:S01]  /*1190*/  LEA.HI R4, R4, R187, RZ, 0x1 ;  /* 0x000000bb04047211 */ /* 0x000fe200078f08ff */
[----:B------:R-:W-:Y:S01]  /*11a0*/  IMAD.MOV.U32 R7, RZ, RZ, -0x2 ;  /* 0xfffffffeff077424 */ /* 0x000fe200078e00ff */
[-C--:B------:R-:W-:Y:S01]  /*11b0*/  LEA.HI R5, R6, R185.reuse, RZ, 0x2 ;  /* 0x000000b906057211 */ /* 0x080fe200078f10ff */
[----:B------:R-:W-:Y:S01]  /*11c0*/  IMAD R3, R0, 0x8, R3 ;  /* 0x0000000800037824 */ /* 0x000fe200078e0203 */
[----:B------:R-:W-:Y:S01]  /*11d0*/  LEA.HI R6, R6, R185, RZ, 0x5 ;  /* 0x000000b906067211 */ /* 0x000fe200078f28ff */
[----:B------:R-:W-:Y:S01]  /*11e0*/  IMAD.U32 R191, RZ, RZ, UR4 ;  /* 0x00000004ffbf7e24 */ /* 0x000fe2000f8e00ff */
[--C-:B------:R-:W-:Y:S01]  /*11f0*/  SHF.R.S32.HI R9, RZ, 0x2, R5.reuse ;  /* 0x00000002ff097819 */ /* 0x100fe20000011405 */
[----:B------:R-:W-:Y:S01]  /*1200*/  IMAD.SHL.U32 R3, R3, 0x8, RZ ;  /* 0x0000000803037824 */ /* 0x000fe200078e00ff */
[----:B------:R-:W-:-:S02]  /*1210*/  SHF.R.S32.HI R10, RZ, 0x1f, R5 ;  /* 0x0000001fff0a7819 */ /* 0x000fc40000011405 */
[----:B------:R-:W-:Y:S01]  /*1220*/  LOP3.LUT R0, R5, 0x7ffffffc, RZ, 0xc0, !PT ;  /* 0x7ffffffc05007812 */ /* 0x000fe200078ec0ff */
[----:B------:R-:W-:Y:S01]  /*1230*/  IMAD.WIDE R16, R3, 0x2, R16 ;  /* 0x0000000203107825 */ /* 0x000fe200078e0210 */
[----:B------:R-:W-:Y:S02]  /*1240*/  LEA.HI R10, R10, R9, RZ, 0x3 ;  /* 0x000000090a0a7211 */ /* 0x000fe400078f18ff */
[----:B------:R-:W-:Y:S02]  /*1250*/  LOP3.LUT R4, R4, 0x3fffffe, RZ, 0xc0, !PT ;  /* 0x03fffffe04047812 */ /* 0x000fe400078ec0ff */
[----:B------:R-:W-:Y:S02]  /*1260*/  LOP3.LUT R10, R10, 0xfffffff8, RZ, 0xc0, !PT ;  /* 0xfffffff80a0a7812 */ /* 0x000fe400078ec0ff */
[----:B------:R-:W-:Y:S02]  /*1270*/  SHF.R.S32.HI R6, RZ, 0x5, R6 ;  /* 0x00000005ff067819 */ /* 0x000fe40000011406 */
[----:B------:R-:W-:Y:S01]  /*1280*/  IADD3 R0, R185, -R0, RZ ;  /* 0x80000000b9007210 */ /* 0x000fe20007ffe0ff */
[----:B------:R-:W-:Y:S01]  /*1290*/  IMAD.IADD R9, R9, 0x1, -R10 ;  /* 0x0000000109097824 */ /* 0x000fe200078e0a0a */
[----:B------:R-:W-:-:S03]  /*12a0*/  IADD3 R4, R187, -R4, RZ ;  /* 0x80000004bb047210 */ /* 0x000fc60007ffe0ff */
[----:B------:R-:W-:Y:S02]  /*12b0*/  IMAD R9, R6, 0x10, R9 ;  /* 0x0000001006097824 */ /* 0x000fe400078e0209 */
[----:B------:R-:W-:Y:S02]  /*12c0*/  IMAD R190, R0, R7, 0x80 ;  /* 0x0000008000be7424 */ /* 0x000fe400078e0207 */
[----:B------:R-:W-:-:S07]  /*12d0*/  IMAD R189, R4, 0x40, R9 ;  /* 0x0000004004bd7824 */ /* 0x000fce00078e0209 */
.L_x_155:
[----:B------:R-:W1:Y:S01]  /*12e0*/  SHFL.IDX PT, R0, R187, RZ, 0x1f ;  /* 0x00001fffbb007589 */ /* 0x000e6200000e0000 */
        /* <DEDUP_REMOVED lines=21> */
[----:B------:R-:W-:-:S02]  /*1440*/  @UP2 ULDC.64 UR10, c[0x0][0xdb8] ;  /* 0x00036e00000a2ab9 */ /* 0x000fc40000000a00 */
[----:B------:R-:W-:Y:S01]  /*1450*/  UIMAD.WIDE.U32 UR4, UR61, UR10, URZ ;  /* 0x0000000a3d0472a5 */ /* 0x000fe2000f8e003f */
[----:B------:R-:W-:Y:S02]  /*1460*/  IADD3 R0, R89, 0x7f, RZ ;  /* 0x0000007f59007810 */ /* 0x000fe40007ffe0ff */
[----:B------:R-:W-:Y:S01]  /*1470*/  UMOV UR36, UR61 ;  /* 0x0000003d00247c82 */ /* 0x000fe20008000000 */
[----:B------:R-:W-:Y:S01]  /*1480*/  @UP2 USHF.R.U32.HI UR36, URZ, UR11, UR5 ;  /* 0x0000000b3f242299 */ /* 0x000fe20008011605 */
[----:B------:R-:W-:Y:S01]  /*1490*/  SHF.R.S32.HI R3, RZ, 0x1f, R0 ;  /* 0x0000001fff037819 */ /* 0x000fe20000011400 */
[----:B------:R-:W-:Y:S01]  /*14a0*/  ULEA.HI UR8, UR7, UR7, URZ, 0x1 ;  /* 0x0000000707087291 */ /* 0x000fe2000f8f083f */
[----:B------:R-:W-:Y:S02]  /*14b0*/  UMOV UR4, UR13 ;  /* 0x0000000d00047c82 */ /* 0x000fe40008000000 */
[----:B------:R-:W-:Y:S01]  /*14c0*/  LEA.HI R3, R3, R0, RZ, 0x7 ;  /* 0x0000000003037211 */ /* 0x000fe200078f38ff */
[----:B------:R-:W-:Y:S01]  /*14d0*/  ULOP3.LUT UR8, UR8, 0x1e, URZ, 0xc0, !UPT ;  /* 0x0000001e08087892 */ /* 0x000fe2000f8ec03f */
[----:B------:R-:W-:-:S02]  /*14e0*/  IMAD.U32 R186, RZ, RZ, UR4 ;  /* 0x00000004ffba7e24 */ /* 0x000fc4000f8e00ff */
        /* <DEDUP_REMOVED lines=22> */
.L_x_129:
[----:B------:R-:W-:Y:S02]  /*1650*/  LOP3.LUT R0, R184, 0x1, RZ, 0xc0, !PT ;  /* 0x00000001b8007812 */ /* 0x000fe400078ec0ff */
[----:B------:R-:W-:Y:S02]  /*1660*/  R2UR UR4, R191 ;  /* 0x00000000bf0472ca */ /* 0x000fe400000e0000 */
[----:B------:R-:W-:-:S04]  /*1670*/  SHF.L.U32 R0, R0, 0x1f, RZ ;  /* 0x0000001f00007819 */ /* 0x000fc800000006ff */
[----:B------:R-:W1:Y:S07]  /*1680*/  SYNCS.PHASECHK.TRANS64.TRYWAIT P1, [UR60+0x34800], R0 ;  /* 0x03480000ff0075a7 */ /* 0x000e6e000802017c */
[----:B------:R-:W-:-:S05]  /*1690*/  IMAD.U32 R3, RZ, RZ, UR4 ;  /* 0x00000004ff037e24 */ /* 0x000fca000f8e00ff */
[----:B------:R-:W-:Y:S01]  /*16a0*/  ISETP.NE.AND P0, PT, R3, 0x3, PT ;  /* 0x000000030300780c */ /* 0x000fe20003f05270 */
[----:B-1----:R-:W-:-:S12]  /*16b0*/  @!P1 BRA `(.L_x_130) ;  /* 0x000000a000449947 */ /* 0x002fd80003800000 */
.L_x_221:
[----:B------:R-:W-:Y:S05]  /*16c0*/  @!P0 BRA `(.L_x_131) ;  /* 0x0000000000048947 */ /* 0x000fea0003800000 */
[----:B------:R-:W-:Y:S01]  /*16d0*/  BPT.TRAP 0x1 ;  /* 0x000000040000795c */ /* 0x000fe20000300000 */
.L_x_131:
[----:B-1----:R-:W-:Y:S02]  /*16e0*/  IMAD.U32 R0, RZ, RZ, UR38 ;  /* 0x00000026ff007e24 */ /* 0x002fe4000f8e00ff */
[----:B------:R-:W-:-:S03]  /*16f0*/  IMAD.U32 R3, RZ, RZ, UR39 ;  /* 0x00000027ff037e24 */ /* 0x000fc6000f8e00ff */
[----:B------:R-:W-:Y:S02]  /*1700*/  LEA R0, R0, UR60, 0x3 ;  /* 0x0000003c00007c11 */ /* 0x000fe4000f8e18ff */
[----:B------:R-:W-:-:S04]  /*1710*/  SHF.L.U32 R3, R3, 0x1f, RZ ;  /* 0x0000001f03037819 */ /* 0x000fc800000006ff */
[----:B------:R1:W2:Y:S01]  /*1720*/  SYNCS.PHASECHK.TRANS64.TRYWAIT P1, [R0+URZ+0x34830], R3 ;  /* 0x03483003000075a7 */ /* 0x0002a2000802017f */
[----:B------:R-:W-:Y:S05]  /*1730*/  @!P0 BRA `(.L_x_132) ;  /* 0x0000000000048947 */ /* 0x000fea0003800000 */
[----:B------:R-:W-:Y:S01]  /*1740*/  BPT.TRAP 0x1 ;  /* 0x000000040000795c */ /* 0x000fe20000300000 */
.L_x_132:
[----:B--2---:R-:W-:Y:S05]  /*1750*/  @P1 BRA `(.L_x_133) ;  /* 0x0000000000081947 */ /* 0x004fea0003800000 */
[----:B------:R-:W2:Y:S02]  /*1760*/  SYNCS.PHASECHK.TRANS64.TRYWAIT P1, [R0+URZ+0x34830], R3 ;  /* 0x03483003000075a7 */ /* 0x000ea4000802017f */
[----:B--2---:R-:W-:Y:S05]  /*1770*/  @!P1 BRA `(.L_x_134) ;  /* 0x000000a0002c9947 */ /* 0x004fea0003800000 */
.L_x_133:
[----:B------:R-:W-:Y:S05]  /*1780*/  WARPSYNC.ALL ;  /* 0x0000000000007948 */ /* 0x000fea0003800000 */
[----:B------:R-:W-:Y:S01]  /*1790*/  UIADD3 UR4, UR60, 0x1c400, URZ ;  /* 0x0001c4003c047890 */ /* 0x000fe2000fffe03f */
[----:B------:R-:W-:Y:S01]  /*17a0*/  WARPGROUP.ARRIVE ;  /* 0x00000000000079c5 */ /* 0x000fe20000000000 */
[----:B------:R-:W-:Y:S01]  /*17b0*/  UMOV UR9, 0x40000040 ;  /* 0x4000004000097882 */ /* 0x000fe20000000000 */
[----:B------:R-:W-:Y:S01]  /*17c0*/  UMOV UR11, 0x40000040 ;  /* 0x40000040000b7882 */ /* 0x000fe20000000000 */
[----:B------:R-:W-:Y:S01]  /*17d0*/  USHF.R.U32.HI UR4, URZ, 0x4, UR4 ;  /* 0x000000043f047899 */ /* 0x000fe20008011604 */
[----:B------:R-:W-:Y:S01]  /*17e0*/  MOV R5, UR9 ;  /* 0x0000000900057c02 */ /* 0x000fe20008000f00 */
[----:B------:R-:W-:Y:S01]  /*17f0*/  UMOV UR57, 0x40000040 ;  /* 0x4000004000397882 */ /* 0x000fe20000000000 */
[----:B------:R-:W-:Y:S01]  /*1800*/  UMOV UR59, 0x40000040 ;  /* 0x40000040003b7882 */ /* 0x000fe20000000000 */
[----:B------:R-:W-:Y:S01]  /*1810*/  ULOP3.LUT UR4, UR4, 0x3fff, URZ, 0xc0, !UPT ;  /* 0x00003fff04047892 */ /* 0x000fe2000f8ec03f */
[----:B------:R-:W-:Y:S01]  /*1820*/  UMOV UR53, 0x40000040 ;  /* 0x4000004000357882 */ /* 0x000fe20000000000 */
[----:B------:R-:W-:-:S02]  /*1830*/  UMOV UR55, 0x40000040 ;  /* 0x4000004000377882 */ /* 0x000fc40000000000 */
[----:B------:R-:W-:Y:S02]  /*1840*/  ULOP3.LUT UR37, UR4, 0x10000, URZ, 0xfc, !UPT ;  /* 0x0001000004257892 */ /* 0x000fe4000f8efc3f */
[----:B------:R-:W-:Y:S02]  /*1850*/  ULOP3.LUT UR4, UR40, 0x10000, URZ, 0xfc, !UPT ;  /* 0x0001000028047892 */ /* 0x000fe4000f8efc3f */
[----:B------:R-:W-:Y:S02]  /*1860*/  UIMAD UR5, UR38, 0xc00, UR37 ;  /* 0x00000c00260578a4 */ /* 0x000fe4000f8e0225 */
[----:B------:R-:W-:Y:S02]  /*1870*/  UIADD3 UR56, UR4, 0x2, URZ ;  /* 0x0000000204387890 */ /* 0x000fe4000fffe03f */
[----:B------:R-:W-:Y:S01]  /*1880*/  UIADD3 UR58, UR5, 0x2, URZ ;  /* 0x00000002053a7890 */ /* 0x000fe2000fffe03f */
[----:B------:R-:W-:Y:S02]  /*1890*/  UMOV UR8, UR4 ;  /* 0x0000000400087c82 */ /* 0x000fe40008000000 */
[----:B------:R-:W-:Y:S01]  /*18a0*/  UMOV UR10, UR5 ;  /* 0x00000005000a7c82 */ /* 0x000fe20008000000 */
[----:B------:R-:W-:Y:S01]  /*18b0*/  UIADD3 UR52, UR4, 0x4, URZ ;  /* 0x0000000404347890 */ /* 0x000fe2000fffe03f */
[----:B------:R-:W-:Y:S01]  /*18c0*/  HGMMA.64x128x16.F32 R24, gdesc[UR8], RZ, !UPT, gsb0 ;  /* 0x01e00000081879f0 */ /* 0x000fe2000c0008ff */
[----:B------:R-:W-:Y:S01]  /*18d0*/  UIADD3 UR54, UR5, 0x4, URZ ;  /* 0x0000000405367890 */ /* 0x000fe2000fffe03f */
[----:B------:R-:W-:Y:S01]  /*18e0*/  IMAD.U32 R4, RZ, RZ, UR8 ;  /* 0x00000008ff047e24 */ /* 0x000fe2000f8e00ff */
[----:B------:R-:W-:-:S02]  /*18f0*/  UIADD3 UR48, UR4, 0x6, URZ ;  /* 0x0000000604307890 */ /* 0x000fc4000fffe03f */
[----:B------:R-:W-:Y:S01]  /*1900*/  UIADD3 UR50, UR5, 0x6, URZ ;  /* 0x0000000605327890 */ /* 0x000fe2000fffe03f */
[----:B------:R-:W-:Y:S01]  /*1910*/  UMOV UR49, 0x40000040 ;  /* 0x4000004000317882 */ /* 0x000fe20000000000 */
[----:B------:R-:W-:Y:S01]  /*1920*/  UMOV UR51, 0x40000040 ;  /* 0x4000004000337882 */ /* 0x000fe20000000000 */
[----:B------:R-:W-:Y:S02]  /*1930*/  UIADD3 UR8, UR4, 0x400, URZ ;  /* 0x0000040004087890 */ /* 0x000fe4000fffe03f */
[----:B------:R-:W-:Y:S01]  /*1940*/  UIADD3 UR10, UR5, 0x400, URZ ;  /* 0x00000400050a7890 */ /* 0x000fe2000fffe03f */
[----:B------:R-:W-:Y:S01]  /*1950*/  UMOV UR9, 0x40000040 ;  /* 0x4000004000097882 */ /* 0x000fe20000000000 */
[----:B------:R-:W-:Y:S01]  /*1960*/  UMOV UR11, 0x40000040 ;  /* 0x40000040000b7882 */ /* 0x000fe20000000000 */
[----:B------:R-:W-:Y:S02]  /*1970*/  UIADD3 UR12, UR4, 0x402, URZ ;  /* 0x00000402040c7890 */ /* 0x000fe4000fffe03f */
[----:B------:R-:W-:Y:S01]  /*1980*/  UIADD3 UR14, UR5, 0x402, URZ ;  /* 0x00000402050e7890 */ /* 0x000fe2000fffe03f */
[----:B------:R-:W-:Y:S01]  /*1990*/  UMOV UR13, 0x40000040 ;  /* 0x40000040000d7882 */ /* 0x000fe20000000000 */
[----:B------:R-:W-:Y:S01]  /*19a0*/  UMOV UR15, 0x40000040 ;  /* 0x40000040000f7882 */ /* 0x000fe20000000000 */
        /* <DEDUP_REMOVED lines=24> */
[----:B------:R-:W-:-:S02]  /*1b30*/  WARPGROUP.DEPBAR.LE gsb0, 0x0 ;  /* 0x00008000000079c5 */ /* 0x000fc40000010000 */
        /* <DEDUP_REMOVED lines=35> */
.L_x_135:
[----:B------:R-:W-:Y:S01]  /*1d70*/  ULDC UR4, c[0x0][0x9d8] ;  /* 0x0002760000047ab9 */ /* 0x000fe20000000800 */
[----:B------:R-:W-:Y:S02]  /*1d80*/  IMAD.IADD R7, R190, 0x1, R89 ;  /* 0x00000001be077824 */ /* 0x000fe400078e0259 */
[----:B------:R-:W-:Y:S01]  /*1d90*/  FMUL.FTZ R24, R24, UR4 ;  /* 0x0000000418187c20 */ /* 0x000fe20008410000 */
[----:B------:R-:W-:Y:S01]  /*1da0*/  FMUL.FTZ R25, R25, UR4 ;  /* 0x0000000419197c20 */ /* 0x000fe20008410000 */
[----:B------:R-:W-:Y:S01]  /*1db0*/  FMUL.FTZ R28, R28, UR4 ;  /* 0x000000041c1c7c20 */ /* 0x000fe20008410000 */
[----:B------:R-:W-:Y:S01]  /*1dc0*/  FMUL.FTZ R29, R29, UR4 ;  /* 0x000000041d1d7c20 */ /* 0x000fe20008410000 */
[----:B------:R-:W-:Y:S01]  /*1dd0*/  FMUL.FTZ R32, R32, UR4 ;  /* 0x0000000420207c20 */ /* 0x000fe20008410000 */
[----:B------:R-:W-:Y:S01]  /*1de0*/  IMAD R7, R192, -0x80, R7 ;  /* 0xffffff80c0077824 */ /* 0x000fe200078e0207 */
[----:B------:R-:W3:Y:S01]  /*1df0*/  MUFU.TANH R24, R24 ;  /* 0x0000001800187308 */ /* 0x000ee20000002400 */
[----:B------:R-:W-:Y:S01]  /*1e00*/  FMUL.FTZ R33, R33, UR4 ;  /* 0x0000000421217c20 */ /* 0x000fe20008410000 */
[----:B------:R-:W-:Y:S01]  /*1e10*/  FMUL.FTZ R26, R26, UR4 ;  /* 0x000000041a1a7c20 */ /* 0x000fe20008410000 */
[----:B------:R-:W-:Y:S01]  /*1e20*/  FMUL.FTZ R31, R31, UR4 ;  /* 0x000000041f1f7c20 */ /* 0x000fe20008410000 */
[----:B------:R-:W-:Y:S01]  /*1e30*/  FMUL.FTZ R43, R43, UR4 ;  /* 0x000000042b2b7c20 */ /* 0x000fe20008410000 */
[C---:B------:R-:W-:Y:S01]  /*1e40*/  ISETP.GT.AND P2, PT, R7.reuse, RZ, PT ;  /* 0x000000ff0700720c */ /* 0x040fe20003f44270 */
[----:B------:R-:W-:Y:S01]  /*1e50*/  FMUL.FTZ R36, R36, UR4 ;  /* 0x0000000424247c20 */ /* 0x000fe20008410000 */
[----:B------:R-:W-:Y:S01]  /*1e60*/  ISETP.GT.AND P1, PT, R7, 0x1, PT ;  /* 0x000000010700780c */ /* 0x000fe20003f24270 */
[----:B------:R-:W4:Y:S01]  /*1e70*/  MUFU.TANH R25, R25 ;  /* 0x0000001900197308 */ /* 0x000f220000002400 */
[----:B------:R-:W-:Y:S01]  /*1e80*/  FMUL.FTZ R55, R55, UR4 ;  /* 0x0000000437377c20 */ /* 0x000fe20008410000 */
[----:B------:R-:W-:Y:S01]  /*1e90*/  FMUL.FTZ R27, R27, UR4 ;  /* 0x000000041b1b7c20 */ /* 0x000fe20008410000 */
[----:B------:R-:W-:Y:S01]  /*1ea0*/  FMUL.FTZ R35, R35, UR4 ;  /* 0x0000000423237c20 */ /* 0x000fe20008410000 */
[----:B------:R-:W-:Y:S01]  /*1eb0*/  FMUL.FTZ R67, R67, UR4 ;  /* 0x0000000443437c20 */ /* 0x000fe20008410000 */
[----:B------:R-:W-:Y:S01]  /*1ec0*/  FMUL.FTZ R47, R47, UR4 ;  /* 0x000000042f2f7c20 */ /* 0x000fe20008410000 */
[----:B------:R-:W-:Y:S01]  /*1ed0*/  ISETP.GT.AND P6, PT, R7, 0x8, PT ;  /* 0x000000080700780c */ /* 0x000fe20003fc4270 */
[----:B------:R-:W-:Y:S01]  /*1ee0*/  FMUL.FTZ R37, R37, UR4 ;  /* 0x0000000425257c20 */ /* 0x000fe20008410000 */
[----:B------:R-:W-:Y:S01]  /*1ef0*/  MUFU.TANH R28, R28 ;  /* 0x0000001c001c7308 */ /* 0x000fe20000002400 */
[----:B---3--:R-:W-:Y:S01]  /*1f00*/  FSEL R9, R24, -INF , P2 ;  /* 0xff80000018097808 */ /* 0x008fe20001000000 */
[----:B------:R-:W-:Y:S01]  /*1f10*/  FMUL.FTZ R59, R59, UR4 ;  /* 0x000000043b3b7c20 */ /* 0x000fe20008410000 */
[----:B------:R-:W-:Y:S01]  /*1f20*/  FMUL.FTZ R30, R30, UR4 ;  /* 0x000000041e1e7c20 */ /* 0x000fe20008410000 */
[----:B------:R-:W-:Y:S01]  /*1f30*/  FMUL.FTZ R39, R39, UR4 ;  /* 0x0000000427277c20 */ /* 0x000fe20008410000 */
[----:B------:R-:W-:Y:S01]  /*1f40*/  FMUL.FTZ R71, R71, UR4 ;  /* 0x0000000447477c20 */ /* 0x000fe20008410000 */
[----:B------:R-:W-:Y:S01]  /*1f50*/  FMUL.FTZ R51, R51, UR4 ;  /* 0x0000000433337c20 */ /* 0x000fe20008410000 */
[----:B------:R-:W-:Y:S01]  /*1f60*/  ISETP.GT.AND P5, PT, R7, 0x9, PT ;  /* 0x000000090700780c */ /* 0x000fe20003fa4270 */
[----:B------:R-:W-:Y:S01]  /*1f70*/  MUFU.TANH R29, R29 ;  /* 0x0000001d001d7308 */ /* 0x000fe20000002400 */
[----:B----4-:R-:W-:Y:S01]  /*1f80*/  FSEL R10, R25, -INF , P1 ;  /* 0xff800000190a7808 */ /* 0x010fe20000800000 */
[----:B------:R-:W-:Y:S01]  /*1f90*/  FMUL.FTZ R40, R40, UR4 ;  /* 0x0000000428287c20 */ /* 0x000fe20008410000 */
[----:B------:R-:W-:Y:S01]  /*1fa0*/  FMUL.FTZ R63, R63, UR4 ;  /* 0x000000043f3f7c20 */ /* 0x000fe20008410000 */
[----:B------:R-:W-:Y:S01]  /*1fb0*/  FMUL.FTZ R75, R75, UR4 ;  /* 0x000000044b4b7c20 */ /* 0x000fe20008410000 */
[----:B------:R-:W-:Y:S01]  /*1fc0*/  FMNMX.FTZ R8, R9, R10, !PT ;  /* 0x0000000a09087209 */ /* 0x000fe20007810000 */
[----:B------:R-:W-:Y:S01]  /*1fd0*/  FMUL.FTZ R41, R41, UR4 ;  /* 0x0000000429297c20 */ /* 0x000fe20008410000 */
[C---:B------:R-:W-:Y:S01]  /*1fe0*/  ISETP.GT.AND P4, PT, R7.reuse, 0x10, PT ;  /* 0x000000100700780c */ /* 0x040fe20003f84270 */
[----:B------:R-:W-:Y:S01]  /*1ff0*/  MUFU.TANH R32, R32 ;  /* 0x0000002000207308 */ /* 0x000fe20000002400 */
[----:B------:R-:W-:Y:S01]  /*2000*/  FMUL.FTZ R34, R34, UR4 ;  /* 0x0000000422227c20 */ /* 0x000fe20008410000 */
[----:B------:R-:W-:Y:S01]  /*2010*/  ISETP.GT.AND P3, PT, R7, 0x11, PT ;  /* 0x000000110700780c */ /* 0x000fe20003f64270 */
[----:B------:R-:W-:Y:S01]  /*2020*/  FMUL.FTZ R44, R44, UR4 ;  /* 0x000000042c2c7c20 */ /* 0x000fe20008410000 */
[----:B------:R-:W-:Y:S01]  /*2030*/  FMUL.FTZ R38, R38, UR4 ;  /* 0x0000000426267c20 */ /* 0x000fe20008410000 */
[----:B------:R-:W-:Y:S01]  /*2040*/  FMUL.FTZ R45, R45, UR4 ;  /* 0x000000042d2d7c20 */ /* 0x000fe20008410000 */
[----:B------:R-:W-:Y:S01]  /*2050*/  FMUL.FTZ R48, R48, UR4 ;  /* 0x0000000430307c20 */ /* 0x000fe20008410000 */
[----:B------:R-:W-:Y:S01]  /*2060*/  FMUL.FTZ R42, R42, UR4 ;  /* 0x000000042a2a7c20 */ /* 0x000fe20008410000 */
[----:B-12---:R-:W1:Y:S01]  /*2070*/  MUFU.TANH R3, R26 ;  /* 0x0000001a00037308 */ /* 0x006e620000002400 */
        /* <DEDUP_REMOVED lines=28> */
[----:B------:R-:W-:Y:S01]  /*2240*/  FMUL.FTZ R80, R80, UR4 ;  /* 0x0000000450507c20 */ /* 0x000fe20008410000 */
[----:B------:R-:W-:Y:S01]  /*2250*/  FMUL.FTZ R74, R74, UR4 ;  /* 0x000000044a4a7c20 */ /* 0x000fe20008410000 */
[----:B------:R-:W-:Y:S01]  /*2260*/  FMUL.FTZ R81, R81, UR4 ;  /* 0x0000000451517c20 */ /* 0x000fe20008410000 */
[----:B------:R-:W1:Y:S01]  /*2270*/  MUFU.TANH R6, R27 ;  /* 0x0000001b00067308 */ /* 0x000e620000002400 */
[----:B---3--:R-:W-:Y:S01]  /*2280*/  FSEL R13, R13, -INF , P5 ;  /* 0xff8000000d0d7808 */ /* 0x008fe20002800000 */
[----:B------:R-:W-:Y:S01]  /*2290*/  FMUL.FTZ R84, R84, UR4 ;  /* 0x0000000454547c20 */ /* 0x000fe20008410000 */
[----:B------:R-:W-:Y:S01]  /*22a0*/  FMUL.FTZ R85, R85, UR4 ;  /* 0x0000000455557c20 */ /* 0x000fe20008410000 */
[----:B------:R-:W-:Y:S01]  /*22b0*/  ULDC UR5, c[0x0][0x988] ;  /* 0x0002620000057ab9 */ /* 0x000fe20000000800 */
[----:B------:R-:W-:Y:S01]  /*22c0*/  P2R R12, PR, RZ, 0x1 ;  /* 0x00000001ff0c7803 */ /* 0x000fe20000000000 */
[----:B------:R-:W-:Y:S01]  /*22d0*/  FMUL.FTZ R78, R78, UR4 ;  /* 0x000000044e4e7c20 */ /* 0x000fe20008410000 */
[----:B------:R-:W-:Y:S01]  /*22e0*/  FMUL.FTZ R79, R79, UR4 ;  /* 0x000000044f4f7c20 */ /* 0x000fe20008410000 */
[----:B------:R-:W-:Y:S01]  /*22f0*/  MUFU.TANH R43, R55 ;  /* 0x00000037002b7308 */ /* 0x000fe20000002400 */
[----:B------:R-:W-:Y:S01]  /*2300*/  FMUL.FTZ R82, R82, UR4 ;  /* 0x0000000452527c20 */ /* 0x000fe20008410000 */
[----:B------:R-:W-:Y:S01]  /*2310*/  FMUL.FTZ R83, R83, UR4 ;  /* 0x0000000453537c20 */ /* 0x000fe20008410000 */
[----:B------:R-:W-:Y:S01]  /*2320*/  FMUL.FTZ R86, R86, UR4 ;  /* 0x0000000456567c20 */ /* 0x000fe20008410000 */
[----:B------:R-:W-:Y:S01]  /*2330*/  FMUL.FTZ R87, R87, UR4 ;  /* 0x0000000457577c20 */ /* 0x000fe20008410000 */
[----:B------:R-:W-:-:S02]  /*2340*/  CS2R R150, SRZ ;  /* 0x0000000000967805 */ /* 0x000fc4000001ff00 */
[----:B------:R-:W-:Y:S02]  /*2350*/  CS2R R148, SRZ ;  /* 0x0000000000947805 */ /* 0x000fe4000001ff00 */
[----:B------:R-:W-:Y:S01]  /*2360*/  CS2R R146, SRZ ;  /* 0x0000000000927805 */ /* 0x000fe2000001ff00 */
[----:B------:R-:W2:Y:S01]  /*2370*/  MUFU.TANH R36, R36 ;  /* 0x0000002400247308 */ /* 0x000ea20000002400 */
[----:B-1----:R-:W-:Y:S02]  /*2380*/  FSEL R6, R6, -INF , P1 ;  /* 0xff80000006067808 */ /* 0x002fe40000800000 */
[----:B------:R-:W-:Y:S02]  /*2390*/  CS2R R144, SRZ ;  /* 0x0000000000907805 */ /* 0x000fe4000001ff00 */
[----:B------:R-:W-:-:S03]  /*23a0*/  ISETP.GT.AND P1, PT, R7, 0x19, PT ;  /* 0x000000190700780c */ /* 0x000fc60003f24270 */
[----:B------:R1:W-:Y:S08]  /*23b0*/  MUFU.TANH R55, R67 ;  /* 0x0000004300377308 */ /* 0x0003f00000002400 */
[----:B------:R-:W3:Y:S01]  /*23c0*/  MUFU.TANH R21, R35 ;  /* 0x0000002300157308 */ /* 0x000ee20000002400 */
[----:B-1----:R-:W-:Y:S02]  /*23d0*/  FSEL R67, R28, -INF , P6 ;  /* 0xff8000001c437808 */ /* 0x002fe40003000000 */
[----:B--2---:R-:W-:-:S02]  /*23e0*/  FSEL R93, R36, -INF , P2 ;  /* 0xff800000245d7808 */ /* 0x004fc40001000000 */
[----:B------:R-:W-:-:S03]  /*23f0*/  FMNMX.FTZ R8, R67, R8, !PT ;  /* 0x0000000843087209 */ /* 0x000fc60007810000 */
[----:B------:R-:W1:Y:S08]  /*2400*/  MUFU.TANH R35, R47 ;  /* 0x0000002f00237308 */ /* 0x000e700000002400 */
[----:B------:R-:W2:Y:S01]  /*2410*/  MUFU.TANH R11, R30 ;  /* 0x0000001e000b7308 */ /* 0x000ea20000002400 */
[----:B---3--:R-:W-:Y:S02]  /*2420*/  FSEL R21, R21, -INF , P3 ;  /* 0xff80000015157808 */ /* 0x008fe40001800000 */
[----:B------:R-:W-:-:S05]  /*2430*/  ISETP.GT.AND P3, PT, R7, 0x29, PT ;  /* 0x000000290700780c */ /* 0x000fca0003f64270 */
[----:B------:R-:W-:Y:S01]  /*2440*/  MUFU.TANH R47, R59 ;  /* 0x0000003b002f7308 */ /* 0x000fe20000002400 */
[----:B-1----:R-:W-:-:S07]  /*2450*/  FSEL R35, R35, -INF , P3 ;  /* 0xff80000023237808 */ /* 0x002fce0001800000 */
[----:B------:R-:W1:Y:S01]  /*2460*/  MUFU.TANH R37, R37 ;  /* 0x0000002500257308 */ /* 0x000e620000002400 */
[----:B--2---:R-:W-:Y:S02]  /*2470*/  FSEL R11, R11, -INF , P6 ;  /* 0xff8000000b0b7808 */ /* 0x004fe40003000000 */
[----:B------:R-:W-:-:S05]  /*2480*/  ISETP.GT.AND P6, PT, R7, 0x20, PT ;  /* 0x000000200700780c */ /* 0x000fca0003fc4270 */
[----:B------:R2:W-:Y:S08]  /*2490*/  MUFU.TANH R59, R71 ;  /* 0x00000047003b7308 */ /* 0x0005f00000002400 */
[----:B------:R-:W3:Y:S01]  /*24a0*/  MUFU.TANH R27, R39 ;  /* 0x00000027001b7308 */ /* 0x000ee20000002400 */
[----:B--2---:R-:W-:Y:S02]  /*24b0*/  FSEL R71, R29, -INF , P5 ;  /* 0xff8000001d477808 */ /* 0x004fe40002800000 */
[----:B-1----:R-:W-:-:S02]  /*24c0*/  FSEL R95, R37, -INF , P1 ;  /* 0xff800000255f7808 */ /* 0x002fc40000800000 */
[----:B------:R-:W-:Y:S02]  /*24d0*/  FMNMX.FTZ R8, R71, R8, !PT ;  /* 0x0000000847087209 */ /* 0x000fe40007810000 */
[----:B------:R-:W-:Y:S01]  /*24e0*/  ISETP.GT.AND P5, PT, R7, 0x21, PT ;  /* 0x000000210700780c */ /* 0x000fe20003fa4270 */
[----:B------:R-:W1:Y:S03]  /*24f0*/  MUFU.TANH R39, R51 ;  /* 0x0000003300277308 */ /* 0x000e660000002400 */
[----:B------:R-:W-:-:S05]  /*2500*/  FSEL R31, R31, -INF , P5 ;  /* 0xff8000001f1f7808 */ /* 0x000fca0002800000 */
[----:B------:R-:W-:Y:S01]  /*2510*/  MUFU.TANH R51, R63 ;  /* 0x0000003f00337308 */ /* 0x000fe20000002400 */
[----:B---3--:R-:W-:Y:S02]  /*2520*/  FSEL R27, R27, -INF , P1 ;  /* 0xff8000001b1b7808 */ /* 0x008fe40000800000 */
[----:B------:R-:W-:-:S05]  /*2530*/  ISETP.GT.AND P1, PT, R7, 0x31, PT ;  /* 0x000000310700780c */ /* 0x000fca0003f24270 */
[----:B------:R-:W2:Y:S01]  /*2540*/  MUFU.TANH R40, R40 ;  /* 0x0000002800287308 */ /* 0x000ea20000002400 */
[----:B-1----:R-:W-:-:S07]  /*2550*/  FSEL R39, R39, -INF , P1 ;  /* 0xff80000027277808 */ /* 0x002fce0000800000 */
[----:B------:R1:W-:Y:S08]  /*2560*/  MUFU.TANH R63, R75 ;  /* 0x0000004b003f7308 */ /* 0x0003f00000002400 */
[----:B------:R-:W3:Y:S01]  /*2570*/  MUFU.TANH R15, R34 ;  /* 0x00000022000f7308 */ /* 0x000ee20000002400 */
[----:B-1----:R-:W-:Y:S02]  /*2580*/  FSEL R75, R32, -INF , P4 ;  /* 0xff800000204b7808 */ /* 0x002fe40002000000 */
[----:B--2---:R-:W-:-:S02]  /*2590*/  FSEL R97, R40, -INF , P6 ;  /* 0xff80000028617808 */ /* 0x004fc40003000000 */
[----:B------:R-:W-:-:S03]  /*25a0*/  FMNMX.FTZ R8, R75, R8, !PT ;  /* 0x000000084b087209 */ /* 0x000fc60007810000 */
[----:B------:R-:W1:Y:S01]  /*25b0*/  MUFU.TANH R41, R41 ;  /* 0x0000002900297308 */ /* 0x000e620000002400 */
[----:B------:R-:W-:-:S04]  /*25c0*/  FMNMX.FTZ R8, R91, R8, !PT ;  /* 0x000000085b087209 */ /* 0x000fc80007810000 */
[----:B------:R-:W-:-:S03]  /*25d0*/  FMNMX.FTZ R8, R93, R8, !PT ;  /* 0x000000085d087209 */ /* 0x000fc60007810000 */
[----:B------:R-:W2:Y:S01]  /*25e0*/  MUFU.TANH R44, R44 ;  /* 0x0000002c002c7308 */ /* 0x000ea20000002400 */
[----:B------:R-:W-:Y:S02]  /*25f0*/  FMNMX.FTZ R8, R95, R8, !PT ;  /* 0x000000085f087209 */ /* 0x000fe40007810000 */
[----:B---3--:R-:W-:Y:S02]  /*2600*/  FSEL R15, R15, -INF , P4 ;  /* 0xff8000000f0f7808 */ /* 0x008fe40002000000 */
[----:B------:R-:W-:Y:S02]  /*2610*/  ISETP.GT.AND P4, PT, R7, 0x28, PT ;  /* 0x000000280700780c */ /* 0x000fe40003f84270 */
[----:B------:R-:W-:Y:S01]  /*2620*/  FMNMX.FTZ R8, R97, R8, !PT ;  /* 0x0000000861087209 */ /* 0x000fe20007810000 */
[----:B------:R-:W3:Y:S01]  /*2630*/  MUFU.TANH R38, R38 ;  /* 0x0000002600267308 */ /* 0x000ee20000002400 */
[----:B-1----:R-:W-:Y:S02]  /*2640*/  FSEL R99, R41, -INF , P5 ;  /* 0xff80000029637808 */ /* 0x002fe40002800000 */
[----:B------:R-:W-:-:S02]  /*2650*/  ISETP.GT.AND P5, PT, R7, 0x39, PT ;  /* 0x000000390700780c */ /* 0x000fc40003fa4270 */
[----:B------:R-:W-:Y:S02]  /*2660*/  FMNMX.FTZ R8, R99, R8, !PT ;  /* 0x0000000863087209 */ /* 0x000fe40007810000 */
[----:B------:R-:W-:Y:S01]  /*2670*/  FSEL R43, R43, -INF , P5 ;  /* 0xff8000002b2b7808 */ /* 0x000fe20002800000 */
[----:B------:R-:W1:Y:S01]  /*2680*/  MUFU.TANH R45, R45 ;  /* 0x0000002d002d7308 */ /* 0x000e620000002400 */
[----:B--2---:R-:W-:-:S04]  /*2690*/  FSEL R101, R44, -INF , P4 ;  /* 0xff8000002c657808 */ /* 0x004fc80002000000 */
[----:B------:R-:W-:-:S03]  /*26a0*/  FMNMX.FTZ R8, R101, R8, !PT ;  /* 0x0000000865087209 */ /* 0x000fc60007810000 */
[----:B------:R-:W2:Y:S01]  /*26b0*/  MUFU.TANH R48, R48 ;  /* 0x0000003000307308 */ /* 0x000ea20000002400 */
[----:B---3--:R-:W-:Y:S02]  /*26c0*/  FSEL R25, R38, -INF , P2 ;  /* 0xff80000026197808 */ /* 0x008fe40001000000 */
[----:B------:R-:W-:-:S05]  /*26d0*/  ISETP.GT.AND P2, PT, R7, 0x30, PT ;  /* 0x000000300700780c */ /* 0x000fca0003f44270 */
[----:B------:R-:W3:Y:S01]  /*26e0*/  MUFU.TANH R42, R42 ;  /* 0x0000002a002a7308 */ /* 0x000ee20000002400 */
[----:B-1----:R-:W-:Y:S02]  /*26f0*/  FSEL R103, R45, -INF , P3 ;  /* 0xff8000002d677808 */ /* 0x002fe40001800000 */
[----:B------:R-:W-:Y:S02]  /*2700*/  ISETP.GT.AND P3, PT, R7, 0x41, PT ;  /* 0x000000410700780c */ /* 0x000fe40003f64270 */
        /* <DEDUP_REMOVED lines=55> */
[----:B------:R-:W-:-:S03]  /*2a80*/  FMNMX.FTZ R8, R123, R8, !PT ;  /* 0x000000087b087209 */ /* 0x000fc60007810000 */
        /* <DEDUP_REMOVED lines=27> */
[----:B-1----:R-:W-:-:S04]  /*2c40*/  FSEL R135, R77, -INF , P5 ;  /* 0xff8000004d877808 */ /* 0x002fc80002800000 */
        /* <DEDUP_REMOVED lines=13> */
[----:B------:R-:W-:Y:S01]  /*2d20*/  MUFU.TANH R79, R79 ;  /* 0x0000004f004f7308 */ /* 0x000fe20000002400 */
[----:B---3--:R-:W-:-:S04]  /*2d30*/  FSEL R143, R85, -INF , P1 ;  /* 0xff800000558f7808 */ /* 0x008fc80000800000 */
[----:B------:R-:W-:Y:S01]  /*2d40*/  FMNMX.FTZ R14, R143, R8, !PT ;  /* 0x000000088f0e7209 */ /* 0x000fe20007810000 */
[----:B------:R-:W-:Y:S02]  /*2d50*/  IMAD.U32 R8, RZ, RZ, UR5 ;  /* 0x00000005ff087e24 */ /* 0x000fe4000f8e00ff */
[----:B------:R-:W-:Y:S01]  /*2d60*/  MUFU.TANH R82, R82 ;  /* 0x0000005200527308 */ /* 0x000fe20000002400 */
[----:B-1----:R-:W-:Y:S01]  /*2d70*/  FSEL R85, R78, -INF , P6 ;  /* 0xff8000004e557808 */ /* 0x002fe20003000000 */
[----:B------:R-:W1:Y:S06]  /*2d80*/  SHFL.BFLY PT, R7, R14, 0x2, 0x1f ;  /* 0x0c401f000e077f89 */ /* 0x000e6c00000e0000 */
[----:B------:R-:W-:Y:S08]  /*2d90*/  MUFU.TANH R83, R83 ;  /* 0x0000005300537308 */ /* 0x000ff00000002400 */
[----:B------:R-:W-:Y:S08]  /*2da0*/  MUFU.TANH R86, R86 ;  /* 0x0000005600567308 */ /* 0x000ff00000002400 */
[----:B------:R-:W2:Y:S01]  /*2db0*/  MUFU.TANH R87, R87 ;  /* 0x0000005700577308 */ /* 0x000ea20000002400 */
[----:B-1----:R-:W-:-:S05]  /*2dc0*/  FMNMX.FTZ R20, R14, R7, !PT ;  /* 0x000000070e147209 */ /* 0x002fca0007810000 */
[----:B------:R-:W1:Y:S01]  /*2dd0*/  SHFL.BFLY PT, R7, R20, 0x1, 0x1f ;  /* 0x0c201f0014077f89 */ /* 0x000e6200000e0000 */
[----:B--2---:R-:W-:Y:S02]  /*2de0*/  FSEL R87, R87, -INF , P1 ;  /* 0xff80000057577808 */ /* 0x004fe40000800000 */
[----:B-1----:R-:W-:-:S04]  /*2df0*/  FMNMX.FTZ R7, R20, R7, !PT ;  /* 0x0000000714077209 */ /* 0x002fc80007810000 */
[C---:B------:R-:W-:Y:S01]  /*2e00*/  FSETP.NEU.FTZ.AND P0, PT, R7.reuse, -INF , PT ;  /* 0xff8000000700780b */ /* 0x040fe20003f1d000 */
[----:B------:R-:W-:-:S05]  /*2e10*/  FMUL.FTZ R24, R7, R8 ;  /* 0x0000000807187220 */ /* 0x000fca0000410000 */
[----:B------:R-:W-:Y:S02]  /*2e20*/  FSEL R24, R24, RZ, P0 ;  /* 0x000000ff18187208 */ /* 0x000fe40000000000 */
[----:B------:R-:W-:-:S03]  /*2e30*/  ISETP.NE.AND P0, PT, R12, RZ, PT ;  /* 0x000000ff0c00720c */ /* 0x000fc60003f05270 */
[--C-:B------:R-:W-:Y:S01]  /*2e40*/  FFMA.FTZ R65, R10, R8, -R24.reuse ;  /* 0x000000080a417223 */ /* 0x100fe20000010818 */
[----:B------:R-:W-:Y:S01]  /*2e50*/  FMNMX.FTZ R10, R3, R6, !PT ;  /* 0x00000006030a7209 */ /* 0x000fe20007810000 */
[-CC-:B------:R-:W-:Y:S01]  /*2e60*/  FFMA.FTZ R69, R91, R8.reuse, -R24.reuse ;  /* 0x000000085b457223 */ /* 0x180fe20000010818 */
[----:B------:R-:W-:Y:S01]  /*2e70*/  FSEL R91, R79, -INF , P5 ;  /* 0xff8000004f5b7808 */ /* 0x000fe20002800000 */
        /* <DEDUP_REMOVED lines=10> */
[--C-:B------:R-:W-:Y:S01]  /*2f20*/  FFMA.FTZ R180, R9, R8, -R24.reuse ;  /* 0x0000000809b47223 */ /* 0x100fe20000010818 */
[----:B------:R-:W-:Y:S01]  /*2f30*/  FSEL R97, R86, -INF , P2 ;  /* 0xff80000056617808 */ /* 0x000fe20001000000 */
[----:B------:R-:W-:Y:S01]  /*2f40*/  MUFU.EX2 R65, R65 ;  /* 0x0000004100417308 */ /* 0x000fe20000000800 */
[----:B------:R-:W-:Y:S01]  /*2f50*/  FMNMX.FTZ R10, R21, R10, !PT ;  /* 0x0000000a150a7209 */ /* 0x000fe20007810000 */
[-CC-:B------:R-:W-:Y:S01]  /*2f60*/  FFMA.FTZ R176, R75, R8.reuse, -R24.reuse ;  /* 0x000000084bb07223 */ /* 0x180fe20000010818 */
[-CC-:B------:R-:W-:Y:S01]  /*2f70*/  FFMA.FTZ R73, R99, R8.reuse, -R24.reuse ;  /* 0x0000000863497223 */ /* 0x180fe20000010818 */
[--C-:B------:R-:W-:Y:S01]  /*2f80*/  FFMA.FTZ R174, R101, R8, -R24.reuse ;  /* 0x0000000865ae7223 */ /* 0x100fe20000010818 */
[----:B------:R-:W-:Y:S01]  /*2f90*/  FMNMX.FTZ R10, R25, R10, !PT ;  /* 0x0000000a190a7209 */ /* 0x000fe20007810000 */
[-CC-:B------:R-:W-:Y:S01]  /*2fa0*/  FFMA.FTZ R75, R103, R8.reuse, -R24.reuse ;  /* 0x00000008674b7223 */ /* 0x180fe20000010818 */
[--C-:B------:R-:W-:Y:S01]  /*2fb0*/  FFMA.FTZ R168, R105, R8, -R24.reuse ;  /* 0x0000000869a87223 */ /* 0x100fe20000010818 */
[----:B------:R-:W1:Y:S01]  /*2fc0*/  MUFU.EX2 R180, R180 ;  /* 0x000000b400b47308 */ /* 0x000e620000000800 */
[----:B------:R-:W-:Y:S01]  /*2fd0*/  FMNMX.FTZ R10, R27, R10, !PT ;  /* 0x0000000a1b0a7209 */ /* 0x000fe20007810000 */
[-CC-:B------:R-:W-:Y:S01]  /*2fe0*/  FFMA.FTZ R77, R107, R8.reuse, -R24.reuse ;  /* 0x000000086b4d7223 */ /* 0x180fe20000010818 */
[-CC-:B------:R-:W-:Y:S01]  /*2ff0*/  FFMA.FTZ R170, R109, R8.reuse, -R24.reuse ;  /* 0x000000086daa7223 */ /* 0x180fe20000010818 */
[--C-:B------:R-:W-:Y:S01]  /*3000*/  FFMA.FTZ R111, R111, R8, -R24.reuse ;  /* 0x000000086f6f7223 */ /* 0x100fe20000010818 */
[----:B------:R-:W-:Y:S01]  /*3010*/  FMNMX.FTZ R10, R29, R10, !PT ;  /* 0x0000000a1d0a7209 */ /* 0x000fe20007810000 */
[-CC-:B------:R-:W-:Y:S01]  /*3020*/  FFMA.FTZ R152, R113, R8.reuse, -R24.reuse ;  /* 0x0000000871987223 */ /* 0x180fe20000010818 */
[--C-:B------:R-:W-:Y:S01]  /*3030*/  FFMA.FTZ R81, R115, R8, -R24.reuse ;  /* 0x0000000873517223 */ /* 0x100fe20000010818 */
[----:B------:R-:W2:Y:S01]  /*3040*/  MUFU.EX2 R182, R182 ;  /* 0x000000b600b67308 */ /* 0x000ea20000000800 */
[----:B------:R-:W-:Y:S01]  /*3050*/  FMNMX.FTZ R10, R31, R10, !PT ;  /* 0x0000000a1f0a7209 */ /* 0x000fe20007810000 */
[-CC-:B------:R-:W-:Y:S01]  /*3060*/  FFMA.FTZ R154, R117, R8.reuse, -R24.reuse ;  /* 0x00000008759a7223 */ /* 0x180fe20000010818 */
[-CC-:B------:R-:W-:Y:S01]  /*3070*/  FFMA.FTZ R83, R119, R8.reuse, -R24.reuse ;  /* 0x0000000877537223 */ /* 0x180fe20000010818 */
[--C-:B------:R-:W-:Y:S01]  /*3080*/  FFMA.FTZ R156, R121, R8, -R24.reuse ;  /* 0x00000008799c7223 */ /* 0x100fe20000010818 */
[----:B------:R-:W-:Y:S01]  /*3090*/  FMNMX.FTZ R10, R33, R10, !PT ;  /* 0x0000000a210a7209 */ /* 0x000fe20007810000 */
[-CC-:B------:R-:W-:Y:S01]  /*30a0*/  FFMA.FTZ R123, R123, R8.reuse, -R24.reuse ;  /* 0x000000087b7b7223 */ /* 0x180fe20000010818 */
[--C-:B------:R-:W-:Y:S01]  /*30b0*/  FFMA.FTZ R125, R125, R8, -R24.reuse ;  /* 0x000000087d7d7223 */ /* 0x100fe20000010818 */
[----:B------:R-:W3:Y:S01]  /*30c0*/  MUFU.EX2 R67, R67 ;  /* 0x0000004300437308 */ /* 0x000ee20000000800 */
[----:B------:R-:W-:Y:S01]  /*30d0*/  FMNMX.FTZ R10, R35, R10, !PT ;  /* 0x0000000a230a7209 */ /* 0x000fe20007810000 */
[-CC-:B------:R-:W-:Y:S01]  /*30e0*/  FFMA.FTZ R127, R127, R8.reuse, -R24.reuse ;  /* 0x000000087f7f7223 */ /* 0x180fe20000010818 */
[-CC-:B------:R-:W-:Y:S01]  /*30f0*/  FFMA.FTZ R129, R129, R8.reuse, -R24.reuse ;  /* 0x0000000881817223 */ /* 0x180fe20000010818 */
[--C-:B------:R-:W-:Y:S01]  /*3100*/  FFMA.FTZ R131, R131, R8, -R24.reuse ;  /* 0x0000000883837223 */ /* 0x100fe20000010818 */
[----:B------:R-:W-:Y:S01]  /*3110*/  FMNMX.FTZ R10, R37, R10, !PT ;  /* 0x0000000a250a7209 */ /* 0x000fe20007810000 */
[-CC-:B------:R-:W-:Y:S01]  /*3120*/  FFMA.FTZ R133, R133, R8.reuse, -R24.reuse ;  /* 0x0000000885857223 */ /* 0x180fe20000010818 */
[--C-:B------:R-:W-:Y:S01]  /*3130*/  FFMA.FTZ R135, R135, R8, -R24.reuse ;  /* 0x0000000887877223 */ /* 0x100fe20000010818 */
[----:B------:R-:W4:Y:S01]  /*3140*/  MUFU.EX2 R176, R176 ;  /* 0x000000b000b07308 */ /* 0x000f220000000800 */
[----:B------:R-:W-:Y:S01]  /*3150*/  FMNMX.FTZ R10, R39, R10, !PT ;  /* 0x0000000a270a7209 */ /* 0x000fe20007810000 */
[-CC-:B------:R-:W-:Y:S01]  /*3160*/  FFMA.FTZ R137, R137, R8.reuse, -R24.reuse ;  /* 0x0000000889897223 */ /* 0x180fe20000010818 */
[-CC-:B------:R-:W-:Y:S01]  /*3170*/  FFMA.FTZ R139, R139, R8.reuse, -R24.reuse ;  /* 0x000000088b8b7223 */ /* 0x180fe20000010818 */
[--C-:B------:R-:W-:Y:S01]  /*3180*/  FFMA.FTZ R141, R141, R8, -R24.reuse ;  /* 0x000000088d8d7223 */ /* 0x100fe20000010818 */
[----:B------:R-:W-:Y:S01]  /*3190*/  FMNMX.FTZ R10, R41, R10, !PT ;  /* 0x0000000a290a7209 */ /* 0x000fe20007810000 */
[----:B------:R-:W-:Y:S01]  /*31a0*/  FFMA.FTZ R24, R143, R8, -R24 ;  /* 0x000000088f187223 */ /* 0x000fe20000010818 */
[----:B------:R-:W-:Y:S01]  /*31b0*/  ISETP.GE.AND P2, PT, R89, 0x81, PT ;  /* 0x000000815900780c */ /* 0x000fe20003f46270 */
[----:B------:R-:W5:Y:S01]  /*31c0*/  MUFU.EX2 R69, R69 ;  /* 0x0000004500457308 */ /* 0x000f620000000800 */
[----:B------:R-:W-:-:S02]  /*31d0*/  FMNMX.FTZ R10, R43, R10, !PT ;  /* 0x0000000a2b0a7209 */ /* 0x000fc40007810000 */
[----:B------:R-:W-:Y:S02]  /*31e0*/  CS2R R142, SRZ ;  /* 0x00000000008e7805 */ /* 0x000fe4000001ff00 */
[----:B------:R-:W-:Y:S02]  /*31f0*/  CS2R R120, SRZ ;  /* 0x0000000000787805 */ /* 0x000fe4000001ff00 */
[----:B------:R-:W-:Y:S02]  /*3200*/  CS2R R118, SRZ ;  /* 0x0000000000767805 */ /* 0x000fe4000001ff00 */
[----:B------:R-:W-:Y:S02]  /*3210*/  FMNMX.FTZ R10, R45, R10, !PT ;  /* 0x0000000a2d0a7209 */ /* 0x000fe40007810000 */
[----:B------:R-:W-:Y:S02]  /*3220*/  CS2R R116, SRZ ;  /* 0x0000000000747805 */ /* 0x000fe4000001ff00 */
[----:B------:R-:W-:Y:S01]  /*3230*/  CS2R R114, SRZ ;  /* 0x0000000000727805 */ /* 0x000fe2000001ff00 */
[----:B------:R-:W-:Y:S01]  /*3240*/  MUFU.EX2 R178, R178 ;  /* 0x000000b200b27308 */ /* 0x000fe20000000800 */
        /* <DEDUP_REMOVED lines=12> */
[----:B------:R-:W-:Y:S01]  /*3310*/  FMNMX.FTZ R10, R53, R10, !PT ;  /* 0x0000000a350a7209 */ /* 0x000fe20007810000 */
[----:B------:R-:W-:Y:S03]  /*3320*/  MUFU.EX2 R172, R172 ;  /* 0x000000ac00ac7308 */ /* 0x000fe60000000800 */
[----:B------:R-:W-:-:S04]  /*3330*/  FMNMX.FTZ R10, R55, R10, !PT ;  /* 0x0000000a370a7209 */ /* 0x000fc80007810000 */
        /* <DEDUP_REMOVED lines=14> */
[----:B------:R-:W-:-:S05]  /*3420*/  FMNMX.FTZ R10, R87, R10, !PT ;  /* 0x0000000a570a7209 */ /* 0x000fca0007810000 */
[----:B------:R-:W1:Y:S01]  /*3430*/  SHFL.BFLY PT, R9, R10, 0x2, 0x1f ;  /* 0x0c401f000a097f89 */ /* 0x000e6200000e0000 */
[----:B------:R-:W-:Y:S08]  /*3440*/  MUFU.EX2 R170, R170 ;  /* 0x000000aa00aa7308 */ /* 0x000ff00000000800 */
[----:B------:R2:W-:Y:S08]  /*3450*/  MUFU.EX2 R79, R111 ;  /* 0x0000006f004f7308 */ /* 0x0005f00000000800 */
[----:B------:R-:W-:Y:S01]  /*3460*/  MUFU.EX2 R152, R152 ;  /* 0x0000009800987308 */ /* 0x000fe20000000800 */
[----:B--2---:R-:W-:-:S02]  /*3470*/  CS2R R110, SRZ ;  /* 0x00000000006e7805 */ /* 0x004fc4000001ff00 */
[----:B-1----:R-:W-:-:S05]  /*3480*/  FMNMX.FTZ R12, R10, R9, !PT ;  /* 0x000000090a0c7209 */ /* 0x002fca0007810000 */
[----:B------:R-:W-:Y:S01]  /*3490*/  MUFU.EX2 R81, R81 ;  /* 0x0000005100517308 */ /* 0x000fe20000000800 */
[----:B------:R-:W1:Y:S07]  /*34a0*/  SHFL.BFLY PT, R9, R12, 0x1, 0x1f ;  /* 0x0c201f000c097f89 */ /* 0x000e6e00000e0000 */
[----:B------:R-:W-:Y:S08]  /*34b0*/  MUFU.EX2 R154, R154 ;  /* 0x0000009a009a7308 */ /* 0x000ff00000000800 */
[----:B------:R-:W-:Y:S08]  /*34c0*/  MUFU.EX2 R83, R83 ;  /* 0x0000005300537308 */ /* 0x000ff00000000800 */
[----:B------:R-:W-:Y:S01]  /*34d0*/  MUFU.EX2 R156, R156 ;  /* 0x0000009c009c7308 */ /* 0x000fe20000000800 */
[----:B-1----:R-:W-:-:S04]  /*34e0*/  FMNMX.FTZ R9, R12, R9, !PT ;  /* 0x000000090c097209 */ /* 0x002fc80007810000 */
[C---:B------:R-:W-:Y:S01]  /*34f0*/  FSETP.NEU.FTZ.AND P1, PT, R9.reuse, -INF , PT ;  /* 0xff8000000900780b */ /* 0x040fe20003f3d000 */
[----:B------:R-:W-:Y:S02]  /*3500*/  FMUL.FTZ R10, R9, R8 ;  /* 0x00000008090a7220 */ /* 0x000fe40000410000 */
[----:B------:R-:W-:Y:S03]  /*3510*/  MUFU.EX2 R123, R123 ;  /* 0x0000007b007b7308 */ /* 0x000fe60000000800 */
[----:B------:R-:W-:Y:S02]  /*3520*/  FSEL R10, R10, RZ, P1 ;  /* 0x000000ff0a0a7208 */ /* 0x000fe40000800000 */
[----:B------:R-:W-:-:S03]  /*3530*/  ISETP.NE.AND P1, PT, R18, RZ, PT ;  /* 0x000000ff1200720c */ /* 0x000fc60003f25270 */
        /* <DEDUP_REMOVED lines=15> */
[-CC-:B------:R-:W-:Y:S01]  /*3630*/  FFMA.FTZ R39, R39, R8.reuse, -R10.reuse ;  /* 0x0000000827277223 */ /* 0x180fe2000001080a */
[----:B------:R-:W2:Y:S01]  /*3640*/  MUFU.EX2 R6, R6 ;  /* 0x0000000600067308 */ /* 0x000ea20000000800 */
[----:B-1----:R-:W-:Y:S01]  /*3650*/  FADD.FTZ R3, R180, R65 ;  /* 0x00000041b4037221 */ /* 0x002fe20000010000 */
[-CC-:B------:R-:W-:Y:S01]  /*3660*/  FFMA.FTZ R41, R41, R8.reuse, -R10.reuse ;  /* 0x0000000829297223 */ /* 0x180fe2000001080a */
[-CC-:B------:R-:W-:Y:S01]  /*3670*/  FFMA.FTZ R43, R43, R8.reuse, -R10.reuse ;  /* 0x000000082b2b7223 */ /* 0x180fe2000001080a */
[-CC-:B------:R-:W-:Y:S01]  /*3680*/  FFMA.FTZ R45, R45, R8.reuse, -R10.reuse ;  /* 0x000000082d2d7223 */ /* 0x180fe2000001080a */
[----:B------:R-:W-:Y:S01]  /*3690*/  FADD.FTZ R34, R182, R3 ;  /* 0x00000003b6227221 */ /* 0x000fe20000010000 */
        /* <DEDUP_REMOVED lines=10> */
[----:B------:R3:W4:Y:S01]  /*3740*/  MUFU.EX2 R12, R13 ;  /* 0x0000000d000c7308 */ /* 0x0007220000000800 */
[----:B-----5:R-:W-:Y:S01]  /*3750*/  FADD.FTZ R3, R69, R36 ;  /* 0x0000002445037221 */ /* 0x020fe20000010000 */
[----:B--2---:R-:W-:Y:S01]  /*3760*/  FADD.FTZ R36, R181, R6 ;  /* 0x00000006b5247221 */ /* 0x004fe20000010000 */
[-CC-:B------:R-:W-:Y:S01]  /*3770*/  FFMA.FTZ R61, R61, R8.reuse, -R10.reuse ;  /* 0x000000083d3d7223 */ /* 0x180fe2000001080a */
[-CC-:B------:R-:W-:Y:S01]  /*3780*/  FFMA.FTZ R63, R63, R8.reuse, -R10.reuse ;  /* 0x000000083f3f7223 */ /* 0x180fe2000001080a */
[----:B------:R-:W-:Y:S01]  /*3790*/  FADD.FTZ R38, R178, R3 ;  /* 0x00000003b2267221 */ /* 0x000fe20000010000 */
[-CC-:B------:R-:W-:Y:S01]  /*37a0*/  FFMA.FTZ R85, R85, R8.reuse, -R10.reuse ;  /* 0x0000000855557223 */ /* 0x180fe2000001080a */
[-C--:B------:R-:W-:Y:S01]  /*37b0*/  FFMA.FTZ R91, R91, R8.reuse, -R10 ;  /* 0x000000085b5b7223 */ /* 0x080fe2000001080a */
[----:B------:R-:W2:Y:S01]  /*37c0*/  MUFU.EX2 R15, R15 ;  /* 0x0000000f000f7308 */ /* 0x000ea20000000800 */
[----:B---3--:R-:W-:Y:S01]  /*37d0*/  FADD.FTZ R13, R71, R38 ;  /* 0x00000026470d7221 */ /* 0x008fe20000010000 */
[----:B-1----:R-:W-:Y:S01]  /*37e0*/  FADD.FTZ R3, R11, R36 ;  /* 0x000000240b037221 */ /* 0x002fe20000010000 */
[-CC-:B------:R-:W-:Y:S01]  /*37f0*/  FFMA.FTZ R93, R93, R8.reuse, -R10.reuse ;  /* 0x000000085d5d7223 */ /* 0x180fe2000001080a */
[-CC-:B------:R-:W-:Y:S01]  /*3800*/  FFMA.FTZ R95, R95, R8.reuse, -R10.reuse ;  /* 0x000000085f5f7223 */ /* 0x180fe2000001080a */
[----:B------:R-:W-:Y:S01]  /*3810*/  FADD.FTZ R40, R172, R13 ;  /* 0x0000000dac287221 */ /* 0x000fe20000010000 */
[-CC-:B------:R-:W-:Y:S01]  /*3820*/  FFMA.FTZ R97, R97, R8.reuse, -R10.reuse ;  /* 0x0000000861617223 */ /* 0x180fe2000001080a */
[----:B------:R-:W-:Y:S01]  /*3830*/  FFMA.FTZ R87, R87, R8, -R10 ;  /* 0x0000000857577223 */ /* 0x000fe2000001080a */
[----:B------:R-:W1:Y:S01]  /*3840*/  MUFU.EX2 R14, R21 ;  /* 0x00000015000e7308 */ /* 0x000e620000000800 */
[----:B----4-:R-:W-:Y:S01]  /*3850*/  FADD.FTZ R38, R12, R3 ;  /* 0x000000030c267221 */ /* 0x010fe20000010000 */
[----:B------:R-:W-:Y:S01]  /*3860*/  FADD.FTZ R13, R73, R40 ;  /* 0x00000028490d7221 */ /* 0x000fe20000010000 */
[----:B------:R-:W-:-:S02]  /*3870*/  F2FP.F16.F32.PACK_AB R181, R6, R181 ;  /* 0x000000b506b5723e */ /* 0x000fc400000000ff */
[----:B------:R-:W-:Y:S01]  /*3880*/  F2FP.F16.F32.PACK_AB R183, R12, R11 ;  /* 0x0000000b0cb7723e */ /* 0x000fe200000000ff */
[----:B------:R-:W-:Y:S01]  /*3890*/  FADD.FTZ R40, R174, R13 ;  /* 0x0000000dae287221 */ /* 0x000fe20000010000 */
[----:B------:R-:W-:Y:S01]  /*38a0*/  F2FP.F16.F32.PACK_AB R180, R65, R180 ;  /* 0x000000b441b4723e */ /* 0x000fe200000000ff */
[----:B------:R-:W3:Y:S01]  /*38b0*/  MUFU.EX2 R25, R25 ;  /* 0x0000001900197308 */ /* 0x000ee20000000800 */
[----:B--2---:R-:W-:Y:S01]  /*38c0*/  FADD.FTZ R3, R15, R38 ;  /* 0x000000260f037221 */ /* 0x004fe20000010000 */
[----:B------:R-:W-:Y:S02]  /*38d0*/  F2FP.F16.F32.PACK_AB R182, R67, R182 ;  /* 0x000000b643b6723e */ /* 0x000fe400000000ff */
[----:B------:R-:W-:Y:S02]  /*38e0*/  F2FP.F16.F32.PACK_AB R176, R69, R176 ;  /* 0x000000b045b0723e */ /* 0x000fe400000000ff */
[----:B------:R-:W-:Y:S02]  /*38f0*/  F2FP.F16.F32.PACK_AB R178, R71, R178 ;  /* 0x000000b247b2723e */ /* 0x000fe400000000ff */
[----:B------:R-:W2:Y:S01]  /*3900*/  MUFU.EX2 R20, R27 ;  /* 0x0000001b00147308 */ /* 0x000ea20000000800 */
[----:B-1----:R-:W-:Y:S01]  /*3910*/  FADD.FTZ R38, R14, R3 ;  /* 0x000000030e267221 */ /* 0x002fe20000010000 */
[----:B------:R-:W-:Y:S01]  /*3920*/  FADD.FTZ R3, R75, R40 ;  /* 0x000000284b037221 */ /* 0x000fe20000010000 */
[----:B------:R-:W-:-:S02]  /*3930*/  F2FP.F16.F32.PACK_AB R172, R73, R172 ;  /* 0x000000ac49ac723e */ /* 0x000fc400000000ff */
[----:B------:R-:W-:Y:S01]  /*3940*/  F2FP.F16.F32.PACK_AB R174, R75, R174 ;  /* 0x000000ae4bae723e */ /* 0x000fe200000000ff */
[----:B------:R-:W-:Y:S01]  /*3950*/  FADD.FTZ R40, R168, R3 ;  /* 0x00000003a8287221 */ /* 0x000fe20000010000 */
[----:B------:R-:W-:Y:S01]  /*3960*/  @P1 VIADD R3, R0, 0x34840 ;  /* 0x0003484000031836 */ /* 0x000fe20000000000 */
[----:B------:R-:W1:Y:S01]  /*3970*/  MUFU.EX2 R29, R29 ;  /* 0x0000001d001d7308 */ /* 0x000e620000000800 */
[----:B---3--:R-:W-:Y:S01]  /*3980*/  FADD.FTZ R13, R25, R38 ;  /* 0x00000026190d7221 */ /* 0x008fe20000010000 */
[C---:B------:R-:W-:Y:S01]  /*3990*/  FADD.FTZ R21, R77.reuse, R40 ;  /* 0x000000284d157221 */ /* 0x040fe20000010000 */
[----:B------:R-:W-:Y:S02]  /*39a0*/  F2FP.F16.F32.PACK_AB R168, R77, R168 ;  /* 0x000000a84da8723e */ /* 0x000fe400000000ff */
[----:B------:R-:W-:Y:S01]  /*39b0*/  @P1 PRMT R3, R22, 0x654, R3 ;  /* 0x0000065416031816 */ /* 0x000fe20000000003 */
[----:B------:R-:W-:Y:S01]  /*39c0*/  FADD.FTZ R40, R170, R21 ;  /* 0x00000015aa287221 */ /* 0x000fe20000010000 */
[----:B------:R-:W-:Y:S01]  /*39d0*/  F2FP.F16.F32.PACK_AB R170, R79, R170 ;  /* 0x000000aa4faa723e */ /* 0x000fe200000000ff */
[----:B------:R-:W3:Y:S01]  /*39e0*/  MUFU.EX2 R26, R31 ;  /* 0x0000001f001a7308 */ /* 0x000ee20000000800 */
[----:B--2---:R-:W-:Y:S01]  /*39f0*/  FADD.FTZ R38, R20, R13 ;  /* 0x0000000d14267221 */ /* 0x004fe20000010000 */
[----:B------:R2:W-:Y:S01]  /*3a00*/  @P1 SYNCS.ARRIVE.TRANS64.RED.A1T0 RZ, [R3+URZ], RZ ;  /* 0x000000ff03ff19a7 */ /* 0x0005e2000810043f */
[----:B------:R-:W-:-:S02]  /*3a10*/  F2FP.F16.F32.PACK_AB R177, R14, R15 ;  /* 0x0000000f0eb1723e */ /* 0x000fc400000000ff */
[----:B------:R-:W-:-:S03]  /*3a20*/  F2FP.F16.F32.PACK_AB R179, R20, R25 ;  /* 0x0000001914b3723e */ /* 0x000fc600000000ff */
[----:B------:R-:W2:Y:S01]  /*3a30*/  MUFU.EX2 R33, R33 ;  /* 0x0000002100217308 */ /* 0x000ea20000000800 */
[----:B-1----:R-:W-:-:S07]  /*3a40*/  FADD.FTZ R13, R29, R38 ;  /* 0x000000261d0d7221 */ /* 0x002fce0000010000 */
[----:B------:R-:W1:Y:S01]  /*3a50*/  MUFU.EX2 R28, R35 ;  /* 0x00000023001c7308 */ /* 0x000e620000000800 */
[C---:B---3--:R-:W-:Y:S01]  /*3a60*/  FADD.FTZ R38, R26.reuse, R13 ;  /* 0x0000000d1a267221 */ /* 0x048fe20000010000 */
[----:B------:R-:W-:Y:S01]  /*3a70*/  FADD.FTZ R13, R79, R40 ;  /* 0x000000284f0d7221 */ /* 0x000fe20000010000 */
[----:B------:R-:W-:-:S03]  /*3a80*/  F2FP.F16.F32.PACK_AB R173, R26, R29 ;  /* 0x0000001d1aad723e */ /* 0x000fc600000000ff */
[----:B------:R-:W-:Y:S01]  /*3a90*/  FADD.FTZ R42, R152, R13 ;  /* 0x0000000d982a7221 */ /* 0x000fe20000010000 */
[----:B------:R-:W-:Y:S01]  /*3aa0*/  F2FP.F16.F32.PACK_AB R152, R81, R152 ;  /* 0x000000985198723e */ /* 0x000fe200000000ff */
[----:B------:R-:W3:Y:S01]  /*3ab0*/  MUFU.EX2 R37, R37 ;  /* 0x0000002500257308 */ /* 0x000ee20000000800 */
[----:B--2---:R-:W-:Y:S01]  /*3ac0*/  FADD.FTZ R3, R33, R38 ;  /* 0x0000002621037221 */ /* 0x004fe20000010000 */
[----:B------:R-:W-:-:S04]  /*3ad0*/  FADD.FTZ R13, R81, R42 ;  /* 0x0000002a510d7221 */ /* 0x000fc80000010000 */
[----:B------:R-:W-:Y:S01]  /*3ae0*/  FADD.FTZ R42, R154, R13 ;  /* 0x0000000d9a2a7221 */ /* 0x000fe20000010000 */
[C---:B------:R-:W-:Y:S01]  /*3af0*/  F2FP.F16.F32.PACK_AB R154, R83.reuse, R154 ;  /* 0x0000009a539a723e */ /* 0x040fe200000000ff */
[----:B------:R-:W2:Y:S01]  /*3b00*/  MUFU.EX2 R30, R39 ;  /* 0x00000027001e7308 */ /* 0x000ea20000000800 */
[C---:B-1----:R-:W-:Y:S01]  /*3b10*/  FADD.FTZ R40, R28.reuse, R3 ;  /* 0x000000031c287221 */ /* 0x042fe20000010000 */
[----:B------:R-:W-:Y:S01]  /*3b20*/  FADD.FTZ R13, R83, R42 ;  /* 0x0000002a530d7221 */ /* 0x000fe20000010000 */
[----:B------:R-:W-:-:S03]  /*3b30*/  F2FP.F16.F32.PACK_AB R175, R28, R33 ;  /* 0x000000211caf723e */ /* 0x000fc600000000ff */
[----:B------:R-:W-:Y:S01]  /*3b40*/  FADD.FTZ R42, R156, R13 ;  /* 0x0000000d9c2a7221 */ /* 0x000fe20000010000 */
[----:B------:R-:W-:Y:S01]  /*3b50*/  F2FP.F16.F32.PACK_AB R156, R123, R156 ;  /* 0x0000009c7b9c723e */ /* 0x000fe200000000ff */
[----:B------:R-:W1:Y:S01]  /*3b60*/  MUFU.EX2 R41, R41 ;  /* 0x0000002900297308 */ /* 0x000e620000000800 */
[----:B---3--:R-:W-:Y:S01]  /*3b70*/  FADD.FTZ R3, R37, R40 ;  /* 0x0000002825037221 */ /* 0x008fe20000010000 */
[----:B------:R-:W-:Y:S01]  /*3b80*/  FADD.FTZ R42, R123, R42 ;  /* 0x0000002a7b2a7221 */ /* 0x000fe20000010000 */
[----:B------:R-:W-:-:S03]  /*3b90*/  CS2R R122, SRZ ;  /* 0x00000000007a7805 */ /* 0x000fc6000001ff00 */
[----:B------:R-:W-:Y:S02]  /*3ba0*/  FADD.FTZ R13, R125, R42 ;  /* 0x0000002a7d0d7221 */ /* 0x000fe40000010000 */
[----:B------:R-:W3:Y:S01]  /*3bb0*/  MUFU.EX2 R32, R43 ;  /* 0x0000002b00207308 */ /* 0x000ee20000000800 */
[C---:B--2---:R-:W-:Y:S01]  /*3bc0*/  FADD.FTZ R40, R30.reuse, R3 ;  /* 0x000000031e287221 */ /* 0x044fe20000010000 */
[----:B------:R-:W-:-:S06]  /*3bd0*/  F2FP.F16.F32.PACK_AB R169, R30, R37 ;  /* 0x000000251ea9723e */ /* 0x000fcc00000000ff */
[----:B------:R-:W2:Y:S01]  /*3be0*/  MUFU.EX2 R45, R45 ;  /* 0x0000002d002d7308 */ /* 0x000ea20000000800 */
[----:B-1----:R-:W-:-:S07]  /*3bf0*/  FADD.FTZ R3, R41, R40 ;  /* 0x0000002829037221 */ /* 0x002fce0000010000 */
[----:B------:R-:W1:Y:S01]  /*3c00*/  MUFU.EX2 R34, R47 ;  /* 0x0000002f00227308 */ /* 0x000e620000000800 */
[C---:B---3--:R-:W-:Y:S01]  /*3c10*/  FADD.FTZ R40, R32.reuse, R3 ;  /* 0x0000000320287221 */ /* 0x048fe20000010000 */
[----:B------:R-:W-:-:S06]  /*3c20*/  F2FP.F16.F32.PACK_AB R171, R32, R41 ;  /* 0x0000002920ab723e */ /* 0x000fcc00000000ff */
[----:B------:R3:W4:Y:S01]  /*3c30*/  MUFU.EX2 R158, R127 ;  /* 0x0000007f009e7308 */ /* 0x0007220000000800 */
[----:B--2---:R-:W-:-:S07]  /*3c40*/  FADD.FTZ R3, R45, R40 ;  /* 0x000000282d037221 */ /* 0x004fce0000010000 */
[----:B------:R-:W2:Y:S01]  /*3c50*/  MUFU.EX2 R49, R49 ;  /* 0x0000003100317308 */ /* 0x000ea20000000800 */
[C---:B-1----:R-:W-:Y:S01]  /*3c60*/  FADD.FTZ R40, R34.reuse, R3 ;  /* 0x0000000322287221 */ /* 0x042fe20000010000 */
[----:B------:R-:W-:Y:S02]  /*3c70*/  F2FP.F16.F32.PACK_AB R153, R34, R45 ;  /* 0x0000002d2299723e */ /* 0x000fe400000000ff */
[----:B---3--:R-:W-:-:S04]  /*3c80*/  CS2R R126, SRZ ;  /* 0x00000000007e7805 */ /* 0x008fc8000001ff00 */
[----:B------:R-:W1:Y:S01]  /*3c90*/  MUFU.EX2 R129, R129 ;  /* 0x0000008100817308 */ /* 0x000e620000000800 */
[C---:B----4-:R-:W-:Y:S01]  /*3ca0*/  FADD.FTZ R42, R158.reuse, R13 ;  /* 0x0000000d9e2a7221 */ /* 0x050fe20000010000 */
[----:B------:R-:W-:Y:S02]  /*3cb0*/  F2FP.F16.F32.PACK_AB R158, R158, R125 ;  /* 0x0000007d9e9e723e */ /* 0x000fe400000000ff */
[----:B------:R-:W-:-:S04]  /*3cc0*/  CS2R R124, SRZ ;  /* 0x00000000007c7805 */ /* 0x000fc8000001ff00 */
[----:B------:R-:W3:Y:S01]  /*3cd0*/  MUFU.EX2 R36, R51 ;  /* 0x0000003300247308 */ /* 0x000ee20000000800 */
[----:B--2---:R-:W-:-:S07]  /*3ce0*/  FADD.FTZ R3, R49, R40 ;  /* 0x0000002831037221 */ /* 0x004fce0000010000 */
[----:B------:R2:W4:Y:S01]  /*3cf0*/  MUFU.EX2 R160, R131 ;  /* 0x0000008300a07308 */ /* 0x0005220000000800 */
[----:B-1----:R-:W-:-:S07]  /*3d00*/  FADD.FTZ R13, R129, R42 ;  /* 0x0000002a810d7221 */ /* 0x002fce0000010000 */
[----:B------:R-:W1:Y:S01]  /*3d10*/  MUFU.EX2 R53, R53 ;  /* 0x0000003500357308 */ /* 0x000e620000000800 */
[C---:B---3--:R-:W-:Y:S01]  /*3d20*/  FADD.FTZ R42, R36.reuse, R3 ;  /* 0x00000003242a7221 */ /* 0x048fe20000010000 */
[----:B------:R-:W-:Y:S02]  /*3d30*/  F2FP.F16.F32.PACK_AB R155, R36, R49 ;  /* 0x00000031249b723e */ /* 0x000fe400000000ff */
[----:B--2---:R-:W-:-:S04]  /*3d40*/  CS2R R130, SRZ ;  /* 0x0000000000827805 */ /* 0x004fc8000001ff00 */
[----:B------:R-:W2:Y:S01]  /*3d50*/  MUFU.EX2 R133, R133 ;  /* 0x0000008500857308 */ /* 0x000ea20000000800 */
[C---:B----4-:R-:W-:Y:S01]  /*3d60*/  FADD.FTZ R44, R160.reuse, R13 ;  /* 0x0000000da02c7221 */ /* 0x050fe20000010000 */
[----:B------:R-:W-:Y:S02]  /*3d70*/  F2FP.F16.F32.PACK_AB R160, R160, R129 ;  /* 0x00000081a0a0723e */ /* 0x000fe400000000ff */
[----:B------:R-:W-:-:S04]  /*3d80*/  CS2R R128, SRZ ;  /* 0x0000000000807805 */ /* 0x000fc8000001ff00 */
[----:B------:R-:W3:Y:S01]  /*3d90*/  MUFU.EX2 R0, R55 ;  /* 0x0000003700007308 */ /* 0x000ee20000000800 */
[----:B-1----:R-:W-:-:S07]  /*3da0*/  FADD.FTZ R3, R53, R42 ;  /* 0x0000002a35037221 */ /* 0x002fce0000010000 */
[----:B------:R1:W4:Y:S01]  /*3db0*/  MUFU.EX2 R162, R135 ;  /* 0x0000008700a27308 */ /* 0x0003220000000800 */
[----:B--2---:R-:W-:-:S07]  /*3dc0*/  FADD.FTZ R13, R133, R44 ;  /* 0x0000002c850d7221 */ /* 0x004fce0000010000 */
[----:B------:R-:W2:Y:S01]  /*3dd0*/  MUFU.EX2 R57, R57 ;  /* 0x0000003900397308 */ /* 0x000ea20000000800 */
[C---:B---3--:R-:W-:Y:S01]  /*3de0*/  FADD.FTZ R42, R0.reuse, R3 ;  /* 0x00000003002a7221 */ /* 0x048fe20000010000 */
[----:B------:R-:W-:Y:S02]  /*3df0*/  F2FP.F16.F32.PACK_AB R157, R0, R53 ;  /* 0x00000035009d723e */ /* 0x000fe400000000ff */
[----:B-1----:R-:W-:-:S04]  /*3e00*/  CS2R R134, SRZ ;  /* 0x0000000000867805 */ /* 0x002fc8000001ff00 */
        /* <DEDUP_REMOVED lines=18> */
[----:B------:R-:W1:Y:S01]  /*3f30*/  MUFU.EX2 R24, R24 ;  /* 0x0000001800187308 */ /* 0x000e620000000800 */
[----:B--2---:R-:W-:-:S07]  /*3f40*/  FADD.FTZ R13, R141, R46 ;  /* 0x0000002e8d0d7221 */ /* 0x004fce0000010000 */
[----:B------:R-:W2:Y:S01]  /*3f50*/  MUFU.EX2 R85, R85 ;  /* 0x0000005500557308 */ /* 0x000ea20000000800 */
[C---:B---3--:R-:W-:Y:S01]  /*3f60*/  FADD.FTZ R44, R10.reuse, R3 ;  /* 0x000000030a2c7221 */ /* 0x048fe20000010000 */
[----:B------:R-:W-:Y:S02]  /*3f70*/  F2FP.F16.F32.PACK_AB R161, R10, R61 ;  /* 0x0000003d0aa1723e */ /* 0x000fe400000000ff */
[----:B------:R-:W-:-:S04]  /*3f80*/  MOV R10, 0x3f800000 ;  /* 0x3f800000000a7802 */ /* 0x000fc80000000f00 */
[----:B------:R3:W4:Y:S01]  /*3f90*/  MUFU.EX2 R40, R91 ;  /* 0x0000005b00287308 */ /* 0x0007220000000800 */
[C---:B-1----:R-:W-:Y:S01]  /*3fa0*/  FADD.FTZ R3, R24.reuse, R13 ;  /* 0x0000000d18037221 */ /* 0x042fe20000010000 */
[----:B------:R-:W-:Y:S02]  /*3fb0*/  F2FP.F16.F32.PACK_AB R166, R24, R141 ;  /* 0x0000008d18a6723e */ /* 0x000fe400000000ff */
[----:B------:R-:W-:-:S04]  /*3fc0*/  CS2R R140, SRZ ;  /* 0x00000000008c7805 */ /* 0x000fc8000001ff00 */
[----:B------:R-:W1:Y:S01]  /*3fd0*/  MUFU.EX2 R93, R93 ;  /* 0x0000005d005d7308 */ /* 0x000e620000000800 */
[----:B--2---:R-:W-:Y:S01]  /*3fe0*/  FADD.FTZ R13, R85, R44 ;  /* 0x0000002c550d7221 */ /* 0x004fe20000010000 */
[----:B---3--:R-:W-:-:S06]  /*3ff0*/  CS2R R90, SRZ ;  /* 0x00000000005a7805 */ /* 0x008fcc000001ff00 */
[----:B------:R2:W3:Y:S01]  /*4000*/  MUFU.EX2 R42, R95 ;  /* 0x0000005f002a7308 */ /* 0x0004e20000000800 */
[C---:B----4-:R-:W-:Y:S01]  /*4010*/  FADD.FTZ R12, R40.reuse, R13 ;  /* 0x0000000d280c7221 */ /* 0x050fe20000010000 */
[----:B------:R-:W-:-:S06]  /*4020*/  F2FP.F16.F32.PACK_AB R163, R40, R85 ;  /* 0x0000005528a3723e */ /* 0x000fcc00000000ff */
[----:B------:R-:W4:Y:S01]  /*4030*/  MUFU.EX2 R97, R97 ;  /* 0x0000006100617308 */ /* 0x000f220000000800 */
[----:B-1----:R-:W-:Y:S01]  /*4040*/  FADD.FTZ R11, R93, R12 ;  /* 0x0000000c5d0b7221 */ /* 0x002fe20000010000 */
[----:B--2---:R-:W-:-:S06]  /*4050*/  CS2R R94, SRZ ;  /* 0x00000000005e7805 */ /* 0x004fcc000001ff00 */
[----:B------:R-:W1:Y:S01]  /*4060*/  MUFU.EX2 R6, R87 ;  /* 0x0000005700067308 */ /* 0x000e620000000800 */
[C---:B---3--:R-:W-:Y:S01]  /*4070*/  FADD.FTZ R12, R42.reuse, R11 ;  /* 0x0000000b2a0c7221 */ /* 0x048fe20000010000 */
[----:B------:R-:W-:Y:S02]  /*4080*/  F2FP.F16.F32.PACK_AB R165, R42, R93 ;  /* 0x0000005d2aa5723e */ /* 0x000fe400000000ff */
[----:B------:R-:W-:Y:S01]  /*4090*/  CS2R R92, SRZ ;  /* 0x00000000005c7805 */ /* 0x000fe2000001ff00 */
[----:B----4-:R-:W-:-:S04]  /*40a0*/  FADD.FTZ R11, R97, R12 ;  /* 0x0000000c610b7221 */ /* 0x010fc80000010000 */
[C---:B-1----:R-:W-:Y:S01]  /*40b0*/  FADD.FTZ R0, R6.reuse, R11 ;  /* 0x0000000b06007221 */ /* 0x042fe20000010000 */
[----:B------:R-:W-:Y:S01]  /*40c0*/  F2FP.F16.F32.PACK_AB R167, R6, R97 ;  /* 0x0000006106a7723e */ /* 0x000fe200000000ff */
[----:B------:R-:W-:Y:S01]  /*40d0*/  IMAD.MOV.U32 R6, RZ, RZ, 0x3f800000 ;  /* 0x3f800000ff067424 */ /* 0x000fe200078e00ff */
[----:B------:R-:W-:Y:S01]  /*40e0*/  CS2R R96, SRZ ;  /* 0x0000000000607805 */ /* 0x000fe2000001ff00 */
[----:B------:R-:W-:Y:S06]  /*40f0*/  @!P2 BRA `(.L_x_136) ;  /* 0x00000028007ca947 */ /* 0x000fec0003800000 */
[----:B------:R-:W-:Y:S01]  /*4100*/  VIADD R192, R192, 0xfffffffe ;  /* 0xfffffffec0c07836 */ /* 0x000fe20000000000 */
[----:B------:R-:W-:Y:S01]  /*4110*/  MOV R151, RZ ;  /* 0x000000ff00977202 */ /* 0x000fe20000000f00 */
[----:B------:R-:W-:Y:S01]  /*4120*/  IMAD.MOV.U32 R14, RZ, RZ, R9 ;  /* 0x000000ffff0e7224 */ /* 0x000fe200078e0009 */
[----:B------:R-:W-:Y:S01]  /*4130*/  UMOV UR4, UR39 ;  /* 0x0000002700047c82 */ /* 0x000fe20008000000 */
[----:B------:R-:W-:Y:S01]  /*4140*/  IMAD.MOV.U32 R12, RZ, RZ, R7 ;  /* 0x000000ffff0c7224 */ /* 0x000fe200078e0007 */
[----:B------:R-:W-:Y:S01]  /*4150*/  UMOV UR5, UR38 ;  /* 0x0000002600057c82 */ /* 0x000fe20008000000 */
[----:B------:R-:W-:Y:S01]  /*4160*/  IMAD.MOV.U32 R6, RZ, RZ, 0x3f800000 ;  /* 0x3f800000ff067424 */ /* 0x000fe200078e00ff */
[----:B------:R-:W-:-:S06]  /*4170*/  ULDC UR6, c[0x0][0x9d8] ;  /* 0x0002760000067ab9 */ /* 0x000fcc0000000800 */
.L_x_147:
[----:B------:R-:W-:-:S04]  /*4180*/  UIADD3 UR7, UR5, 0x1, URZ ;  /* 0x0000000105077890 */ /* 0x000fc8000fffe03f */
[----:B------:R-:W-:-:S04]  /*4190*/  UISETP.NE.AND UP0, UPT, UR7, 0x2, UPT ;  /* 0x000000020700788c */ /* 0x000fc8000bf05270 */
[----:B------:R-:W-:Y:S02]  /*41a0*/  USEL UR39, URZ, 0x1, UP0 ;  /* 0x000000013f277887 */ /* 0x000fe40008000000 */
[----:B------:R-:W-:Y:S02]  /*41b0*/  USEL UR38, UR7, URZ, UP0 ;  /* 0x0000003f07267287 */ /* 0x000fe40008000000 */
[----:B------:R-:W-:Y:S01]  /*41c0*/  ULOP3.LUT UR39, UR4, UR39, URZ, 0x3c, !UPT ;  /* 0x0000002704277292 */ /* 0x000fe2000f8e3c3f */
[----:B------:R-:W-:Y:S11]  /*41d0*/  @!P0 BRA `(.L_x_137) ;  /* 0x0000000000048947 */ /* 0x000ff60003800000 */
[----:B------:R-:W-:Y:S01]  /*41e0*/  BPT.TRAP 0x1 ;  /* 0x000000040000795c */ /* 0x000fe20000300000 */
.L_x_137:
[----:B------:R-:W-:Y:S01]  /*41f0*/  ULEA UR7, UR38, UR60, 0x3 ;  /* 0x0000003c26077291 */ /* 0x000fe2000f8e183f */
[----:B------:R-:W-:-:S05]  /*4200*/  IMAD.U32 R7, RZ, RZ, UR39 ;  /* 0x00000027ff077e24 */ /* 0x000fca000f8e00ff */
[----:B------:R-:W-:-:S04]  /*4210*/  SHF.L.U32 R7, R7, 0x1f, RZ ;  /* 0x0000001f07077819 */ /* 0x000fc800000006ff */
[----:B------:R1:W2:Y:S01]  /*4220*/  SYNCS.PHASECHK.TRANS64.TRYWAIT P1, [UR7+0x34830], R7 ;  /* 0x03483007ff0075a7 */ /* 0x0002a20008020147 */
[----:B------:R-:W-:Y:S05]  /*4230*/  @!P0 BRA `(.L_x_138) ;  /* 0x0000000000048947 */ /* 0x000fea0003800000 */
[----:B------:R-:W-:Y:S01]  /*4240*/  BPT.TRAP 0x1 ;  /* 0x000000040000795c */ /* 0x000fe20000300000 */
.L_x_138:
[----:B--2---:R-:W-:Y:S05]  /*4250*/  @P1 BRA `(.L_x_139) ;  /* 0x0000000000081947 */ /* 0x004fea0003800000 */
[----:B------:R-:W2:Y:S02]  /*4260*/  SYNCS.PHASECHK.TRANS64.TRYWAIT P1, [UR7+0x34830], R7 ;  /* 0x03483007ff0075a7 */ /* 0x000ea40008020147 */
[----:B--2---:R-:W-:Y:S05]  /*4270*/  @!P1 BRA `(.L_x_140) ;  /* 0x0000007400809947 */ /* 0x004fea0003800000 */
.L_x_139:
        /* <DEDUP_REMOVED lines=139> */
.L_x_141:
[----:B------:R-:W-:Y:S01]  /*4b30*/  ULEA UR10, UR5, UR60, 0x3 ;  /* 0x0000003c050a7291 */ /* 0x000fe2000f8e183f */
[----:B------:R-:W-:-:S05]  /*4b40*/  IMAD.U32 R6, RZ, RZ, UR4 ;  /* 0x00000004ff067e24 */ /* 0x000fca000f8e00ff */
[----:B------:R-:W-:-:S04]  /*4b50*/  SHF.L.U32 R6, R6, 0x1f, RZ ;  /* 0x0000001f06067819 */ /* 0x000fc800000006ff */
[----:B------:R3:W4:Y:S01]  /*4b60*/  SYNCS.PHASECHK.TRANS64.TRYWAIT P1, [UR10+0x34850], R6 ;  /* 0x03485006ff0075a7 */ /* 0x000722000802014a */
[----:B------:R-:W-:Y:S05]  /*4b70*/  @!P0 BRA `(.L_x_142) ;  /* 0x0000000000048947 */ /* 0x000fea0003800000 */
[----:B------:R-:W-:Y:S01]  /*4b80*/  BPT.TRAP 0x1 ;  /* 0x000000040000795c */ /* 0x000fe20000300000 */
.L_x_142:
[----:B----4-:R-:W-:Y:S05]  /*4b90*/  @P1 BRA `(.L_x_143) ;  /* 0x0000000000081947 */ /* 0x010fea0003800000 */
[----:B------:R-:W4:Y:S02]  /*4ba0*/  SYNCS.PHASECHK.TRANS64.TRYWAIT P1, [UR10+0x34850], R6 ;  /* 0x03485006ff0075a7 */ /* 0x000f24000802014a */
[----:B----4-:R-:W-:Y:S05]  /*4bb0*/  @!P1 BRA `(.L_x_144) ;  /* 0x0000006c00489947 */ /* 0x010fea0003800000 */
.L_x_143:
[----:B------:R-:W-:Y:S01]  /*4bc0*/  UIADD3 UR4, UR60, 0x400, URZ ;  /* 0x000004003c047890 */ /* 0x000fe2000fffe03f */
[----:B------:R-:W-:Y:S01]  /*4bd0*/  WARPGROUP.ARRIVE ;  /* 0x00000000000079c5 */ /* 0x000fe20000000000 */
[----:B------:R-:W-:Y:S02]  /*4be0*/  UMOV UR15, 0x40000040 ;  /* 0x40000040000f7882 */ /* 0x000fe40000000000 */
[----:B------:R-:W-:-:S04]  /*4bf0*/  USHF.R.U32.HI UR4, URZ, 0x4, UR4 ;  /* 0x000000043f047899 */ /* 0x000fc80008011604 */
[----:B------:R-:W-:-:S04]  /*4c00*/  ULOP3.LUT UR4, UR4, 0x3fff, URZ, 0xc0, !UPT ;  /* 0x00003fff04047892 */ /* 0x000fc8000f8ec03f */
[----:B------:R-:W-:-:S04]  /*4c10*/  ULOP3.LUT UR4, UR4, 0x4000000, URZ, 0xfc, !UPT ;  /* 0x0400000004047892 */ /* 0x000fc8000f8efc3f */
[----:B------:R-:W-:-:S07]  /*4c20*/  ULEA UR4, UR5, UR4, 0xb ;  /* 0x0000000405047291 */ /* 0x000fce000f8e583f */
[----:B------:R-:W-:Y:S02]  /*4c30*/  UMOV UR14, UR4 ;  /* 0x00000004000e7c82 */ /* 0x000fe40008000000 */
[----:B------:R-:W-:Y:S01]  /*4c40*/  HGMMA.64x128x16.F32 R88, R180, gdesc[UR12].tnspB, R88, gsb0 ;  /* 0x41e0000cb4587df0 */ /* 0x000fe20008000858 */
[----:B------:R-:W-:Y:S01]  /*4c50*/  UIADD3 UR14, UR4, 0x80, URZ ;  /* 0x00000080040e7890 */ /* 0x000fe2000fffe03f */
[----:B------:R-:W-:Y:S01]  /*4c60*/  UMOV UR15, 0x40000040 ;  /* 0x40000040000f7882 */ /* 0x000fe20000000000 */
[----:B------:R-:W-:Y:S02]  /*4c70*/  WARPGROUP.DEPBAR.LE gsb0, 0x0 ;  /* 0x00008000000079c5 */ /* 0x000fe40000010000 */
[----:B------:R-:W-:-:S07]  /*4c80*/  WARPGROUP.ARRIVE ;  /* 0x00000000000079c5 */ /* 0x000fce0000000000 */
        /* <DEDUP_REMOVED lines=30> */
[----:B------:R-:W-:Y:S03]  /*4e70*/  HGMMA.64x128x16.F32 R88, R164, gdesc[UR12].tnspB, R88, gsb0 ;  /* 0x41e0000ca4587df0 */ /* 0x000fe60008000858 */
[----:B------:R-:W-:Y:S02]  /*4e80*/  WARPGROUP.DEPBAR.LE gsb0, 0x0 ;  /* 0x00008000000079c5 */ /* 0x000fe40000010000 */
[----:B------:R-:W-:Y:S05]  /*4e90*/  @!P0 BRA `(.L_x_145) ;  /* 0x0000000000048947 */ /* 0x000fea0003800000 */
[----:B------:R-:W-:Y:S01]  /*4ea0*/  BPT.TRAP 0x1 ;  /* 0x000000040000795c */ /* 0x000fe20000300000 */
.L_x_145:
        /* <DEDUP_REMOVED lines=14> */
[----:B------:R-:W4:Y:S01]  /*4f90*/  MUFU.TANH R155, R155 ;  /* 0x0000009b009b7308 */ /* 0x000f220000002400 */
        /* <DEDUP_REMOVED lines=8> */
[----:B-1-3--:R-:W-:Y:S01]  /*5020*/  FMNMX.FTZ R6, R153, R12, !PT ;  /* 0x0000000c99067209 */ /* 0x00afe20007810000 */
[----:B------:R-:W-:Y:S01]  /*5030*/  FMUL.FTZ R35, R43, UR6 ;  /* 0x000000062b237c20 */ /* 0x000fe20008410000 */
[----:B------:R-:W-:Y:S01]  /*5040*/  FMUL.FTZ R175, R45, UR6 ;  /* 0x000000062daf7c20 */ /* 0x000fe20008410000 */
[----:B------:R-:W-:Y:S01]  /*5050*/  FMUL.FTZ R37, R46, UR6 ;  /* 0x000000062e257c20 */ /* 0x000fe20008410000 */
[----:B------:R-:W-:Y:S01]  /*5060*/  FMUL.FTZ R177, R48, UR6 ;  /* 0x0000000630b17c20 */ /* 0x000fe20008410000 */
[----:B------:R-:W-:Y:S01]  /*5070*/  FMUL.FTZ R39, R47, UR6 ;  /* 0x000000062f277c20 */ /* 0x000fe20008410000 */
[----:B------:R-:W-:Y:S01]  /*5080*/  FMUL.FTZ R179, R49, UR6 ;  /* 0x0000000631b37c20 */ /* 0x000fe20008410000 */
[----:B------:R-:W1:Y:S01]  /*5090*/  MUFU.TANH R157, R157 ;  /* 0x0000009d009d7308 */ /* 0x000e620000002400 */
[----:B----4-:R-:W-:Y:S01]  /*50a0*/  FMNMX.FTZ R6, R155, R6, !PT ;  /* 0x000000069b067209 */ /* 0x010fe20007810000 */
[----:B------:R-:W-:Y:S01]  /*50b0*/  FMUL.FTZ R41, R50, UR6 ;  /* 0x0000000632297c20 */ /* 0x000fe20008410000 */
[----:B------:R-:W-:Y:S01]  /*50c0*/  FMUL.FTZ R181, R52, UR6 ;  /* 0x0000000634b57c20 */ /* 0x000fe20008410000 */
[----:B------:R-:W-:Y:S01]  /*50d0*/  FMUL.FTZ R43, R51, UR6 ;  /* 0x00000006332b7c20 */ /* 0x000fe20008410000 */
[----:B------:R-:W-:Y:S01]  /*50e0*/  FMUL.FTZ R183, R53, UR6 ;  /* 0x0000000635b77c20 */ /* 0x000fe20008410000 */
[----:B------:R-:W-:Y:S01]  /*50f0*/  FMUL.FTZ R45, R54, UR6 ;  /* 0x00000006362d7c20 */ /* 0x000fe20008410000 */
[----:B------:R-:W-:Y:S01]  /*5100*/  FMUL.FTZ R193, R56, UR6 ;  /* 0x0000000638c17c20 */ /* 0x000fe20008410000 */
[----:B------:R-:W3:Y:S01]  /*5110*/  MUFU.TANH R13, R13 ;  /* 0x0000000d000d7308 */ /* 0x000ee20000002400 */
[----:B--2---:R-:W-:Y:S01]  /*5120*/  FMNMX.FTZ R8, R11, R14, !PT ;  /* 0x0000000e0b087209 */ /* 0x004fe20007810000 */
[----:B------:R-:W-:Y:S01]  /*5130*/  FMUL.FTZ R47, R55, UR6 ;  /* 0x00000006372f7c20 */ /* 0x000fe20008410000 */
[----:B------:R-:W-:Y:S01]  /*5140*/  FMUL.FTZ R195, R57, UR6 ;  /* 0x0000000639c37c20 */ /* 0x000fe20008410000 */
[----:B------:R-:W-:Y:S01]  /*5150*/  FMUL.FTZ R49, R58, UR6 ;  /* 0x000000063a317c20 */ /* 0x000fe20008410000 */
[----:B------:R-:W-:Y:S01]  /*5160*/  FMUL.FTZ R197, R60, UR6 ;  /* 0x000000063cc57c20 */ /* 0x000fe20008410000 */
[----:B------:R-:W-:Y:S01]  /*5170*/  FMUL.FTZ R51, R59, UR6 ;  /* 0x000000063b337c20 */ /* 0x000fe20008410000 */
[----:B------:R-:W-:Y:S01]  /*5180*/  FMUL.FTZ R199, R61, UR6 ;  /* 0x000000063dc77c20 */ /* 0x000fe20008410000 */
[----:B------:R-:W2:Y:S01]  /*5190*/  MUFU.TANH R159, R159 ;  /* 0x0000009f009f7308 */ /* 0x000ea20000002400 */
[----:B-1----:R-:W-:Y:S01]  /*51a0*/  FMNMX.FTZ R6, R157, R6, !PT ;  /* 0x000000069d067209 */ /* 0x002fe20007810000 */
[----:B------:R-:W-:Y:S01]  /*51b0*/  FMUL.FTZ R53, R62, UR6 ;  /* 0x000000063e357c20 */ /* 0x000fe20008410000 */
[----:B------:R-:W-:Y:S01]  /*51c0*/  FMUL.FTZ R201, R64, UR6 ;  /* 0x0000000640c97c20 */ /* 0x000fe20008410000 */
[----:B------:R-:W-:Y:S01]  /*51d0*/  FMUL.FTZ R55, R63, UR6 ;  /* 0x000000063f377c20 */ /* 0x000fe20008410000 */
[----:B------:R-:W-:Y:S01]  /*51e0*/  FMUL.FTZ R203, R65, UR6 ;  /* 0x0000000641cb7c20 */ /* 0x000fe20008410000 */
[----:B------:R-:W-:Y:S01]  /*51f0*/  FMUL.FTZ R57, R66, UR6 ;  /* 0x0000000642397c20 */ /* 0x000fe20008410000 */
[----:B------:R-:W-:Y:S01]  /*5200*/  FMUL.FTZ R205, R68, UR6 ;  /* 0x0000000644cd7c20 */ /* 0x000fe20008410000 */
[----:B------:R-:W1:Y:S01]  /*5210*/  MUFU.TANH R15, R15 ;  /* 0x0000000f000f7308 */ /* 0x000e620000002400 */
[----:B---3--:R-:W-:Y:S01]  /*5220*/  FMNMX.FTZ R8, R13, R8, !PT ;  /* 0x000000080d087209 */ /* 0x008fe20007810000 */
        /* <DEDUP_REMOVED lines=26> */
[----:B------:R-:W-:-:S04]  /*53d0*/  ISETP.NE.AND P1, PT, R18, RZ, PT ;  /* 0x000000ff1200720c */ /* 0x000fc80003f25270 */
        /* <DEDUP_REMOVED lines=107> */
[----:B---3--:R-:W-:-:S05]  /*5a90*/  FMNMX.FTZ R6, R217, R6, !PT ;  /* 0x00000006d9067209 */ /* 0x008fca0007810000 */
[----:B------:R-:W3:Y:S01]  /*5aa0*/  SHFL.BFLY PT, R7, R6, 0x2, 0x1f ;  /* 0x0c401f0006077f89 */ /* 0x000ee200000e0000 */
[----:B--2---:R-:W-:-:S04]  /*5ab0*/  FMNMX.FTZ R8, R83, R8, !PT ;  /* 0x0000000853087209 */ /* 0x004fc80007810000 */
[----:B-1----:R-:W-:Y:S02]  /*5ac0*/  FMNMX.FTZ R10, R85, R8, !PT ;  /* 0x00000008550a7209 */ /* 0x002fe40007810000 */
[----:B------:R-:W1:Y:S03]  /*5ad0*/  LDC R8, c[0x0][0x988] ;  /* 0x00026200ff087b82 */ /* 0x000e660000000800 */
[----:B------:R-:W2:Y:S01]  /*5ae0*/  SHFL.BFLY PT, R9, R10, 0x2, 0x1f ;  /* 0x0c401f000a097f89 */ /* 0x000ea200000e0000 */
[----:B---3--:R-:W-:-:S05]  /*5af0*/  FMNMX.FTZ R20, R6, R7, !PT ;  /* 0x0000000706147209 */ /* 0x008fca0007810000 */
[----:B------:R-:W3:Y:S01]  /*5b00*/  SHFL.BFLY PT, R7, R20, 0x1, 0x1f ;  /* 0x0c201f0014077f89 */ /* 0x000ee200000e0000 */
[----:B--2---:R-:W-:-:S05]  /*5b10*/  FMNMX.FTZ R24, R10, R9, !PT ;  /* 0x000000090a187209 */ /* 0x004fca0007810000 */
[----:B------:R-:W2:Y:S01]  /*5b20*/  SHFL.BFLY PT, R9, R24, 0x1, 0x1f ;  /* 0x0c201f0018097f89 */ /* 0x000ea200000e0000 */
[----:B---3--:R-:W-:-:S05]  /*5b30*/  FMNMX.FTZ R7, R20, R7, !PT ;  /* 0x0000000714077209 */ /* 0x008fca0007810000 */
[----:B------:R-:W-:-:S04]  /*5b40*/  FADD.FTZ R87, -R7, R12 ;  /* 0x0000000c07577221 */ /* 0x000fc80000010100 */
[----:B-1----:R-:W-:-:S04]  /*5b50*/  FMUL.FTZ R12, R87, R8 ;  /* 0x00000008570c7220 */ /* 0x002fc80000410000 */
[----:B------:R1:W-:Y:S01]  /*5b60*/  MUFU.EX2 R10, R12 ;  /* 0x0000000c000a7308 */ /* 0x0003e20000000800 */
[----:B--2---:R-:W-:-:S05]  /*5b70*/  FMNMX.FTZ R9, R24, R9, !PT ;  /* 0x0000000918097209 */ /* 0x004fca0007810000 */
[----:B------:R-:W-:Y:S01]  /*5b80*/  FADD.FTZ R87, -R9, R14 ;  /* 0x0000000e09577221 */ /* 0x000fe20000010100 */
[-C--:B------:R-:W-:Y:S01]  /*5b90*/  FMUL.FTZ R14, R7, R8.reuse ;  /* 0x00000008070e7220 */ /* 0x080fe20000410000 */
[-C--:B-1----:R-:W-:Y:S02]  /*5ba0*/  FMUL.FTZ R12, R9, R8.reuse ;  /* 0x00000008090c7220 */ /* 0x082fe40000410000 */
[-C--:B------:R-:W-:Y:S01]  /*5bb0*/  FMUL.FTZ R6, R87, R8.reuse ;  /* 0x0000000857067220 */ /* 0x080fe20000410000 */
[-CC-:B------:R-:W-:Y:S01]  /*5bc0*/  FFMA.FTZ R87, R153, R8.reuse, -R14.reuse ;  /* 0x0000000899577223 */ /* 0x180fe2000001080e */
[-CC-:B------:R-:W-:Y:S01]  /*5bd0*/  FFMA.FTZ R170, R181, R8.reuse, -R14.reuse ;  /* 0x00000008b5aa7223 */ /* 0x180fe2000001080e */
[-C--:B------:R-:W-:Y:S01]  /*5be0*/  FFMA.FTZ R182, R157, R8.reuse, -R14 ;  /* 0x000000089db67223 */ /* 0x080fe2000001080e */
[-C--:B------:R-:W-:Y:S01]  /*5bf0*/  FFMA.FTZ R181, R11, R8.reuse, -R12 ;  /* 0x000000080bb57223 */ /* 0x080fe2000001080c */
[-CC-:B------:R-:W-:Y:S01]  /*5c00*/  FFMA.FTZ R180, R155, R8.reuse, -R14.reuse ;  /* 0x000000089bb47223 */ /* 0x180fe2000001080e */
        /* <DEDUP_REMOVED lines=27> */
[-C--:B------:R-:W-:Y:S01]  /*5dc0*/  FFMA.FTZ R199, R217, R8.reuse, -R14 ;  /* 0x00000008d9c77223 */ /* 0x080fe2000001080e */
[-CC-:B------:R-:W-:Y:S01]  /*5dd0*/  FFMA.FTZ R14, R13, R8.reuse, -R12.reuse ;  /* 0x000000080d0e7223 */ /* 0x180fe2000001080c */
[----:B------:R-:W1:Y:S01]  /*5de0*/  MUFU.EX2 R87, R87 ;  /* 0x0000005700577308 */ /* 0x000e620000000800 */
        /* <DEDUP_REMOVED lines=16> */
[----:B-1----:R-:W-:Y:S01]  /*5ef0*/  FFMA.FTZ R3, R10, R3, R87 ;  /* 0x000000030a037223 */ /* 0x002fe20000010057 */
[-CC-:B------:R-:W-:Y:S01]  /*5f00*/  FFMA.FTZ R11, R49, R8.reuse, -R12.reuse ;  /* 0x00000008310b7223 */ /* 0x180fe2000001080c */
[-CC-:B------:R-:W-:Y:S01]  /*5f10*/  FFMA.FTZ R36, R51, R8.reuse, -R12.reuse ;  /* 0x0000000833247223 */ /* 0x180fe2000001080c */
[-CC-:B------:R-:W-:Y:S01]  /*5f20*/  FFMA.FTZ R13, R53, R8.reuse, -R12.reuse ;  /* 0x00000008350d7223 */ /* 0x180fe2000001080c */
[-CC-:B------:R-:W-:Y:S01]  /*5f30*/  FFMA.FTZ R38, R55, R8.reuse, -R12.reuse ;  /* 0x0000000837267223 */ /* 0x180fe2000001080c */
[-CC-:B------:R-:W-:Y:S01]  /*5f40*/  FFMA.FTZ R67, R67, R8.reuse, -R12.reuse ;  /* 0x0000000843437223 */ /* 0x180fe2000001080c */
[-CC-:B------:R-:W-:Y:S01]  /*5f50*/  FFMA.FTZ R71, R71, R8.reuse, -R12.reuse ;  /* 0x0000000847477223 */ /* 0x180fe2000001080c */
[----:B------:R-:W1:Y:S01]  /*5f60*/  MUFU.EX2 R180, R180 ;  /* 0x000000b400b47308 */ /* 0x000e620000000800 */
[-CC-:B------:R-:W-:Y:S01]  /*5f70*/  FFMA.FTZ R75, R75, R8.reuse, -R12.reuse ;  /* 0x000000084b4b7223 */ /* 0x180fe2000001080c */
[-CC-:B------:R-:W-:Y:S01]  /*5f80*/  FFMA.FTZ R77, R77, R8.reuse, -R12.reuse ;  /* 0x000000084d4d7223 */ /* 0x180fe2000001080c */
[-CC-:B------:R-:W-:Y:S01]  /*5f90*/  FFMA.FTZ R79, R79, R8.reuse, -R12.reuse ;  /* 0x000000084f4f7223 */ /* 0x180fe2000001080c */
[----:B------:R-:W-:-:S04]  /*5fa0*/  FFMA.FTZ R83, R83, R8, -R12 ;  /* 0x0000000853537223 */ /* 0x000fc8000001080c */
[----:B------:R-:W3:Y:S01]  /*5fb0*/  MUFU.EX2 R14, R14 ;  /* 0x0000000e000e7308 */ /* 0x000ee20000000800 */
[----:B--2---:R-:W-:-:S07]  /*5fc0*/  FFMA.FTZ R15, R6, R0, R181 ;  /* 0x00000000060f7223 */ /* 0x004fce00000100b5 */
[----:B------:R-:W2:Y:S01]  /*5fd0*/  MUFU.EX2 R182, R182 ;  /* 0x000000b600b67308 */ /* 0x000ea20000000800 */
[----:B-1----:R-:W-:-:S07]  /*5fe0*/  FADD.FTZ R3, R180, R3 ;  /* 0x00000003b4037221 */ /* 0x002fce0000010000 */
[----:B------:R-:W1:Y:S01]  /*5ff0*/  MUFU.EX2 R183, R183 ;  /* 0x000000b700b77308 */ /* 0x000e620000000800 */
[----:B---3--:R-:W-:Y:S01]  /*6000*/  FADD.FTZ R0, R14, R15 ;  /* 0x0000000f0e007221 */ /* 0x008fe20000010000 */
[----:B------:R-:W-:-:S06]  /*6010*/  FFMA.FTZ R15, R57, R8, -R12 ;  /* 0x00000008390f7223 */ /* 0x000fcc000001080c */
[----:B------:R-:W3:Y:S01]  /*6020*/  MUFU.EX2 R153, R153 ;  /* 0x0000009900997308 */ /* 0x000ee20000000800 */
[----:B--2---:R-:W-:-:S07]  /*6030*/  FADD.FTZ R40, R182, R3 ;  /* 0x00000003b6287221 */ /* 0x004fce0000010000 */
[----:B------:R-:W2:Y:S01]  /*6040*/  MUFU.EX2 R20, R20 ;  /* 0x0000001400147308 */ /* 0x000ea20000000800 */
[----:B-1----:R-:W-:-:S07]  /*6050*/  FADD.FTZ R3, R183, R0 ;  /* 0x00000000b7037221 */ /* 0x002fce0000010000 */
[----:B------:R-:W1:Y:S01]  /*6060*/  MUFU.EX2 R176, R176 ;  /* 0x000000b000b07308 */ /* 0x000e620000000800 */
[----:B---3--:R-:W-:-:S07]  /*6070*/  FADD.FTZ R21, R153, R40 ;  /* 0x0000002899157221 */ /* 0x008fce0000010000 */
[----:B------:R-:W3:Y:S01]  /*6080*/  MUFU.EX2 R177, R177 ;  /* 0x000000b100b17308 */ /* 0x000ee20000000800 */
[----:B--2---:R-:W-:-:S07]  /*6090*/  FADD.FTZ R0, R20, R3 ;  /* 0x0000000314007221 */ /* 0x004fce0000010000 */
[----:B------:R-:W2:Y:S01]  /*60a0*/  MUFU.EX2 R155, R155 ;  /* 0x0000009b009b7308 */ /* 0x000ea20000000800 */
[----:B-1----:R-:W-:-:S07]  /*60b0*/  FADD.FTZ R40, R176, R21 ;  /* 0x00000015b0287221 */ /* 0x002fce0000010000 */
[----:B------:R-:W1:Y:S01]  /*60c0*/  MUFU.EX2 R24, R24 ;  /* 0x0000001800187308 */ /* 0x000e620000000800 */
[----:B---3--:R-:W-:-:S07]  /*60d0*/  FADD.FTZ R3, R177, R0 ;  /* 0x00000000b1037221 */ /* 0x008fce0000010000 */
[----:B------:R-:W3:Y:S01]  /*60e0*/  MUFU.EX2 R178, R178 ;  /* 0x000000b200b27308 */ /* 0x000ee20000000800 */
[----:B--2---:R-:W-:Y:S01]  /*60f0*/  FADD.FTZ R21, R155, R40 ;  /* 0x000000289b157221 */ /* 0x004fe20000010000 */
[----:B------:R-:W-:-:S06]  /*6100*/  FFMA.FTZ R40, R59, R8, -R12 ;  /* 0x000000083b287223 */ /* 0x000fcc000001080c */
        /* <DEDUP_REMOVED lines=21> */
[----:B-1----:R-:W-:Y:S01]  /*6260*/  FADD.FTZ R44, R174, R25 ;  /* 0x00000019ae2c7221 */ /* 0x002fe20000010000 */
[-CC-:B------:R-:W-:Y:S01]  /*6270*/  FFMA.FTZ R25, R65, R8.reuse, -R12.reuse ;  /* 0x0000000841197223 */ /* 0x180fe2000001080c */
[----:B------:R-:W-:-:S05]  /*6280*/  FFMA.FTZ R12, R85, R8, -R12 ;  /* 0x00000008550c7223 */ /* 0x000fca000001080c */
        /* <DEDUP_REMOVED lines=53> */
[----:B-1----:R-:W-:Y:S01]  /*65e0*/  FADD.FTZ R0, R42, R3 ;  /* 0x000000032a007221 */ /* 0x002fe20000010000 */
[----:B------:R-:W-:-:S04]  /*65f0*/  IMAD.U32 R3, RZ, RZ, UR7 ;  /* 0x00000007ff037e24 */ /* 0x000fc8000f8e00ff */
[----:B------:R-:W-:Y:S02]  /*6600*/  @P1 VIADD R3, R3, 0x34840 ;  /* 0x0003484003031836 */ /* 0x000fe40000000000 */
[----:B------:R-:W1:Y:S01]  /*6610*/  MUFU.EX2 R73, R73 ;  /* 0x0000004900497308 */ /* 0x000e620000000800 */
[----:B---3--:R-:W-:Y:S02]  /*6620*/  FADD.FTZ R44, R160, R27 ;  /* 0x0000001ba02c7221 */ /* 0x008fe40000010000 */
[----:B------:R-:W-:-:S04]  /*6630*/  @P1 PRMT R3, R22, 0x654, R3 ;  /* 0x0000065416031816 */ /* 0x000fc80000000003 */
[----:B------:R3:W-:Y:S01]  /*6640*/  @P1 SYNCS.ARRIVE.TRANS64.RED.A1T0 RZ, [R3+URZ], RZ ;  /* 0x000000ff03ff19a7 */ /* 0x0007e2000810043f */
[----:B------:R-:W4:Y:S01]  /*6650*/  MUFU.EX2 R67, R67 ;  /* 0x0000004300437308 */ /* 0x000f220000000800 */
[----:B--2---:R-:W-:-:S07]  /*6660*/  FADD.FTZ R0, R25, R0 ;  /* 0x0000000019007221 */ /* 0x004fce0000010000 */
[----:B------:R-:W2:Y:S01]  /*6670*/  MUFU.EX2 R162, R162 ;  /* 0x000000a200a27308 */ /* 0x000ea20000000800 */
[----:B-1----:R-:W-:-:S07]  /*6680*/  FADD.FTZ R27, R73, R44 ;  /* 0x0000002c491b7221 */ /* 0x002fce0000010000 */
[----:B------:R-:W1:Y:S01]  /*6690*/  MUFU.EX2 R71, R71 ;  /* 0x0000004700477308 */ /* 0x000e620000000800 */
[----:B----4-:R-:W-:-:S07]  /*66a0*/  FADD.FTZ R0, R67, R0 ;  /* 0x0000000043007221 */ /* 0x010fce0000010000 */
        /* <DEDUP_REMOVED lines=20> */
[----:B-1----:R-:W-:-:S03]  /*67f0*/  FADD.FTZ R3, R199, R44 ;  /* 0x0000002cc7037221 */ /* 0x002fc60000010000 */
[----:B---3--:R-:W-:Y:S01]  /*6800*/  FADD.FTZ R0, R27, R0 ;  /* 0x000000001b007221 */ /* 0x008fe20000010000 */
[----:B------:R-:W-:Y:S06]  /*6810*/  @!P0 BRA `(.L_x_146) ;  /* 0x0000000000048947 */ /* 0x000fec0003800000 */
[----:B------:R-:W-:Y:S01]  /*6820*/  BPT.TRAP 0x1 ;  /* 0x000000040000795c */ /* 0x000fe20000300000 */
.L_x_146:
[----:B------:R-:W-:Y:S01]  /*6830*/  ISETP.NE.AND P1, PT, R2, RZ, PT ;  /* 0x000000ff0200720c */ /* 0x000fe20003f25270 */
[----:B------:R-:W-:Y:S01]  /*6840*/  UMOV UR4, UR39 ;  /* 0x0000002700047c82 */ /* 0x000fe20008000000 */
[----:B------:R-:W-:Y:S01]  /*6850*/  MOV R12, UR10 ;  /* 0x0000000a000c7c02 */ /* 0x000fe20008000f00 */
[----:B------:R-:W-:Y:S01]  /*6860*/  UMOV UR5, UR38 ;  /* 0x0000002600057c82 */ /* 0x000fe20008000000 */
[----:B------:R-:W-:Y:S01]  /*6870*/  F2FP.F16.F32.PACK_AB R181, R14, R181 ;  /* 0x000000b50eb5723e */ /* 0x000fe200000000ff */
[----:B------:R-:W-:Y:S01]  /*6880*/  IMAD.MOV.U32 R14, RZ, RZ, R9 ;  /* 0x000000ffff0e7224 */ /* 0x000fe200078e0009 */
[----:B------:R-:W-:Y:S02]  /*6890*/  F2FP.F16.F32.PACK_AB R182, R153, R182 ;  /* 0x000000b699b6723e */ /* 0x000fe400000000ff */
[----:B------:R-:W-:Y:S02]  /*68a0*/  F2FP.F16.F32.PACK_AB R176, R155, R176 ;  /* 0x000000b09bb0723e */ /* 0x000fe400000000ff */
[----:B------:R-:W-:-:S02]  /*68b0*/  F2FP.F16.F32.PACK_AB R178, R157, R178 ;  /* 0x000000b29db2723e */ /* 0x000fc400000000ff */
[----:B------:R-:W-:Y:S01]  /*68c0*/  F2FP.F16.F32.PACK_AB R172, R159, R172 ;  /* 0x000000ac9fac723e */ /* 0x000fe200000000ff */
[----:B------:R-:W-:Y:S01]  /*68d0*/  @P1 VIADD R12, R12, 0x34860 ;  /* 0x000348600c0c1836 */ /* 0x000fe20000000000 */
[----:B------:R-:W-:Y:S02]  /*68e0*/  F2FP.F16.F32.PACK_AB R174, R161, R174 ;  /* 0x000000aea1ae723e */ /* 0x000fe400000000ff */
[----:B------:R-:W-:Y:S02]  /*68f0*/  F2FP.F16.F32.PACK_AB R168, R163, R168 ;  /* 0x000000a8a3a8723e */ /* 0x000fe400000000ff */
[----:B------:R-:W-:Y:S02]  /*6900*/  @P1 PRMT R12, R19, 0x654, R12 ;  /* 0x00000654130c1816 */ /* 0x000fe4000000000c */
[----:B------:R-:W-:Y:S02]  /*6910*/  F2FP.F16.F32.PACK_AB R170, R165, R170 ;  /* 0x000000aaa5aa723e */ /* 0x000fe400000000ff */
[----:B------:R1:W-:Y:S01]  /*6920*/  @P1 SYNCS.ARRIVE.TRANS64.RED.A1T0 RZ, [R12+URZ], RZ ;  /* 0x000000ff0cff19a7 */ /* 0x0003e2000810043f */
[C---:B------:R-:W-:Y:S01]  /*6930*/  ISETP.GT.AND P1, PT, R192.reuse, RZ, PT ;  /* 0x000000ffc000720c */ /* 0x040fe20003f24270 */
[----:B------:R-:W-:Y:S01]  /*6940*/  VIADD R192, R192, 0xffffffff ;  /* 0xffffffffc0c07836 */ /* 0x000fe20000000000 */
[----:B------:R-:W-:-:S02]  /*6950*/  F2FP.F16.F32.PACK_AB R152, R167, R152 ;  /* 0x00000098a798723e */ /* 0x000fc400000000ff */
[----:B------:R-:W-:Y:S02]  /*6960*/  F2FP.F16.F32.PACK_AB R180, R180, R87 ;  /* 0x00000057b4b4723e */ /* 0x000fe400000000ff */
[----:B------:R-:W-:Y:S01]  /*6970*/  F2FP.F16.F32.PACK_AB R183, R20, R183 ;  /* 0x000000b714b7723e */ /* 0x000fe200000000ff */
[----:B-1----:R-:W-:Y:S01]  /*6980*/  IMAD.MOV.U32 R12, RZ, RZ, R7 ;  /* 0x000000ffff0c7224 */ /* 0x002fe200078e0007 */
[----:B------:R-:W-:Y:S02]  /*6990*/  F2FP.F16.F32.PACK_AB R177, R24, R177 ;  /* 0x000000b118b1723e */ /* 0x000fe400000000ff */
[----:B------:R-:W-:Y:S02]  /*69a0*/  F2FP.F16.F32.PACK_AB R179, R26, R179 ;  /* 0x000000b31ab3723e */ /* 0x000fe400000000ff */
[----:B------:R-:W-:Y:S02]  /*69b0*/  F2FP.F16.F32.PACK_AB R173, R28, R173 ;  /* 0x000000ad1cad723e */ /* 0x000fe400000000ff */
[----:B------:R-:W-:-:S02]  /*69c0*/  F2FP.F16.F32.PACK_AB R175, R30, R175 ;  /* 0x000000af1eaf723e */ /* 0x000fc400000000ff */
[----:B------:R-:W-:Y:S02]  /*69d0*/  F2FP.F16.F32.PACK_AB R169, R32, R169 ;  /* 0x000000a920a9723e */ /* 0x000fe400000000ff */
[----:B------:R-:W-:Y:S02]  /*69e0*/  F2FP.F16.F32.PACK_AB R171, R34, R171 ;  /* 0x000000ab22ab723e */ /* 0x000fe400000000ff */
        /* <DEDUP_REMOVED lines=14> */
[----:B------:R-:W-:Y:S01]  /*6ad0*/  F2FP.F16.F32.PACK_AB R167, R27, R83 ;  /* 0x000000531ba7723e */ /* 0x000fe200000000ff */
[----:B------:R-:W-:Y:S06]  /*6ae0*/  @P1 BRA `(.L_x_147) ;  /* 0xffffffd400a41947 */ /* 0x000fec000383ffff */
.L_x_136:
        /* <DEDUP_REMOVED lines=67> */
.L_x_148:
[----:B------:R-:W-:Y:S01]  /*6f20*/  ULEA UR5, UR38, UR60, 0x3 ;  /* 0x0000003c26057291 */ /* 0x000fe2000f8e183f */
[----:B------:R-:W-:-:S04]  /*6f30*/  MOV R4, UR39 ;  /* 0x0000002700047c02 */ /* 0x000fc80008000f00 */
[----:B------:R-:W-:-:S04]  /*6f40*/  SHF.L.U32 R4, R4, 0x1f, RZ ;  /* 0x0000001f04047819 */ /* 0x000fc800000006ff */
[----:B------:R1:W2:Y:S01]  /*6f50*/  SYNCS.PHASECHK.TRANS64.TRYWAIT P1, [UR5+0x34850], R4 ;  /* 0x03485004ff0075a7 */ /* 0x0002a20008020145 */
[----:B------:R-:W-:Y:S05]  /*6f60*/  @!P0 BRA `(.L_x_149) ;  /* 0x0000000000048947 */ /* 0x000fea0003800000 */
[----:B------:R-:W-:Y:S01]  /*6f70*/  BPT.TRAP 0x1 ;  /* 0x000000040000795c */ /* 0x000fe20000300000 */
.L_x_149:
[----:B--2---:R-:W-:Y:S05]  /*6f80*/  @P1 BRA `(.L_x_150) ;  /* 0x0000000000081947 */ /* 0x004fea0003800000 */
[----:B------:R-:W2:Y:S02]  /*6f90*/  SYNCS.PHASECHK.TRANS64.TRYWAIT P1, [UR5+0x34850], R4 ;  /* 0x03485004ff0075a7 */ /* 0x000ea40008020145 */
[----:B--2---:R-:W-:Y:S05]  /*6fa0*/  @!P1 BRA `(.L_x_151) ;  /* 0x0000004800649947 */ /* 0x004fea0003800000 */
.L_x_150:
[----:B------:R-:W-:Y:S01]  /*6fb0*/  UIADD3 UR4, UR60, 0x400, URZ ;  /* 0x000004003c047890 */ /* 0x000fe2000fffe03f */
[----:B------:R-:W-:Y:S01]  /*6fc0*/  WARPGROUP.ARRIVE ;  /* 0x00000000000079c5 */ /* 0x000fe20000000000 */
[----:B------:R-:W-:Y:S01]  /*6fd0*/  UMOV UR7, 0x40000040 ;  /* 0x4000004000077882 */ /* 0x000fe20000000000 */
[----:B-12---:R-:W1:Y:S01]  /*6fe0*/  SHFL.BFLY PT, R4, R3, 0x2, 0x1f ;  /* 0x0c401f0003047f89 */ /* 0x006e6200000e0000 */
[----:B------:R-:W-:Y:S01]  /*6ff0*/  USHF.R.U32.HI UR4, URZ, 0x4, UR4 ;  /* 0x000000043f047899 */ /* 0x000fe20008011604 */
[----:B------:R-:W-:Y:S02]  /*7000*/  IMAD.MOV.U32 R12, RZ, RZ, RZ ;  /* 0x000000ffff0c7224 */ /* 0x000fe400078e00ff */
[----:B------:R-:W2:Y:S01]  /*7010*/  SHFL.BFLY PT, R5, R0, 0x2, 0x1f ;  /* 0x0c401f0000057f89 */ /* 0x000ea200000e0000 */
[----:B------:R-:W-:-:S04]  /*7020*/  ULOP3.LUT UR4, UR4, 0x3fff, URZ, 0xc0, !UPT ;  /* 0x00003fff04047892 */ /* 0x000fc8000f8ec03f */
[----:B------:R-:W-:-:S04]  /*7030*/  ULOP3.LUT UR4, UR4, 0x4000000, URZ, 0xfc, !UPT ;  /* 0x0400000004047892 */ /* 0x000fc8000f8efc3f */
[----:B------:R-:W-:-:S07]  /*7040*/  ULEA UR4, UR38, UR4, 0xb ;  /* 0x0000000426047291 */ /* 0x000fce000f8e583f */
[----:B------:R-:W-:Y:S02]  /*7050*/  UMOV UR6, UR4 ;  /* 0x0000000400067c82 */ /* 0x000fe40008000000 */
[----:B------:R-:W-:Y:S01]  /*7060*/  HGMMA.64x128x16.F32 R24, R180, gdesc[UR4].tnspB, R24, gsb0 ;  /* 0x41e00004b4187df0 */ /* 0x000fe20008000818 */
[----:B------:R-:W-:Y:S01]  /*7070*/  UIADD3 UR6, UR4, 0x80, URZ ;  /* 0x0000008004067890 */ /* 0x000fe2000fffe03f */
[----:B-1----:R-:W-:Y:S01]  /*7080*/  FADD.FTZ R4, R4, R3 ;  /* 0x0000000304047221 */ /* 0x002fe20000010000 */
[----:B------:R-:W-:Y:S01]  /*7090*/  UMOV UR7, 0x40000040 ;  /* 0x4000004000077882 */ /* 0x000fe20000000000 */
[----:B------:R-:W-:Y:S02]  /*70a0*/  IMAD.MOV.U32 R3, RZ, RZ, -0x800000 ;  /* 0xff800000ff037424 */ /* 0x000fe400078e00ff */
[----:B--2---:R-:W-:Y:S01]  /*70b0*/  FADD.FTZ R6, R5, R0 ;  /* 0x0000000005067221 */ /* 0x004fe20000010000 */
[----:B------:R-:W-:Y:S01]  /*70c0*/  IMAD.MOV.U32 R0, RZ, RZ, -0x800000 ;  /* 0xff800000ff007424 */ /* 0x000fe200078e00ff */
[----:B------:R-:W1:Y:S04]  /*70d0*/  SHFL.BFLY PT, R5, R4, 0x1, 0x1f ;  /* 0x0c201f0004057f89 */ /* 0x000e6800000e0000 */
[----:B------:R-:W2:Y:S01]  /*70e0*/  SHFL.BFLY PT, R11, R6, 0x1, 0x1f ;  /* 0x0c201f00060b7f89 */ /* 0x000ea200000e0000 */
[----:B-1----:R-:W-:Y:S01]  /*70f0*/  FADD.FTZ R14, R4, R5 ;  /* 0x00000005040e7221 */ /* 0x002fe20000010000 */
[----:B------:R-:W-:-:S02]  /*7100*/  IMAD.MOV.U32 R5, RZ, RZ, RZ ;  /* 0x000000ffff057224 */ /* 0x000fc400078e00ff */
[----:B--2---:R-:W-:Y:S02]  /*7110*/  FADD.FTZ R15, R6, R11 ;  /* 0x0000000b060f7221 */ /* 0x004fe40000010000 */
[----:B------:R-:W-:-:S03]  /*7120*/  FSETP.NE.FTZ.AND P1, PT, R14, RZ, PT ;  /* 0x000000ff0e00720b */ /* 0x000fc60003f35000 */
[----:B------:R-:W-:-:S10]  /*7130*/  FSETP.NE.FTZ.AND P2, PT, R15, RZ, PT ;  /* 0x000000ff0f00720b */ /* 0x000fd40003f55000 */
[----:B------:R-:W1:Y:S01]  /*7140*/  @P1 MUFU.LG2 R10, R14 ;  /* 0x0000000e000a1308 */ /* 0x000e620000000c00 */
[C---:B------:R-:W-:Y:S02]  /*7150*/  @P1 FMUL.FTZ R4, R8.reuse, 0.69314718246459960938 ;  /* 0x3f31721808041820 */ /* 0x040fe40000410000 */
[----:B------:R-:W-:-:S05]  /*7160*/  @P2 FMUL.FTZ R21, R8, 0.69314718246459960938 ;  /* 0x3f31721808152820 */ /* 0x000fca0000410000 */
[----:B------:R-:W2:Y:S08]  /*7170*/  @P2 MUFU.LG2 R13, R15 ;  /* 0x0000000f000d2308 */ /* 0x000eb00000000c00 */
[----:B------:R3:W4:Y:S01]  /*7180*/  @P1 MUFU.RCP R5, R14 ;  /* 0x0000000e00051308 */ /* 0x0007220000001000 */
[----:B-1----:R-:W-:-:S04]  /*7190*/  @P1 FMUL.FTZ R11, R10, 0.69314718246459960938 ;  /* 0x3f3172180a0b1820 */ /* 0x002fc80000410000 */
[----:B------:R-:W-:-:S03]  /*71a0*/  @P1 FFMA.FTZ R3, R4, R7, R11 ;  /* 0x0000000704031223 */ /* 0x000fc6000001000b */
[----:B------:R3:W1:Y:S01]  /*71b0*/  @P2 MUFU.RCP R12, R15 ;  /* 0x0000000f000c2308 */ /* 0x0006620000001000 */
[----:B--2---:R-:W-:-:S04]  /*71c0*/  @P2 FMUL.FTZ R6, R13, 0.69314718246459960938 ;  /* 0x3f3172180d062820 */ /* 0x004fc80000410000 */
[----:B------:R-:W-:Y:S01]  /*71d0*/  @P2 FFMA.FTZ R0, R21, R9, R6 ;  /* 0x0000000915002223 */ /* 0x000fe20000010006 */
[----:B------:R-:W-:Y:S02]  /*71e0*/  WARPGROUP.DEPBAR.LE gsb0, 0x0 ;  /* 0x00008000000079c5 */ /* 0x000fe40000010000 */
[----:B------:R-:W-:-:S06]  /*71f0*/  WARPGROUP.ARRIVE ;  /* 0x00000000000079c5 */ /* 0x000fcc0000000000 */
        /* <DEDUP_REMOVED lines=31> */
[----:B------:R-:W-:Y:S03]  /*73f0*/  HGMMA.64x128x16.F32 R24, R164, gdesc[UR4].tnspB, R24, gsb0 ;  /* 0x41e00004a4187df0 */ /* 0x000fe60008000818 */
[----:B------:R-:W-:Y:S02]  /*7400*/  WARPGROUP.DEPBAR.LE gsb0, 0x0 ;  /* 0x00008000000079c5 */ /* 0x000fe40000010000 */
[----:B-1-34-:R-:W-:Y:S05]  /*7410*/  @!P0 BRA `(.L_x_152) ;  /* 0x0000000000048947 */ /* 0x01afea0003800000 */
[----:B------:R-:W-:Y:S01]  /*7420*/  BPT.TRAP 0x1 ;  /* 0x000000040000795c */ /* 0x000fe20000300000 */
.L_x_152:
[----:B------:R-:W-:Y:S01]  /*7430*/  ISETP.NE.AND P3, PT, R2, RZ, PT ;  /* 0x000000ff0200720c */ /* 0x000fe20003f65270 */
        /* <DEDUP_REMOVED lines=32> */
[----:B------:R-:W-:Y:S01]  /*7640*/  IADD3 R5, P0, R16, 0x20, RZ ;  /* 0x0000002010057810 */ /* 0x000fe20007f1e0ff */
[-C--:B------:R-:W-:Y:S01]  /*7650*/  FMUL.FTZ R8, R26, R12.reuse ;  /* 0x0000000c1a087220 */ /* 0x080fe20000410000 */
[----:B------:R-:W-:Y:S01]  /*7660*/  MOV R4, UR5 ;  /* 0x0000000500047c02 */ /* 0x000fe20008000f00 */
[-C--:B------:R-:W-:Y:S01]  /*7670*/  FMUL.FTZ R27, R27, R12.reuse ;  /* 0x0000000c1b1b7220 */ /* 0x080fe20000410000 */
[----:B------:R-:W-:Y:S01]  /*7680*/  LOP3.LUT R26, R5, 0x380, RZ, 0xc0, !PT ;  /* 0x00000380051a7812 */ /* 0x000fe200078ec0ff */
[----:B------:R-:W-:Y:S01]  /*7690*/  UIADD3 UR35, -UR36, URZ, URZ ;  /* 0x0000003f24237290 */ /* 0x000fe2000fffe13f */
[----:B------:R-:W-:Y:S01]  /*76a0*/  IADD3 R9, P1, R16, 0x40, RZ ;  /* 0x0000004010097810 */ /* 0x000fe20007f3e0ff */
[----:B------:R-:W-:Y:S01]  /*76b0*/  @P3 VIADD R4, R4, 0x34860 ;  /* 0x0003486004043836 */ /* 0x000fe20000000000 */
[----:B------:R-:W-:Y:S01]  /*76c0*/  SHF.R.U64 R26, R26, 0x3, RZ ;  /* 0x000000031a1a7819 */ /* 0x000fe200000012ff */
[----:B------:R-:W-:Y:S01]  /*76d0*/  ULDC UR4, c[0x0][0xdb4] ;  /* 0x00036d0000047ab9 */ /* 0x000fe20000000800 */
[----:B------:R-:W-:Y:S01]  /*76e0*/  IADD3 R15, P6, R16, 0x4000, RZ ;  /* 0x00004000100f7810 */ /* 0x000fe20007fde0ff */
[----:B------:R-:W-:Y:S01]  /*76f0*/  UIMAD UR35, UR4, UR35, UR61 ;  /* 0x00000023042372a4 */ /* 0x000fe2000f8e023d */
[----:B------:R-:W-:Y:S01]  /*7700*/  LOP3.LUT R26, R26, R5, RZ, 0x3c, !PT ;  /* 0x000000051a1a7212 */ /* 0x000fe200078e3cff */
[----:B------:R-:W-:Y:S01]  /*7710*/  UIADD3 UR34, -UR61, URZ, URZ ;  /* 0x0000003f3d227290 */ /* 0x000fe2000fffe13f */
[----:B------:R-:W-:Y:S01]  /*7720*/  LOP3.LUT R5, R16, 0x380, RZ, 0xc0, !PT ;  /* 0x0000038010057812 */ /* 0x000fe200078ec0ff */
[-C--:B------:R-:W-:Y:S01]  /*7730*/  FMUL.FTZ R7, R31, R12.reuse ;  /* 0x0000000c1f077220 */ /* 0x080fe20000410000 */
[----:B------:R-:W-:Y:S01]  /*7740*/  @P3 PRMT R4, R19, 0x654, R4 ;  /* 0x0000065413043816 */ /* 0x000fe20000000004 */
[-C--:B------:R-:W-:Y:S01]  /*7750*/  FMUL.FTZ R30, R30, R12.reuse ;  /* 0x0000000c1e1e7220 */ /* 0x080fe20000410000 */
[----:B------:R-:W-:Y:S01]  /*7760*/  SHF.R.U64 R5, R5, 0x3, RZ ;  /* 0x0000000305057819 */ /* 0x000fe200000012ff */
[----:B------:R-:W-:Y:S01]  /*7770*/  ULDC UR5, c[0x0][0xda8] ;  /* 0x00036a0000057ab9 */ /* 0x000fe20000000800 */
[----:B------:R-:W-:Y:S01]  /*7780*/  LOP3.LUT R24, R9, 0x380, RZ, 0xc0, !PT ;  /* 0x0000038009187812 */ /* 0x000fe200078ec0ff */
[----:B------:R1:W-:Y:S01]  /*7790*/  @P3 SYNCS.ARRIVE.TRANS64.RED.A1T0 RZ, [R4+URZ], RZ ;  /* 0x000000ff04ff39a7 */ /* 0x0003e2000810043f */
[----:B------:R-:W-:Y:S01]  /*77a0*/  LOP3.LUT R14, R15, 0x380, RZ, 0xc0, !PT ;  /* 0x000003800f0e7812 */ /* 0x000fe200078ec0ff */
[----:B------:R-:W-:Y:S01]  /*77b0*/  USHF.R.S32.HI UR4, URZ, 0x1f, UR35 ;  /* 0x0000001f3f047899 */ /* 0x000fe20008011423 */
[----:B------:R-:W-:Y:S01]  /*77c0*/  SHF.R.U64 R24, R24, 0x3, RZ ;  /* 0x0000000318187819 */ /* 0x000fe200000012ff */
[----:B------:R-:W-:Y:S01]  /*77d0*/  ULDC.64 UR8, c[0x0][0xb70] ;  /* 0x0002dc0000087ab9 */ /* 0x000fe20000000a00 */
[----:B------:R-:W-:Y:S01]  /*77e0*/  SHF.R.U64 R14, R14, 0x3, RZ ;  /* 0x000000030e0e7819 */ /* 0x000fe200000012ff */
[-C--:B------:R-:W-:Y:S01]  /*77f0*/  FMUL.FTZ R35, R35, R12.reuse ;  /* 0x0000000c23237220 */ /* 0x080fe20000410000 */
[----:B------:R-:W-:Y:S01]  /*7800*/  LOP3.LUT R24, R24, R9, RZ, 0x3c, !PT ;  /* 0x0000000918187212 */ /* 0x000fe200078e3cff */
[----:B------:R-:W-:Y:S01]  /*7810*/  FMUL.FTZ R34, R34, R12 ;  /* 0x0000000c22227220 */ /* 0x000fe20000410000 */
[----:B-1----:R-:W-:Y:S01]  /*7820*/  LOP3.LUT R4, R5, R16, RZ, 0x3c, !PT ;  /* 0x0000001005047212 */ /* 0x002fe200078e3cff */
[--C-:B------:R-:W-:Y:S01]  /*7830*/  IMAD.MOV.U32 R5, RZ, RZ, R17.reuse ;  /* 0x000000ffff057224 */ /* 0x100fe200078e0011 */
[----:B------:R-:W-:Y:S01]  /*7840*/  IADD3 R21, P2, R16, 0x60, RZ ;  /* 0x0000006010157810 */ /* 0x000fe20007f5e0ff */
[----:B------:R-:W-:Y:S01]  /*7850*/  FMUL.FTZ R39, R39, R12 ;  /* 0x0000000c27277220 */ /* 0x000fe20000410000 */
[----:B------:R-:W-:Y:S01]  /*7860*/  LOP3.LUT R14, R14, R15, RZ, 0x3c, !PT ;  /* 0x0000000f0e0e7212 */ /* 0x000fe200078e3cff */
[--C-:B------:R-:W-:Y:S01]  /*7870*/  IMAD.X R15, RZ, RZ, R17.reuse, P6 ;  /* 0x000000ffff0f7224 */ /* 0x100fe200030e0611 */
[----:B------:R-:W-:Y:S01]  /*7880*/  MOV R9, R4 ;  /* 0x0000000400097202 */ /* 0x000fe20000000f00 */
[----:B------:R-:W-:Y:S01]  /*7890*/  FMUL.FTZ R38, R38, R12 ;  /* 0x0000000c26267220 */ /* 0x000fe20000410000 */
[----:B------:R-:W-:Y:S01]  /*78a0*/  F2FP.F16.F32.PACK_AB R5, R27, R8 ;  /* 0x000000081b05723e */ /* 0x000fe200000000ff */
[--C-:B------:R-:W-:Y:S01]  /*78b0*/  IMAD.X R27, RZ, RZ, R17.reuse, P0 ;  /* 0x000000ffff1b7224 */ /* 0x100fe200000e0611 */
[----:B------:R-:W-:Y:S01]  /*78c0*/  R2UR UR6, R186 ;  /* 0x00000000ba0672ca */ /* 0x000fe200000e0000 */
[----:B------:R-:W-:Y:S01]  /*78d0*/  FMUL.FTZ R43, R43, R12 ;  /* 0x0000000c2b2b7220 */ /* 0x000fe20000410000 */
[----:B------:R-:W-:Y:S01]  /*78e0*/  F2FP.F16.F32.PACK_AB R4, R25, R6 ;  /* 0x000000061904723e */ /* 0x000fe200000000ff */
[-C--:B------:R-:W-:Y:S01]  /*78f0*/  FMUL.FTZ R42, R42, R12.reuse ;  /* 0x0000000c2a2a7220 */ /* 0x080fe20000410000 */
[----:B------:R-:W-:Y:S01]  /*7900*/  LOP3.LUT R20, R21, 0x380, RZ, 0xc0, !PT ;  /* 0x0000038015147812 */ /* 0x000fe200078ec0ff */
[-C--:B------:R-:W-:Y:S01]  /*7910*/  FMUL.FTZ R47, R47, R12.reuse ;  /* 0x0000000c2f2f7220 */ /* 0x080fe20000410000 */
[----:B------:R-:W-:Y:S01]  /*7920*/  IADD3 R11, P4, R16, 0x4040, RZ ;  /* 0x00004040100b7810 */ /* 0x000fe20007f9e0ff */
[----:B------:R-:W-:Y:S01]  /*7930*/  FMUL.FTZ R46, R46, R12 ;  /* 0x0000000c2e2e7220 */ /* 0x000fe20000410000 */
[----:B------:R-:W-:Y:S01]  /*7940*/  F2FP.F16.F32.PACK_AB R6, R29, R28 ;  /* 0x0000001c1d06723e */ /* 0x000fe200000000ff */
[----:B------:R-:W-:Y:S01]  /*7950*/  FMUL.FTZ R51, R51, R12 ;  /* 0x0000000c33337220 */ /* 0x000fe20000410000 */
[----:B------:R-:W-:Y:S01]  /*7960*/  MOV R29, R26 ;  /* 0x0000001a001d7202 */ /* 0x000fe20000000f00 */
[----:B------:R-:W-:Y:S01]  /*7970*/  FMUL.FTZ R50, R50, R12 ;  /* 0x0000000c32327220 */ /* 0x000fe20000410000 */
[----:B------:R-:W-:Y:S01]  /*7980*/  MOV R26, R14 ;  /* 0x0000000e001a7202 */ /* 0x000fe20000000f00 */
[----:B------:R-:W-:Y:S01]  /*7990*/  UIMAD UR34, UR5, UR34, UR6 ;  /* 0x00000022052272a4 */ /* 0x000fe2000f8e0206 */
[----:B------:R-:W1:Y:S01]  /*79a0*/  LDC.64 R14, c[0x0][0xb78] ;  /* 0x0002de00ff0e7b82 */ /* 0x000e620000000a00 */
[----:B------:R-:W-:Y:S01]  /*79b0*/  SHF.R.U64 R20, R20, 0x3, RZ ;  /* 0x0000000314147819 */ /* 0x000fe200000012ff */
[----:B------:R-:W-:Y:S01]  /*79c0*/  UIMAD UR6, UR4, UR8, URZ ;  /* 0x00000008040672a4 */ /* 0x000fe2000f8e023f */
[----:B------:R-:W-:Y:S01]  /*79d0*/  LOP3.LUT R10, R11, 0x380, RZ, 0xc0, !PT ;  /* 0x000003800b0a7812 */ /* 0x000fe200078ec0ff */
[----:B------:R-:W-:Y:S01]  /*79e0*/  USHF.L.U32 UR34, UR34, 0x7, URZ ;  /* 0x0000000722227899 */ /* 0x000fe2000800063f */
[----:B------:R-:W-:Y:S01]  /*79f0*/  LOP3.LUT R20, R20, R21, RZ, 0x3c, !PT ;  /* 0x0000001514147212 */ /* 0x000fe200078e3cff */
[-C--:B------:R-:W-:Y:S01]  /*7a00*/  FMUL.FTZ R55, R55, R12.reuse ;  /* 0x0000000c37377220 */ /* 0x080fe20000410000 */
[----:B------:R-:W-:Y:S01]  /*7a10*/  SHF.R.U64 R10, R10, 0x3, RZ ;  /* 0x000000030a0a7819 */ /* 0x000fe200000012ff */
[-C--:B------:R-:W-:Y:S01]  /*7a20*/  FMUL.FTZ R54, R54, R12.reuse ;  /* 0x0000000c36367220 */ /* 0x080fe20000410000 */
[----:B------:R-:W-:Y:S01]  /*7a30*/  IADD3 R21, P3, R16, 0x4060, RZ ;  /* 0x0000406010157810 */ /* 0x000fe20007f7e0ff */
[-C--:B------:R-:W-:Y:S01]  /*7a40*/  FMUL.FTZ R59, R59, R12.reuse ;  /* 0x0000000c3b3b7220 */ /* 0x080fe20000410000 */
[----:B------:R-:W-:Y:S01]  /*7a50*/  LOP3.LUT R10, R10, R11, RZ, 0x3c, !PT ;  /* 0x0000000b0a0a7212 */ /* 0x000fe200078e3cff */
[-C--:B------:R-:W-:Y:S01]  /*7a60*/  FMUL.FTZ R58, R58, R12.reuse ;  /* 0x0000000c3a3a7220 */ /* 0x080fe20000410000 */
[----:B------:R-:W-:Y:S01]  /*7a70*/  LOP3.LUT R11, R21, 0x380, RZ, 0xc0, !PT ;  /* 0x00000380150b7812 */ /* 0x000fe200078ec0ff */
[-C--:B------:R-:W-:Y:S01]  /*7a80*/  FMUL.FTZ R63, R63, R12.reuse ;  /* 0x0000000c3f3f7220 */ /* 0x080fe20000410000 */
[----:B------:R-:W-:Y:S01]  /*7a90*/  IADD3 R13, P5, R16, 0x4020, RZ ;  /* 0x00004020100d7810 */ /* 0x000fe20007fbe0ff */
[----:B------:R-:W-:Y:S01]  /*7aa0*/  FMUL.FTZ R62, R62, R12 ;  /* 0x0000000c3e3e7220 */ /* 0x000fe20000410000 */
[----:B------:R-:W-:Y:S01]  /*7ab0*/  F2FP.F16.F32.PACK_AB R7, R7, R30 ;  /* 0x0000001e0707723e */ /* 0x000fe200000000ff */
[----:B------:R-:W-:Y:S01]  /*7ac0*/  BAR.SYNC.DEFER_BLOCKING 0x1, 0x100 ;  /* 0x0044000000007b1d */ /* 0x000fe20000010000 */
        /* <DEDUP_REMOVED lines=12> */
[----:B------:R-:W-:Y:S01]  /*7b90*/  SHF.R.U64 R8, R11, 0x3, RZ ;  /* 0x000000030b087819 */ /* 0x000fe200000012ff */
[----:B------:R-:W-:Y:S01]  /*7ba0*/  UIMAD.WIDE.U32 UR4, UR35, UR8, URZ ;  /* 0x00000008230472a5 */ /* 0x000fe2000f8e003f */
[----:B------:R-:W-:Y:S01]  /*7bb0*/  LOP3.LUT R12, R13, 0x380, RZ, 0xc0, !PT ;  /* 0x000003800d0c7812 */ /* 0x000fe200078ec0ff */
[----:B------:R-:W-:Y:S01]  /*7bc0*/  UIMAD UR6, UR35, UR9, UR6 ;  /* 0x00000009230672a4 */ /* 0x000fe2000f8e0206 */
[----:B------:R-:W-:Y:S01]  /*7bd0*/  LOP3.LUT R8, R8, R21, RZ, 0x3c, !PT ;  /* 0x0000001508087212 */ /* 0x000fe200078e3cff */
[----:B------:R-:W-:Y:S01]  /*7be0*/  USHF.R.S32.HI UR7, URZ, 0x1f, UR36 ;  /* 0x0000001f3f077899 */ /* 0x000fe20008011424 */
[----:B------:R-:W-:Y:S01]  /*7bf0*/  IADD3 R31, R189, UR34, RZ ;  /* 0x00000022bd1f7c10 */ /* 0x000fe2000fffe0ff */
[----:B------:R-:W-:Y:S01]  /*7c00*/  UIADD3 UR6, UR5, UR6, URZ ;  /* 0x0000000605067290 */ /* 0x000fe2000fffe03f */
[----:B------:R-:W-:Y:S01]  /*7c10*/  SHF.R.U64 R12, R12, 0x3, RZ ;  /* 0x000000030c0c7819 */ /* 0x000fe200000012ff */
[--C-:B------:R-:W-:Y:S01]  /*7c20*/  IMAD.X R25, RZ, RZ, R17.reuse, P1 ;  /* 0x000000ffff197224 */ /* 0x100fe200008e0611 */
[----:B------:R-:W-:Y:S01]  /*7c30*/  IADD3.X R21, RZ, R17, RZ, P2, !PT ;  /* 0x00000011ff157210 */ /* 0x000fe200017fe4ff */
[----:B------:R2:W-:Y:S01]  /*7c40*/  STSM.16.M88.4 [R9], R4 ;  /* 0x0000000409007844 */ /* 0x0005e20000000200 */
[----:B------:R-:W-:Y:S01]  /*7c50*/  R2UR UR10, R23 ;  /* 0x00000000170a72ca */ /* 0x000fe200000e0000 */
[--C-:B------:R-:W-:Y:S01]  /*7c60*/  IMAD.X R11, RZ, RZ, R17.reuse, P4 ;  /* 0x000000ffff0b7224 */ /* 0x100fe200020e0611 */
[----:B------:R-:W-:Y:S01]  /*7c70*/  LOP3.LUT R12, R12, R13, RZ, 0x3c, !PT ;  /* 0x0000000d0c0c7212 */ /* 0x000fe200078e3cff */
[----:B------:R-:W-:Y:S01]  /*7c80*/  IMAD.X R13, RZ, RZ, R17, P5 ;  /* 0x000000ffff0d7224 */ /* 0x000fe200028e0611 */
[----:B------:R-:W-:Y:S01]  /*7c90*/  MOV R27, R20 ;  /* 0x00000014001b7202 */ /* 0x000fe20000000f00 */
[----:B------:R-:W-:Y:S01]  /*7ca0*/  IMAD.U32 R21, RZ, RZ, UR5 ;  /* 0x00000005ff157e24 */ /* 0x000fe2000f8e00ff */
[----:B------:R-:W-:Y:S01]  /*7cb0*/  LOP3.LUT P0, RZ, R185, 0x3, RZ, 0xc0, !PT ;  /* 0x00000003b9ff7812 */ /* 0x000fe2000780c0ff */
[----:B------:R-:W-:Y:S01]  /*7cc0*/  IMAD.U32 R20, RZ, RZ, UR4 ;  /* 0x00000004ff147e24 */ /* 0x000fe2000f8e00ff */
[----:B------:R-:W-:Y:S01]  /*7cd0*/  ULDC UR4, c[0x0][0xa88] ;  /* 0x0002a20000047ab9 */ /* 0x000fe20000000800 */
[----:B------:R-:W-:Y:S01]  /*7ce0*/  IMAD.U32 R21, RZ, RZ, UR6 ;  /* 0x00000006ff157e24 */ /* 0x000fe2000f8e00ff */
[----:B------:R-:W-:Y:S01]  /*7cf0*/  MOV R28, R24 ;  /* 0x00000018001c7202 */ /* 0x000fe20000000f00 */
[----:B------:R-:W-:Y:S01]  /*7d00*/  ULDC.64 UR12, c[0x0][0x208] ;  /* 0x00008200000c7ab9 */ /* 0x000fe20000000a00 */
[----:B------:R-:W-:Y:S01]  /*7d10*/  MOV R24, R10 ;  /* 0x0000000a00187202 */ /* 0x000fe20000000f00 */
[----:B-1----:R-:W-:Y:S01]  /*7d20*/  IMAD.WIDE.U32 R20, R14, UR36, R20 ;  /* 0x000000240e147c25 */ /* 0x002fe2000f8e0014 */
[----:B------:R-:W-:-:S02]  /*7d30*/  MOV R25, R12 ;  /* 0x0000000c00197202 */ /* 0x000fc40000000f00 */
[----:B--2---:R-:W-:Y:S01]  /*7d40*/  F2FP.F16.F32.PACK_AB R4, R33, R32 ;  /* 0x000000202104723e */ /* 0x004fe200000000ff */
[----:B------:R-:W-:Y:S01]  /*7d50*/  IMAD.X R9, RZ, RZ, R17, P3 ;  /* 0x000000ffff097224 */ /* 0x000fe200018e0611 */
[----:B------:R-:W-:Y:S02]  /*7d60*/  F2FP.F16.F32.PACK_AB R5, R35, R34 ;  /* 0x000000222305723e */ /* 0x000fe400000000ff */
[----:B------:R-:W-:Y:S02]  /*7d70*/  F2FP.F16.F32.PACK_AB R6, R37, R36 ;  /* 0x000000242506723e */ /* 0x000fe400000000ff */
[----:B------:R-:W-:Y:S01]  /*7d80*/  MOV R23, R8 ;  /* 0x0000000800177202 */ /* 0x000fe20000000f00 */
[----:B------:R-:W-:Y:S01]  /*7d90*/  VIADD R9, R31, 0x8 ;  /* 0x000000081f097836 */ /* 0x000fe20000000000 */
[----:B------:R-:W-:Y:S01]  /*7da0*/  F2FP.F16.F32.PACK_AB R7, R39, R38 ;  /* 0x000000262707723e */ /* 0x000fe200000000ff */
[----:B------:R-:W-:Y:S01]  /*7db0*/  IMAD R8, R14, UR7, RZ ;  /* 0x000000070e087c24 */ /* 0x000fe2000f8e02ff */
[----:B------:R-:W-:-:S02]  /*7dc0*/  F2FP.F16.F32.PACK_AB R10, R45, R44 ;  /* 0x0000002c2d0a723e */ /* 0x000fc400000000ff */
[----:B------:R-:W-:Y:S01]  /*7dd0*/  ISETP.GE.OR P1, PT, R9, UR4, P0 ;  /* 0x0000000409007c0c */ /* 0x000fe20008726670 */
[----:B------:R-:W-:Y:S01]  /*7de0*/  IMAD R30, R15, UR36, R8 ;  /* 0x000000240f1e7c24 */ /* 0x000fe2000f8e0208 */
[----:B------:R-:W-:Y:S01]  /*7df0*/  F2FP.F16.F32.PACK_AB R8, R41, R40 ;  /* 0x000000282908723e */ /* 0x000fe200000000ff */
[----:B------:R1:W-:Y:S01]  /*7e00*/  STSM.16.M88.4 [R29], R4 ;  /* 0x000000041d007844 */ /* 0x0003e20000000200 */
        /* <DEDUP_REMOVED lines=10> */
[----:B-1----:R-:W-:Y:S02]  /*7eb0*/  F2FP.F16.F32.PACK_AB R4, R57, R56 ;  /* 0x000000383904723e */ /* 0x002fe400000000ff */
[----:B------:R-:W-:Y:S02]  /*7ec0*/  F2FP.F16.F32.PACK_AB R5, R59, R58 ;  /* 0x0000003a3b05723e */ /* 0x000fe400000000ff */
[----:B------:R-:W-:-:S02]  /*7ed0*/  F2FP.F16.F32.PACK_AB R6, R61, R60 ;  /* 0x0000003c3d06723e */ /* 0x000fc400000000ff */
[----:B------:R-:W-:Y:S02]  /*7ee0*/  F2FP.F16.F32.PACK_AB R7, R63, R62 ;  /* 0x0000003e3f07723e */ /* 0x000fe400000000ff */
[----:B------:R-:W-:Y:S02]  /*7ef0*/  F2FP.F16.F32.PACK_AB R72, R73, R72 ;  /* 0x000000484948723e */ /* 0x000fe400000000ff */
[----:B------:R-:W-:Y:S01]  /*7f00*/  F2FP.F16.F32.PACK_AB R66, R69, R68 ;  /* 0x000000444542723e */ /* 0x000fe200000000ff */
[----:B------:R1:W-:Y:S01]  /*7f10*/  STSM.16.M88.4 [R26], R4 ;  /* 0x000000041a007844 */ /* 0x0003e20000000200 */
[----:B------:R-:W-:Y:S02]  /*7f20*/  F2FP.F16.F32.PACK_AB R67, R71, R70 ;  /* 0x000000464743723e */ /* 0x000fe400000000ff */
[----:B------:R-:W-:Y:S01]  /*7f30*/  F2FP.F16.F32.PACK_AB R73, R75, R74 ;  /* 0x0000004a4b49723e */ /* 0x000fe200000000ff */
[----:B------:R-:W2:Y:S01]  /*7f40*/  SHFL.IDX PT, R6, R188, RZ, 0x1f ;  /* 0x00001fffbc067589 */ /* 0x000ea200000e0000 */
[----:B------:R-:W-:-:S02]  /*7f50*/  F2FP.F16.F32.PACK_AB R80, R81, R80 ;  /* 0x000000505150723e */ /* 0x000fc400000000ff */
[----:B------:R-:W-:Y:S01]  /*7f60*/  F2FP.F16.F32.PACK_AB R74, R77, R76 ;  /* 0x0000004c4d4a723e */ /* 0x000fe200000000ff */
[----:B------:R-:W-:Y:S01]  /*7f70*/  STSM.16.M88.4 [R25], R64 ;  /* 0x0000004019007844 */ /* 0x000fe20000000200 */
[----:B------:R-:W-:Y:S02]  /*7f80*/  F2FP.F16.F32.PACK_AB R75, R79, R78 ;  /* 0x0000004e4f4b723e */ /* 0x000fe400000000ff */
[----:B------:R-:W-:Y:S02]  /*7f90*/  F2FP.F16.F32.PACK_AB R81, R83, R82 ;  /* 0x000000525351723e */ /* 0x000fe400000000ff */
[----:B------:R-:W-:Y:S01]  /*7fa0*/  F2FP.F16.F32.PACK_AB R82, R85, R84 ;  /* 0x000000545552723e */ /* 0x000fe200000000ff */
[----:B------:R-:W-:Y:S01]  /*7fb0*/  STSM.16.M88.4 [R24], R72 ;  /* 0x0000004818007844 */ /* 0x000fe20000000200 */
[----:B------:R-:W-:Y:S02]  /*7fc0*/  F2FP.F16.F32.PACK_AB R83, R87, R86 ;  /* 0x000000565753723e */ /* 0x000fe400000000ff */
[----:B------:R-:W-:-:S02]  /*7fd0*/  SHF.R.S32.HI R29, RZ, 0x1f, R31 ;  /* 0x0000001fff1d7819 */ /* 0x000fc4000001141f */
[C---:B------:R-:W-:Y:S01]  /*7fe0*/  IADD3 R20, P2, R31.reuse, R20, RZ ;  /* 0x000000141f147210 */ /* 0x040fe20007f5e0ff */
[----:B------:R3:W-:Y:S01]  /*7ff0*/  STSM.16.M88.4 [R23], R80 ;  /* 0x0000005017007844 */ /* 0x0007e20000000200 */
[----:B------:R-:W-:Y:S01]  /*8000*/  ISETP.GE.OR P0, PT, R31, UR4, P0 ;  /* 0x000000041f007c0c */ /* 0x000fe20008706670 */
[----:B------:R-:W-:Y:S01]  /*8010*/  ULDC.64 UR4, c[0x0][0xb40] ;  /* 0x0002d00000047ab9 */ /* 0x000fe20000000a00 */
[----:B------:R-:W-:Y:S01]  /*8020*/  IADD3.X R29, R29, R21, R30, P2, !PT ;  /* 0x000000151d1d7210 */ /* 0x000fe200017fe41e */
[----:B------:R-:W-:Y:S01]  /*8030*/  @!PT LDS RZ, [RZ] ;  /* 0x00000000fffff984 */ /* 0x000fe20000000800 */
[----:B------:R-:W-:Y:S01]  /*8040*/  @!PT LDS RZ, [RZ] ;  /* 0x00000000fffff984 */ /* 0x000fe20000000800 */
[----:B------:R-:W-:Y:S01]  /*8050*/  @!PT LDS RZ, [RZ] ;  /* 0x00000000fffff984 */ /* 0x000fe20000000800 */
[----:B------:R4:W-:Y:S06]  /*8060*/  MEMBAR.ALL.CTA ;  /* 0x0000000000007992 */ /* 0x0009ec0000008000 */
[----:B----4-:R-:W4:Y:S02]  /*8070*/  FENCE.VIEW.ASYNC.S ;  /* 0x00000000000073c6 */ /* 0x010f240000000000 */
[----:B----4-:R-:W-:Y:S06]  /*8080*/  BAR.ARV 0x1, 0x120 ;  /* 0x0044800000007b1d */ /* 0x010fec0000002000 */
[----:B-1----:R-:W-:Y:S01]  /*8090*/  LEA R4, P2, R20, UR4, 0x2 ;  /* 0x0000000414047c11 */ /* 0x002fe2000f8410ff */
[----:B------:R-:W-:-:S02]  /*80a0*/  ULDC UR4, c[0x0][0xc] ;  /* 0x0000030000047ab9 */ /* 0x000fc40000000800 */
[----:B------:R-:W-:Y:S01]  /*80b0*/  UIADD3 UR10, UR4, UR10, URZ ;  /* 0x0000000a040a7290 */ /* 0x000fe2000fffe03f */
[----:B------:R-:W-:-:S05]  /*80c0*/  LEA.HI.X R5, R20, UR5, R29, 0x2, P2 ;  /* 0x0000000514057c11 */ /* 0x000fca00090f141d */
[----:B------:R1:W-:Y:S01]  /*80d0*/  @!P0 STG.E desc[UR12][R4.64], R3 ;  /* 0x0000000304008986 */ /* 0x0003e2000c10190c */
[----:B--2---:R-:W-:Y:S02]  /*80e0*/  ISETP.NE.AND P0, PT, R6, 0x7, PT ;  /* 0x000000070600780c */ /* 0x004fe40003f05270 */
[----:B---3--:R-:W-:Y:S01]  /*80f0*/  MOV R23, UR10 ;  /* 0x0000000a00177c02 */ /* 0x008fe20008000f00 */
        /* <DEDUP_REMOVED lines=13> */
[----:B------:R-:W-:Y:S01]  /*81d0*/  UMOV UR7, 0x40 ;  /* 0x0000004000077882 */ /* 0x000fe20000000000 */
[----:B------:R-:W-:-:S05]  /*81e0*/  UMOV UR8, 0x1 ;  /* 0x0000000100087882 */ /* 0x000fca0000000000 */
[----:B------:R2:W-:Y:S02]  /*81f0*/  UTMASTG.5D [UR32], [UR4] ;  /* 0x00000020040073b5 */ /* 0x0005e40008020000 */
[----:B--2---:R-:W-:Y:S01]  /*8200*/  UMOV UR32, UR6 ;  /* 0x0000000600207c82 */ /* 0x004fe20008000000 */
[----:B------:R-:W-:Y:S01]  /*8210*/  UMOV UR33, UR7 ;  /* 0x0000000700217c82 */ /* 0x000fe20008000000 */
[----:B------:R-:W-:Y:S01]  /*8220*/  UIADD3 UR6, UR60, 0x34820, URZ ;  /* 0x000348203c067890 */ /* 0x000fe2000fffe03f */
[----:B------:R2:W-:Y:S03]  /*8230*/  UTMASTG.5D [UR32], [UR4] ;  /* 0x00000020040073b5 */ /* 0x0005e60008020000 */
[----:B------:R-:W-:Y:S02]  /*8240*/  UPRMT UR7, URZ, 0x654, UR6 ;  /* 0x000006543f077896 */ /* 0x000fe40008000006 */
[----:B------:R-:W-:Y:S01]  /*8250*/  UPRMT UR6, UR8, 0x654, UR6 ;  /* 0x0000065408067896 */ /* 0x000fe20008000006 */
[----:B------:R0:W-:Y:S01]  /*8260*/  UTMACMDFLUSH ;  /* 0x00000000000079b7 */ /* 0x0001e20000000000 */
[----:B------:R-:W-:-:S05]  /*8270*/  DEPBAR.LE SB0, 0x0 ;  /* 0x000080000000791a */ /* 0x000fca0000000000 */
[----:B------:R-:W-:Y:S02]  /*8280*/  SYNCS.ARRIVE.TRANS64.RED.A1T0 RZ, [UR7], RZ ;  /* 0x000000ffffff79a7 */ /* 0x000fe40008100407 */
[----:B--2---:R-:W-:Y:S03]  /*8290*/  SYNCS.ARRIVE.TRANS64.RED.A1T0 RZ, [UR6], RZ ;  /* 0x000000ffffff79a7 */ /* 0x004fe60008100406 */
.L_x_154:
[----:B------:R-:W-:Y:S05]  /*82a0*/  BSYNC B0 ;  /* 0x0000000000007941 */ /* 0x000fea0003800000 */
.L_x_153:
[----:B-1----:R-:W1:Y:S01]  /*82b0*/  LDC R0, c[0x0][0xda4] ;  /* 0x00036900ff007b82 */ /* 0x002e620000000800 */
[----:B------:R-:W-:Y:S01]  /*82c0*/  R2UR UR5, R23 ;  /* 0x00000000170572ca */ /* 0x000fe200000e0000 */
[----:B------:R-:W-:Y:S01]  /*82d0*/  UIADD3 UR38, UR38, 0x1, URZ ;  /* 0x0000000126267890 */ /* 0x000fe2000fffe03f */
[----:B------:R-:W-:-:S03]  /*82e0*/  VIADD R184, R184, 0x1 ;  /* 0x00000001b8b87836 */ /* 0x000fc60000000000 */
[----:B------:R-:W-:-:S04]  /*82f0*/  UISETP.NE.AND UP0, UPT, UR38, 0x2, UPT ;  /* 0x000000022600788c */ /* 0x000fc8000bf05270 */
[----:B------:R-:W-:Y:S02]  /*8300*/  USEL UR4, URZ, 0x1, UP0 ;  /* 0x000000013f047887 */ /* 0x000fe40008000000 */
[----:B------:R-:W-:Y:S02]  /*8310*/  USEL UR38, UR38, URZ, UP0 ;  /* 0x0000003f26267287 */ /* 0x000fe40008000000 */
[----:B------:R-:W-:Y:S01]  /*8320*/  ULOP3.LUT UR39, UR39, UR4, URZ, 0x3c, !UPT ;  /* 0x0000000427277292 */ /* 0x000fe2000f8e3c3f */
[----:B-1----:R-:W-:-:S13]  /*8330*/  ISETP.LE.AND P0, PT, R0, UR5, PT ;  /* 0x0000000500007c0c */ /* 0x002fda000bf03270 */
[----:B------:R-:W-:Y:S05]  /*8340*/  @!P0 BRA `(.L_x_155) ;  /* 0xffffff8c00e48947 */ /* 0x000fea000383ffff */
[----:B------:R-:W-:Y:S05]  /*8350*/  EXIT ;  /* 0x000000000000794d */ /* 0x000fea0003800000 */
.L_x_127:
[----:B------:R-:W-:-:S08]  /*8360*/  NOP ;  /* 0x0000000000007918 */ /* 0x000fd00000000000 */
[----:B-1----:R-:W1:-:S00]  /*8370*/  USETMAXREG.DEALLOC.CTAPOOL 0x18 ;  /* 0x00000018000079c8 */ /* 0x002e4000080e0500 */
[----:B-1----:R-:W-:-:S06]  /*8380*/  LOP3.LUT R0, R0, 0x3, RZ, 0xc0, !PT ;  /* 0x0000000300007812 */ /* 0x002fcc00078ec0ff */
[----:B------:R-:W1:Y:S02]  /*8390*/  SHFL.IDX PT, R0, R0, RZ, 0x1f ;  /* 0x00001fff00007589 */ /* 0x000e6400000e0000 */
[----:B-1----:R-:W-:-:S13]  /*83a0*/  ISETP.NE.AND P0, PT, R0, RZ, PT ;  /* 0x000000ff0000720c */ /* 0x002fda0003f05270 */
[----:B------:R-:W-:Y:S05]  /*83b0*/  @P0 EXIT ;  /* 0x000000000000094d */ /* 0x000fea0003800000 */
[----:B------:R-:W1:Y:S01]  /*83c0*/  S2UR UR4, SR_CTAID.X ;  /* 0x00000000000479c3 */ /* 0x000e620000002500 */
[----:B------:R-:W-:Y:S02]  /*83d0*/  IMAD.MOV.U32 R16, RZ, RZ, RZ ;  /* 0x000000ffff107224 */ /* 0x000fe400078e00ff */
[----:B------:R-:W-:Y:S02]  /*83e0*/  IMAD.MOV.U32 R2, RZ, RZ, 0x1 ;  /* 0x00000001ff027424 */ /* 0x000fe400078e00ff */
[----:B------:R-:W-:-:S03]  /*83f0*/  IMAD.MOV.U32 R17, RZ, RZ, 0x1 ;  /* 0x00000001ff117424 */ /* 0x000fc600078e00ff */
[----:B------:R-:W1:Y:S02]  /*8400*/  LDC R0, c[0x0][0xda4] ;  /* 0x00036900ff007b82 */ /* 0x000e640000000800 */
[----:B-1----:R-:W-:-:S13]  /*8410*/  ISETP.LE.AND P0, PT, R0, UR4, PT ;  /* 0x0000000400007c0c */ /* 0x002fda000bf03270 */
[----:B------:R-:W-:Y:S05]  /*8420*/  @P0 BRA `(.L_x_156) ;  /* 0x00000030000c0947 */ /* 0x000fea0003800000 */
[----:B------:R-:W2:Y:S01]  /*8430*/  LDL R4, [R1+0x24] ;  /* 0x0000240001047983 */ /* 0x000ea20000100800 */
[----:B------:R-:W1:Y:S01]  /*8440*/  S2UR UR4, SR_CTAID.X ;  /* 0x00000000000479c3 */ /* 0x000e620000002500 */
[----:B------:R-:W-:Y:S01]  /*8450*/  IMAD.MOV.U32 R16, RZ, RZ, RZ ;  /* 0x000000ffff107224 */ /* 0x000fe200078e00ff */
[----:B------:R-:W-:Y:S01]  /*8460*/  ULDC.64 UR36, c[0x0][0x198] ;  /* 0x0000660000247ab9 */ /* 0x000fe20000000a00 */
[----:B------:R-:W3:Y:S01]  /*8470*/  S2R R3, SR_TID.X ;  /* 0x0000000000037919 */ /* 0x000ee20000002100 */
[----:B------:R-:W-:Y:S01]  /*8480*/  IMAD.MOV.U32 R17, RZ, RZ, 0x1 ;  /* 0x00000001ff117424 */ /* 0x000fe200078e00ff */
[----:B------:R-:W-:Y:S01]  /*8490*/  ULDC UR39, c[0x0][0xc] ;  /* 0x0000030000277ab9 */ /* 0x000fe20000000800 */
[C---:B---3--:R-:W-:Y:S02]  /*84a0*/  LOP3.LUT P0, R0, R3.reuse, 0x1f, RZ, 0xc0, !PT ;  /* 0x0000001f03007812 */ /* 0x048fe4000780c0ff */
[----:B------:R-:W-:-:S03]  /*84b0*/  LOP3.LUT P1, RZ, R3, 0x7f, RZ, 0xc0, !PT ;  /* 0x0000007f03ff7812 */ /* 0x000fc6000782c0ff */
[----:B------:R1:W-:Y:S01]  /*84c0*/  STL [R1+0x20], R0 ;  /* 0x0000200001007387 */ /* 0x0003e20000100800 */
[----:B------:R-:W-:-:S04]  /*84d0*/  PLOP3.LUT P0, PT, P0, P1, PT, 0x8a, 0x0 ;  /* 0x000000000000781c */ /* 0x000fc80000703172 */
[----:B------:R-:W-:Y:S02]  /*84e0*/  P2R R19, PR, RZ, 0x1 ;  /* 0x00000001ff137803 */ /* 0x000fe40000000000 */
[----:B-1----:R-:W-:-:S05]  /*84f0*/  MOV R0, UR4 ;  /* 0x0000000400007c02 */ /* 0x002fca0008000f00 */
[----:B------:R1:W-:Y:S04]  /*8500*/  STL [R1+0x14], R0 ;  /* 0x0000140001007387 */ /* 0x0003e80000100800 */
[----:B------:R1:W-:Y:S01]  /*8510*/  STL [R1+0x1c], RZ ;  /* 0x00001cff01007387 */ /* 0x0003e20000100800 */
[----:B--2---:R-:W-:-:S13]  /*8520*/  R2UR UR5, R4 ;  /* 0x00000000040572ca */ /* 0x004fda00000e0000 */
[----:B-1----:R-:W-:-:S12]  /*8530*/  ULOP3.LUT UR38, UR5, 0x2, URZ, 0xfc, !UPT ;  /* 0x0000000205267892 */ /* 0x002fd8000f8efc3f */
.L_x_208:
[----:B------:R-:W2:Y:S01]  /*8540*/  LDL R6, [R1+0x14] ;  /* 0x0000140001067983 */ /* 0x000ea20000100800 */
[----:B------:R-:W1:Y:S01]  /*8550*/  LDC R2, c[0x0][0xda8] ;  /* 0x00036a00ff027b82 */ /* 0x000e620000000800 */
[----:B------:R-:W-:Y:S05]  /*8560*/  YIELD ;  /* 0x0000000000007946 */ /* 0x000fea0003800000 */
[----:B------:R-:W-:Y:S02]  /*8570*/  ULDC.64 UR4, c[0x0][0x3f8] ;  /* 0x0000fe0000047ab9 */ /* 0x000fe40000000a00 */
[----:B------:R-:W3:Y:S01]  /*8580*/  LDC R0, c[0x0][0xdb4] ;  /* 0x00036d00ff007b82 */ /* 0x000ee20000000800 */
[----:B------:R-:W-:-:S03]  /*8590*/  UISETP.NE.U32.AND UP0, UPT, UR4, URZ, UPT ;  /* 0x0000003f0400728c */ /* 0x000fc6000bf05070 */
[----:B------:R-:W-:Y:S01]  /*85a0*/  ULDC UR4, c[0x0][0x404] ;  /* 0x0001010000047ab9 */ /* 0x000fe20000000800 */
[----:B------:R-:W-:-:S04]  /*85b0*/  UISETP.NE.AND.EX UP0, UPT, UR5, URZ, UPT, UP0 ;  /* 0x0000003f0500728c */ /* 0x000fc8000bf05300 */
[----:B------:R-:W-:Y:S01]  /*85c0*/  USEL UR4, UR4, 0x1, UP0 ;  /* 0x0000000104047887 */ /* 0x000fe20008000000 */
[----:B-1----:R-:W-:Y:S02]  /*85d0*/  ISETP.NE.AND P0, PT, R2, 0x1, PT ;  /* 0x000000010200780c */ /* 0x002fe40003f05270 */
[----:B---3--:R-:W-:-:S11]  /*85e0*/  ISETP.NE.AND P1, PT, R0, 0x1, PT ;  /* 0x000000010000780c */ /* 0x008fd60003f25270 */
        /* <DEDUP_REMOVED lines=11> */
[----:B------:R-:W-:Y:S02]  /*86a0*/  MOV R3, 0x400 ;  /* 0x0000040000037802 */ /* 0x000fe40000000f00 */
[----:B------:R2:W-:Y:S02]  /*86b0*/  STL [R1], R7 ;  /* 0x0000000701007387 */ /* 0x0005e40000100800 */
[----:B-1----:R-:W-:Y:S01]  /*86c0*/  LEA R9, R4, R3, 0x18 ;  /* 0x0000000304097211 */ /* 0x002fe200078ec0ff */
[----:B---3--:R-:W-:-:S04]  /*86d0*/  IMAD R8, R2, UR4, RZ ;  /* 0x0000000402087c24 */ /* 0x008fc8000f8e02ff */
[----:B------:R-:W-:Y:S01]  /*86e0*/  VIADD R2, R9, 0x1c400 ;  /* 0x0001c40009027836 */ /* 0x000fe20000000000 */
[----:B------:R2:W-:Y:S04]  /*86f0*/  STL [R1+0x8], R9 ;  /* 0x0000080901007387 */ /* 0x0005e80000100800 */
[----:B------:R-:W-:Y:S01]  /*8700*/  LOP3.LUT P0, RZ, R2, 0x3ff, RZ, 0xc0, !PT ;  /* 0x000003ff02ff7812 */ /* 0x000fe2000780c0ff */
[----:B------:R2:W-:Y:S01]  /*8710*/  STL [R1+0x18], R8 ;  /* 0x0000180801007387 */ /* 0x0005e20000100800 */
[----:B------:R-:W-:-:S04]  /*8720*/  IADD3 R2, R8, 0x7f, RZ ;  /* 0x0000007f08027810 */ /* 0x000fc80007ffe0ff */
[----:B------:R-:W-:-:S04]  /*8730*/  SHF.R.S32.HI R3, RZ, 0x1f, R2 ;  /* 0x0000001fff037819 */ /* 0x000fc80000011402 */
[----:B------:R-:W-:Y:S01]  /*8740*/  LEA.HI R2, R3, R2, RZ, 0x7 ;  /* 0x0000000203027211 */ /* 0x000fe200078f38ff */
[----:B------:R-:W-:-:S04]  /*8750*/  IMAD.MOV R3, RZ, RZ, -R7 ;  /* 0x000000ffff037224 */ /* 0x000fc800078e0a07 */
[----:B------:R-:W-:Y:S01]  /*8760*/  IMAD R3, R0, R3, R6 ;  /* 0x0000000300037224 */ /* 0x000fe200078e0206 */
[----:B------:R-:W-:-:S05]  /*8770*/  SHF.R.S32.HI R0, RZ, 0x7, R2 ;  /* 0x00000007ff007819 */ /* 0x000fca0000011402 */
[----:B------:R2:W-:Y:S04]  /*8780*/  STL [R1+0x10], R0 ;  /* 0x0000100001007387 */ /* 0x0005e80000100800 */
[----:B------:R2:W-:Y:S01]  /*8790*/  STL [R1+0x4], R3 ;  /* 0x0000040301007387 */ /* 0x0005e20000100800 */
[----:B------:R-:W-:Y:S05]  /*87a0*/  @!P0 BRA `(.L_x_157) ;  /* 0x0000000000408947 */ /* 0x000fea0003800000 */
[----:B------:R-:W-:Y:S01]  /*87b0*/  MOV R2, 0x0 ;  /* 0x0000000000027802 */ /* 0x000fe20000000f00 */
[----:B------:R-:W-:Y:S01]  /*87c0*/  ULDC.64 UR6, c[0x4][0xb8] ;  /* 0x01002e0000067ab9 */ /* 0x000fe20000000a00 */
[----:B------:R-:W-:Y:S01]  /*87d0*/  ULDC.64 UR8, c[0x4][0xc0] ;  /* 0x0100300000087ab9 */ /* 0x000fe20000000a00 */
[----:B------:R-:W-:Y:S01]  /*87e0*/  ULDC.64 UR4, c[0x4][0x8] ;  /* 0x0100020000047ab9 */ /* 0x000fe20000000a00 */
[----:B------:R-:W-:Y:S01]  /*87f0*/  IMAD.U32 R4, RZ, RZ, UR6 ;  /* 0x00000006ff047e24 */ /* 0x000fe2000f8e00ff */
[----:B--2---:R-:W-:Y:S01]  /*8800*/  MOV R7, UR9 ;  /* 0x0000000900077c02 */ /* 0x004fe20008000f00 */
[----:B------:R-:W1:Y:S01]  /*8810*/  LDC.64 R2, c[0x4][R2] ;  /* 0x0100000002027b82 */ /* 0x000e620000000a00 */
[----:B------:R-:W-:Y:S01]  /*8820*/  IMAD.U32 R5, RZ, RZ, UR7 ;  /* 0x00000007ff057e24 */ /* 0x000fe2000f8e00ff */
[----:B------:R-:W-:Y:S01]  /*8830*/  MOV R13, RZ ;  /* 0x000000ff000d7202 */ /* 0x000fe20000000f00 */
[----:B------:R-:W-:Y:S02]  /*8840*/  IMAD.U32 R6, RZ, RZ, UR8 ;  /* 0x00000008ff067e24 */ /* 0x000fe4000f8e00ff */
[----:B------:R-:W-:-:S02]  /*8850*/  IMAD.U32 R10, RZ, RZ, UR4 ;  /* 0x00000004ff0a7e24 */ /* 0x000fc4000f8e00ff */
[----:B------:R-:W-:Y:S02]  /*8860*/  IMAD.U32 R11, RZ, RZ, UR5 ;  /* 0x00000005ff0b7e24 */ /* 0x000fe4000f8e00ff */
[----:B------:R-:W-:Y:S02]  /*8870*/  IMAD.MOV.U32 R8, RZ, RZ, 0x70 ;  /* 0x00000070ff087424 */ /* 0x000fe400078e00ff */
[----:B------:R-:W-:-:S07]  /*8880*/  IMAD.MOV.U32 R12, RZ, RZ, 0x1 ;  /* 0x00000001ff0c7424 */ /* 0x000fce00078e00ff */
[----:B------:R-:W-:-:S07]  /*8890*/  LEPC R20, `(.L_x_157) ;  /* 0x000000001014794e */ /* 0x000fce0000000000 */
[----:B-1----:R-:W-:Y:S05]  /*88a0*/  CALL.ABS.NOINC R2 ;  /* 0x0000000002007343 */ /* 0x002fea0003c00000 */
.L_x_157:
[----:B------:R-:W2:Y:S02]  /*88b0*/  LDL R2, [R1+0x8] ;  /* 0x0000080001027983 */ /* 0x000ea40000100800 */
[----:B--2---:R-:W-:-:S05]  /*88c0*/  VIADD R0, R2, 0x400 ;  /* 0x0000040002007836 */ /* 0x004fca0000000000 */
        /* <DEDUP_REMOVED lines=10> */
[----:B------:R-:W-:Y:S01]  /*8970*/  MOV R13, RZ ;  /* 0x000000ff000d7202 */ /* 0x000fe20000000f00 */
[----:B------:R-:W-:Y:S02]  /*8980*/  IMAD.U32 R6, RZ, RZ, UR8 ;  /* 0x00000008ff067e24 */ /* 0x000fe4000f8e00ff */
[----:B------:R-:W-:-:S02]  /*8990*/  IMAD.U32 R10, RZ, RZ, UR4 ;  /* 0x00000004ff0a7e24 */ /* 0x000fc4000f8e00ff */
[----:B------:R-:W-:Y:S02]  /*89a0*/  IMAD.U32 R11, RZ, RZ, UR5 ;  /* 0x00000005ff0b7e24 */ /* 0x000fe4000f8e00ff */
[----:B------:R-:W-:Y:S02]  /*89b0*/  IMAD.MOV.U32 R8, RZ, RZ, 0x70 ;  /* 0x00000070ff087424 */ /* 0x000fe400078e00ff */
[----:B-1----:R-:W-:-:S07]  /*89c0*/  IMAD.MOV.U32 R12, RZ, RZ, 0x1 ;  /* 0x00000001ff0c7424 */ /* 0x002fce00078e00ff */
[----:B------:R-:W-:-:S07]  /*89d0*/  LEPC R20, `(.L_x_159) ;  /* 0x000000001014794e */ /* 0x000fce0000000000 */
[----:B--2---:R-:W-:Y:S05]  /*89e0*/  CALL.ABS.NOINC R2 ;  /* 0x0000000002007343 */ /* 0x004fea0003c00000 */
.L_x_159:
[----:B------:R-:W-:Y:S01]  /*89f0*/  MOV R2, 0x0 ;  /* 0x0000000000027802 */ /* 0x000fe20000000f00 */
[----:B------:R-:W-:Y:S01]  /*8a00*/  ULDC.64 UR6, c[0x4][0xb8] ;  /* 0x01002e0000067ab9 */ /* 0x000fe20000000a00 */
[----:B------:R-:W-:Y:S01]  /*8a10*/  ULDC.64 UR8, c[0x4][0xc0] ;  /* 0x0100300000087ab9 */ /* 0x000fe20000000a00 */
[----:B------:R-:W-:Y:S01]  /*8a20*/  ULDC.64 UR4, c[0x4][0x18] ;  /* 0x0100060000047ab9 */ /* 0x000fe20000000a00 */
[----:B------:R-:W-:Y:S01]  /*8a30*/  IMAD.U32 R4, RZ, RZ, UR6 ;  /* 0x00000006ff047e24 */ /* 0x000fe2000f8e00ff */
[----:B------:R-:W-:Y:S01]  /*8a40*/  MOV R10, UR4 ;  /* 0x00000004000a7c02 */ /* 0x000fe20008000f00 */
[----:B------:R-:W1:Y:S01]  /*8a50*/  LDC.64 R2, c[0x4][R2] ;  /* 0x0100000002027b82 */ /* 0x000e620000000a00 */
[----:B------:R-:W-:Y:S02]  /*8a60*/  IMAD.U32 R5, RZ, RZ, UR7 ;  /* 0x00000007ff057e24 */ /* 0x000fe4000f8e00ff */
[----:B------:R-:W-:Y:S02]  /*8a70*/  IMAD.U32 R6, RZ, RZ, UR8 ;  /* 0x00000008ff067e24 */ /* 0x000fe4000f8e00ff */
[----:B------:R-:W-:-:S02]  /*8a80*/  IMAD.U32 R7, RZ, RZ, UR9 ;  /* 0x00000009ff077e24 */ /* 0x000fc4000f8e00ff */
[----:B------:R-:W-:Y:S02]  /*8a90*/  IMAD.U32 R11, RZ, RZ, UR5 ;  /* 0x00000005ff0b7e24 */ /* 0x000fe4000f8e00ff */
[----:B------:R-:W-:Y:S02]  /*8aa0*/  IMAD.MOV.U32 R8, RZ, RZ, 0x70 ;  /* 0x00000070ff087424 */ /* 0x000fe400078e00ff */
[----:B------:R-:W-:Y:S02]  /*8ab0*/  IMAD.MOV.U32 R12, RZ, RZ, 0x1 ;  /* 0x00000001ff0c7424 */ /* 0x000fe400078e00ff */
[----:B------:R-:W-:-:S07]  /*8ac0*/  IMAD.MOV.U32 R13, RZ, RZ, RZ ;  /* 0x000000ffff0d7224 */ /* 0x000fce00078e00ff */
[----:B------:R-:W-:-:S07]  /*8ad0*/  LEPC R20, `(.L_x_158) ;  /* 0x000000001014794e */ /* 0x000fce0000000000 */
[----:B-1----:R-:W-:Y:S05]  /*8ae0*/  CALL.ABS.NOINC R2 ;  /* 0x0000000002007343 */ /* 0x002fea0003c00000 */
.L_x_158:
[----:B------:R-:W2:Y:S01]  /*8af0*/  LDL R7, [R1] ;  /* 0x0000000001077983 */ /* 0x000ea20000100800 */
[----:B------:R-:W-:Y:S01]  /*8b00*/  ULDC.64 UR4, c[0x0][0x9f8] ;  /* 0x00027e0000047ab9 */ /* 0x000fe20000000a00 */
[----:B------:R-:W1:Y:S01]  /*8b10*/  LDC R0, c[0x0][0x428] ;  /* 0x00010a00ff007b82 */ /* 0x000e620000000800 */
[----:B------:R-:W-:Y:S01]  /*8b20*/  ISETP.NE.U32.AND P0, PT, RZ, UR4, PT ;  /* 0x00000004ff007c0c */ /* 0x000fe2000bf05070 */
[----:B------:R-:W3:Y:S04]  /*8b30*/  LDL R10, [R1+0x4] ;  /* 0x00000400010a7983 */ /* 0x000ee80000100800 */
[----:B------:R-:W4:Y:S01]  /*8b40*/  LDL R9, [R1+0x20] ;  /* 0x0000200001097983 */ /* 0x000f220000100800 */
[----:B------:R-:W-:Y:S01]  /*8b50*/  ISETP.NE.AND.EX P0, PT, RZ, UR5, PT, P0 ;  /* 0x00000005ff007c0c */ /* 0x000fe2000bf05300 */
[----:B------:R-:W-:Y:S01]  /*8b60*/  ULDC.64 UR6, c[0x0][0x208] ;  /* 0x0000820000067ab9 */ /* 0x000fe20000000a00 */
[----:B------:R-:W-:Y:S01]  /*8b70*/  ULDC UR4, c[0x0][0xda8] ;  /* 0x00036a0000047ab9 */ /* 0x000fe20000000800 */
[----:B------:R-:W4:Y:S04]  /*8b80*/  LDL.LU R6, [R1+0xc] ;  /* 0x00000c0001067983 */ /* 0x000f280000300800 */
[----:B------:R-:W4:Y:S06]  /*8b90*/  LDL R8, [R1+0x14] ;  /* 0x0000140001087983 */ /* 0x000f2c0000100800 */
[----:B------:R-:W2:Y:S01]  /*8ba0*/  @P0 LDC.64 R2, c[0x0][0x9f8] ;  /* 0x00027e00ff020b82 */ /* 0x000ea20000000a00 */
[----:B-1----:R-:W-:-:S13]  /*8bb0*/  ISETP.NE.AND P1, PT, R0, 0x1, PT ;  /* 0x000000010000780c */ /* 0x002fda0003f25270 */
[----:B------:R-:W3:Y:S08]  /*8bc0*/  @P1 LDC R5, c[0x0][0x42c] ;  /* 0x00010b00ff051b82 */ /* 0x000ef00000000800 */
[----:B------:R-:W1:Y:S01]  /*8bd0*/  @P1 LDC R4, c[0x0][0x430] ;  /* 0x00010c00ff041b82 */ /* 0x000e620000000800 */
[----:B--2---:R-:W-:-:S05]  /*8be0*/  @P0 IMAD.WIDE R2, R7, 0x4, R2 ;  /* 0x0000000407020825 */ /* 0x004fca00078e0202 */
[----:B------:R2:W5:Y:S01]  /*8bf0*/  @P0 LDG.E R7, desc[UR6][R2.64] ;  /* 0x0000000602070981 */ /* 0x000562000c1e1900 */
[----:B---3--:R-:W-:Y:S01]  /*8c00*/  @P1 IMAD.HI.U32 R5, R10, R5, RZ ;  /* 0x000000050a051227 */ /* 0x008fe200078e00ff */
[----:B------:R-:W-:-:S04]  /*8c10*/  MOV R0, R10 ;  /* 0x0000000a00007202 */ /* 0x000fc80000000f00 */
[----:B-1----:R-:W-:Y:S02]  /*8c20*/  @P1 SHF.R.U32.HI R0, RZ, R4, R5 ;  /* 0x00000004ff001219 */ /* 0x002fe40000011605 */
[----:B----4-:R-:W-:Y:S01]  /*8c30*/  ISETP.NE.AND P1, PT, R9, RZ, PT ;  /* 0x000000ff0900720c */ /* 0x010fe20003f25270 */
[----:B------:R-:W1:Y:S01]  /*8c40*/  S2R R4, SR_CgaCtaId ;  /* 0x0000000000047919 */ /* 0x000e620000008800 */
[----:B------:R-:W-:-:S04]  /*8c50*/  IMAD.MOV R6, RZ, RZ, -R6 ;  /* 0x000000ffff067224 */ /* 0x000fc800078e0a06 */
[----:B------:R-:W-:-:S07]  /*8c60*/  IMAD R6, R6, UR4, R8 ;  /* 0x0000000406067c24 */ /* 0x000fce000f8e0208 */
[----:B------:R-:W-:Y:S01]  /*8c70*/  VOTEU.ALL UP1, P1 ;  /* 0x00000000003f7886 */ /* 0x000fe20000820000 */
[----:B------:R-:W-:-:S04]  /*8c80*/  PLOP3.LUT P2, PT, P1, PT, PT, 0x8, 0x0 ;  /* 0x000000000000781c */ /* 0x000fc80000f4e170 */
[----:B------:R-:W-:Y:S01]  /*8c90*/  @!UP1 UIADD3 UR8, UP0, UR36, 0x270, URZ ;  /* 0x0000027024089890 */ /* 0x000fe2000ff1e03f */
[----:B------:R-:W-:-:S03]  /*8ca0*/  IMAD.SHL.U32 R6, R6, 0x80, RZ ;  /* 0x0000008006067824 */ /* 0x000fc600078e00ff */
[----:B------:R-:W-:-:S03]  /*8cb0*/  @!UP1 UIADD3.X UR9, URZ, UR37, URZ, UP0, !UPT ;  /* 0x000000253f099290 */ /* 0x000fc600087fe43f */
[----:B--2---:R-:W-:-:S09]  /*8cc0*/  VOTEU.ALL UP0, P1 ;  /* 0x00000000003f7886 */ /* 0x004fd20000800000 */
.L_x_160:
[----:B------:R-:W2:Y:S04]  /*8cd0*/  LDL R3, [R1] ;  /* 0x0000000001037983 */ /* 0x000ea80000100800 */
[----:B------:R-:W3:Y:S01]  /*8ce0*/  LDL R2, [R1+0x4] ;  /* 0x0000040001027983 */ /* 0x000ee20000100800 */
[----:B------:R-:W-:Y:S01]  /*8cf0*/  UMOV UR4, URZ ;  /* 0x0000003f00047c82 */ /* 0x000fe20008000000 */
[----:B------:R-:W-:Y:S02]  /*8d00*/  PLOP3.LUT P0, PT, P0, P2, PT, 0xa2, 0x0 ;  /* 0x000000000000781c */ /* 0x000fe40000705472 */
[----:B--2---:R-:W-:-:S08]  /*8d10*/  @P2 R2UR P0, UR7, R3 ;  /* 0x00000000030722ca */ /* 0x004fd00000000000 */
[----:B------:R-:W-:Y:S02]  /*8d20*/  PLOP3.LUT P0, PT, P0, P2, PT, 0xa2, 0x0 ;  /* 0x000000000000781c */ /* 0x000fe40000705472 */
[----:B---3--:R-:W-:-:S08]  /*8d30*/  @P2 R2UR.OR P0, UR6, R2 ;  /* 0x00000000020622ca */ /* 0x008fd00000100000 */
[----:B------:R-:W-:Y:S02]  /*8d40*/  PLOP3.LUT P0, PT, P0, P2, PT, 0xa2, 0x0 ;  /* 0x000000000000781c */ /* 0x000fe40000705472 */
[----:B------:R-:W-:-:S08]  /*8d50*/  @P2 R2UR.OR P0, UR5, R6 ;  /* 0x00000000060522ca */ /* 0x000fd00000100000 */
[----:B------:R-:W-:-:S05]  /*8d60*/  @P2 PLOP3.LUT P2, PT, P0, PT, PT, 0x80, 0x0 ;  /* 0x000000000000281c */ /* 0x000fca000074f070 */
[----:B------:R2:W-:Y:S08]  /*8d70*/  @!UP0 UTMAPF.L2.4D [UR4], [UR8] ;  /* 0x00000004080085b8 */ /* 0x0005f00008018000 */
[----:B--2---:R-:W-:Y:S05]  /*8d80*/  @P2 BRA.U.ANY `(.L_x_160) ;  /* 0xfffffffd00d02947 */ /* 0x004fea000393ffff */
[----:B------:R-:W-:Y:S01]  /*8d90*/  PLOP3.LUT P2, PT, P1, PT, PT, 0x8, 0x0 ;  /* 0x000000000000781c */ /* 0x000fe20000f4e170 */
[----:B------:R-:W-:Y:S01]  /*8da0*/  VOTEU.ALL UP0, P1 ;  /* 0x00000000003f7886 */ /* 0x000fe20000800000 */
[----:B------:R-:W-:-:S11]  /*8db0*/  UMOV UR4, 0x40 ;  /* 0x0000004000047882 */ /* 0x000fd60000000000 */
.L_x_161:
[----:B------:R-:W2:Y:S04]  /*8dc0*/  LDL R3, [R1] ;  /* 0x0000000001037983 */ /* 0x000ea80000100800 */
[----:B------:R-:W3:Y:S01]  /*8dd0*/  LDL R2, [R1+0x4] ;  /* 0x0000040001027983 */ /* 0x000ee20000100800 */
        /* <DEDUP_REMOVED lines=12> */
.L_x_162:
        /* <DEDUP_REMOVED lines=11> */
[----:B------:R-:W2:Y:S01]  /*8f50*/  LDC.64 R2, c[0x0][0x3f8] ;  /* 0x0000fe00ff027b82 */ /* 0x000ea20000000a00 */
[C---:B-1----:R-:W-:Y:S01]  /*8f60*/  IMAD.SHL.U32 R20, R4.reuse, 0x40, RZ ;  /* 0x0000004004147824 */ /* 0x042fe200078e00ff */
[----:B------:R-:W-:Y:S01]  /*8f70*/  UMOV UR4, 0xffffffff ;  /* 0xffffffff00047882 */ /* 0x000fe20000000000 */
[----:B------:R-:W-:-:S03]  /*8f80*/  IMAD.SHL.U32 R21, R4, 0x1000, RZ ;  /* 0x0000100004157824 */ /* 0x000fc600078e00ff */
[----:B------:R-:W-:Y:S02]  /*8f90*/  LOP3.LUT R20, R20, 0x40, RZ, 0xc0, !PT ;  /* 0x0000004014147812 */ /* 0x000fe400078ec0ff */
[----:B------:R-:W-:Y:S02]  /*8fa0*/  LOP3.LUT R21, R21, 0x1000, RZ, 0xc0, !PT ;  /* 0x0000100015157812 */ /* 0x000fe400078ec0ff */
[----:B--2---:R-:W-:-:S04]  /*8fb0*/  ISETP.NE.U32.AND P0, PT, R2, RZ, PT ;  /* 0x000000ff0200720c */ /* 0x004fc80003f05070 */
[----:B------:R-:W-:-:S04]  /*8fc0*/  ISETP.NE.AND.EX P0, PT, R3, RZ, PT, P0 ;  /* 0x000000ff0300720c */ /* 0x000fc80003f05300 */
[----:B-----5:R-:W-:Y:S01]  /*8fd0*/  SEL R5, R7, RZ, !P0 ;  /* 0x000000ff07057207 */ /* 0x020fe20004000000 */
[----:B------:R-:W-:Y:S08]  /*8fe0*/  BRA.DIV UR4, `(.L_x_163) ;  /* 0x0000002a046c7947 */ /* 0x000ff0000b800000 */
.L_x_224:
[----:B------:R-:W2:Y:S01]  /*8ff0*/  LDL R8, [R1+0x10] ;  /* 0x0000100001087983 */ /* 0x000ea20000100800 */
[----:B------:R-:W-:Y:S01]  /*9000*/  UMOV UR4, 0xffffffff ;  /* 0xffffffff00047882 */ /* 0x000fe20000000000 */
[----:B------:R-:W-:Y:S02]  /*9010*/  SHF.R.S32.HI R12, RZ, 0x1f, R7 ;  /* 0x0000001fff0c7819 */ /* 0x000fe40000011407 */
[----:B------:R-:W-:Y:S01]  /*9020*/  MOV R4, R7 ;  /* 0x0000000700047202 */ /* 0x000fe20000000f00 */
[----:B--2---:R-:W-:Y:S01]  /*9030*/  VIADD R8, R8, 0xffffffff ;  /* 0xffffffff08087836 */ /* 0x004fe20000000000 */
[----:B------:R-:W-:Y:S06]  /*9040*/  BRA.DIV UR4, `(.L_x_164) ;  /* 0x0000002a04887947 */ /* 0x000fec000b800000 */
[----:B------:R-:W-:-:S13]  /*9050*/  ELECT P6, URZ, PT ;  /* 0x00000000003f782f */ /* 0x000fda00038c0000 */
.L_x_227:
[----:B------:R-:W-:Y:S05]  /*9060*/  @!P6 BRA `(.L_x_165) ;  /* 0x000000040028e947 */ /* 0x000fea0003800000 */
        /* <DEDUP_REMOVED lines=9> */
[----:B------:R-:W-:-:S04]  /*9100*/  @P1 SHF.R.U32.HI R5, RZ, R11, R10 ;  /* 0x0000000bff051219 */ /* 0x000fc8000001160a */
[--C-:B------:R-:W-:Y:S01]  /*9110*/  SHF.R.S32.HI R11, RZ, 0x1f, R5.reuse ;  /* 0x0000001fff0b7819 */ /* 0x100fe20000011405 */
[----:B------:R-:W-:Y:S01]  /*9120*/  IMAD.MOV R18, RZ, RZ, -R5 ;  /* 0x000000ffff127224 */ /* 0x000fe200078e0a05 */
[----:B------:R-:W-:-:S03]  /*9130*/  MOV R10, R5 ;  /* 0x00000005000a7202 */ /* 0x000fc60000000f00 */
[----:B------:R-:W-:Y:S02]  /*9140*/  IMAD R18, R9, R18, R8 ;  /* 0x0000001209127224 */ /* 0x000fe400078e0208 */
[----:B------:R-:W-:Y:S02]  /*9150*/  IMAD R9, R12, UR4, RZ ;  /* 0x000000040c097c24 */ /* 0x000fe4000f8e02ff */
[----:B------:R-:W-:-:S04]  /*9160*/  IMAD.WIDE.U32 R10, R7, UR4, R10 ;  /* 0x00000004070a7c25 */ /* 0x000fc8000f8e000a */
[----:B------:R-:W-:Y:S01]  /*9170*/  IMAD R5, R7, UR5, R9 ;  /* 0x0000000507057c24 */ /* 0x000fe2000f8e0209 */
[----:B------:R-:W-:-:S03]  /*9180*/  LEA R14, P1, R10, R2, 0x2 ;  /* 0x000000020a0e7211 */ /* 0x000fc600078210ff */
[----:B------:R-:W-:-:S05]  /*9190*/  IMAD.IADD R5, R11, 0x1, R5 ;  /* 0x000000010b057824 */ /* 0x000fca00078e0205 */
[----:B------:R-:W-:-:S05]  /*91a0*/  LEA.HI.X R15, R10, R3, R5, 0x2, P1 ;  /* 0x000000030a0f7211 */ /* 0x000fca00008f1405 */
[----:B------:R1:W5:Y:S02]  /*91b0*/  LDG.E R7, desc[UR6][R14.64] ;  /* 0x000000060e077981 */ /* 0x000364000c1e1900 */
.L_x_166:
[----:B------:R-:W2:Y:S01]  /*91c0*/  S2R R9, SR_CgaCtaId ;  /* 0x0000000000097919 */ /* 0x000ea20000008800 */
[----:B------:R-:W-:-:S04]  /*91d0*/  MOV R5, 0x400 ;  /* 0x0000040000057802 */ /* 0x000fc80000000f00 */
[----:B--2---:R-:W-:Y:S02]  /*91e0*/  LEA R5, R9, R5, 0x18 ;  /* 0x0000000509057211 */ /* 0x004fe400078ec0ff */
[----:B------:R-:W-:-:S03]  /*91f0*/  SHF.L.U32 R9, R17, 0x1f, RZ ;  /* 0x0000001f11097819 */ /* 0x000fc600000006ff */
[----:B------:R-:W-:-:S04]  /*9200*/  IMAD R5, R16, 0x8, R5 ;  /* 0x0000000810057824 */ /* 0x000fc800078e0205 */
[----:B------:R-:W2:Y:S02]  /*9210*/  SYNCS.PHASECHK.TRANS64.TRYWAIT P1, [R5+URZ+0x34840], R9 ;  /* 0x03484009050075a7 */ /* 0x000ea4000802017f */
[----:B--2---:R-:W-:Y:S05]  /*9220*/  @!P1 BRA `(.L_x_167) ;  /* 0x0000002800309947 */ /* 0x004fea0003800000 */
.L_x_228:
[----:B------:R-:W3:Y:S01]  /*9230*/  S2R R10, SR_TID.X ;  /* 0x00000000000a7919 */ /* 0x000ee20000002100 */
[----:B------:R-:W-:-:S04]  /*9240*/  UPRMT UR4, UR38, 0x9910, URZ ;  /* 0x0000991026047896 */ /* 0x000fc8000800003f */
[----:B------:R-:W-:Y:S01]  /*9250*/  UISETP.NE.AND UP0, UPT, UR4, 0x2, UPT ;  /* 0x000000020400788c */ /* 0x000fe2000bf05270 */
[----:B---3--:R-:W-:-:S13]  /*9260*/  LOP3.LUT P1, RZ, R10, 0x7f, RZ, 0xc0, !PT ;  /* 0x0000007f0aff7812 */ /* 0x008fda000782c0ff */
[----:B--2---:R-:W-:-:S04]  /*9270*/  @!P1 IMAD.MOV.U32 R9, RZ, RZ, 0xc000 ;  /* 0x0000c000ff099424 */ /* 0x004fc800078e00ff */
[----:B------:R2:W-:Y:S01]  /*9280*/  @!P1 SYNCS.ARRIVE.TRANS64 RZ, [R5+URZ+0x34830], R9 ;  /* 0x0348300905ff99a7 */ /* 0x0005e2000800003f */
[----:B------:R-:W-:-:S13]  /*9290*/  PLOP3.LUT P1, PT, PT, PT, UP0, 0x80, 0x0 ;  /* 0x000000000000781c */ /* 0x000fda0003f2f008 */
[----:B--2---:R-:W-:Y:S05]  /*92a0*/  @P1 BRA `(.L_x_168) ;  /* 0x0000000000041947 */ /* 0x004fea0003800000 */
[----:B------:R-:W-:Y:S01]  /*92b0*/  BPT.TRAP 0x1 ;  /* 0x000000040000795c */ /* 0x000fe20000300000 */
.L_x_168:
[----:B------:R-:W-:-:S13]  /*92c0*/  ISETP.NE.AND P1, PT, R19, RZ, PT ;  /* 0x000000ff1300720c */ /* 0x000fda0003f25270 */
[----:B------:R-:W-:Y:S05]  /*92d0*/  @P1 BRA `(.L_x_169) ;  /* 0x0000000000041947 */ /* 0x000fea0003800000 */
[----:B------:R-:W-:Y:S01]  /*92e0*/  BPT.TRAP 0x1 ;  /* 0x000000040000795c */ /* 0x000fe20000300000 */
.L_x_169:
[----:B------:R-:W2:Y:S01]  /*92f0*/  S2R R10, SR_CgaCtaId ;  /* 0x00000000000a7919 */ /* 0x000ea20000008800 */
[----:B------:R-:W-:Y:S01]  /*9300*/  MOV R9, 0x400 ;  /* 0x0000040000097802 */ /* 0x000fe20000000f00 */
[----:B------:R-:W-:Y:S01]  /*9310*/  UIADD3 UR4, UP0, UR36, 0x370, URZ ;  /* 0x0000037024047890 */ /* 0x000fe2000ff1e03f */
[----:B------:R-:W-:Y:S01]  /*9320*/  R2UR UR9, R5 ;  /* 0x00000000050972ca */ /* 0x000fe200000e0000 */
[----:B------:R-:W-:Y:S01]  /*9330*/  IMAD R5, R16, 0x6000, R21 ;  /* 0x0000600010057824 */ /* 0x000fe200078e0215 */
[----:B------:R-:W-:Y:S01]  /*9340*/  R2UR UR11, R18 ;  /* 0x00000000120b72ca */ /* 0x000fe200000e0000 */
[----:B------:R-:W-:Y:S01]  /*9350*/  UMOV UR10, URZ ;  /* 0x0000003f000a7c82 */ /* 0x000fe20008000000 */
[----:B------:R-:W-:Y:S01]  /*9360*/  R2UR UR5, R20 ;  /* 0x00000000140572ca */ /* 0x000fe200000e0000 */
[----:B------:R-:W-:Y:S01]  /*9370*/  UMOV UR18, 0x30000 ;  /* 0x0003000000127882 */ /* 0x000fe20000000000 */
[----:B------:R-:W-:Y:S01]  /*9380*/  R2UR UR12, R0 ;  /* 0x00000000000c72ca */ /* 0x000fe200000e0000 */
[----:B------:R-:W-:Y:S01]  /*9390*/  UMOV UR6, 0x0 ;  /* 0x0000000000067882 */ /* 0x000fe20000000000 */
[----:B-----5:R-:W-:Y:S01]  /*93a0*/  R2UR UR13, R7 ;  /* 0x00000000070d72ca */ /* 0x020fe200000e0000 */
[----:B------:R-:W-:Y:S01]  /*93b0*/  UMOV UR7, 0x14f00000 ;  /* 0x14f0000000077882 */ /* 0x000fe20000000000 */
[----:B------:R-:W-:-:S03]  /*93c0*/  UMOV UR16, 0x40 ;  /* 0x0000004000107882 */ /* 0x000fc60000000000 */
[----:B------:R-:W-:-:S04]  /*93d0*/  UIADD3 UR9, UR9, 0x34830, URZ ;  /* 0x0003483009097890 */ /* 0x000fc8000fffe03f */
[----:B------:R-:W-:Y:S02]  /*93e0*/  ULEA UR11, UR11, UR5, 0x7 ;  /* 0x000000050b0b7291 */ /* 0x000fe4000f8e383f */
[----:B------:R-:W-:Y:S01]  /*93f0*/  UIADD3.X UR5, URZ, UR37, URZ, UP0, !UPT ;  /* 0x000000253f057290 */ /* 0x000fe200087fe43f */
[----:B--2---:R-:W-:-:S05]  /*9400*/  LEA R9, R10, R9, 0x18 ;  /* 0x000000090a097211 */ /* 0x004fca00078ec0ff */
[----:B------:R-:W-:-:S05]  /*9410*/  IMAD R5, R5, 0x2, R9 ;  /* 0x0000000205057824 */ /* 0x000fca00078e0209 */
[----:B------:R-:W-:Y:S02]  /*9420*/  R2UR UR8, R5 ;  /* 0x00000000050872ca */ /* 0x000fe400000e0000 */
[----:B------:R-:W-:-:S11]  /*9430*/  MOV R5, R7 ;  /* 0x0000000700057202 */ /* 0x000fd60000000f00 */
[----:B------:R-:W-:Y:S02]  /*9440*/  UIADD3 UR14, UR8, 0x1c400, URZ ;  /* 0x0001c400080e7890 */ /* 0x000fe4000fffe03f */
[----:B------:R-:W-:Y:S02]  /*9450*/  UIADD3 UR15, UR8, 0x20400, URZ ;  /* 0x00020400080f7890 */ /* 0x000fe4000fffe03f */
[----:B------:R-:W-:-:S03]  /*9460*/  UIADD3 UR17, UR8, 0x24400, URZ ;  /* 0x0002440008117890 */ /* 0x000fc6000fffe03f */
[----:B------:R-:W-:Y:S01]  /*9470*/  UMOV UR8, UR14 ;  /* 0x0000000e00087c82 */ /* 0x000fe20008000000 */
[----:B------:R-:W-:Y:S01]  /*9480*/  UMOV UR14, 0x80 ;  /* 0x00000080000e7882 */ /* 0x000fe20000000000 */
[----:B------:R2:W-:Y:S02]  /*9490*/  UTMALDG.4D.MULTICAST [UR8], [UR4], UR18, desc[UR6] ;  /* 0x00000608040073b4 */ /* 0x0005e40008019812 */
[----:B--2---:R-:W-:Y:S01]  /*94a0*/  UMOV UR8, UR15 ;  /* 0x0000000f00087c82 */ /* 0x004fe20008000000 */
[----:B------:R-:W-:Y:S02]  /*94b0*/  UMOV UR10, UR16 ;  /* 0x00000010000a7c82 */ /* 0x000fe40008000000 */
[----:B------:R2:W-:Y:S02]  /*94c0*/  UTMALDG.4D.MULTICAST [UR8], [UR4], UR18, desc[UR6] ;  /* 0x00000608040073b4 */ /* 0x0005e40008019812 */
[----:B--2---:R-:W-:Y:S01]  /*94d0*/  UMOV UR8, UR17 ;  /* 0x0000001100087c82 */ /* 0x004fe20008000000 */
[----:B------:R-:W-:-:S02]  /*94e0*/  UMOV UR10, UR14 ;  /* 0x0000000e000a7c82 */ /* 0x000fc40008000000 */
[----:B------:R2:W-:Y:S02]  /*94f0*/  UTMALDG.4D.MULTICAST [UR8], [UR4], UR18, desc[UR6] ;  /* 0x00000608040073b4 */ /* 0x0005e40008019812 */
[----:B--2---:R-:W-:Y:S01]  /*9500*/  NOP ;  /* 0x0000000000007918 */ /* 0x004fe20000000000 */
.L_x_165:
[----:B-1----:R-:W2:Y:S04]  /*9510*/  LDL.LU R15, [R1] ;  /* 0x00000000010f7983 */ /* 0x002ea80000300800 */
[----:B------:R-:W3:Y:S04]  /*9520*/  LDL.LU R14, [R1+0x4] ;  /* 0x00000400010e7983 */ /* 0x000ee80000300800 */
[----:B------:R-:W4:Y:S01]  /*9530*/  LDL R13, [R1+0x1c] ;  /* 0x00001c00010d7983 */ /* 0x000f220000100800 */
[----:B------:R-:W-:-:S03]  /*9540*/  MOV R10, 0x400 ;  /* 0x00000400000a7802 */ /* 0x000fc60000000f00 */
[----:B------:R-:W5:Y:S01]  /*9550*/  LDL.LU R9, [R1+0x18] ;  /* 0x0000180001097983 */ /* 0x000f620000300800 */
[----:B------:R-:W1:Y:S01]  /*9560*/  S2R R11, SR_CgaCtaId ;  /* 0x00000000000b7919 */ /* 0x000e620000008800 */
[----:B------:R-:W-:Y:S05]  /*9570*/  WARPSYNC.ALL ;  /* 0x0000000000007948 */ /* 0x000fea0003800000 */
[----:B------:R-:W-:-:S13]  /*9580*/  ELECT P1, URZ, PT ;  /* 0x00000000003f782f */ /* 0x000fda0003820000 */
[----:B------:R-:W-:Y:S01]  /*9590*/  @P1 R2UR UR11, R6 ;  /* 0x00000000060b12ca */ /* 0x000fe200000e0000 */
[----:B------:R-:W-:-:S04]  /*95a0*/  UIADD3 UR4, UP0, UR36, 0x270, URZ ;  /* 0x0000027024047890 */ /* 0x000fc8000ff1e03f */
        /* <DEDUP_REMOVED lines=21> */
[C---:B---3--:R-:W-:Y:S02]  /*9700*/  @P1 R2UR UR12, R14.reuse ;  /* 0x000000000e0c12ca */ /* 0x048fe400000e0000 */
[----:B------:R-:W-:Y:S02]  /*9710*/  @P1 R2UR UR21, R15 ;  /* 0x000000000f1512ca */ /* 0x000fe400000e0000 */
[----:B------:R-:W-:-:S09]  /*9720*/  @P1 R2UR UR20, R14 ;  /* 0x000000000e1412ca */ /* 0x000fd200000e0000 */
[----:B------:R2:W-:Y:S04]  /*9730*/  UTMALDG.4D [UR8], [UR4], desc[UR6] ;  /* 0x00000608040075b4 */ /* 0x0005e80008019000 */
[----:B------:R1:W-:Y:S01]  /*9740*/  UTMALDG.4D [UR16], [UR4], desc[UR14] ;  /* 0x00000e10040075b4 */ /* 0x0003e20008019000 */
[----:B--2---:R-:W-:Y:S02]  /*9750*/  @P1 R2UR UR13, R15 ;  /* 0x000000000f0d12ca */ /* 0x004fe400000e0000 */
[----:B------:R-:W-:Y:S02]  /*9760*/  @P1 R2UR UR12, R14 ;  /* 0x000000000e0c12ca */ /* 0x000fe400000e0000 */
[----:B------:R-:W-:Y:S01]  /*9770*/  @P1 R2UR UR11, R6 ;  /* 0x00000000060b12ca */ /* 0x000fe200000e0000 */
[----:B------:R-:W-:Y:S01]  /*9780*/  UIADD3 UR8, UR24, 0x18400, URZ ;  /* 0x0001840018087890 */ /* 0x000fe2000fffe03f */
[----:B----4-:R-:W-:Y:S01]  /*9790*/  LOP3.LUT R6, R13, 0x1, RZ, 0xc, !PT ;  /* 0x000000010d067812 */ /* 0x010fe200078e0cff */
[----:B------:R-:W-:-:S03]  /*97a0*/  UMOV UR10, 0x80 ;  /* 0x00000080000a7882 */ /* 0x000fc60000000000 */
[----:B------:R-:W-:-:S07]  /*97b0*/  SHF.L.U32 R6, R6, 0x1f, RZ ;  /* 0x0000001f06067819 */ /* 0x000fce00000006ff */
[----:B------:R1:W-:Y:S01]  /*97c0*/  UTMALDG.4D [UR8], [UR4], desc[UR22] ;  /* 0x00001608040075b4 */ /* 0x0003e20008019000 */
[----:B------:R-:W2:Y:S01]  /*97d0*/  SYNCS.PHASECHK.TRANS64.TRYWAIT P1, [R10+URZ+0x34820], R6 ;  /* 0x034820060a0075a7 */ /* 0x000ea2000802017f */
[----:B-----5:R-:W-:Y:S01]  /*97e0*/  ISETP.GE.AND P2, PT, R9, 0x81, PT ;  /* 0x000000810900780c */ /* 0x020fe20003f46270 */
[----:B-12---:R-:W-:-:S12]  /*97f0*/  @!P1 BRA `(.L_x_171) ;  /* 0x0000002000d09947 */ /* 0x006fd80003800000 */
.L_x_229:
[----:B------:R-:W-:Y:S05]  /*9800*/  BSYNC B0 ;  /* 0x0000000000007941 */ /* 0x000fea0003800000 */
.L_x_170:
[----:B------:R-:W-:Y:S05]  /*9810*/  @!P2 BRA `(.L_x_172) ;  /* 0x000000180010a947 */ /* 0x000fea0003800000 */
[----:B-1----:R-:W2:Y:S01]  /*9820*/  LDL R7, [R1+0x10] ;  /* 0x0000100001077983 */ /* 0x002ea20000100800 */
[----:B------:R-:W-:Y:S02]  /*9830*/  IMAD.MOV.U32 R6, RZ, RZ, 0x1 ;  /* 0x00000001ff067424 */ /* 0x000fe400078e00ff */
[----:B--2---:R-:W-:-:S05]  /*9840*/  IMAD.MOV R14, RZ, RZ, -R7 ;  /* 0x000000ffff0e7224 */ /* 0x004fca00078e0a07 */
[----:B------:R-:W-:-:S04]  /*9850*/  VIADDMNMX R14, R14, R6, 0xffffffff, !PT ;  /* 0xffffffff0e0e7446 */ /* 0x000fc80007800106 */
[----:B------:R-:W-:-:S04]  /*9860*/  IADD3 R6, R7, R14, RZ ;  /* 0x0000000e07067210 */ /* 0x000fc80007ffe0ff */
[----:B------:R-:W-:-:S04]  /*9870*/  LOP3.LUT R6, R6, 0x1, RZ, 0xc0, !PT ;  /* 0x0000000106067812 */ /* 0x000fc800078ec0ff */
[----:B------:R-:W-:Y:S01]  /*9880*/  ISETP.NE.U32.AND P1, PT, R6, 0x1, PT ;  /* 0x000000010600780c */ /* 0x000fe20003f25070 */
[----:B------:R-:W-:-:S12]  /*9890*/  VIADD R6, R7, 0xfffffffe ;  /* 0xfffffffe07067836 */ /* 0x000fd80000000000 */
        /* <DEDUP_REMOVED lines=11> */
[----:B------:R-:W-:Y:S01]  /*9950*/  MOV R7, R6 ;  /* 0x0000000600077202 */ /* 0x000fe20000000f00 */
[----:B------:R-:W-:Y:S01]  /*9960*/  ULDC.64 UR4, c[0x0][0x408] ;  /* 0x0001020000047ab9 */ /* 0x000fe20000000a00 */
[----:B------:R-:W-:Y:S01]  /*9970*/  ULDC.64 UR6, c[0x0][0x208] ;  /* 0x0000820000067ab9 */ /* 0x000fe20000000a00 */
[----:B-1----:R-:W-:-:S13]  /*9980*/  ISETP.NE.AND P1, PT, R15, 0x1, PT ;  /* 0x000000010f00780c */ /* 0x002fda0003f25270 */
[----:B------:R-:W1:Y:S02]  /*9990*/  @P1 LDC.64 R10, c[0x0][0x420] ;  /* 0x00010800ff0a1b82 */ /* 0x000e640000000a00 */
[----:B-1----:R-:W-:-:S05]  /*99a0*/  @P1 IMAD.HI.U32 R10, R6, R10, RZ ;  /* 0x0000000a060a1227 */ /* 0x002fca00078e00ff */
[----:B------:R-:W-:-:S04]  /*99b0*/  @P1 SHF.R.U32.HI R7, RZ, R11, R10 ;  /* 0x0000000bff071219 */ /* 0x000fc8000001160a */
[--C-:B------:R-:W-:Y:S01]  /*99c0*/  SHF.R.S32.HI R11, RZ, 0x1f, R7.reuse ;  /* 0x0000001fff0b7819 */ /* 0x100fe20000011407 */
[----:B------:R-:W-:-:S04]  /*99d0*/  IMAD.MOV R10, RZ, RZ, -R7 ;  /* 0x000000ffff0a7224 */ /* 0x000fc800078e0a07 */
[----:B------:R-:W-:Y:S02]  /*99e0*/  IMAD R6, R15, R10, R6 ;  /* 0x0000000a0f067224 */ /* 0x000fe400078e0206 */
[----:B------:R-:W-:Y:S02]  /*99f0*/  IMAD R15, R12, UR4, RZ ;  /* 0x000000040c0f7c24 */ /* 0x000fe4000f8e02ff */
[----:B------:R-:W-:Y:S02]  /*9a00*/  IMAD.MOV.U32 R10, RZ, RZ, R7 ;  /* 0x000000ffff0a7224 */ /* 0x000fe400078e0007 */
[C---:B------:R-:W-:Y:S02]  /*9a10*/  IMAD R7, R4.reuse, UR5, R15 ;  /* 0x0000000504077c24 */ /* 0x040fe4000f8e020f */
[----:B------:R-:W-:-:S04]  /*9a20*/  IMAD.WIDE.U32 R10, R4, UR4, R10 ;  /* 0x00000004040a7c25 */ /* 0x000fc8000f8e000a */
[----:B------:R-:W-:Y:S01]  /*9a30*/  IMAD.IADD R7, R7, 0x1, R11 ;  /* 0x0000000107077824 */ /* 0x000fe200078e020b */
[----:B------:R-:W-:-:S04]  /*9a40*/  LEA R2, P1, R10, R2, 0x2 ;  /* 0x000000020a027211 */ /* 0x000fc800078210ff */
[----:B------:R-:W-:-:S05]  /*9a50*/  LEA.HI.X R3, R10, R3, R7, 0x2, P1 ;  /* 0x000000030a037211 */ /* 0x000fca00008f1407 */
[----:B------:R1:W5:Y:S04]  /*9a60*/  LDG.E R7, desc[UR6][R2.64] ;  /* 0x0000000602077981 */ /* 0x000368000c1e1900 */
.L_x_176:
[----:B-1----:R-:W1:Y:S01]  /*9a70*/  S2R R3, SR_CgaCtaId ;  /* 0x0000000000037919 */ /* 0x002e620000008800 */
[----:B------:R-:W-:-:S04]  /*9a80*/  MOV R2, 0x400 ;  /* 0x0000040000027802 */ /* 0x000fc80000000f00 */
[----:B-1----:R-:W-:Y:S02]  /*9a90*/  LEA R2, R3, R2, 0x18 ;  /* 0x0000000203027211 */ /* 0x002fe400078ec0ff */
[----:B------:R-:W-:Y:S02]  /*9aa0*/  SHF.L.U32 R3, R13, 0x1f, RZ ;  /* 0x0000001f0d037819 */ /* 0x000fe400000006ff */
[----:B------:R-:W-:-:S04]  /*9ab0*/  LEA R2, R9, R2, 0x3 ;  /* 0x0000000209027211 */ /* 0x000fc800078e18ff */
[----:B------:R-:W1:Y:S02]  /*9ac0*/  SYNCS.PHASECHK.TRANS64.TRYWAIT P1, [R2+URZ+0x34840], R3 ;  /* 0x03484003020075a7 */ /* 0x000e64000802017f */
[----:B-1----:R-:W-:Y:S05]  /*9ad0*/  @!P1 BRA `(.L_x_177) ;  /* 0x0000002000389947 */ /* 0x002fea0003800000 */
.L_x_230:
[----:B------:R-:W2:Y:S01]  /*9ae0*/  S2R R10, SR_TID.X ;  /* 0x00000000000a7919 */ /* 0x000ea20000002100 */
[----:B------:R-:W-:Y:S01]  /*9af0*/  UPRMT UR4, UR38, 0x9910, URZ ;  /* 0x0000991026047896 */ /* 0x000fe2000800003f */
[----:B--2---:R-:W-:-:S13]  /*9b00*/  LOP3.LUT P1, RZ, R10, 0x7f, RZ, 0xc0, !PT ;  /* 0x0000007f0aff7812 */ /* 0x004fda000782c0ff */
[----:B-1----:R-:W-:-:S04]  /*9b10*/  @!P1 IMAD.MOV.U32 R3, RZ, RZ, 0xc000 ;  /* 0x0000c000ff039424 */ /* 0x002fc800078e00ff */
[----:B------:R1:W-:Y:S02]  /*9b20*/  @!P1 SYNCS.ARRIVE.TRANS64 RZ, [R2+URZ+0x34830], R3 ;  /* 0x0348300302ff99a7 */ /* 0x0003e4000800003f */
[----:B-1----:R-:W-:-:S05]  /*9b30*/  IMAD.U32 R3, RZ, RZ, UR4 ;  /* 0x00000004ff037e24 */ /* 0x002fca000f8e00ff */
[----:B------:R-:W-:-:S13]  /*9b40*/  ISETP.NE.AND P2, PT, R3, 0x2, PT ;  /* 0x000000020300780c */ /* 0x000fda0003f45270 */
[----:B------:R-:W-:Y:S05]  /*9b50*/  @P2 BRA `(.L_x_178) ;  /* 0x0000000000042947 */ /* 0x000fea0003800000 */
[----:B------:R-:W-:Y:S01]  /*9b60*/  BPT.TRAP 0x1 ;  /* 0x000000040000795c */ /* 0x000fe20000300000 */
.L_x_178:
[----:B------:R-:W-:-:S13]  /*9b70*/  ISETP.NE.AND P1, PT, R19, RZ, PT ;  /* 0x000000ff1300720c */ /* 0x000fda0003f25270 */
[----:B------:R-:W-:Y:S05]  /*9b80*/  @P1 BRA `(.L_x_179) ;  /* 0x0000000000041947 */ /* 0x000fea0003800000 */
[----:B------:R-:W-:Y:S01]  /*9b90*/  BPT.TRAP 0x1 ;  /* 0x000000040000795c */ /* 0x000fe20000300000 */
.L_x_179:
[----:B------:R-:W1:Y:S01]  /*9ba0*/  S2R R11, SR_CgaCtaId ;  /* 0x00000000000b7919 */ /* 0x000e620000008800 */
        /* <DEDUP_REMOVED lines=12> */
[----:B------:R-:W-:Y:S01]  /*9c70*/  UMOV UR18, 0x40 ;  /* 0x0000004000127882 */ /* 0x000fe20000000000 */
[----:B------:R-:W-:Y:S01]  /*9c80*/  UMOV UR17, 0x80 ;  /* 0x0000008000117882 */ /* 0x000fe20000000000 */
[----:B------:R-:W-:Y:S01]  /*9c90*/  SHF.L.U32 R3, R17, 0x1f, RZ ;  /* 0x0000001f11037819 */ /* 0x000fe200000006ff */
[----:B------:R-:W-:-:S04]  /*9ca0*/  UIADD3 UR9, UR9, 0x34830, URZ ;  /* 0x0003483009097890 */ /* 0x000fc8000fffe03f */
[----:B------:R-:W-:Y:S02]  /*9cb0*/  ULEA UR11, UR11, UR5, 0x7 ;  /* 0x000000050b0b7291 */ /* 0x000fe4000f8e383f */
[----:B------:R-:W-:Y:S01]  /*9cc0*/  UIADD3.X UR5, URZ, UR37, URZ, UP0, !UPT ;  /* 0x000000253f057290 */ /* 0x000fe200087fe43f */
[----:B-1----:R-:W-:-:S05]  /*9cd0*/  LEA R10, R11, R10, 0x18 ;  /* 0x0000000a0b0a7211 */ /* 0x002fca00078ec0ff */
[----:B------:R-:W-:-:S05]  /*9ce0*/  IMAD R2, R2, 0x2, R10 ;  /* 0x0000000202027824 */ /* 0x000fca00078e020a */
[----:B------:R-:W-:Y:S02]  /*9cf0*/  R2UR UR8, R2 ;  /* 0x00000000020872ca */ /* 0x000fe400000e0000 */
[----:B------:R-:W-:-:S11]  /*9d00*/  LEA R2, R16, R10, 0x3 ;  /* 0x0000000a10027211 */ /* 0x000fd600078e18ff */
[----:B------:R-:W-:Y:S02]  /*9d10*/  UIADD3 UR14, UR8, 0x1c400, URZ ;  /* 0x0001c400080e7890 */ /* 0x000fe4000fffe03f */
[----:B------:R-:W-:Y:S02]  /*9d20*/  UIADD3 UR15, UR8, 0x20400, URZ ;  /* 0x00020400080f7890 */ /* 0x000fe4000fffe03f */
[----:B------:R-:W-:-:S03]  /*9d30*/  UIADD3 UR16, UR8, 0x24400, URZ ;  /* 0x0002440008107890 */ /* 0x000fc6000fffe03f */
[----:B------:R-:W-:Y:S02]  /*9d40*/  UMOV UR8, UR14 ;  /* 0x0000000e00087c82 */ /* 0x000fe40008000000 */
[----:B------:R1:W-:Y:S02]  /*9d50*/  UTMALDG.4D.MULTICAST [UR8], [UR4], UR19, desc[UR6] ;  /* 0x00000608040073b4 */ /* 0x0003e40008019813 */
[----:B-1----:R-:W-:Y:S01]  /*9d60*/  UMOV UR8, UR15 ;  /* 0x0000000f00087c82 */ /* 0x002fe20008000000 */
[----:B------:R-:W-:Y:S02]  /*9d70*/  UMOV UR10, UR18 ;  /* 0x00000012000a7c82 */ /* 0x000fe40008000000 */
[----:B------:R1:W-:Y:S02]  /*9d80*/  UTMALDG.4D.MULTICAST [UR8], [UR4], UR19, desc[UR6] ;  /* 0x00000608040073b4 */ /* 0x0003e40008019813 */
[----:B-1----:R-:W-:Y:S01]  /*9d90*/  UMOV UR8, UR16 ;  /* 0x0000001000087c82 */ /* 0x002fe20008000000 */
[----:B------:R-:W-:-:S02]  /*9da0*/  UMOV UR10, UR17 ;  /* 0x00000011000a7c82 */ /* 0x000fc40008000000 */
[----:B------:R1:W-:Y:S01]  /*9db0*/  UTMALDG.4D.MULTICAST [UR8], [UR4], UR19, desc[UR6] ;  /* 0x00000608040073b4 */ /* 0x0003e20008019813 */
[----:B------:R-:W2:Y:S02]  /*9dc0*/  SYNCS.PHASECHK.TRANS64.TRYWAIT P1, [R2+URZ+0x34860], R3 ;  /* 0x03486003020075a7 */ /* 0x000ea4000802017f */
[----:B-12---:R-:W-:Y:S05]  /*9dd0*/  @!P1 BRA `(.L_x_180) ;  /* 0x0000001c008c9947 */ /* 0x006fea0003800000 */
.L_x_231:
[----:B------:R-:W2:Y:S02]  /*9de0*/  S2R R10, SR_TID.X ;  /* 0x00000000000a7919 */ /* 0x000ea40000002100 */
[----:B--2---:R-:W-:-:S13]  /*9df0*/  LOP3.LUT P1, RZ, R10, 0x7f, RZ, 0xc0, !PT ;  /* 0x0000007f0aff7812 */ /* 0x004fda000782c0ff */
[----:B-1----:R-:W-:-:S04]  /*9e00*/  @!P1 IMAD.MOV.U32 R3, RZ, RZ, 0x8000 ;  /* 0x00008000ff039424 */ /* 0x002fc800078e00ff */
[----:B------:R1:W-:Y:S01]  /*9e10*/  @!P1 SYNCS.ARRIVE.TRANS64 RZ, [R2+URZ+0x34850], R3 ;  /* 0x0348500302ff99a7 */ /* 0x0003e2000800003f */
[----:B------:R-:W-:Y:S05]  /*9e20*/  @P2 BRA `(.L_x_181) ;  /* 0x0000000000042947 */ /* 0x000fea0003800000 */
[----:B------:R-:W-:Y:S01]  /*9e30*/  BPT.TRAP 0x1 ;  /* 0x000000040000795c */ /* 0x000fe20000300000 */
.L_x_181:
[----:B------:R-:W-:-:S13]  /*9e40*/  ISETP.NE.AND P1, PT, R19, RZ, PT ;  /* 0x000000ff1300720c */ /* 0x000fda0003f25270 */
[----:B------:R-:W-:Y:S05]  /*9e50*/  @P1 BRA `(.L_x_182) ;  /* 0x0000000000041947 */ /* 0x000fea0003800000 */
[----:B------:R-:W-:Y:S01]  /*9e60*/  BPT.TRAP 0x1 ;  /* 0x000000040000795c */ /* 0x000fe20000300000 */
.L_x_182:
[----:B------:R-:W2:Y:S01]  /*9e70*/  S2R R11, SR_CgaCtaId ;  /* 0x00000000000b7919 */ /* 0x000ea20000008800 */
[----:B------:R-:W-:Y:S01]  /*9e80*/  MOV R10, 0x400 ;  /* 0x00000400000a7802 */ /* 0x000fe20000000f00 */
[----:B-1----:R-:W-:Y:S01]  /*9e90*/  IMAD R3, R16, 0x4000, R21 ;  /* 0x0000400010037824 */ /* 0x002fe200078e0215 */
[----:B------:R-:W-:Y:S01]  /*9ea0*/  R2UR UR11, R18 ;  /* 0x00000000120b72ca */ /* 0x000fe200000e0000 */
[----:B------:R-:W-:Y:S01]  /*9eb0*/  UIADD3 UR4, UP0, UR36, 0x470, URZ ;  /* 0x0000047024047890 */ /* 0x000fe2000ff1e03f */
[----:B------:R-:W-:Y:S01]  /*9ec0*/  R2UR UR5, R20 ;  /* 0x00000000140572ca */ /* 0x000fe200000e0000 */
[----:B------:R-:W-:Y:S01]  /*9ed0*/  UMOV UR10, URZ ;  /* 0x0000003f000a7c82 */ /* 0x000fe20008000000 */
[----:B------:R-:W-:Y:S01]  /*9ee0*/  R2UR UR9, R2 ;  /* 0x00000000020972ca */ /* 0x000fe200000e0000 */
[----:B------:R-:W-:Y:S01]  /*9ef0*/  UMOV UR16, 0x30000 ;  /* 0x0003000000107882 */ /* 0x000fe20000000000 */
[----:B------:R-:W-:Y:S01]  /*9f00*/  R2UR UR13, R5 ;  /* 0x00000000050d72ca */ /* 0x000fe200000e0000 */
[----:B------:R-:W-:Y:S01]  /*9f10*/  UMOV UR7, 0x14f00000 ;  /* 0x14f0000000077882 */ /* 0x000fe20000000000 */
[----:B------:R-:W-:Y:S01]  /*9f20*/  R2UR UR12, R0 ;  /* 0x00000000000c72ca */ /* 0x000fe200000e0000 */
[----:B------:R-:W-:Y:S01]  /*9f30*/  UMOV UR15, 0x40 ;  /* 0x00000040000f7882 */ /* 0x000fe20000000000 */
[----:B------:R-:W-:Y:S01]  /*9f40*/  MOV R5, R7 ;  /* 0x0000000700057202 */ /* 0x000fe20000000f00 */
[----:B------:R-:W-:-:S04]  /*9f50*/  IMAD.MOV.U32 R18, RZ, RZ, R6 ;  /* 0x000000ffff127224 */ /* 0x000fc800078e0006 */
[----:B------:R-:W-:Y:S02]  /*9f60*/  ULEA UR11, UR11, UR5, 0x7 ;  /* 0x000000050b0b7291 */ /* 0x000fe4000f8e383f */
[----:B------:R-:W-:Y:S02]  /*9f70*/  UIADD3 UR9, UR9, 0x34850, URZ ;  /* 0x0003485009097890 */ /* 0x000fe4000fffe03f */
[----:B------:R-:W-:Y:S01]  /*9f80*/  UIADD3.X UR5, URZ, UR37, URZ, UP0, !UPT ;  /* 0x000000253f057290 */ /* 0x000fe200087fe43f */
[----:B--2---:R-:W-:-:S05]  /*9f90*/  LEA R10, R11, R10, 0x18 ;  /* 0x0000000a0b0a7211 */ /* 0x004fca00078ec0ff */
[----:B------:R-:W-:-:S05]  /*9fa0*/  IMAD R3, R3, 0x2, R10 ;  /* 0x0000000203037824 */ /* 0x000fca00078e020a */
[----:B------:R-:W-:-:S13]  /*9fb0*/  R2UR UR6, R3 ;  /* 0x00000000030672ca */ /* 0x000fda00000e0000 */
[----:B------:R-:W-:Y:S02]  /*9fc0*/  UIADD3 UR8, UR6, 0x400, URZ ;  /* 0x0000040006087890 */ /* 0x000fe4000fffe03f */
[----:B------:R-:W-:-:S03]  /*9fd0*/  UIADD3 UR14, UR6, 0x4400, URZ ;  /* 0x00004400060e7890 */ /* 0x000fc6000fffe03f */
[----:B------:R-:W-:-:S04]  /*9fe0*/  UMOV UR6, 0x0 ;  /* 0x0000000000067882 */ /* 0x000fc80000000000 */
[----:B------:R1:W-:Y:S02]  /*9ff0*/  UTMALDG.4D.MULTICAST [UR8], [UR4], UR16, desc[UR6] ;  /* 0x00000608040073b4 */ /* 0x0003e40008019810 */
[----:B-1----:R-:W-:Y:S01]  /*a000*/  UMOV UR8, UR14 ;  /* 0x0000000e00087c82 */ /* 0x002fe20008000000 */
[----:B------:R-:W-:Y:S02]  /*a010*/  UMOV UR10, UR15 ;  /* 0x0000000f000a7c82 */ /* 0x000fe40008000000 */
[----:B------:R1:W-:Y:S02]  /*a020*/  UTMALDG.4D.MULTICAST [UR8], [UR4], UR16, desc[UR6] ;  /* 0x00000608040073b4 */ /* 0x0003e40008019810 */
[----:B-1----:R-:W-:Y:S01]  /*a030*/  NOP ;  /* 0x0000000000007918 */ /* 0x002fe20000000000 */
.L_x_175:
[----:B------:R-:W-:Y:S05]  /*a040*/  BSYNC B0 ;  /* 0x0000000000007941 */ /* 0x000fea0003800000 */
.L_x_174:
[----:B------:R-:W2:Y:S01]  /*a050*/  LDL.LU R2, [R1+0x10] ;  /* 0x0000100001027983 */ /* 0x000ea20000300800 */
[----:B------:R-:W-:Y:S01]  /*a060*/  IMAD.MOV.U32 R16, RZ, RZ, R9 ;  /* 0x000000ffff107224 */ /* 0x000fe200078e0009 */
[----:B------:R-:W-:Y:S01]  /*a070*/  MOV R17, R13 ;  /* 0x0000000d00117202 */ /* 0x000fe20000000f00 */
[----:B--2---:R-:W-:-:S07]  /*a080*/  VIADD R6, R2, 0xfffffffd ;  /* 0xfffffffd02067836 */ /* 0x004fce0000000000 */
.L_x_173:
[----:B------:R-:W-:Y:S01]  /*a090*/  IMAD.MOV R3, RZ, RZ, -R14 ;  /* 0x000000ffff037224 */ /* 0x000fe200078e0a0e */
[----:B------:R-:W-:Y:S04]  /*a0a0*/  BSSY B0, `(.L_x_172) ;  /* 0x00000fb000007945 */ /* 0x000fe80003800000 */
[----:B------:R-:W-:-:S13]  /*a0b0*/  ISETP.NE.AND P1, PT, R8, R3, PT ;  /* 0x000000030800720c */ /* 0x000fda0003f25270 */
[----:B------:R-:W-:Y:S05]  /*a0c0*/  @!P1 BRA `(.L_x_183) ;  /* 0x0000000c00e09947 */ /* 0x000fea0003800000 */
[----:B------:R-:W-:-:S07]  /*a0d0*/  IMAD.MOV.U32 R8, RZ, RZ, R5 ;  /* 0x000000ffff087224 */ /* 0x000fce00078e0005 */
.L_x_202:
[----:B------:R-:W-:Y:S01]  /*a0e0*/  VIADD R7, R16, 0x1 ;  /* 0x0000000110077836 */ /* 0x000fe20000000000 */
[----:B------:R-:W-:Y:S04]  /*a0f0*/  BSSY B1, `(.L_x_184) ;  /* 0x0000078000017945 */ /* 0x000fe80003800000 */
[----:B------:R-:W-:-:S04]  /*a100*/  ISETP.NE.AND P1, PT, R7, 0x2, PT ;  /* 0x000000020700780c */ /* 0x000fc80003f25270 */
[----:B-1----:R-:W-:Y:S02]  /*a110*/  SEL R10, RZ, 0x1, P1 ;  /* 0x00000001ff0a7807 */ /* 0x002fe40000800000 */
[----:B------:R-:W-:Y:S02]  /*a120*/  SEL R7, R7, RZ, P1 ;  /* 0x000000ff07077207 */ /* 0x000fe40000800000 */
[----:B------:R-:W-:Y:S01]  /*a130*/  LOP3.LUT R10, R17, R10, RZ, 0x3c, !PT ;  /* 0x0000000a110a7212 */ /* 0x000fe200078e3cff */
[----:B------:R-:W-:Y:S06]  /*a140*/  @!P6 BRA `(.L_x_185) ;  /* 0x0000000400c8e947 */ /* 0x000fec0003800000 */
[----:B------:R-:W-:Y:S01]  /*a150*/  MOV R11, R6 ;  /* 0x00000006000b7202 */ /* 0x000fe20000000f00 */
        /* <DEDUP_REMOVED lines=10> */
[----:B------:R-:W-:Y:S02]  /*a200*/  @P1 SHF.R.U32.HI R2, RZ, R3, R8 ;  /* 0x00000003ff021219 */ /* 0x000fe40000011608 */
[----:B------:R-:W1:Y:S03]  /*a210*/  LDC.64 R8, c[0x0][0x3f8] ;  /* 0x0000fe00ff087b82 */ /* 0x000e660000000a00 */
[----:B------:R-:W-:-:S04]  /*a220*/  IMAD.MOV R3, RZ, RZ, -R2 ;  /* 0x000000ffff037224 */ /* 0x000fc800078e0a02 */
[----:B------:R-:W-:Y:S01]  /*a230*/  IMAD R11, R11, R3, R6 ;  /* 0x000000030b0b7224 */ /* 0x000fe200078e0206 */
[----:B------:R-:W-:-:S03]  /*a240*/  SHF.R.S32.HI R3, RZ, 0x1f, R2 ;  /* 0x0000001fff037819 */ /* 0x000fc60000011402 */
[----:B------:R-:W-:-:S04]  /*a250*/  IMAD.WIDE.U32 R2, R4, UR4, R2 ;  /* 0x0000000404027c25 */ /* 0x000fc8000f8e0002 */
[----:B------:R-:W-:Y:S01]  /*a260*/  IMAD.IADD R13, R13, 0x1, R3 ;  /* 0x000000010d0d7824 */ /* 0x000fe200078e0203 */
[----:B-1----:R-:W-:-:S04]  /*a270*/  LEA R8, P1, R2, R8, 0x2 ;  /* 0x0000000802087211 */ /* 0x002fc800078210ff */
[----:B------:R-:W-:-:S05]  /*a280*/  LEA.HI.X R9, R2, R9, R13, 0x2, P1 ;  /* 0x0000000902097211 */ /* 0x000fca00008f140d */
[----:B------:R1:W5:Y:S04]  /*a290*/  LDG.E R8, desc[UR6][R8.64] ;  /* 0x0000000608087981 */ /* 0x000368000c1e1900 */
.L_x_186:
[----:B------:R-:W2:Y:S01]  /*a2a0*/  S2R R3, SR_CgaCtaId ;  /* 0x0000000000037919 */ /* 0x000ea20000008800 */
[----:B------:R-:W-:-:S04]  /*a2b0*/  MOV R2, 0x400 ;  /* 0x0000040000027802 */ /* 0x000fc80000000f00 */
[----:B--2---:R-:W-:Y:S02]  /*a2c0*/  LEA R2, R3, R2, 0x18 ;  /* 0x0000000203027211 */ /* 0x004fe400078ec0ff */
[----:B------:R-:W-:Y:S02]  /*a2d0*/  SHF.L.U32 R3, R10, 0x1f, RZ ;  /* 0x0000001f0a037819 */ /* 0x000fe400000006ff */
[----:B------:R-:W-:-:S04]  /*a2e0*/  LEA R2, R7, R2, 0x3 ;  /* 0x0000000207027211 */ /* 0x000fc800078e18ff */
[----:B------:R-:W2:Y:S02]  /*a2f0*/  SYNCS.PHASECHK.TRANS64.TRYWAIT P1, [R2+URZ+0x34840], R3 ;  /* 0x03484003020075a7 */ /* 0x000ea4000802017f */
[----:B--2---:R-:W-:Y:S05]  /*a300*/  @!P1 BRA `(.L_x_187) ;  /* 0x0000001800549947 */ /* 0x004fea0003800000 */
.L_x_232:
[----:B-1----:R-:W1:Y:S01]  /*a310*/  S2R R9, SR_TID.X ;  /* 0x0000000000097919 */ /* 0x002e620000002100 */
[----:B------:R-:W-:Y:S01]  /*a320*/  UPRMT UR4, UR38, 0x9910, URZ ;  /* 0x0000991026047896 */ /* 0x000fe2000800003f */
[----:B-1----:R-:W-:-:S13]  /*a330*/  LOP3.LUT P1, RZ, R9, 0x7f, RZ, 0xc0, !PT ;  /* 0x0000007f09ff7812 */ /* 0x002fda000782c0ff */
[----:B--2---:R-:W-:-:S04]  /*a340*/  @!P1 IMAD.MOV.U32 R3, RZ, RZ, 0xc000 ;  /* 0x0000c000ff039424 */ /* 0x004fc800078e00ff */
[----:B------:R1:W-:Y:S02]  /*a350*/  @!P1 SYNCS.ARRIVE.TRANS64 RZ, [R2+URZ+0x34830], R3 ;  /* 0x0348300302ff99a7 */ /* 0x0003e4000800003f */
[----:B-1----:R-:W-:-:S05]  /*a360*/  IMAD.U32 R3, RZ, RZ, UR4 ;  /* 0x00000004ff037e24 */ /* 0x002fca000f8e00ff */
[----:B------:R-:W-:-:S13]  /*a370*/  ISETP.NE.AND P2, PT, R3, 0x2, PT ;  /* 0x000000020300780c */ /* 0x000fda0003f45270 */
[----:B------:R-:W-:Y:S05]  /*a380*/  @P2 BRA `(.L_x_188) ;  /* 0x0000000000042947 */ /* 0x000fea0003800000 */
[----:B------:R-:W-:Y:S01]  /*a390*/  BPT.TRAP 0x1 ;  /* 0x000000040000795c */ /* 0x000fe20000300000 */
.L_x_188:
[----:B------:R-:W-:-:S13]  /*a3a0*/  ISETP.NE.AND P1, PT, R19, RZ, PT ;  /* 0x000000ff1300720c */ /* 0x000fda0003f25270 */
[----:B------:R-:W-:Y:S05]  /*a3b0*/  @P1 BRA `(.L_x_189) ;  /* 0x0000000000041947 */ /* 0x000fea0003800000 */
[----:B------:R-:W-:Y:S01]  /*a3c0*/  BPT.TRAP 0x1 ;  /* 0x000000040000795c */ /* 0x000fe20000300000 */
.L_x_189:
        /* <DEDUP_REMOVED lines=36> */
.L_x_233:
[----:B------:R-:W2:Y:S02]  /*a610*/  S2R R3, SR_TID.X ;  /* 0x0000000000037919 */ /* 0x000ea40000002100 */
[----:B--2---:R-:W-:-:S13]  /*a620*/  LOP3.LUT P1, RZ, R3, 0x7f, RZ, 0xc0, !PT ;  /* 0x0000007f03ff7812 */ /* 0x004fda000782c0ff */
[----:B------:R-:W-:-:S04]  /*a630*/  @!P1 IMAD.MOV.U32 R3, RZ, RZ, 0x8000 ;  /* 0x00008000ff039424 */ /* 0x000fc800078e00ff */
[----:B------:R2:W-:Y:S01]  /*a640*/  @!P1 SYNCS.ARRIVE.TRANS64 RZ, [R2+URZ+0x34850], R3 ;  /* 0x0348500302ff99a7 */ /* 0x0005e2000800003f */
[----:B------:R-:W-:Y:S05]  /*a650*/  @P2 BRA `(.L_x_191) ;  /* 0x0000000000042947 */ /* 0x000fea0003800000 */
[----:B------:R-:W-:Y:S01]  /*a660*/  BPT.TRAP 0x1 ;  /* 0x000000040000795c */ /* 0x000fe20000300000 */
.L_x_191:
[----:B------:R-:W-:-:S13]  /*a670*/  ISETP.NE.AND P1, PT, R19, RZ, PT ;  /* 0x000000ff1300720c */ /* 0x000fda0003f25270 */
[----:B------:R-:W-:Y:S05]  /*a680*/  @P1 BRA `(.L_x_192) ;  /* 0x0000000000041947 */ /* 0x000fea0003800000 */
[----:B------:R-:W-:Y:S01]  /*a690*/  BPT.TRAP 0x1 ;  /* 0x000000040000795c */ /* 0x000fe20000300000 */
.L_x_192:
[----:B------:R-:W3:Y:S01]  /*a6a0*/  S2R R9, SR_CgaCtaId ;  /* 0x0000000000097919 */ /* 0x000ee20000008800 */
[----:B--2---:R-:W-:Y:S01]  /*a6b0*/  MOV R3, 0x400 ;  /* 0x0000040000037802 */ /* 0x004fe20000000f00 */
[----:B------:R-:W-:Y:S01]  /*a6c0*/  IMAD R16, R16, 0x4000, R21 ;  /* 0x0000400010107824 */ /* 0x000fe200078e0215 */
        /* <DEDUP_REMOVED lines=15> */
[----:B---3--:R-:W-:-:S05]  /*a7c0*/  LEA R3, R9, R3, 0x18 ;  /* 0x0000000309037211 */ /* 0x008fca00078ec0ff */
[----:B------:R-:W-:-:S05]  /*a7d0*/  IMAD R16, R16, 0x2, R3 ;  /* 0x0000000210107824 */ /* 0x000fca00078e0203 */
[----:B------:R-:W-:-:S13]  /*a7e0*/  R2UR UR6, R16 ;  /* 0x00000000100672ca */ /* 0x000fda00000e0000 */
[----:B------:R-:W-:Y:S02]  /*a7f0*/  UIADD3 UR8, UR6, 0x400, URZ ;  /* 0x0000040006087890 */ /* 0x000fe4000fffe03f */
[----:B------:R-:W-:-:S03]  /*a800*/  UIADD3 UR14, UR6, 0x4400, URZ ;  /* 0x00004400060e7890 */ /* 0x000fc6000fffe03f */
[----:B------:R-:W-:-:S04]  /*a810*/  UMOV UR6, 0x0 ;  /* 0x0000000000067882 */ /* 0x000fc80000000000 */
[----:B------:R2:W-:Y:S02]  /*a820*/  UTMALDG.4D.MULTICAST [UR8], [UR4], UR16, desc[UR6] ;  /* 0x00000608040073b4 */ /* 0x0005e40008019810 */
[----:B--2---:R-:W-:Y:S01]  /*a830*/  UMOV UR8, UR14 ;  /* 0x0000000e00087c82 */ /* 0x004fe20008000000 */
[----:B------:R-:W-:Y:S02]  /*a840*/  UMOV UR10, UR15 ;  /* 0x0000000f000a7c82 */ /* 0x000fe40008000000 */
[----:B------:R2:W-:Y:S02]  /*a850*/  UTMALDG.4D.MULTICAST [UR8], [UR4], UR16, desc[UR6] ;  /* 0x00000608040073b4 */ /* 0x0005e40008019810 */
[----:B--2---:R-:W-:Y:S01]  /*a860*/  NOP ;  /* 0x0000000000007918 */ /* 0x004fe20000000000 */
.L_x_185:
[----:B------:R-:W-:Y:S05]  /*a870*/  BSYNC B1 ;  /* 0x0000000000017941 */ /* 0x000fea0003800000 */
.L_x_184:
        /* <DEDUP_REMOVED lines=28> */
.L_x_195:
[----:B------:R-:W2:Y:S01]  /*aa40*/  S2R R3, SR_CgaCtaId ;  /* 0x0000000000037919 */ /* 0x000ea20000008800 */
[----:B------:R-:W-:-:S04]  /*aa50*/  MOV R2, 0x400 ;  /* 0x0000040000027802 */ /* 0x000fc80000000f00 */
[----:B--2---:R-:W-:Y:S02]  /*aa60*/  LEA R2, R3, R2, 0x18 ;  /* 0x0000000203027211 */ /* 0x004fe400078ec0ff */
[----:B------:R-:W-:-:S03]  /*aa70*/  SHF.L.U32 R3, R17, 0x1f, RZ ;  /* 0x0000001f11037819 */ /* 0x000fc600000006ff */
[----:B------:R-:W-:-:S04]  /*aa80*/  IMAD R2, R16, 0x8, R2 ;  /* 0x0000000810027824 */ /* 0x000fc800078e0202 */
[----:B------:R-:W2:Y:S02]  /*aa90*/  SYNCS.PHASECHK.TRANS64.TRYWAIT P1, [R2+URZ+0x34840], R3 ;  /* 0x03484003020075a7 */ /* 0x000ea4000802017f */
[----:B--2---:R-:W-:Y:S05]  /*aaa0*/  @!P1 BRA `(.L_x_196) ;  /* 0x0000001000949947 */ /* 0x004fea0003800000 */
.L_x_234:
[----:B-1----:R-:W1:Y:S01]  /*aab0*/  S2R R9, SR_TID.X ;  /* 0x0000000000097919 */ /* 0x002e620000002100 */
[----:B------:R-:W-:Y:S01]  /*aac0*/  UPRMT UR4, UR38, 0x9910, URZ ;  /* 0x0000991026047896 */ /* 0x000fe2000800003f */
[----:B-1----:R-:W-:-:S13]  /*aad0*/  LOP3.LUT P1, RZ, R9, 0x7f, RZ, 0xc0, !PT ;  /* 0x0000007f09ff7812 */ /* 0x002fda000782c0ff */
[----:B--2---:R-:W-:-:S04]  /*aae0*/  @!P1 MOV R3, 0xc000 ;  /* 0x0000c00000039802 */ /* 0x004fc80000000f00 */
[----:B------:R1:W-:Y:S02]  /*aaf0*/  @!P1 SYNCS.ARRIVE.TRANS64 RZ, [R2+URZ+0x34830], R3 ;  /* 0x0348300302ff99a7 */ /* 0x0003e4000800003f */
[----:B-1----:R-:W-:-:S05]  /*ab00*/  IMAD.U32 R3, RZ, RZ, UR4 ;  /* 0x00000004ff037e24 */ /* 0x002fca000f8e00ff */
[----:B------:R-:W-:-:S13]  /*ab10*/  ISETP.NE.AND P2, PT, R3, 0x2, PT ;  /* 0x000000020300780c */ /* 0x000fda0003f45270 */
[----:B------:R-:W-:Y:S05]  /*ab20*/  @P2 BRA `(.L_x_197) ;  /* 0x0000000000042947 */ /* 0x000fea0003800000 */
[----:B------:R-:W-:Y:S01]  /*ab30*/  BPT.TRAP 0x1 ;  /* 0x000000040000795c */ /* 0x000fe20000300000 */
.L_x_197:
[----:B------:R-:W-:-:S13]  /*ab40*/  ISETP.NE.AND P1, PT, R19, RZ, PT ;  /* 0x000000ff1300720c */ /* 0x000fda0003f25270 */
[----:B------:R-:W-:Y:S05]  /*ab50*/  @P1 BRA `(.L_x_198) ;  /* 0x0000000000041947 */ /* 0x000fea0003800000 */
[----:B------:R-:W-:Y:S01]  /*ab60*/  BPT.TRAP 0x1 ;  /* 0x000000040000795c */ /* 0x000fe20000300000 */
.L_x_198:
        /* <DEDUP_REMOVED lines=21> */
[----:B------:R-:W-:Y:S01]  /*acc0*/  R2UR UR8, R2 ;  /* 0x00000000020872ca */ /* 0x000fe200000e0000 */
[----:B------:R-:W-:-:S12]  /*acd0*/  IMAD R2, R7, 0x8, R3 ;  /* 0x0000000807027824 */ /* 0x000fd800078e0203 */
        /* <DEDUP_REMOVED lines=13> */
.L_x_235:
[----:B------:R-:W2:Y:S02]  /*adb0*/  S2R R3, SR_TID.X ;  /* 0x0000000000037919 */ /* 0x000ea40000002100 */
[----:B--2---:R-:W-:-:S13]  /*adc0*/  LOP3.LUT P1, RZ, R3, 0x7f, RZ, 0xc0, !PT ;  /* 0x0000007f03ff7812 */ /* 0x004fda000782c0ff */
[----:B------:R-:W-:-:S04]  /*add0*/  @!P1 MOV R3, 0x8000 ;  /* 0x0000800000039802 */ /* 0x000fc80000000f00 */
[----:B------:R2:W-:Y:S01]  /*ade0*/  @!P1 SYNCS.ARRIVE.TRANS64 RZ, [R2+URZ+0x34850], R3 ;  /* 0x0348500302ff99a7 */ /* 0x0005e2000800003f */
[----:B------:R-:W-:Y:S05]  /*adf0*/  @P2 BRA `(.L_x_200) ;  /* 0x0000000000042947 */ /* 0x000fea0003800000 */
[----:B------:R-:W-:Y:S01]  /*ae00*/  BPT.TRAP 0x1 ;  /* 0x000000040000795c */ /* 0x000fe20000300000 */
.L_x_200:
[----:B------:R-:W-:-:S13]  /*ae10*/  ISETP.NE.AND P1, PT, R19, RZ, PT ;  /* 0x000000ff1300720c */ /* 0x000fda0003f25270 */
[----:B------:R-:W-:Y:S05]  /*ae20*/  @P1 BRA `(.L_x_201) ;  /* 0x0000000000041947 */ /* 0x000fea0003800000 */
[----:B------:R-:W-:Y:S01]  /*ae30*/  BPT.TRAP 0x1 ;  /* 0x000000040000795c */ /* 0x000fe20000300000 */
.L_x_201:
        /* <DEDUP_REMOVED lines=13> */
[----:B------:R-:W-:Y:S01]  /*af10*/  IMAD.MOV.U32 R18, RZ, RZ, R11 ;  /* 0x000000ffff127224 */ /* 0x000fe200078e000b */
[----:B------:R-:W-:-:S04]  /*af20*/  MOV R5, R8 ;  /* 0x0000000800057202 */ /* 0x000fc80000000f00 */
        /* <DEDUP_REMOVED lines=14> */
.L_x_194:
[----:B------:R-:W-:Y:S05]  /*b010*/  BSYNC B1 ;  /* 0x0000000000017941 */ /* 0x000fea0003800000 */
.L_x_193:
[C---:B------:R-:W-:Y:S01]  /*b020*/  ISETP.GT.AND P1, PT, R6.reuse, 0x1, PT ;  /* 0x000000010600780c */ /* 0x040fe20003f24270 */
[----:B------:R-:W-:-:S12]  /*b030*/  VIADD R6, R6, 0xfffffffe ;  /* 0xfffffffe06067836 */ /* 0x000fd80000000000 */
[----:B------:R-:W-:Y:S05]  /*b040*/  @P1 BRA `(.L_x_202) ;  /* 0xfffffff000241947 */ /* 0x000fea000383ffff */
.L_x_183:
[----:B------:R-:W-:Y:S05]  /*b050*/  BSYNC B0 ;  /* 0x0000000000007941 */ /* 0x000fea0003800000 */
.L_x_172:
[----:B------:R-:W-:Y:S04]  /*b060*/  BSSY B0, `(.L_x_203) ;  /* 0x0000030000007945 */ /* 0x000fe80003800000 */
[----:B------:R-:W-:Y:S05]  /*b070*/  @!P6 BRA `(.L_x_204) ;  /* 0x0000000000b8e947 */ /* 0x000fea0003800000 */
[----:B------:R-:W2:Y:S01]  /*b080*/  S2R R3, SR_CgaCtaId ;  /* 0x0000000000037919 */ /* 0x000ea20000008800 */
[----:B-1----:R-:W-:-:S04]  /*b090*/  MOV R2, 0x400 ;  /* 0x0000040000027802 */ /* 0x002fc80000000f00 */
[----:B--2---:R-:W-:-:S05]  /*b0a0*/  LEA R2, R3, R2, 0x18 ;  /* 0x0000000203027211 */ /* 0x004fca00078ec0ff */
[----:B------:R-:W-:Y:S01]  /*b0b0*/  IMAD R3, R16, 0x8, R2 ;  /* 0x0000000810037824 */ /* 0x000fe200078e0202 */
[----:B------:R-:W-:-:S04]  /*b0c0*/  SHF.L.U32 R2, R17, 0x1f, RZ ;  /* 0x0000001f11027819 */ /* 0x000fc800000006ff */
[----:B------:R-:W1:Y:S02]  /*b0d0*/  SYNCS.PHASECHK.TRANS64.TRYWAIT P0, [R3+URZ+0x34860], R2 ;  /* 0x03486002030075a7 */ /* 0x000e64000800017f */
[----:B-1----:R-:W-:Y:S05]  /*b0e0*/  @!P0 BRA `(.L_x_205) ;  /* 0x0000000c002c8947 */ /* 0x002fea0003800000 */
.L_x_236:
[----:B------:R-:W2:Y:S01]  /*b0f0*/  S2R R4, SR_TID.X ;  /* 0x0000000000047919 */ /* 0x000ea20000002100 */
[----:B------:R-:W-:-:S04]  /*b100*/  UPRMT UR4, UR38, 0x9910, URZ ;  /* 0x0000991026047896 */ /* 0x000fc8000800003f */
[----:B------:R-:W-:Y:S01]  /*b110*/  UISETP.NE.AND UP0, UPT, UR4, 0x2, UPT ;  /* 0x000000020400788c */ /* 0x000fe2000bf05270 */
[----:B--2---:R-:W-:-:S13]  /*b120*/  LOP3.LUT P0, RZ, R4, 0x7f, RZ, 0xc0, !PT ;  /* 0x0000007f04ff7812 */ /* 0x004fda000780c0ff */
[----:B-1----:R-:W-:-:S04]  /*b130*/  @!P0 IMAD.MOV.U32 R2, RZ, RZ, 0x8000 ;  /* 0x00008000ff028424 */ /* 0x002fc800078e00ff */
[----:B------:R1:W-:Y:S01]  /*b140*/  @!P0 SYNCS.ARRIVE.TRANS64 RZ, [R3+URZ+0x34850], R2 ;  /* 0x0348500203ff89a7 */ /* 0x0003e2000800003f */
[----:B------:R-:W-:-:S13]  /*b150*/  PLOP3.LUT P0, PT, PT, PT, UP0, 0x80, 0x0 ;  /* 0x000000000000781c */ /* 0x000fda0003f0f008 */
[----:B-1----:R-:W-:Y:S05]  /*b160*/  @P0 BRA `(.L_x_206) ;  /* 0x0000000000040947 */ /* 0x002fea0003800000 */
[----:B------:R-:W-:Y:S01]  /*b170*/  BPT.TRAP 0x1 ;  /* 0x000000040000795c */ /* 0x000fe20000300000 */
.L_x_206:
[----:B------:R-:W-:-:S13]  /*b180*/  ISETP.NE.AND P0, PT, R19, RZ, PT ;  /* 0x000000ff1300720c */ /* 0x000fda0003f05270 */
[----:B------:R-:W-:Y:S05]  /*b190*/  @P0 BRA `(.L_x_207) ;  /* 0x0000000000040947 */ /* 0x000fea0003800000 */
[----:B------:R-:W-:Y:S01]  /*b1a0*/  BPT.TRAP 0x1 ;  /* 0x000000040000795c */ /* 0x000fe20000300000 */
.L_x_207:
[----:B------:R-:W1:Y:S01]  /*b1b0*/  S2R R4, SR_CgaCtaId ;  /* 0x0000000000047919 */ /* 0x000e620000008800 */
[----:B------:R-:W-:Y:S01]  /*b1c0*/  MOV R2, 0x400 ;  /* 0x0000040000027802 */ /* 0x000fe20000000f00 */
[----:B------:R-:W-:Y:S01]  /*b1d0*/  UIADD3 UR4, UP0, UR36, 0x470, URZ ;  /* 0x0000047024047890 */ /* 0x000fe2000ff1e03f */
[----:B------:R-:W-:Y:S01]  /*b1e0*/  LEA R21, R16, R21, 0xe ;  /* 0x0000001510157211 */ /* 0x000fe200078e70ff */
[----:B------:R-:W-:Y:S01]  /*b1f0*/  UMOV UR10, URZ ;  /* 0x0000003f000a7c82 */ /* 0x000fe20008000000 */
[----:B------:R-:W-:Y:S01]  /*b200*/  R2UR UR5, R20 ;  /* 0x00000000140572ca */ /* 0x000fe200000e0000 */
[----:B------:R-:W-:Y:S01]  /*b210*/  UMOV UR16, 0x30000 ;  /* 0x0003000000107882 */ /* 0x000fe20000000000 */
[----:B------:R-:W-:Y:S01]  /*b220*/  R2UR UR11, R18 ;  /* 0x00000000120b72ca */ /* 0x000fe200000e0000 */
[----:B------:R-:W-:Y:S01]  /*b230*/  UMOV UR7, 0x14f00000 ;  /* 0x14f0000000077882 */ /* 0x000fe20000000000 */
[----:B------:R-:W-:Y:S01]  /*b240*/  R2UR UR9, R3 ;  /* 0x00000000030972ca */ /* 0x000fe200000e0000 */
[----:B------:R-:W-:Y:S01]  /*b250*/  UMOV UR15, 0x40 ;  /* 0x00000040000f7882 */ /* 0x000fe20000000000 */
[----:B------:R-:W-:-:S02]  /*b260*/  R2UR UR12, R0 ;  /* 0x00000000000c72ca */ /* 0x000fc400000e0000 */
[----:B------:R-:W-:-:S07]  /*b270*/  R2UR UR13, R5 ;  /* 0x00000000050d72ca */ /* 0x000fce00000e0000 */
[----:B------:R-:W-:Y:S02]  /*b280*/  ULEA UR11, UR11, UR5, 0x7 ;  /* 0x000000050b0b7291 */ /* 0x000fe4000f8e383f */
[----:B------:R-:W-:Y:S02]  /*b290*/  UIADD3 UR9, UR9, 0x34850, URZ ;  /* 0x0003485009097890 */ /* 0x000fe4000fffe03f */
[----:B------:R-:W-:Y:S01]  /*b2a0*/  UIADD3.X UR5, URZ, UR37, URZ, UP0, !UPT ;  /* 0x000000253f057290 */ /* 0x000fe200087fe43f */
[----:B-1----:R-:W-:-:S05]  /*b2b0*/  LEA R2, R4, R2, 0x18 ;  /* 0x0000000204027211 */ /* 0x002fca00078ec0ff */
        /* <DEDUP_REMOVED lines=9> */
[----:B--2---:R-:W-:Y:S01]  /*b350*/  NOP ;  /* 0x0000000000007918 */ /* 0x004fe20000000000 */
.L_x_204:
[----:B------:R-:W-:Y:S05]  /*b360*/  BSYNC B0 ;  /* 0x0000000000007941 */ /* 0x000fea0003800000 */
.L_x_203:
[----:B------:R-:W2:Y:S01]  /*b370*/  LDL.LU R0, [R1+0x14] ;  /* 0x0000140001007983 */ /* 0x000ea20000300800 */
[----:B------:R-:W-:-:S03]  /*b380*/  ULDC UR4, c[0x0][0xda4] ;  /* 0x0003690000047ab9 */ /* 0x000fc60000000800 */
[----:B-1----:R-:W3:Y:S01]  /*b390*/  LDL.LU R2, [R1+0x1c] ;  /* 0x00001c0001027983 */ /* 0x002ee20000300800 */
        /* <DEDUP_REMOVED lines=8> */
[----:B-1----:R-:W-:-:S04]  /*b420*/  SEL R0, RZ, 0x1, P0 ;  /* 0x00000001ff007807 */ /* 0x002fc80000000000 */
[----:B------:R-:W-:-:S05]  /*b430*/  LOP3.LUT R17, R17, R0, RZ, 0x3c, !PT ;  /* 0x0000000011117212 */ /* 0x000fca00078e3cff */
[----:B--2---:R-:W-:Y:S05]  /*b440*/  @!P1 BRA `(.L_x_208) ;  /* 0xffffffd0003c9947 */ /* 0x004fea000383ffff */
[----:B------:R-:W-:-:S07]  /*b450*/  LOP3.LUT R2, R2, 0x1, RZ, 0xc, !PT ;  /* 0x0000000102027812 */ /* 0x000fce00078e0cff */
.L_x_156:
[----:B------:R-:W1:Y:S01]  /*b460*/  S2R R3, SR_CgaCtaId ;  /* 0x0000000000037919 */ /* 0x000e620000008800 */
[----:B------:R-:W-:Y:S01]  /*b470*/  MOV R0, 0x400 ;  /* 0x0000040000007802 */ /* 0x000fe20000000f00 */
[----:B------:R-:W-:Y:S03]  /*b480*/  BSSY B0, `(.L_x_209) ;  /* 0x0000005000007945 */ /* 0x000fe60003800000 */
[----:B-1----:R-:W-:Y:S02]  /*b490*/  LEA R0, R3, R0, 0x18 ;  /* 0x0000000003007211 */ /* 0x002fe400078ec0ff */
[----:B------:R-:W-:-:S04]  /*b4a0*/  SHF.L.U32 R3, R2, 0x1f, RZ ;  /* 0x0000001f02037819 */ /* 0x000fc800000006ff */
[----:B------:R-:W1:Y:S02]  /*b4b0*/  SYNCS.PHASECHK.TRANS64.TRYWAIT P0, [R0+URZ+0x34820], R3 ;  /* 0x03482003000075a7 */ /* 0x000e64000800017f */
[----:B-1----:R-:W-:Y:S05]  /*b4c0*/  @!P0 BRA `(.L_x_210) ;  /* 0x0000000800488947 */ /* 0x002fea0003800000 */
.L_x_237:
[----:B------:R-:W-:Y:S05]  /*b4d0*/  BSYNC B0 ;  /* 0x0000000000007941 */ /* 0x000fea0003800000 */
.L_x_209:
[----:B------:R-:W-:-:S03]  /*b4e0*/  UMOV UR4, 0xffffffff ;  /* 0xffffffff00047882 */ /* 0x000fc60000000000 */
[----:B------:R-:W-:Y:S05]  /*b4f0*/  BRA.DIV UR4, `(.L_x_211) ;  /* 0x0000000a04507947 */ /* 0x000fea000b800000 */
[----:B------:R-:W2:Y:S02]  /*b500*/  S2R R2, SR_TID.X ;  /* 0x0000000000027919 */ /* 0x000ea40000002100 */
[----:B--2---:R-:W-:-:S04]  /*b510*/  SHF.R.U32.HI R2, RZ, 0x5, R2 ;  /* 0x00000005ff027819 */ /* 0x004fc80000011602 */
[----:B------:R-:W-:-:S05]  /*b520*/  LOP3.LUT R2, R2, 0x3, RZ, 0xc0, !PT ;  /* 0x0000000302027812 */ /* 0x000fca00078ec0ff */
[----:B------:R2:W3:Y:S02]  /*b530*/  SHFL.IDX PT, R14, R2, RZ, 0x1f ;  /* 0x00001fff020e7589 */ /* 0x0004e400000e0000 */
.L_x_240:
[----:B---3--:R-:W-:Y:S01]  /*b540*/  ISETP.NE.AND P0, PT, R14, RZ, PT ;  /* 0x000000ff0e00720c */ /* 0x008fe20003f05270 */
[----:B------:R-:W-:-:S12]  /*b550*/  BSSY B0, `(.L_x_212) ;  /* 0x0000026000007945 */ /* 0x000fd80003800000 */
[----:B------:R-:W-:Y:S05]  /*b560*/  @P0 BRA `(.L_x_213) ;  /* 0x0000000000900947 */ /* 0x000fea0003800000 */
[----:B------:R-:W-:-:S03]  /*b570*/  UMOV UR4, 0xffffffff ;  /* 0xffffffff00047882 */ /* 0x000fc60000000000 */
[----:B------:R-:W-:Y:S05]  /*b580*/  BRA.DIV UR4, `(.L_x_214) ;  /* 0x0000000a04607947 */ /* 0x000fea000b800000 */
[----:B------:R-:W-:-:S13]  /*b590*/  ELECT P6, URZ, PT ;  /* 0x00000000003f782f */ /* 0x000fda00038c0000 */
.L_x_243:
[----:B------:R-:W-:Y:S05]  /*b5a0*/  @!P6 BRA `(.L_x_213) ;  /* 0x000000000080e947 */ /* 0x000fea0003800000 */
[----:B--2---:R-:W2:Y:S02]  /*b5b0*/  LDL R2, [R1+0x24] ;  /* 0x0000240001027983 */ /* 0x004ea40000100800 */
[----:B--2---:R-:W-:-:S13]  /*b5c0*/  R2UR UR4, R2 ;  /* 0x00000000020472ca */ /* 0x004fda00000e0000 */
[----:B------:R-:W-:-:S06]  /*b5d0*/  ULOP3.LUT UR4, UR4, 0x2, URZ, 0xfc, !UPT ;  /* 0x0000000204047892 */ /* 0x000fcc000f8efc3f */
[----:B------:R-:W-:-:S05]  /*b5e0*/  IMAD.U32 R2, RZ, RZ, UR4 ;  /* 0x00000004ff027e24 */ /* 0x000fca000f8e00ff */
[----:B------:R-:W-:-:S13]  /*b5f0*/  ISETP.NE.AND P2, PT, R2, 0x3, PT ;  /* 0x000000030200780c */ /* 0x000fda0003f45270 */
[----:B------:R-:W-:Y:S05]  /*b600*/  @!P2 BRA `(.L_x_215) ;  /* 0x000000000004a947 */ /* 0x000fea0003800000 */
[----:B------:R-:W-:Y:S01]  /*b610*/  BPT.TRAP 0x1 ;  /* 0x000000040000795c */ /* 0x000fe20000300000 */
.L_x_215:
[----:B-1----:R-:W-:Y:S01]  /*b620*/  VIADD R3, R0, 0x34840 ;  /* 0x0003484000037836 */ /* 0x002fe20000000000 */
[----:B------:R-:W-:Y:S02]  /*b630*/  SHF.L.U32 R5, R17, 0x1f, RZ ;  /* 0x0000001f11057819 */ /* 0x000fe400000006ff */
[C---:B------:R-:W-:Y:S01]  /*b640*/  IADD3 R2, R16.reuse, 0x1, RZ ;  /* 0x0000000110027810 */ /* 0x040fe20007ffe0ff */
[----:B------:R-:W-:-:S03]  /*b650*/  IMAD R6, R16, 0x8, R3 ;  /* 0x0000000810067824 */ /* 0x000fc600078e0203 */
        /* <DEDUP_REMOVED lines=8> */
.L_x_244:
[----:B------:R-:W2:Y:S02]  /*b6e0*/  SYNCS.PHASECHK.TRANS64.TRYWAIT P0, [R3+URZ], R2 ;  /* 0x00000002030075a7 */ /* 0x000ea4000800017f */
[----:B--2---:R-:W-:Y:S05]  /*b6f0*/  @!P0 BRA `(.L_x_217) ;  /* 0x0000000800388947 */ /* 0x004fea0003800000 */
.L_x_245:
[----:B------:R-:W-:Y:S05]  /*b700*/  @!P2 BRA `(.L_x_218) ;  /* 0x000000000004a947 */ /* 0x000fea0003800000 */
[----:B------:R-:W-:Y:S01]  /*b710*/  BPT.TRAP 0x1 ;  /* 0x000000040000795c */ /* 0x000fe20000300000 */
.L_x_218:
[----:B--2---:R-:W-:-:S04]  /*b720*/  VIADD R3, R0, 0x34860 ;  /* 0x0003486000037836 */ /* 0x004fc80000000000 */
[----:B------:R-:W-:-:S04]  /*b730*/  IMAD R16, R16, 0x8, R3 ;  /* 0x0000000810107824 */ /* 0x000fc800078e0203 */
[----:B------:R-:W2:Y:S02]  /*b740*/  SYNCS.PHASECHK.TRANS64.TRYWAIT P0, [R16+URZ], R5 ;  /* 0x00000005100075a7 */ /* 0x000ea4000800017f */
[----:B--2---:R-:W-:Y:S05]  /*b750*/  @!P0 BRA `(.L_x_219) ;  /* 0x0000000800348947 */ /* 0x004fea0003800000 */
.L_x_246:
[----:B------:R-:W-:-:S07]  /*b760*/  LEA R3, R4, R3, 0x3 ;  /* 0x0000000304037211 */ /* 0x000fce00078e18ff */
.L_x_220:
[----:B---3--:R3:W4:Y:S02]  /*b770*/  SYNCS.PHASECHK.TRANS64.TRYWAIT P0, [R3+URZ], R2 ;  /* 0x00000002030075a7 */ /* 0x008724000800017f */
[----:B----4-:R-:W-:Y:S05]  /*b780*/  @!P0 NANOSLEEP.SYNCS 0x989680 ;  /* 0x009896800000895d */ /* 0x010fea0003900000 */
[----:B------:R-:W4:Y:S02]  /*b790*/  @!P0 SYNCS.PHASECHK.TRANS64 P0, [R3+URZ], R2 ;  /* 0x00000002030085a7 */ /* 0x000f24000800007f */
[----:B----4-:R-:W-:Y:S05]  /*b7a0*/  @!P0 BRA `(.L_x_220) ;  /* 0xfffffffc00f08947 */ /* 0x010fea000383ffff */
.L_x_213:
[----:B------:R-:W-:Y:S05]  /*b7b0*/  BSYNC B0 ;  /* 0x0000000000007941 */ /* 0x000fea0003800000 */
.L_x_212:
[----:B------:R-:W-:Y:S05]  /*b7c0*/  EXIT ;  /* 0x000000000000794d */ /* 0x000fea0003800000 */
.L_x_130:
[----:B-1----:R-:W-:-:S04]  /*b7d0*/  IMAD.U32 R3, RZ, RZ, UR60 ;  /* 0x0000003cff037e24 */ /* 0x002fc8000f8e00ff */
[----:B------:R1:W2:Y:S03]  /*b7e0*/  SYNCS.PHASECHK.TRANS64.TRYWAIT P1, [R3+URZ+0x34800], R0 ;  /* 0x03480000030075a7 */ /* 0x0002a6000802017f */
[----:B--2---:R-:W-:Y:S05]  /*b7f0*/  @!P1 NANOSLEEP.SYNCS 0x989680 ;  /* 0x009896800000995d */ /* 0x004fea0003900000 */
[----:B------:R-:W2:Y:S02]  /*b800*/  @!P1 SYNCS.PHASECHK.TRANS64 P1, [R3+URZ+0x34800], R0 ;  /* 0x03480000030095a7 */ /* 0x000ea4000802007f */
[----:B--2---:R-:W-:Y:S05]  /*b810*/  @!P1 BRA `(.L_x_130) ;  /* 0xfffffffc00ec9947 */ /* 0x004fea000383ffff */
[----:B------:R-:W-:Y:S05]  /*b820*/  BRA `(.L_x_221) ;  /* 0xffffff5c00a47947 */ /* 0x000fea000383ffff */
.L_x_134:
[----:B--2---:R2:W3:Y:S02]  /*b830*/  SYNCS.PHASECHK.TRANS64.TRYWAIT P1, [R0+URZ+0x34830], R3 ;  /* 0x03483003000075a7 */ /* 0x0044e4000802017f */
[----:B---3--:R-:W-:Y:S05]  /*b840*/  @!P1 NANOSLEEP.SYNCS 0x989680 ;  /* 0x009896800000995d */ /* 0x008fea0003900000 */
[----:B------:R-:W3:Y:S02]  /*b850*/  @!P1 SYNCS.PHASECHK.TRANS64 P1, [R0+URZ+0x34830], R3 ;  /* 0x03483003000095a7 */ /* 0x000ee4000802007f */
[----:B---3--:R-:W-:Y:S05]  /*b860*/  @!P1 BRA `(.L_x_134) ;  /* 0xfffffffc00f09947 */ /* 0x008fea000383ffff */
[----:B------:R-:W-:Y:S05]  /*b870*/  BRA `(.L_x_133) ;  /* 0xffffff5c00c07947 */ /* 0x000fea000383ffff */
.L_x_140:
[----:B--2---:R-:W-:-:S04]  /*b880*/  IMAD.U32 R8, RZ, RZ, UR7 ;  /* 0x00000007ff087e24 */ /* 0x004fc8000f8e00ff */
[----:B------:R2:W3:Y:S03]  /*b890*/  SYNCS.PHASECHK.TRANS64.TRYWAIT P1, [R8+URZ+0x34830], R7 ;  /* 0x03483007080075a7 */ /* 0x0004e6000802017f */
[----:B---3--:R-:W-:Y:S05]  /*b8a0*/  @!P1 NANOSLEEP.SYNCS 0x989680 ;  /* 0x009896800000995d */ /* 0x008fea0003900000 */
[----:B------:R-:W3:Y:S02]  /*b8b0*/  @!P1 SYNCS.PHASECHK.TRANS64 P1, [R8+URZ+0x34830], R7 ;  /* 0x03483007080095a7 */ /* 0x000ee4000802007f */
[----:B---3--:R-:W-:Y:S05]  /*b8c0*/  @!P1 BRA `(.L_x_140) ;  /* 0xfffffffc00ec9947 */ /* 0x008fea000383ffff */
[----:B------:R-:W-:Y:S05]  /*b8d0*/  BRA `(.L_x_139) ;  /* 0xffffff8800687947 */ /* 0x000fea000383ffff */
.L_x_144:
[----:B-12---:R-:W-:-:S04]  /*b8e0*/  IMAD.U32 R7, RZ, RZ, UR10 ;  /* 0x0000000aff077e24 */ /* 0x006fc8000f8e00ff */
[----:B------:R1:W2:Y:S03]  /*b8f0*/  SYNCS.PHASECHK.TRANS64.TRYWAIT P1, [R7+URZ+0x34850], R6 ;  /* 0x03485006070075a7 */ /* 0x0002a6000802017f */
[----:B--2---:R-:W-:Y:S05]  /*b900*/  @!P1 NANOSLEEP.SYNCS 0x989680 ;  /* 0x009896800000995d */ /* 0x004fea0003900000 */
[----:B------:R-:W2:Y:S02]  /*b910*/  @!P1 SYNCS.PHASECHK.TRANS64 P1, [R7+URZ+0x34850], R6 ;  /* 0x03485006070095a7 */ /* 0x000ea4000802007f */
[----:B--2---:R-:W-:Y:S05]  /*b920*/  @!P1 BRA `(.L_x_144) ;  /* 0xfffffffc00ec9947 */ /* 0x004fea000383ffff */
[----:B------:R-:W-:Y:S05]  /*b930*/  BRA `(.L_x_143) ;  /* 0xffffff9000a07947 */ /* 0x000fea000383ffff */
.L_x_151:
[----:B--2---:R-:W-:-:S04]  /*b940*/  MOV R5, UR5 ;  /* 0x0000000500057c02 */ /* 0x004fc80008000f00 */
[----:B------:R2:W3:Y:S03]  /*b950*/  SYNCS.PHASECHK.TRANS64.TRYWAIT P1, [R5+URZ+0x34850], R4 ;  /* 0x03485004050075a7 */ /* 0x0004e6000802017f */
[----:B---3--:R-:W-:Y:S05]  /*b960*/  @!P1 NANOSLEEP.SYNCS 0x989680 ;  /* 0x009896800000995d */ /* 0x008fea0003900000 */
[----:B------:R-:W3:Y:S02]  /*b970*/  @!P1 SYNCS.PHASECHK.TRANS64 P1, [R5+URZ+0x34850], R4 ;  /* 0x03485004050095a7 */ /* 0x000ee4000802007f */
[----:B---3--:R-:W-:Y:S05]  /*b980*/  @!P1 BRA `(.L_x_151) ;  /* 0xfffffffc00ec9947 */ /* 0x008fea000383ffff */
[----:B------:R-:W-:Y:S05]  /*b990*/  BRA `(.L_x_150) ;  /* 0xffffffb400847947 */ /* 0x000fea000383ffff */
.L_x_163:
[----:B------:R-:W1:Y:S01]  /*b9a0*/  S2R R8, SR_TID.X ;  /* 0x0000000000087919 */ /* 0x000e620000002100 */
[----:B------:R-:W-:Y:S01]  /*b9b0*/  BSSY B0, `(.L_x_222) ;  /* 0x000000a000007945 */ /* 0x000fe20003800000 */
[----:B------:R-:W-:Y:S01]  /*b9c0*/  IMAD.MOV.U32 R12, RZ, RZ, RZ ;  /* 0x000000ffff0c7224 */ /* 0x000fe200078e00ff */
[----:B------:R-:W-:Y:S01]  /*b9d0*/  MOV R15, 0xffffffff ;  /* 0xffffffff000f7802 */ /* 0x000fe20000000f00 */
[----:B------:R-:W-:Y:S01]  /*b9e0*/  IMAD.MOV.U32 R11, RZ, RZ, 0x1f ;  /* 0x0000001fff0b7424 */ /* 0x000fe200078e00ff */
[----:B-1----:R-:W-:-:S04]  /*b9f0*/  SHF.R.U32.HI R8, RZ, 0x5, R8 ;  /* 0x00000005ff087819 */ /* 0x002fc80000011608 */
[----:B------:R-:W-:-:S05]  /*ba00*/  LOP3.LUT R8, R8, 0x3, RZ, 0xc0, !PT ;  /* 0x0000000308087812 */ /* 0x000fca00078ec0ff */
[----:B------:R-:W-:-:S07]  /*ba10*/  IMAD.MOV.U32 R13, RZ, RZ, R8 ;  /* 0x000000ffff0d7224 */ /* 0x000fce00078e0008 */
[----:B------:R-:W-:Y:S05]  /*ba20*/  WARPSYNC.COLLECTIVE R15, `(.L_x_223) ;  /* 0x000000000f087348 */ /* 0x000fea0003c00000 */
[----:B------:R1:W2:Y:S02]  /*ba30*/  SHFL.IDX P6, R14, R13, R12, R11 ;  /* 0x0000000c0d0e7389 */ /* 0x0002a400000c000b */
[----:B-12---:R-:W-:Y:S01]  /*ba40*/  ENDCOLLECTIVE ;  /* 0x000000000000791b */ /* 0x006fe20003800000 */
.L_x_223:
[----:B------:R-:W-:Y:S05]  /*ba50*/  BSYNC B0 ;  /* 0x0000000000007941 */ /* 0x000fea0003800000 */
.L_x_222:
[----:B------:R-:W-:Y:S05]  /*ba60*/  BRA `(.L_x_224) ;  /* 0xffffffd400607947 */ /* 0x000fea000383ffff */
.L_x_164:
[----:B------:R-:W-:Y:S01]  /*ba70*/  BSSY B0, `(.L_x_225) ;  /* 0x0000006000007945 */ /* 0x000fe20003800000 */
[----:B------:R-:W-:-:S07]  /*ba80*/  IMAD.MOV.U32 R15, RZ, RZ, -0x1 ;  /* 0xffffffffff0f7424 */ /* 0x000fce00078e00ff */
[----:B------:R-:W-:Y:S05]  /*ba90*/  WARPSYNC.COLLECTIVE R15, `(.L_x_226) ;  /* 0x000000000f0c7348 */ /* 0x000fea0003c00000 */
[----:B------:R-:W-:Y:S02]  /*baa0*/  ELECT P6, UR62, PT ;  /* 0x00000000003e782f */ /* 0x000fe400038c0000 */
[----:B------:R-:W-:Y:S01]  /*bab0*/  MOV R14, UR62 ;  /* 0x0000003e000e7c02 */ /* 0x000fe20008000f00 */
[----:B------:R-:W-:Y:S10]  /*bac0*/  ENDCOLLECTIVE ;  /* 0x000000000000791b */ /* 0x000ff40003800000 */
.L_x_226:
[----:B------:R-:W-:Y:S05]  /*bad0*/  BSYNC B0 ;  /* 0x0000000000007941 */ /* 0x000fea0003800000 */
.L_x_225:
[----:B------:R-:W-:Y:S05]  /*bae0*/  BRA `(.L_x_227) ;  /* 0xffffffd4005c7947 */ /* 0x000fea000383ffff */
.L_x_167:
[----:B--2---:R2:W3:Y:S02]  /*baf0*/  SYNCS.PHASECHK.TRANS64.TRYWAIT P1, [R5+URZ+0x34840], R9 ;  /* 0x03484009050075a7 */ /* 0x0044e4000802017f */
[----:B---3--:R-:W-:Y:S05]  /*bb00*/  @!P1 NANOSLEEP.SYNCS 0x989680 ;  /* 0x009896800000995d */ /* 0x008fea0003900000 */
[----:B------:R-:W3:Y:S02]  /*bb10*/  @!P1 SYNCS.PHASECHK.TRANS64 P1, [R5+URZ+0x34840], R9 ;  /* 0x03484009050095a7 */ /* 0x000ee4000802007f */
[----:B---3--:R-:W-:Y:S05]  /*bb20*/  @!P1 BRA `(.L_x_167) ;  /* 0xfffffffc00f09947 */ /* 0x008fea000383ffff */
[----:B------:R-:W-:Y:S05]  /*bb30*/  BRA `(.L_x_228) ;  /* 0xffffffd400bc7947 */ /* 0x000fea000383ffff */
.L_x_171:
        /* <DEDUP_REMOVED lines=8> */
.L_x_177:
[----:B-1----:R1:W2:Y:S02]  /*bbc0*/  SYNCS.PHASECHK.TRANS64.TRYWAIT P1, [R2+URZ+0x34840], R3 ;  /* 0x03484003020075a7 */ /* 0x0022a4000802017f */
[----:B--2---:R-:W-:Y:S05]  /*bbd0*/  @!P1 NANOSLEEP.SYNCS 0x989680 ;  /* 0x009896800000995d */ /* 0x004fea0003900000 */
[----:B------:R-:W2:Y:S02]  /*bbe0*/  @!P1 SYNCS.PHASECHK.TRANS64 P1, [R2+URZ+0x34840], R3 ;  /* 0x03484003020095a7 */ /* 0x000ea4000802007f */
[----:B--2---:R-:W-:Y:S05]  /*bbf0*/  @!P1 BRA `(.L_x_177) ;  /* 0xfffffffc00f09947 */ /* 0x004fea000383ffff */
[----:B------:R-:W-:Y:S05]  /*bc00*/  BRA `(.L_x_230) ;  /* 0xffffffdc00b47947 */ /* 0x000fea000383ffff */
.L_x_180:
[----:B-1----:R1:W2:Y:S02]  /*bc10*/  SYNCS.PHASECHK.TRANS64.TRYWAIT P1, [R2+URZ+0x34860], R3 ;  /* 0x03486003020075a7 */ /* 0x0022a4000802017f */
[----:B--2---:R-:W-:Y:S05]  /*bc20*/  @!P1 NANOSLEEP.SYNCS 0x989680 ;  /* 0x009896800000995d */ /* 0x004fea0003900000 */
[----:B------:R-:W2:Y:S02]  /*bc30*/  @!P1 SYNCS.PHASECHK.TRANS64 P1, [R2+URZ+0x34860], R3 ;  /* 0x03486003020095a7 */ /* 0x000ea4000802007f */
[----:B--2---:R-:W-:Y:S05]  /*bc40*/  @!P1 BRA `(.L_x_180) ;  /* 0xfffffffc00f09947 */ /* 0x004fea000383ffff */
[----:B------:R-:W-:Y:S05]  /*bc50*/  BRA `(.L_x_231) ;  /* 0xffffffe000607947 */ /* 0x000fea000383ffff */
.L_x_187:
[----:B--2---:R2:W3:Y:S02]  /*bc60*/  SYNCS.PHASECHK.TRANS64.TRYWAIT P1, [R2+URZ+0x34840], R3 ;  /* 0x03484003020075a7 */ /* 0x0044e4000802017f */
[----:B---3--:R-:W-:Y:S05]  /*bc70*/  @!P1 NANOSLEEP.SYNCS 0x989680 ;  /* 0x009896800000995d */ /* 0x008fea0003900000 */
[----:B------:R-:W3:Y:S02]  /*bc80*/  @!P1 SYNCS.PHASECHK.TRANS64 P1, [R2+URZ+0x34840], R3 ;  /* 0x03484003020095a7 */ /* 0x000ee4000802007f */
[----:B---3--:R-:W-:Y:S05]  /*bc90*/  @!P1 BRA `(.L_x_187) ;  /* 0xfffffffc00f09947 */ /* 0x008fea000383ffff */
[----:B------:R-:W-:Y:S05]  /*bca0*/  BRA `(.L_x_232) ;  /* 0xffffffe400987947 */ /* 0x000fea000383ffff */
.L_x_190:
[----:B-1----:R1:W2:Y:S02]  /*bcb0*/  SYNCS.PHASECHK.TRANS64.TRYWAIT P1, [R2+URZ+0x34860], R17 ;  /* 0x03486011020075a7 */ /* 0x0022a4000802017f */
[----:B--2---:R-:W-:Y:S05]  /*bcc0*/  @!P1 NANOSLEEP.SYNCS 0x989680 ;  /* 0x009896800000995d */ /* 0x004fea0003900000 */
[----:B------:R-:W2:Y:S02]  /*bcd0*/  @!P1 SYNCS.PHASECHK.TRANS64 P1, [R2+URZ+0x34860], R17 ;  /* 0x03486011020095a7 */ /* 0x000ea4000802007f */
[----:B--2---:R-:W-:Y:S05]  /*bce0*/  @!P1 BRA `(.L_x_190) ;  /* 0xfffffffc00f09947 */ /* 0x004fea000383ffff */
[----:B------:R-:W-:Y:S05]  /*bcf0*/  BRA `(.L_x_233) ;  /* 0xffffffe800447947 */ /* 0x000fea000383ffff */
.L_x_196:
[----:B--2---:R2:W3:Y:S02]  /*bd00*/  SYNCS.PHASECHK.TRANS64.TRYWAIT P1, [R2+URZ+0x34840], R3 ;  /* 0x03484003020075a7 */ /* 0x0044e4000802017f */
[----:B---3--:R-:W-:Y:S05]  /*bd10*/  @!P1 NANOSLEEP.SYNCS 0x989680 ;  /* 0x009896800000995d */ /* 0x008fea0003900000 */
[----:B------:R-:W3:Y:S02]  /*bd20*/  @!P1 SYNCS.PHASECHK.TRANS64 P1, [R2+URZ+0x34840], R3 ;  /* 0x03484003020095a7 */ /* 0x000ee4000802007f */
[----:B---3--:R-:W-:Y:S05]  /*bd30*/  @!P1 BRA `(.L_x_196) ;  /* 0xfffffffc00f09947 */ /* 0x008fea000383ffff */
[----:B------:R-:W-:Y:S05]  /*bd40*/  BRA `(.L_x_234) ;  /* 0xffffffec00587947 */ /* 0x000fea000383ffff */
.L_x_199:
[----:B-1----:R1:W2:Y:S02]  /*bd50*/  SYNCS.PHASECHK.TRANS64.TRYWAIT P1, [R2+URZ+0x34860], R10 ;  /* 0x0348600a020075a7 */ /* 0x0022a4000802017f */
[----:B--2---:R-:W-:Y:S05]  /*bd60*/  @!P1 NANOSLEEP.SYNCS 0x989680 ;  /* 0x009896800000995d */ /* 0x004fea0003900000 */
[----:B------:R-:W2:Y:S02]  /*bd70*/  @!P1 SYNCS.PHASECHK.TRANS64 P1, [R2+URZ+0x34860], R10 ;  /* 0x0348600a020095a7 */ /* 0x000ea4000802007f */
[----:B--2---:R-:W-:Y:S05]  /*bd80*/  @!P1 BRA `(.L_x_199) ;  /* 0xfffffffc00f09947 */ /* 0x004fea000383ffff */
[----:B------:R-:W-:Y:S05]  /*bd90*/  BRA `(.L_x_235) ;  /* 0xfffffff000047947 */ /* 0x000fea000383ffff */
.L_x_205:
[----:B-1----:R1:W2:Y:S02]  /*bda0*/  SYNCS.PHASECHK.TRANS64.TRYWAIT P0, [R3+URZ+0x34860], R2 ;  /* 0x03486002030075a7 */ /* 0x0022a4000800017f */
[----:B--2---:R-:W-:Y:S05]  /*bdb0*/  @!P0 NANOSLEEP.SYNCS 0x989680 ;  /* 0x009896800000895d */ /* 0x004fea0003900000 */
[----:B------:R-:W2:Y:S02]  /*bdc0*/  @!P0 SYNCS.PHASECHK.TRANS64 P0, [R3+URZ+0x34860], R2 ;  /* 0x03486002030085a7 */ /* 0x000ea4000800007f */
[----:B--2---:R-:W-:Y:S05]  /*bdd0*/  @!P0 BRA `(.L_x_205) ;  /* 0xfffffffc00f08947 */ /* 0x004fea000383ffff */
[----:B------:R-:W-:Y:S05]  /*bde0*/  BRA `(.L_x_236) ;  /* 0xfffffff000c07947 */ /* 0x000fea000383ffff */
.L_x_210:
[----:B-1----:R1:W2:Y:S02]  /*bdf0*/  SYNCS.PHASECHK.TRANS64.TRYWAIT P0, [R0+URZ+0x34820], R3 ;  /* 0x03482003000075a7 */ /* 0x0022a4000800017f */
[----:B--2---:R-:W-:Y:S05]  /*be00*/  @!P0 NANOSLEEP.SYNCS 0x989680 ;  /* 0x009896800000895d */ /* 0x004fea0003900000 */
[----:B------:R-:W2:Y:S02]  /*be10*/  @!P0 SYNCS.PHASECHK.TRANS64 P0, [R0+URZ+0x34820], R3 ;  /* 0x03482003000085a7 */ /* 0x000ea4000800007f */
[----:B--2---:R-:W-:Y:S05]  /*be20*/  @!P0 BRA `(.L_x_210) ;  /* 0xfffffffc00f08947 */ /* 0x004fea000383ffff */
[----:B------:R-:W-:Y:S05]  /*be30*/  BRA `(.L_x_237) ;  /* 0xfffffff400a47947 */ /* 0x000fea000383ffff */
.L_x_211:
[----:B------:R-:W2:Y:S01]  /*be40*/  S2R R2, SR_TID.X ;  /* 0x0000000000027919 */ /* 0x000ea20000002100 */
[----:B------:R-:W-:Y:S01]  /*be50*/  BSSY B0, `(.L_x_238) ;  /* 0x000000a000007945 */ /* 0x000fe20003800000 */
[----:B------:R-:W-:Y:S01]  /*be60*/  IMAD.MOV.U32 R12, RZ, RZ, RZ ;  /* 0x000000ffff0c7224 */ /* 0x000fe200078e00ff */
[----:B------:R-:W-:Y:S01]  /*be70*/  MOV R11, 0x1f ;  /* 0x0000001f000b7802 */ /* 0x000fe20000000f00 */
[----:B------:R-:W-:Y:S01]  /*be80*/  IMAD.MOV.U32 R15, RZ, RZ, -0x1 ;  /* 0xffffffffff0f7424 */ /* 0x000fe200078e00ff */
[----:B--2---:R-:W-:-:S04]  /*be90*/  SHF.R.U32.HI R2, RZ, 0x5, R2 ;  /* 0x00000005ff027819 */ /* 0x004fc80000011602 */
[----:B------:R-:W-:-:S05]  /*bea0*/  LOP3.LUT R2, R2, 0x3, RZ, 0xc0, !PT ;  /* 0x0000000302027812 */ /* 0x000fca00078ec0ff */
[----:B------:R-:W-:-:S07]  /*beb0*/  IMAD.MOV.U32 R13, RZ, RZ, R2 ;  /* 0x000000ffff0d7224 */ /* 0x000fce00078e0002 */
[----:B-1----:R-:W-:Y:S05]  /*bec0*/  WARPSYNC.COLLECTIVE R15, `(.L_x_239) ;  /* 0x000000000f087348 */ /* 0x002fea0003c00000 */
[----:B------:R2:W3:Y:S02]  /*bed0*/  SHFL.IDX P6, R14, R13, R12, R11 ;  /* 0x0000000c0d0e7389 */ /* 0x0004e400000c000b */
[----:B-123--:R-:W-:Y:S01]  /*bee0*/  ENDCOLLECTIVE ;  /* 0x000000000000791b */ /* 0x00efe20003800000 */
.L_x_239:
[----:B------:R-:W-:Y:S05]  /*bef0*/  BSYNC B0 ;  /* 0x0000000000007941 */ /* 0x000fea0003800000 */
.L_x_238:
[----:B------:R-:W-:Y:S05]  /*bf00*/  BRA `(.L_x_240) ;  /* 0xfffffff4008c7947 */ /* 0x000fea000383ffff */
.L_x_214:
[----:B------:R-:W-:Y:S01]  /*bf10*/  BSSY B1, `(.L_x_241) ;  /* 0x0000006000017945 */ /* 0x000fe20003800000 */
[----:B------:R-:W-:-:S07]  /*bf20*/  IMAD.MOV.U32 R15, RZ, RZ, -0x1 ;  /* 0xffffffffff0f7424 */ /* 0x000fce00078e00ff */
[----:B-12---:R-:W-:Y:S05]  /*bf30*/  WARPSYNC.COLLECTIVE R15, `(.L_x_242) ;  /* 0x000000000f0c7348 */ /* 0x006fea0003c00000 */
[----:B------:R-:W-:Y:S02]  /*bf40*/  ELECT P6, UR62, PT ;  /* 0x00000000003e782f */ /* 0x000fe400038c0000 */
[----:B------:R-:W-:Y:S01]  /*bf50*/  MOV R14, UR62 ;  /* 0x0000003e000e7c02 */ /* 0x000fe20008000f00 */
[----:B-12---:R-:W-:Y:S10]  /*bf60*/  ENDCOLLECTIVE ;  /* 0x000000000000791b */ /* 0x006ff40003800000 */
.L_x_242:
[----:B------:R-:W-:Y:S05]  /*bf70*/  BSYNC B1 ;  /* 0x0000000000017941 */ /* 0x000fea0003800000 */
.L_x_241:
[----:B------:R-:W-:Y:S05]  /*bf80*/  BRA `(.L_x_243) ;  /* 0xfffffff400847947 */ /* 0x000fea000383ffff */
.L_x_216:
[----:B-1----:R1:W2:Y:S02]  /*bf90*/  SYNCS.PHASECHK.TRANS64.TRYWAIT P0, [R6+URZ], R5 ;  /* 0x00000005060075a7 */ /* 0x0022a4000800017f */
[----:B--2---:R-:W-:Y:S05]  /*bfa0*/  @!P0 NANOSLEEP.SYNCS 0x989680 ;  /* 0x009896800000895d */ /* 0x004fea0003900000 */
[----:B------:R-:W2:Y:S02]  /*bfb0*/  @!P0 SYNCS.PHASECHK.TRANS64 P0, [R6+URZ], R5 ;  /* 0x00000005060085a7 */ /* 0x000ea4000800007f */
[----:B--2---:R-:W-:Y:S05]  /*bfc0*/  @!P0 BRA `(.L_x_216) ;  /* 0xfffffffc00f08947 */ /* 0x004fea000383ffff */
[----:B------:R-:W-:Y:S05]  /*bfd0*/  BRA `(.L_x_244) ;  /* 0xfffffff400c07947 */ /* 0x000fea000383ffff */
.L_x_217:
[----:B--2---:R2:W3:Y:S02]  /*bfe0*/  SYNCS.PHASECHK.TRANS64.TRYWAIT P0, [R3+URZ], R2 ;  /* 0x00000002030075a7 */ /* 0x0044e4000800017f */
[----:B---3--:R-:W-:Y:S05]  /*bff0*/  @!P0 NANOSLEEP.SYNCS 0x989680 ;  /* 0x009896800000895d */ /* 0x008fea0003900000 */
[----:B------:R-:W3:Y:S02]  /*c000*/  @!P0 SYNCS.PHASECHK.TRANS64 P0, [R3+URZ], R2 ;  /* 0x00000002030085a7 */ /* 0x000ee4000800007f */
[----:B---3--:R-:W-:Y:S05]  /*c010*/  @!P0 BRA `(.L_x_217) ;  /* 0xfffffffc00f08947 */ /* 0x008fea000383ffff */
[----:B------:R-:W-:Y:S05]  /*c020*/  BRA `(.L_x_245) ;  /* 0xfffffff400b47947 */ /* 0x000fea000383ffff */
.L_x_219:
[----:B--2---:R2:W3:Y:S02]  /*c030*/  SYNCS.PHASECHK.TRANS64.TRYWAIT P0, [R16+URZ], R5 ;  /* 0x00000005100075a7 */ /* 0x0044e4000800017f */
[----:B---3--:R-:W-:Y:S05]  /*c040*/  @!P0 NANOSLEEP.SYNCS 0x989680 ;  /* 0x009896800000895d */ /* 0x008fea0003900000 */
[----:B------:R-:W3:Y:S02]  /*c050*/  @!P0 SYNCS.PHASECHK.TRANS64 P0, [R16+URZ], R5 ;  /* 0x00000005100085a7 */ /* 0x000ee4000800007f */
[----:B---3--:R-:W-:Y:S05]  /*c060*/  @!P0 BRA `(.L_x_219) ;  /* 0xfffffffc00f08947 */ /* 0x008fea000383ffff */
[----:B------:R-:W-:Y:S05]  /*c070*/  BRA `(.L_x_246) ;  /* 0xfffffff400b87947 */ /* 0x000fea000383ffff */
.L_x_247:
        /* <DEDUP_REMOVED lines=16> */
.L_x_2657:


//--------------------- .text._ZN7cutlass13device_kernelIN5flash11enable_sm90INS1_16FlashAttnFwdSm90INS1_25CollectiveMainloopFwdSm90ILi2EN4cute5tupleIJNS5_1CILi1EEES8_S8_EEENS6_IJNS7_ILi128EEESA_NS7_ILi192EEEEEELi128ENS_6half_tEfNS_4arch4Sm90ELb0ELb0ELb1ELb1ELb0ELb0ELb0ELb1ELb1ELb0ELb0ELb0EEENS1_21CollectiveEpilogueFwdINS6_IJSA_SA_SA_EEES9_SD_SF_Li256ELb1ELb0ELb0ELb0EEENS1_36VarlenDynamicPersistentTileSchedulerILi128ELi128ELi256ELi32ELb0ELb0ELb1ELb0ELb1ELb1EEEEEEEEEvNT_6ParamsE --------------------------
	.section	.text._ZN7cutlass13device_kernelIN5flash11enable_sm90INS1_16FlashAttnFwdSm90INS1_25CollectiveMainloopFwdSm90ILi2EN4cute5tupleIJNS5_1CILi1EEES8_S8_EEENS6_IJNS7_ILi128EEESA_NS7_ILi192EEEEEELi128ENS_6half_tEfNS_4arch4Sm90ELb0ELb0ELb1ELb1ELb0ELb0ELb0ELb1ELb1ELb0ELb0ELb0EEENS1_21CollectiveEpilogueFwdINS6_IJSA_SA_SA_EEES9_SD_SF_Li256ELb1ELb0ELb0ELb0EEENS1_36VarlenDynamicPersistentTileSchedulerILi128ELi128ELi256ELi32ELb0ELb0ELb1ELb0ELb1ELb1EEEEEEEEEvNT_6ParamsE,"ax",@progbits
	.align	128
.text._ZN7cutlass13device_kernelIN5flash11enable_sm90INS1_16FlashAttnFwdSm90INS1_25CollectiveMainloopFwdSm90ILi2EN4cute5tupleIJNS5_1CILi1EEES8_S8_EEENS6_IJNS7_ILi128EEESA_NS7_ILi192EEEEEELi128ENS_6half_tEfNS_4arch4Sm90ELb0ELb0ELb1ELb1ELb0ELb0ELb0ELb1ELb1ELb0ELb0ELb0EEENS1_21CollectiveEpilogueFwdINS6_IJSA_SA_SA_EEES9_SD_SF_Li256ELb1ELb0ELb0ELb0EEENS1_36VarlenDynamicPersistentTileSchedulerILi128ELi128ELi256ELi32ELb0ELb0ELb1ELb0ELb1ELb1EEEEEEEEEvNT_6ParamsE:
        .type           _ZN7cutlass13device_kernelIN5flash11enable_sm90INS1_16FlashAttnFwdSm90INS1_25CollectiveMainloopFwdSm90ILi2EN4cute5tupleIJNS5_1CILi1EEES8_S8_EEENS6_IJNS7_ILi128EEESA_NS7_ILi192EEEEEELi128ENS_6half_tEfNS_4arch4Sm90ELb0ELb0ELb1ELb1ELb0ELb0ELb0ELb1ELb1ELb0ELb0ELb0EEENS1_21CollectiveEpilogueFwdINS6_IJSA_SA_SA_EEES9_SD_SF_Li256ELb1ELb0ELb0ELb0EEENS1_36VarlenDynamicPersistentTileSchedulerILi128ELi128ELi256ELi32ELb0ELb0ELb1ELb0ELb1ELb1EEEEEEEEEvNT_6ParamsE,@function
        .size           _ZN7cutlass13device_kernelIN5flash11enable_sm90INS1_16FlashAttnFwdSm90INS1_25CollectiveMainloopFwdSm90ILi2EN4cute5tupleIJNS5_1CILi1EEES8_S8_EEENS6_IJNS7_ILi128EEESA_NS7_ILi192EEEEEELi128ENS_6half_tEfNS_4arch4Sm90ELb0ELb0ELb1ELb1ELb0ELb0ELb0ELb1ELb1ELb0ELb0ELb0EEENS1_21CollectiveEpilogueFwdINS6_IJSA_SA_SA_EEES9_SD_SF_Li256ELb1ELb0ELb0ELb0EEENS1_36VarlenDynamicPersistentTileSchedulerILi128ELi128ELi256ELi32ELb0ELb0ELb1ELb0ELb1ELb1EEEEEEEEEvNT_6ParamsE,(.L_x_2658 - _ZN7cutlass13device_kernelIN5flash11enable_sm90INS1_16FlashAttnFwdSm90INS1_25CollectiveMainloopFwdSm90ILi2EN4cute5tupleIJNS5_1CILi1EEES8_S8_EEENS6_IJNS7_ILi128EEESA_NS7_ILi192EEEEEELi128ENS_6half_tEfNS_4arch4Sm90ELb0ELb0ELb1ELb1ELb0ELb0ELb0ELb1ELb1ELb0ELb0ELb0EEENS1_21CollectiveEpilogueFwdINS6_IJSA_SA_SA_EEES9_SD_SF_Li256ELb1ELb0ELb0ELb0EEENS1_36VarlenDynamicPersistentTileSchedulerILi128ELi128ELi256ELi32ELb0ELb0ELb1ELb0ELb1ELb1EEEEEEEEEvNT_6ParamsE)
        .other          _ZN7cutlass13device_kernelIN5flash11enable_sm90INS1_16FlashAttnFwdSm90INS1_25CollectiveMainloopFwdSm90ILi2EN4cute5tupleIJNS5_1CILi1EEES8_S8_EEENS6_IJNS7_ILi128EEESA_NS7_ILi192EEEEEELi128ENS_6half_tEfNS_4arch4Sm90ELb0ELb0ELb1ELb1ELb0ELb0ELb0ELb1ELb1ELb0ELb0ELb0EEENS1_21CollectiveEpilogueFwdINS6_IJSA_SA_SA_EEES9_SD_SF_Li256ELb1ELb0ELb0ELb0EEENS1_36VarlenDynamicPersistentTileSchedulerILi128ELi128ELi256ELi32ELb0ELb0ELb1ELb0ELb1ELb1EEEEEEEEEvNT_6ParamsE,@"STO_CUDA_ENTRY STV_DEFAULT"
_ZN7cutlass13device_kernelIN5flash11enable_sm90INS1_16FlashAttnFwdSm90INS1_25CollectiveMainloopFwdSm90ILi2EN4cute5tupleIJNS5_1CILi1EEES8_S8_EEENS6_IJNS7_ILi128EEESA_NS7_ILi192EEEEEELi128ENS_6half_tEfNS_4arch4Sm90ELb0ELb0ELb1ELb1ELb0ELb0ELb0ELb1ELb1ELb0ELb0ELb0EEENS1_21CollectiveEpilogueFwdINS6_IJSA_SA_SA_EEES9_SD_SF_Li256ELb1ELb0ELb0ELb0EEENS1_36VarlenDynamicPersistentTileSchedulerILi128ELi128ELi256ELi32ELb0ELb0ELb1ELb0ELb1ELb1EEEEEEEEEvNT_6ParamsE:
[----:B------:R-:W0:Y:S02]  /*0000*/  LDC R1, c[0x0][0x28] ;  /* 0x00000a00ff017b82 */ /* 0x000e240000000800 */
[----:B0-----:R-:W-:Y:S01]  /*0010*/  VIADD R1, R1, 0xffffffc8 ;  /* 0xffffffc801017836 */ /* 0x001fe20000000000 */
[----:B------:R-:W0:Y:S01]  /*0020*/  S2R R3, SR_TID.X ;  /* 0x0000000000037919 */ /* 0x000e220000002100 */
[----:B------:R-:W-:Y:S01]  /*0030*/  ELECT P0, URZ, PT ;  /* 0x00000000003f782f */ /* 0x000fe20003800000 */
[----:B------:R-:W-:Y:S01]  /*0040*/  BSSY B0, `(.L_x_248) ;  /* 0x0000011000007945 */ /* 0x000fe20003800000 */
[----:B0-----:R-:W-:-:S05]  /*0050*/  SHF.R.U32.HI R0, RZ, 0x5, R3 ;  /* 0x00000005ff007819 */ /* 0x001fca0000011603 */
[----:B------:R-:W0:Y:S02]  /*0060*/  SHFL.IDX PT, R2, R0, RZ, 0x1f ;  /* 0x00001fff00027589 */ /* 0x000e2400000e0000 */
[----:B0-----:R-:W-:Y:S02]  /*0070*/  ISETP.EQ.AND P0, PT, R2, RZ, P0 ;  /* 0x000000ff0200720c */ /* 0x001fe40000702270 */
[----:B------:R-:W-:-:S11]  /*0080*/  SHF.R.U32.HI R2, RZ, 0x7, R3 ;  /* 0x00000007ff027819 */ /* 0x000fd60000011603 */
[----:B------:R-:W-:Y:S05]  /*0090*/  @!P0 BRA `(.L_x_249) ;  /* 0x00000000002c8947 */ /* 0x000fea0003800000 */
[----:B------:R-:W-:Y:S02]  /*00a0*/  ULDC.64 UR4, c[0x0][0x198] ;  /* 0x0000660000047ab9 */ /* 0x000fe40000000a00 */
[----:B------:R-:W-:Y:S02]  /*00b0*/  UIADD3 UR6, UP0, UR4, 0x270, URZ ;  /* 0x0000027004067890 */ /* 0x000fe4000ff1e03f */
[----:B------:R-:W-:Y:S02]  /*00c0*/  UIADD3 UR8, UP1, UR4, 0x370, URZ ;  /* 0x0000037004087890 */ /* 0x000fe4000ff3e03f */
[----:B------:R-:W-:Y:S02]  /*00d0*/  UIADD3 UR4, UP2, UR4, 0x470, URZ ;  /* 0x0000047004047890 */ /* 0x000fe4000ff5e03f */
[----:B------:R-:W-:Y:S02]  /*00e0*/  UIADD3.X UR7, URZ, UR5, URZ, UP0, !UPT ;  /* 0x000000053f077290 */ /* 0x000fe400087fe43f */
[----:B------:R-:W-:-:S02]  /*00f0*/  UIADD3.X UR9, URZ, UR5, URZ, UP1, !UPT ;  /* 0x000000053f097290 */ /* 0x000fc40008ffe43f */
[----:B------:R-:W-:-:S05]  /*0100*/  UIADD3.X UR5, URZ, UR5, URZ, UP2, !UPT ;  /* 0x000000053f057290 */ /* 0x000fca00097fe43f */
[----:B------:R0:W-:Y:S02]  /*0110*/  UTMACCTL.PF [UR6] ;  /* 0x00000000060079b9 */ /* 0x0001e40008040000 */
[----:B------:R0:W-:Y:S02]  /*0120*/  UTMACCTL.PF [UR8] ;  /* 0x00000000080079b9 */ /* 0x0001e40008040000 */
[----:B------:R0:W-:Y:S02]  /*0130*/  UTMACCTL.PF [UR4] ;  /* 0x00000000040079b9 */ /* 0x0001e40008040000 */
[----:B0-----:R-:W-:Y:S01]  /*0140*/  NOP ;  /* 0x0000000000007918 */ /* 0x001fe20000000000 */
.L_x_249:
[----:B------:R-:W-:Y:S05]  /*0150*/  BSYNC B0 ;  /* 0x0000000000007941 */ /* 0x000fea0003800000 */
.L_x_248:
[----:B------:R-:W-:Y:S01]  /*0160*/  VOTEU.ANY UP0, P0 ;  /* 0x00000000003f7886 */ /* 0x000fe20000000100 */
[----:B------:R-:W0:Y:S01]  /*0170*/  SHFL.IDX PT, R2, R2, RZ, 0x1f ;  /* 0x00001fff02027589 */ /* 0x000e2200000e0000 */
[----:B------:R-:W-:Y:S01]  /*0180*/  UMOV UR4, 0x1 ;  /* 0x0000000100047882 */ /* 0x000fe20000000000 */
[----:B------:R-:W-:Y:S01]  /*0190*/  UMOV UR7, 0x100 ;  /* 0x0000010000077882 */ /* 0x000fe20000000000 */
[----:B------:R-:W-:Y:S01]  /*01a0*/  VOTEU.ANY UP1, P0 ;  /* 0x00000000003f7886 */ /* 0x000fe20000020100 */
[----:B------:R-:W1:Y:S01]  /*01b0*/  @UP0 S2UR UR8, SR_CgaCtaId ;  /* 0x00000000000809c3 */ /* 0x000e620000008800 */
[----:B------:R-:W2:Y:S01]  /*01c0*/  SHFL.IDX PT, R3, R0, RZ, 0x1f ;  /* 0x00001fff00037589 */ /* 0x000ea200000e0000 */
[----:B------:R-:W-:Y:S01]  /*01d0*/  @UP0 UMOV UR6, 0x400 ;  /* 0x0000040000060882 */ /* 0x000fe20000000000 */
[----:B------:R-:W-:-:S04]  /*01e0*/  @UP0 UIADD3 UR4, -UR4, 0x100000, URZ ;  /* 0x0010000004040890 */ /* 0x000fc8000fffe13f */
[----:B------:R-:W-:Y:S02]  /*01f0*/  @UP0 USHF.L.U32 UR5, UR4, 0xb, URZ ;  /* 0x0000000b04050899 */ /* 0x000fe4000800063f */
[----:B------:R-:W-:Y:S01]  /*0200*/  @UP0 USHF.L.U32 UR4, UR4, 0x1, URZ ;  /* 0x0000000104040899 */ /* 0x000fe2000800063f */
[----:B------:R-:W-:Y:S01]  /*0210*/  VOTEU.ANY UP2, P0 ;  /* 0x00000000003f7886 */ /* 0x000fe20000040100 */
[----:B0-----:R-:W-:Y:S01]  /*0220*/  R2UR UR9, R2 ;  /* 0x00000000020972ca */ /* 0x001fe200000e0000 */
[----:B-1----:R-:W-:Y:S01]  /*0230*/  @UP0 ULEA UR8, UR8, UR6, 0x18 ;  /* 0x0000000608080291 */ /* 0x002fe2000f8ec03f */
[----:B--2---:R-:W-:Y:S01]  /*0240*/  ISETP.NE.AND P1, PT, R3, RZ, PT ;  /* 0x000000ff0300720c */ /* 0x004fe20003f25270 */
[----:B------:R-:W-:-:S04]  /*0250*/  @UP0 UIADD3 UR6, -UR7, 0x100000, URZ ;  /* 0x0010000007060890 */ /* 0x000fc8000fffe13f */
[----:B------:R-:W-:Y:S02]  /*0260*/  @UP0 USHF.L.U32 UR7, UR6, 0xb, URZ ;  /* 0x0000000b06070899 */ /* 0x000fe4000800063f */
[----:B------:R-:W-:-:S04]  /*0270*/  @UP0 USHF.L.U32 UR6, UR6, 0x1, URZ ;  /* 0x0000000106060899 */ /* 0x000fc8000800063f */
[----:B------:R-:W-:Y:S01]  /*0280*/  UISETP.NE.AND UP0, UPT, UR9, URZ, UPT ;  /* 0x0000003f0900728c */ /* 0x000fe2000bf05270 */
[----:B------:R-:W0:Y:S02]  /*0290*/  FENCE.VIEW.ASYNC.S ;  /* 0x00000000000073c6 */ /* 0x000e240000000000 */
[----:B0-----:R0:W1:Y:S05]  /*02a0*/  @UP1 SYNCS.EXCH.64 URZ, [UR8+0x34800], UR4 ;  /* 0x03480004083f15b2 */ /* 0x00106a0008000100 */
[----:B------:R0:W2:Y:S01]  /*02b0*/  @UP2 SYNCS.EXCH.64 URZ, [UR8+0x34820], UR6 ;  /* 0x03482006083f25b2 */ /* 0x0000a20008000100 */
[----:B------:R-:W-:Y:S05]  /*02c0*/  @P1 BRA `(.L_x_250) ;  /* 0x0000000000481947 */ /* 0x000fea0003800000 */
[----:B0-----:R-:W0:Y:S01]  /*02d0*/  S2UR UR5, SR_CgaCtaId ;  /* 0x00000000000579c3 */ /* 0x001e220000008800 */
[----:B------:R-:W-:Y:S01]  /*02e0*/  UMOV UR4, 0x400 ;  /* 0x0000040000047882 */ /* 0x000fe20000000000 */
[----:B------:R-:W-:Y:S01]  /*02f0*/  UMOV UR6, 0x1 ;  /* 0x0000000100067882 */ /* 0x000fe20000000000 */
[----:B------:R-:W-:Y:S01]  /*0300*/  UMOV UR9, 0x2 ;  /* 0x0000000200097882 */ /* 0x000fe20000000000 */
[----:B------:R-:W-:-:S04]  /*0310*/  UIADD3 UR6, -UR6, 0x100000, URZ ;  /* 0x0010000006067890 */ /* 0x000fc8000fffe13f */
[----:B------:R-:W-:Y:S02]  /*0320*/  USHF.L.U32 UR7, UR6, 0xb, URZ ;  /* 0x0000000b06077899 */ /* 0x000fe4000800063f */
[----:B------:R-:W-:Y:S01]  /*0330*/  USHF.L.U32 UR6, UR6, 0x1, URZ ;  /* 0x0000000106067899 */ /* 0x000fe2000800063f */
[----:B------:R-:W-:Y:S01]  /*0340*/  ELECT P0, URZ, PT ;  /* 0x00000000003f782f */ /* 0x000fe20003800000 */
[----:B0-----:R-:W-:Y:S02]  /*0350*/  ULEA UR8, UR5, UR4, 0x18 ;  /* 0x0000000405087291 */ /* 0x001fe4000f8ec03f */
[----:B------:R-:W-:-:S04]  /*0360*/  UIADD3 UR4, -UR9, 0x100000, URZ ;  /* 0x0010000009047890 */ /* 0x000fc8000fffe13f */
[----:B------:R-:W-:Y:S02]  /*0370*/  USHF.L.U32 UR5, UR4, 0xb, URZ ;  /* 0x0000000b04057899 */ /* 0x000fe4000800063f */
[----:B------:R-:W-:Y:S01]  /*0380*/  USHF.L.U32 UR4, UR4, 0x1, URZ ;  /* 0x0000000104047899 */ /* 0x000fe2000800063f */
[----:B------:R-:W0:Y:S03]  /*0390*/  FENCE.VIEW.ASYNC.S ;  /* 0x00000000000073c6 */ /* 0x000e260000000000 */
[----:B0-----:R3:W4:Y:S08]  /*03a0*/  SYNCS.EXCH.64 URZ, [UR8+0x34830], UR6 ;  /* 0x03483006083f75b2 */ /* 0x0017300008000100 */
[----:B------:R3:W0:Y:S01]  /*03b0*/  SYNCS.EXCH.64 URZ, [UR8+0x34840], UR4 ;  /* 0x03484004083f75b2 */ /* 0x0006220008000100 */
[----:B------:R3:W0:Y:S01]  /*03c0*/  SYNCS.EXCH.64 URZ, [UR8+0x34838], UR6 ;  /* 0x03483806083f75b2 */ /* 0x0006220008000100 */
[----:B------:R3:W0:Y:S02]  /*03d0*/  SYNCS.EXCH.64 URZ, [UR8+0x34848], UR4 ;  /* 0x03484804083f75b2 */ /* 0x0006240008000100 */
[----:B---3--:R-:W-:Y:S01]  /*03e0*/  NOP ;  /* 0x0000000000007918 */ /* 0x008fe20000000000 */
.L_x_250:
[----:B------:R-:W3:Y:S01]  /*03f0*/  SHFL.IDX PT, R2, R0, RZ, 0x1f ;  /* 0x00001fff00027589 */ /* 0x000ee200000e0000 */
[----:B------:R-:W-:Y:S01]  /*0400*/  NOP ;  /* 0x0000000000007918 */ /* 0x000fe20000000000 */
[----:B---3--:R-:W-:-:S13]  /*0410*/  ISETP.NE.AND P0, PT, R2, RZ, PT ;  /* 0x000000ff0200720c */ /* 0x008fda0003f05270 */
[----:B------:R-:W-:Y:S05]  /*0420*/  @P0 BRA `(.L_x_251) ;  /* 0x0000000000480947 */ /* 0x000fea0003800000 */
[----:B0-----:R-:W0:Y:S01]  /*0430*/  S2UR UR5, SR_CgaCtaId ;  /* 0x00000000000579c3 */ /* 0x001e220000008800 */
[----:B------:R-:W-:Y:S01]  /*0440*/  UMOV UR4, 0x400 ;  /* 0x0000040000047882 */ /* 0x000fe20000000000 */
[----:B------:R-:W-:Y:S01]  /*0450*/  UMOV UR6, 0x1 ;  /* 0x0000000100067882 */ /* 0x000fe20000000000 */
[----:B------:R-:W-:Y:S01]  /*0460*/  UMOV UR7, 0x2 ;  /* 0x0000000200077882 */ /* 0x000fe20000000000 */
[----:B------:R-:W-:Y:S01]  /*0470*/  ELECT P0, URZ, PT ;  /* 0x00000000003f782f */ /* 0x000fe20003800000 */
[----:B0-----:R-:W-:Y:S02]  /*0480*/  ULEA UR8, UR5, UR4, 0x18 ;  /* 0x0000000405087291 */ /* 0x001fe4000f8ec03f */
[----:B------:R-:W-:-:S04]  /*0490*/  UIADD3 UR4, -UR6, 0x100000, URZ ;  /* 0x0010000006047890 */ /* 0x000fc8000fffe13f */
[----:B------:R-:W-:Y:S02]  /*04a0*/  USHF.L.U32 UR5, UR4, 0xb, URZ ;  /* 0x0000000b04057899 */ /* 0x000fe4000800063f */
[----:B------:R-:W-:Y:S02]  /*04b0*/  USHF.L.U32 UR4, UR4, 0x1, URZ ;  /* 0x0000000104047899 */ /* 0x000fe4000800063f */
[----:B------:R-:W-:-:S04]  /*04c0*/  UIADD3 UR6, -UR7, 0x100000, URZ ;  /* 0x0010000007067890 */ /* 0x000fc8000fffe13f */
[----:B------:R-:W-:Y:S02]  /*04d0*/  USHF.L.U32 UR7, UR6, 0xb, URZ ;  /* 0x0000000b06077899 */ /* 0x000fe4000800063f */
[----:B------:R-:W-:Y:S01]  /*04e0*/  USHF.L.U32 UR6, UR6, 0x1, URZ ;  /* 0x0000000106067899 */ /* 0x000fe2000800063f */
[----:B------:R-:W0:Y:S03]  /*04f0*/  FENCE.VIEW.ASYNC.S ;  /* 0x00000000000073c6 */ /* 0x000e260000000000 */
[----:B0-----:R3:W0:Y:S08]  /*0500*/  SYNCS.EXCH.64 URZ, [UR8+0x34850], UR4 ;  /* 0x03485004083f75b2 */ /* 0x0016300008000100 */
[----:B------:R3:W0:Y:S01]  /*0510*/  SYNCS.EXCH.64 URZ, [UR8+0x34860], UR6 ;  /* 0x03486006083f75b2 */ /* 0x0006220008000100 */
[----:B------:R3:W0:Y:S01]  /*0520*/  SYNCS.EXCH.64 URZ, [UR8+0x34858], UR4 ;  /* 0x03485804083f75b2 */ /* 0x0006220008000100 */
[----:B------:R3:W0:Y:S02]  /*0530*/  SYNCS.EXCH.64 URZ, [UR8+0x34868], UR6 ;  /* 0x03486806083f75b2 */ /* 0x0006240008000100 */
[----:B---3--:R-:W-:Y:S01]  /*0540*/  NOP ;  /* 0x0000000000007918 */ /* 0x008fe20000000000 */
.L_x_251:
[----:B------:R-:W3:Y:S01]  /*0550*/  SHFL.IDX PT, R2, R0, RZ, 0x1f ;  /* 0x00001fff00027589 */ /* 0x000ee200000e0000 */
[----:B------:R-:W-:Y:S01]  /*0560*/  NOP ;  /* 0x0000000000007918 */ /* 0x000fe20000000000 */
[----:B---3--:R-:W-:-:S13]  /*0570*/  ISETP.NE.AND P0, PT, R2, RZ, PT ;  /* 0x000000ff0200720c */ /* 0x008fda0003f05270 */
[----:B------:R-:W-:Y:S05]  /*0580*/  @P0 BRA `(.L_x_252) ;  /* 0x0000000000380947 */ /* 0x000fea0003800000 */
[----:B0-----:R-:W0:Y:S01]  /*0590*/  S2UR UR5, SR_CgaCtaId ;  /* 0x00000000000579c3 */ /* 0x001e220000008800 */
[----:B------:R-:W-:Y:S01]  /*05a0*/  UMOV UR4, 0x400 ;  /* 0x0000040000047882 */ /* 0x000fe20000000000 */
[----:B------:R-:W-:Y:S01]  /*05b0*/  UMOV UR7, 0x1 ;  /* 0x0000000100077882 */ /* 0x000fe20000000000 */
[----:B------:R-:W-:Y:S01]  /*05c0*/  ELECT P0, URZ, PT ;  /* 0x00000000003f782f */ /* 0x000fe20003800000 */
[----:B0-----:R-:W-:Y:S02]  /*05d0*/  ULEA UR6, UR5, UR4, 0x18 ;  /* 0x0000000405067291 */ /* 0x001fe4000f8ec03f */
[----:B------:R-:W-:-:S04]  /*05e0*/  UIADD3 UR4, -UR7, 0x100000, URZ ;  /* 0x0010000007047890 */ /* 0x000fc8000fffe13f */
[----:B------:R-:W-:Y:S02]  /*05f0*/  USHF.L.U32 UR5, UR4, 0xb, URZ ;  /* 0x0000000b04057899 */ /* 0x000fe4000800063f */
[----:B------:R-:W-:Y:S01]  /*0600*/  USHF.L.U32 UR4, UR4, 0x1, URZ ;  /* 0x0000000104047899 */ /* 0x000fe2000800063f */
[----:B------:R-:W0:Y:S11]  /*0610*/  FENCE.VIEW.ASYNC.S ;  /* 0x00000000000073c6 */ /* 0x000e360000000000 */
[----:B0-----:R3:W0:Y:S01]  /*0620*/  SYNCS.EXCH.64 URZ, [UR6+0x34870], UR4 ;  /* 0x03487004063f75b2 */ /* 0x0016220008000100 */
[----:B------:R3:W0:Y:S01]  /*0630*/  SYNCS.EXCH.64 URZ, [UR6+0x34880], UR4 ;  /* 0x03488004063f75b2 */ /* 0x0006220008000100 */
[----:B------:R3:W0:Y:S01]  /*0640*/  SYNCS.EXCH.64 URZ, [UR6+0x34878], UR4 ;  /* 0x03487804063f75b2 */ /* 0x0006220008000100 */
[----:B------:R3:W0:Y:S02]  /*0650*/  SYNCS.EXCH.64 URZ, [UR6+0x34888], UR4 ;  /* 0x03488804063f75b2 */ /* 0x0006240008000100 */
[----:B---3--:R-:W-:Y:S01]  /*0660*/  NOP ;  /* 0x0000000000007918 */ /* 0x008fe20000000000 */
.L_x_252:
        /* <DEDUP_REMOVED lines=22> */
.L_x_253:
        /* <DEDUP_REMOVED lines=22> */
.L_x_254:
[----:B0-----:R-:W-:Y:S01]  /*0930*/  UMOV UR4, 0x1 ;  /* 0x0000000100047882 */ /* 0x001fe20000000000 */
[----:B------:R-:W-:Y:S01]  /*0940*/  PLOP3.LUT P0, PT, PT, PT, UP0, 0x80, 0x0 ;  /* 0x000000000000781c */ /* 0x000fe20003f0f008 */
[----:B------:R-:W-:Y:S01]  /*0950*/  USEL UR4, UR4, 0x2, !UP0 ;  /* 0x0000000204047887 */ /* 0x000fe2000c000000 */
[----:B------:R-:W-:-:S05]  /*0960*/  NOP ;  /* 0x0000000000007918 */ /* 0x000fca0000000000 */
[----:B------:R-:W-:-:S05]  /*0970*/  IMAD.U32 R2, RZ, RZ, UR4 ;  /* 0x00000004ff027e24 */ /* 0x000fca000f8e00ff */
[----:B------:R0:W-:Y:S01]  /*0980*/  STL [R1+0x30], R2 ;  /* 0x0000300201007387 */ /* 0x0001e20000100800 */
[----:B-12-4-:R-:W-:Y:S06]  /*0990*/  BAR.SYNC.DEFER_BLOCKING 0x0 ;  /* 0x0000000000007b1d */ /* 0x016fec0000010000 */
[----:B------:R-:W-:Y:S05]  /*09a0*/  @!P0 BRA `(.L_x_255) ;  /* 0x0000009400088947 */ /* 0x000fea0003800000 */
.L_x_256:
[----:B------:R-:W-:-:S08]  /*09b0*/  NOP ;  /* 0x0000000000007918 */ /* 0x000fd00000000000 */
[----:B------:R-:W1:Y:S02]  /*09c0*/  USETMAXREG.TRY_ALLOC.CTAPOOL UP0, 0xf0 ;  /* 0x000000f0000079c8 */ /* 0x000e640008000600 */
[----:B-1----:R-:W-:-:S13]  /*09d0*/  PLOP3.LUT P0, PT, PT, PT, UP0, 0x80, 0x0 ;  /* 0x000000000000781c */ /* 0x002fda0003f0f008 */
[----:B------:R-:W-:Y:S05]  /*09e0*/  @!P0 BRA `(.L_x_256) ;  /* 0xfffffffc00f08947 */ /* 0x000fea000383ffff */
[----:B------:R-:W1:Y:S08]  /*09f0*/  S2UR UR5, SR_CgaCtaId ;  /* 0x00000000000579c3 */ /* 0x000e700000008800 */
[----:B------:R-:W-:Y:S06]  /*0a00*/  BAR.ARV 0x8, 0x120 ;  /* 0x0204800000007b1d */ /* 0x000fec0000002000 */
[----:B------:R-:W-:-:S02]  /*0a10*/  UMOV UR4, 0x400 ;  /* 0x0000040000047882 */ /* 0x000fc40000000000 */
[----:B------:R-:W-:Y:S01]  /*0a20*/  BAR.SYNC.DEFER_BLOCKING 0x5, 0x120 ;  /* 0x0144800000007b1d */ /* 0x000fe20000010000 */
[----:B-1----:R-:W-:-:S09]  /*0a30*/  ULEA UR4, UR5, UR4, 0x18 ;  /* 0x0000000405047291 */ /* 0x002fd2000f8ec03f */
[----:B------:R-:W1:Y:S01]  /*0a40*/  LDS.128 R48, [UR4+0x348d0] ;  /* 0x0348d004ff307984 */ /* 0x000e620008000c00 */
[----:B------:R-:W-:Y:S01]  /*0a50*/  ULDC UR4, c[0x0][0xc14] ;  /* 0x0003050000047ab9 */ /* 0x000fe20000000800 */
[----:B------:R-:W-:Y:S06]  /*0a60*/  BAR.ARV 0x4, 0x120 ;  /* 0x0104800000007b1d */ /* 0x000fec0000002000 */
[----:B-1----:R-:W-:-:S13]  /*0a70*/  ISETP.GE.AND P0, PT, R51, UR4, PT ;  /* 0x0000000433007c0c */ /* 0x002fda000bf06270 */
[----:B------:R-:W-:Y:S05]  /*0a80*/  @P0 EXIT ;  /* 0x000000000000094d */ /* 0x000fea0003800000 */
[----:B0-----:R-:W2:Y:S01]  /*0a90*/  LDL R2, [R1+0x30] ;  /* 0x0000300001027983 */ /* 0x001ea20000100800 */
[----:B------:R-:W-:Y:S01]  /*0aa0*/  R2UR UR5, R50 ;  /* 0x00000000320572ca */ /* 0x000fe200000e0000 */
[----:B------:R-:W-:Y:S01]  /*0ab0*/  IMAD.MOV.U32 R188, RZ, RZ, -0x2 ;  /* 0xfffffffeffbc7424 */ /* 0x000fe200078e00ff */
[----:B------:R-:W-:Y:S01]  /*0ac0*/  MOV R185, RZ ;  /* 0x000000ff00b97202 */ /* 0x000fe20000000f00 */
[----:B------:R-:W0:Y:S01]  /*0ad0*/  S2R R0, SR_TID.X ;  /* 0x0000000000007919 */ /* 0x000e220000002100 */
[----:B------:R-:W-:Y:S02]  /*0ae0*/  IMAD.MOV.U32 R16, RZ, RZ, RZ ;  /* 0x000000ffff107224 */ /* 0x000fe400078e00ff */
[----:B0-----:R-:W-:-:S05]  /*0af0*/  VIADD R192, R0, 0xffffff80 ;  /* 0xffffff8000c07836 */ /* 0x001fca0000000000 */
[----:B------:R-:W-:-:S04]  /*0b00*/  SHF.R.S32.HI R3, RZ, 0x1f, R192 ;  /* 0x0000001fff037819 */ /* 0x000fc800000114c0 */
[CC--:B------:R-:W-:Y:S02]  /*0b10*/  LEA.HI R0, R3.reuse, R192.reuse, RZ, 0x7 ;  /* 0x000000c003007211 */ /* 0x0c0fe400078f38ff */
[----:B------:R-:W-:Y:S02]  /*0b20*/  LEA.HI R4, R3, R192, RZ, 0x5 ;  /* 0x000000c003047211 */ /* 0x000fe400078f28ff */
[----:B------:R-:W-:Y:S02]  /*0b30*/  LOP3.LUT R5, R0, 0xffffff80, RZ, 0xc0, !PT ;  /* 0xffffff8000057812 */ /* 0x000fe400078ec0ff */
[----:B------:R-:W-:Y:S01]  /*0b40*/  SHF.R.S32.HI R187, RZ, 0x7, R0 ;  /* 0x00000007ffbb7819 */ /* 0x000fe20000011400 */
[----:B------:R-:W-:Y:S02]  /*0b50*/  IMAD.SHL.U32 R4, R4, 0x20, RZ ;  /* 0x0000002004047824 */ /* 0x000fe400078e00ff */
[----:B------:R-:W-:Y:S01]  /*0b60*/  IMAD.IADD R186, R192, 0x1, -R5 ;  /* 0x00000001c0ba7824 */ /* 0x000fe200078e0a05 */
[----:B------:R-:W-:-:S02]  /*0b70*/  LEA.HI R0, R0, R187, RZ, 0x1 ;  /* 0x000000bb00007211 */ /* 0x000fc400078f08ff */
[----:B------:R-:W-:Y:S02]  /*0b80*/  LOP3.LUT R4, R4, 0xfffffc00, RZ, 0xc0, !PT ;  /* 0xfffffc0004047812 */ /* 0x000fe400078ec0ff */
[----:B------:R-:W-:Y:S02]  /*0b90*/  SHF.R.S32.HI R9, RZ, 0x1f, R186 ;  /* 0x0000001fff097819 */ /* 0x000fe400000114ba */
[----:B------:R-:W-:Y:S02]  /*0ba0*/  LOP3.LUT R0, R0, 0x3fffffe, RZ, 0xc0, !PT ;  /* 0x03fffffe00007812 */ /* 0x000fe400078ec0ff */
[CC--:B------:R-:W-:Y:S02]  /*0bb0*/  LEA.HI R6, R9.reuse, R186.reuse, RZ, 0x2 ;  /* 0x000000ba09067211 */ /* 0x0c0fe400078f10ff */
[----:B------:R-:W-:Y:S01]  /*0bc0*/  LEA.HI R9, R9, R186, RZ, 0x5 ;  /* 0x000000ba09097211 */ /* 0x000fe200078f28ff */
[----:B------:R-:W-:Y:S01]  /*0bd0*/  IMAD.IADD R0, R187, 0x1, -R0 ;  /* 0x00000001bb007824 */ /* 0x000fe200078e0a00 */
[----:B------:R-:W-:-:S02]  /*0be0*/  SHF.R.S32.HI R8, RZ, 0x2, R6 ;  /* 0x00000002ff087819 */ /* 0x000fc40000011406 */
[----:B------:R-:W-:Y:S02]  /*0bf0*/  SHF.R.S32.HI R11, RZ, 0x1f, R6 ;  /* 0x0000001fff0b7819 */ /* 0x000fe40000011406 */
[----:B------:R-:W-:Y:S02]  /*0c00*/  SHF.R.S32.HI R9, RZ, 0x5, R9 ;  /* 0x00000005ff097819 */ /* 0x000fe40000011409 */
[----:B------:R-:W-:-:S04]  /*0c10*/  LEA.HI R11, R11, R8, RZ, 0x3 ;  /* 0x000000080b0b7211 */ /* 0x000fc800078f18ff */
[----:B------:R-:W-:-:S05]  /*0c20*/  LOP3.LUT R11, R11, 0xfffffff8, RZ, 0xc0, !PT ;  /* 0xfffffff80b0b7812 */ /* 0x000fca00078ec0ff */
[----:B------:R-:W-:-:S04]  /*0c30*/  IMAD.IADD R8, R8, 0x1, -R11 ;  /* 0x0000000108087824 */ /* 0x000fc800078e0a0b */
[----:B------:R-:W-:-:S04]  /*0c40*/  IMAD R9, R9, 0x10, R8 ;  /* 0x0000001009097824 */ /* 0x000fc800078e0208 */
[----:B------:R-:W-:Y:S01]  /*0c50*/  IMAD R189, R0, 0x40, R9 ;  /* 0x0000004000bd7824 */ /* 0x000fe200078e0209 */
[----:B--2---:R-:W-:Y:S02]  /*0c60*/  R2UR UR4, R2 ;  /* 0x00000000020472ca */ /* 0x004fe400000e0000 */
[CC--:B------:R-:W-:Y:S02]  /*0c70*/  LEA.HI R2, R3.reuse, R192.reuse, RZ, 0x4 ;  /* 0x000000c003027211 */ /* 0x0c0fe400078f20ff */
[----:B------:R-:W-:Y:S02]  /*0c80*/  LEA.HI R3, R3, R192, RZ, 0x3 ;  /* 0x000000c003037211 */ /* 0x000fe400078f18ff */
[----:B------:R-:W-:Y:S02]  /*0c90*/  SHF.R.S32.HI R7, RZ, 0x4, R2 ;  /* 0x00000004ff077819 */ /* 0x000fe40000011402 */
[C---:B------:R-:W-:Y:S02]  /*0ca0*/  LOP3.LUT R5, R2.reuse, 0x3fffff0, RZ, 0xc0, !PT ;  /* 0x03fffff002057812 */ /* 0x040fe400078ec0ff */
[----:B------:R-:W-:-:S02]  /*0cb0*/  LEA.HI R2, R2, R7, RZ, 0x1 ;  /* 0x0000000702027211 */ /* 0x000fc400078f08ff */
[----:B------:R-:W-:Y:S01]  /*0cc0*/  SHF.R.S32.HI R18, RZ, 0x3, R3 ;  /* 0x00000003ff127819 */ /* 0x000fe20000011403 */
[----:B------:R-:W-:Y:S01]  /*0cd0*/  IMAD.IADD R5, R192, 0x1, -R5 ;  /* 0x00000001c0057824 */ /* 0x000fe200078e0a05 */
[----:B------:R-:W-:Y:S01]  /*0ce0*/  LOP3.LUT R2, R2, 0x1ffffffe, RZ, 0xc0, !PT ;  /* 0x1ffffffe02027812 */ /* 0x000fe200078ec0ff */
[----:B------:R-:W-:Y:S02]  /*0cf0*/  ULOP3.LUT UR4, UR4, 0x1, URZ, 0xfc, !UPT ;  /* 0x0000000104047892 */ /* 0x000fe4000f8efc3f */
[----:B------:R-:W-:Y:S01]  /*0d00*/  IMAD R5, R5, 0x40, R4 ;  /* 0x0000004005057824 */ /* 0x000fe200078e0204 */
[----:B------:R-:W-:Y:S02]  /*0d10*/  IADD3 R2, R7, -R2, RZ ;  /* 0x8000000207027210 */ /* 0x000fe40007ffe0ff */
[----:B------:R-:W-:Y:S01]  /*0d20*/  LOP3.LUT R7, R6, 0x7ffffffc, RZ, 0xc0, !PT ;  /* 0x7ffffffc06077812 */ /* 0x000fe200078ec0ff */
[----:B------:R-:W-:Y:S02]  /*0d30*/  IMAD.U32 R191, RZ, RZ, UR4 ;  /* 0x00000004ffbf7e24 */ /* 0x000fe4000f8e00ff */
[----:B------:R-:W-:Y:S01]  /*0d40*/  IMAD R190, R2, 0x8, R5 ;  /* 0x0000000802be7824 */ /* 0x000fe200078e0205 */
[----:B------:R-:W-:Y:S01]  /*0d50*/  LOP3.LUT R5, R3, 0x1ffffff8, RZ, 0xc0, !PT ;  /* 0x1ffffff803057812 */ /* 0x000fe200078ec0ff */
[----:B------:R-:W-:-:S02]  /*0d60*/  IMAD.IADD R7, R186, 0x1, -R7 ;  /* 0x00000001ba077824 */ /* 0x000fc400078e0a07 */
[----:B------:R-:W-:Y:S02]  /*0d70*/  IMAD.MOV.U32 R2, RZ, RZ, RZ ;  /* 0x000000ffff027224 */ /* 0x000fe400078e00ff */
[----:B------:R-:W-:Y:S02]  /*0d80*/  IMAD.IADD R5, R192, 0x1, -R5 ;  /* 0x00000001c0057824 */ /* 0x000fe400078e0a05 */
[----:B------:R-:W-:Y:S02]  /*0d90*/  IMAD R188, R7, R188, 0x80 ;  /* 0x0000008007bc7424 */ /* 0x000fe400078e02bc */
[----:B------:R-:W-:-:S07]  /*0da0*/  IMAD.SHL.U32 R17, R5, 0x8, RZ ;  /* 0x0000000805117824 */ /* 0x000fce00078e00ff */
.L_x_299:
[----:B0---45:R-:W0:Y:S01]  /*0db0*/  LDC.64 R4, c[0x0][0xc60] ;  /* 0x00031800ff047b82 */ /* 0x031e220000000a00 */
[----:B------:R-:W-:Y:S01]  /*0dc0*/  ULDC.64 UR10, c[0x0][0x208] ;  /* 0x00008200000a7ab9 */ /* 0x000fe20000000a00 */
[----:B------:R-:W-:Y:S01]  /*0dd0*/  ULDC.64 UR6, c[0x0][0xa28] ;  /* 0x00028a0000067ab9 */ /* 0x000fe20000000a00 */
[----:B------:R-:W-:Y:S01]  /*0de0*/  ULDC.64 UR8, c[0x0][0xa20] ;  /* 0x0002880000087ab9 */ /* 0x000fe20000000a00 */
[----:B0-----:R-:W-:-:S06]  /*0df0*/  IMAD.WIDE R4, R51, 0x4, R4 ;  /* 0x0000000433047825 */ /* 0x001fcc00078e0204 */
[----:B--2---:R-:W2:Y:S01]  /*0e00*/  LDG.E R4, desc[UR10][R4.64] ;  /* 0x0000000a04047981 */ /* 0x004ea2000c1e1900 */
[----:B------:R-:W-:Y:S02]  /*0e10*/  UISETP.NE.U32.AND UP0, UPT, UR6, URZ, UPT ;  /* 0x0000003f0600728c */ /* 0x000fe4000bf05070 */
[----:B------:R-:W-:Y:S02]  /*0e20*/  UISETP.NE.U32.AND UP1, UPT, UR8, URZ, UPT ;  /* 0x0000003f0800728c */ /* 0x000fe4000bf25070 */
[----:B------:R-:W-:Y:S02]  /*0e30*/  UISETP.NE.AND.EX UP0, UPT, UR7, URZ, UPT, UP0 ;  /* 0x0000003f0700728c */ /* 0x000fe4000bf05300 */
[----:B------:R-:W-:-:S04]  /*0e40*/  UISETP.NE.AND.EX UP1, UPT, UR9, URZ, UPT, UP1 ;  /* 0x0000003f0900728c */ /* 0x000fc8000bf25310 */
[----:B------:R-:W-:Y:S02]  /*0e50*/  PLOP3.LUT P0, PT, PT, PT, UP0, 0x80, 0x0 ;  /* 0x000000000000781c */ /* 0x000fe40003f0f008 */
[----:B------:R-:W-:Y:S02]  /*0e60*/  PLOP3.LUT P1, PT, PT, PT, UP1, 0x80, 0x0 ;  /* 0x000000000000781c */ /* 0x000fe40003f2f018 */
[----:B--2---:R-:W-:-:S13]  /*0e70*/  R2UR UR61, R4 ;  /* 0x00000000043d72ca */ /* 0x004fda00000e0000 */
[----:B------:R-:W-:Y:S02]  /*0e80*/  USHF.R.S32.HI UR4, URZ, 0x1f, UR61 ;  /* 0x0000001f3f047899 */ /* 0x000fe4000801143d */
[----:B------:R-:W-:Y:S02]  /*0e90*/  @UP0 ULEA UR6, UP2, UR61, UR6, 0x2 ;  /* 0x000000063d060291 */ /* 0x000fe4000f84103f */
[----:B------:R-:W-:Y:S02]  /*0ea0*/  @UP1 ULEA UR8, UP3, UR61, UR8, 0x2 ;  /* 0x000000083d081291 */ /* 0x000fe4000f86103f */
[----:B------:R-:W-:Y:S02]  /*0eb0*/  @UP0 ULEA.HI.X UR7, UR61, UR7, UR4, 0x2, UP2 ;  /* 0x000000073d070291 */ /* 0x000fe400090f1404 */
[----:B------:R-:W-:Y:S01]  /*0ec0*/  IMAD.U32 R184, RZ, RZ, UR4 ;  /* 0x00000004ffb87e24 */ /* 0x000fe2000f8e00ff */
[----:B------:R-:W-:Y:S01]  /*0ed0*/  @UP1 ULEA.HI.X UR9, UR61, UR9, UR4, 0x2, UP3 ;  /* 0x000000093d091291 */ /* 0x000fe200098f1404 */
[----:B------:R-:W-:-:S02]  /*0ee0*/  IMAD.U32 R4, RZ, RZ, UR6 ;  /* 0x00000006ff047e24 */ /* 0x000fc4000f8e00ff */
[----:B---3--:R-:W-:Y:S01]  /*0ef0*/  IMAD.U32 R6, RZ, RZ, UR8 ;  /* 0x00000008ff067e24 */ /* 0x008fe2000f8e00ff */
[----:B------:R-:W-:Y:S01]  /*0f00*/  MOV R5, UR7 ;  /* 0x0000000700057c02 */ /* 0x000fe20008000f00 */
[----:B------:R-:W-:Y:S01]  /*0f10*/  ULDC.64 UR6, c[0x0][0x3f8] ;  /* 0x0000fe0000067ab9 */ /* 0x000fe20000000a00 */
[----:B------:R-:W-:Y:S01]  /*0f20*/  IMAD.U32 R7, RZ, RZ, UR9 ;  /* 0x00000009ff077e24 */ /* 0x000fe2000f8e00ff */
[----:B------:R-:W-:Y:S02]  /*0f30*/  ULDC UR4, c[0x0][0x404] ;  /* 0x0001010000047ab9 */ /* 0x000fe40000000800 */
[----:B------:R-:W2:Y:S04]  /*0f40*/  @P0 LDG.E R4, desc[UR10][R4.64] ;  /* 0x0000000a04040981 */ /* 0x000ea8000c1e1900 */
[----:B------:R-:W3:Y:S01]  /*0f50*/  @P1 LDG.E R6, desc[UR10][R6.64] ;  /* 0x0000000a06061981 */ /* 0x000ee2000c1e1900 */
[----:B------:R-:W-:Y:S01]  /*0f60*/  UISETP.NE.U32.AND UP0, UPT, UR6, URZ, UPT ;  /* 0x0000003f0600728c */ /* 0x000fe2000bf05070 */
[----:B------:R-:W-:Y:S01]  /*0f70*/  IMAD.MOV.U32 R22, RZ, RZ, R49 ;  /* 0x000000ffff167224 */ /* 0x000fe200078e0031 */
[----:B------:R-:W-:Y:S01]  /*0f80*/  UMOV UR44, URZ ;  /* 0x0000003f002c7c82 */ /* 0x000fe20008000000 */
[----:B------:R-:W-:Y:S01]  /*0f90*/  ULDC UR6, c[0x0][0x2e0] ;  /* 0x0000b80000067ab9 */ /* 0x000fe20000000800 */
[----:B------:R-:W-:Y:S01]  /*0fa0*/  UISETP.NE.AND.EX UP0, UPT, UR7, URZ, UPT, UP0 ;  /* 0x0000003f0700728c */ /* 0x000fe2000bf05300 */
[----:B------:R-:W-:Y:S01]  /*0fb0*/  IMAD.MOV.U32 R0, RZ, RZ, RZ ;  /* 0x000000ffff007224 */ /* 0x000fe200078e00ff */
[----:B------:R-:W-:Y:S01]  /*0fc0*/  CS2R R86, SRZ ;  /* 0x0000000000567805 */ /* 0x000fe2000001ff00 */
[----:B------:R-:W-:Y:S01]  /*0fd0*/  IMAD.MOV.U32 R3, RZ, RZ, RZ ;  /* 0x000000ffff037224 */ /* 0x000fe200078e00ff */
[----:B------:R-:W-:Y:S01]  /*0fe0*/  USEL UR4, UR4, 0x1, UP0 ;  /* 0x0000000104047887 */ /* 0x000fe20008000000 */
[----:B------:R-:W-:-:S02]  /*0ff0*/  CS2R R84, SRZ ;  /* 0x0000000000547805 */ /* 0x000fc4000001ff00 */
[----:B------:R-:W-:Y:S02]  /*1000*/  CS2R R82, SRZ ;  /* 0x0000000000527805 */ /* 0x000fe4000001ff00 */
[----:B------:R-:W-:Y:S01]  /*1010*/  CS2R R80, SRZ ;  /* 0x0000000000507805 */ /* 0x000fe2000001ff00 */
[----:B------:R-:W-:Y:S01]  /*1020*/  UIMAD UR4, UR4, UR6, URZ ;  /* 0x00000006040472a4 */ /* 0x000fe2000f8e023f */
        /* <DEDUP_REMOVED lines=13> */
[----:B------:R-:W-:Y:S01]  /*1100*/  CS2R R52, SRZ ;  /* 0x0000000000347805 */ /* 0x000fe2000001ff00 */
[----:B------:R-:W-:Y:S01]  /*1110*/  IMAD.MOV.U32 R29, RZ, RZ, RZ ;  /* 0x000000ffff1d7224 */ /* 0x000fe200078e00ff */
[----:B------:R-:W-:Y:S02]  /*1120*/  CS2R R32, SRZ ;  /* 0x0000000000207805 */ /* 0x000fe4000001ff00 */
[----:B------:R-:W-:-:S02]  /*1130*/  CS2R R36, SRZ ;  /* 0x0000000000247805 */ /* 0x000fc4000001ff00 */
[----:B-1----:R-:W-:Y:S02]  /*1140*/  CS2R R46, SRZ ;  /* 0x00000000002e7805 */ /* 0x002fe4000001ff00 */
[----:B------:R-:W-:Y:S02]  /*1150*/  CS2R R44, SRZ ;  /* 0x00000000002c7805 */ /* 0x000fe4000001ff00 */
[----:B------:R-:W-:Y:S02]  /*1160*/  CS2R R42, SRZ ;  /* 0x00000000002a7805 */ /* 0x000fe4000001ff00 */
[----:B------:R-:W-:Y:S02]  /*1170*/  CS2R R40, SRZ ;  /* 0x0000000000287805 */ /* 0x000fe4000001ff00 */
[----:B------:R-:W-:Y:S01]  /*1180*/  CS2R R38, SRZ ;  /* 0x0000000000267805 */ /* 0x000fe2000001ff00 */
[----:B------:R-:W-:Y:S01]  /*1190*/  IMAD.U32 R23, RZ, RZ, UR5 ;  /* 0x00000005ff177e24 */ /* 0x000fe2000f8e00ff */
[----:B--2---:R-:W-:-:S02]  /*11a0*/  @P0 R2UR UR44, R4 ;  /* 0x00000000042c02ca */ /* 0x004fc400000e0000 */
[----:B------:R-:W-:Y:S02]  /*11b0*/  PLOP3.LUT P0, PT, PT, PT, PT, 0x80, 0x0 ;  /* 0x000000000000781c */ /* 0x000fe40003f0f070 */
[----:B---3--:R-:W-:Y:S01]  /*11c0*/  @P1 R2UR UR4, R6 ;  /* 0x00000000060412ca */ /* 0x008fe200000e0000 */
[----:B------:R-:W-:-:S14]  /*11d0*/  @P1 BRA `(.L_x_257) ;  /* 0x0000000000381947 */ /* 0x000fdc0003800000 */
[----:B------:R-:W-:Y:S02]  /*11e0*/  ULDC.64 UR6, c[0x0][0xa08] ;  /* 0x0002820000067ab9 */ /* 0x000fe40000000a00 */
[----:B------:R-:W-:-:S04]  /*11f0*/  ISETP.NE.U32.AND P1, PT, RZ, UR6, PT ;  /* 0x00000006ff007c0c */ /* 0x000fc8000bf25070 */
[----:B------:R-:W-:-:S13]  /*1200*/  ISETP.NE.AND.EX P1, PT, RZ, UR7, PT, P1 ;  /* 0x00000007ff007c0c */ /* 0x000fda000bf25310 */
[----:B------:R-:W-:Y:S05]  /*1210*/  @!P1 BRA `(.L_x_257) ;  /* 0x0000000000289947 */ /* 0x000fea0003800000 */
[----:B------:R-:W-:Y:S01]  /*1220*/  ULDC.64 UR4, c[0x0][0xa08] ;  /* 0x0002820000047ab9 */ /* 0x000fe20000000a00 */
[----:B------:R-:W-:Y:S01]  /*1230*/  ULDC.64 UR6, c[0x0][0x208] ;  /* 0x0000820000067ab9 */ /* 0x000fe20000000a00 */
[----:B------:R-:W-:-:S06]  /*1240*/  UIMAD.WIDE UR4, UR61, 0x4, UR4 ;  /* 0x000000043d0478a5 */ /* 0x000fcc000f8e0204 */
[----:B------:R-:W-:Y:S01]  /*1250*/  MOV R4, UR4 ;  /* 0x0000000400047c02 */ /* 0x000fe20008000f00 */
[----:B------:R-:W-:-:S05]  /*1260*/  IMAD.U32 R5, RZ, RZ, UR5 ;  /* 0x00000005ff057e24 */ /* 0x000fca000f8e00ff */
[----:B------:R-:W2:Y:S04]  /*1270*/  LDG.E R7, desc[UR6][R4.64] ;  /* 0x0000000604077981 */ /* 0x000ea8000c1e1900 */
[----:B------:R-:W3:Y:S01]  /*1280*/  LDG.E R6, desc[UR6][R4.64+0x4] ;  /* 0x0000040604067981 */ /* 0x000ee2000c1e1900 */
[----:B--2---:R-:W-:Y:S02]  /*1290*/  R2UR UR4, R7 ;  /* 0x00000000070472ca */ /* 0x004fe400000e0000 */
[----:B---3--:R-:W-:-:S13]  /*12a0*/  R2UR UR5, R6 ;  /* 0x00000000060572ca */ /* 0x008fda00000e0000 */
[----:B------:R-:W-:-:S12]  /*12b0*/  UIADD3 UR4, -UR4, UR5, URZ ;  /* 0x0000000504047290 */ /* 0x000fd8000fffe13f */
.L_x_257:
[----:B------:R-:W-:Y:S01]  /*12c0*/  UIADD3 UR44, -UR44, UR4, URZ ;  /* 0x000000042c2c7290 */ /* 0x000fe2000fffe13f */
[----:B------:R-:W-:Y:S02]  /*12d0*/  CS2R R88, SRZ ;  /* 0x0000000000587805 */ /* 0x000fe4000001ff00 */
[----:B------:R-:W-:Y:S02]  /*12e0*/  CS2R R34, SRZ ;  /* 0x0000000000227805 */ /* 0x000fe4000001ff00 */
[----:B------:R-:W-:Y:S01]  /*12f0*/  CS2R R90, SRZ ;  /* 0x00000000005a7805 */ /* 0x000fe2000001ff00 */
[----:B------:R-:W-:Y:S01]  /*1300*/  UISETP.GE.AND UP0, UPT, UR44, 0x1, UPT ;  /* 0x000000012c00788c */ /* 0x000fe2000bf06270 */
[----:B------:R-:W-:Y:S01]  /*1310*/  CS2R R6, SRZ ;  /* 0x0000000000067805 */ /* 0x000fe2000001ff00 */
[----:B------:R-:W-:Y:S01]  /*1320*/  UIADD3 UR4, UR44, 0x7f, URZ ;  /* 0x0000007f2c047890 */ /* 0x000fe2000fffe03f */
[----:B------:R-:W-:Y:S02]  /*1330*/  IMAD.MOV.U32 R8, RZ, RZ, RZ ;  /* 0x000000ffff087224 */ /* 0x000fe400078e00ff */
[----:B------:R-:W-:Y:S01]  /*1340*/  IMAD.MOV.U32 R10, RZ, RZ, RZ ;  /* 0x000000ffff0a7224 */ /* 0x000fe200078e00ff */
[----:B------:R-:W-:Y:S01]  /*1350*/  PLOP3.LUT P1, PT, PT, PT, UP0, 0x80, 0x0 ;  /* 0x000000000000781c */ /* 0x000fe20003f2f008 */
[----:B------:R-:W-:Y:S01]  /*1360*/  USHF.R.S32.HI UR5, URZ, 0x1f, UR4 ;  /* 0x0000001f3f057899 */ /* 0x000fe20008011404 */
[----:B------:R-:W-:-:S02]  /*1370*/  IMAD.MOV.U32 R93, RZ, RZ, RZ ;  /* 0x000000ffff5d7224 */ /* 0x000fc400078e00ff */
[----:B------:R-:W-:Y:S01]  /*1380*/  IMAD.MOV.U32 R12, RZ, RZ, RZ ;  /* 0x000000ffff0c7224 */ /* 0x000fe200078e00ff */
[----:B------:R-:W-:Y:S01]  /*1390*/  ULEA.HI UR5, UR5, UR4, URZ, 0x7 ;  /* 0x0000000405057291 */ /* 0x000fe2000f8f383f */
[----:B------:R-:W-:-:S07]  /*13a0*/  IMAD.MOV.U32 R95, RZ, RZ, RZ ;  /* 0x000000ffff5f7224 */ /* 0x000fce00078e00ff */
[----:B------:R-:W-:Y:S05]  /*13b0*/  @!P1 BRA `(.L_x_258) ;  /* 0x0000006800549947 */ /* 0x000fea0003800000 */
[----:B------:R-:W0:Y:S01]  /*13c0*/  SHFL.IDX PT, R0, R187, RZ, 0x1f ;  /* 0x00001fffbb007589 */ /* 0x000e2200000e0000 */
[----:B------:R-:W1:Y:S01]  /*13d0*/  S2UR UR8, SR_CgaCtaId ;  /* 0x00000000000879c3 */ /* 0x000e620000008800 */
[----:B------:R-:W-:Y:S01]  /*13e0*/  UMOV UR7, 0x400 ;  /* 0x0000040000077882 */ /* 0x000fe20000000000 */
[----:B------:R-:W-:Y:S01]  /*13f0*/  USHF.R.S32.HI UR45, URZ, 0x7, UR5 ;  /* 0x000000073f2d7899 */ /* 0x000fe20008011405 */
[----:B0-----:R-:W-:Y:S01]  /*1400*/  R2UR UR4, R0 ;  /* 0x00000000000472ca */ /* 0x001fe200000e0000 */
[----:B-1----:R-:W-:-:S04]  /*1410*/  ULEA UR7, UR8, UR7, 0x18 ;  /* 0x0000000708077291 */ /* 0x002fc8000f8ec03f */
[----:B------:R-:W-:-:S04]  /*1420*/  UIADD3 UR7, UR7, 0x10400, URZ ;  /* 0x0001040007077890 */ /* 0x000fc8000fffe03f */
[----:B------:R-:W-:-:S04]  /*1430*/  ULOP3.LUT UP0, URZ, UR7, 0x3ff, URZ, 0xc0, !UPT ;  /* 0x000003ff073f7892 */ /* 0x000fc8000f80c03f */
[----:B------:R-:W-:Y:S02]  /*1440*/  ULEA.HI UR6, UR4, UR4, URZ, 0x1 ;  /* 0x0000000404067291 */ /* 0x000fe4000f8f083f */
[----:B------:R-:W-:Y:S02]  /*1450*/  PLOP3.LUT P0, PT, PT, PT, UP0, 0x80, 0x0 ;  /* 0x000000000000781c */ /* 0x000fe40003f0f008 */
[----:B------:R-:W-:-:S04]  /*1460*/  ULOP3.LUT UR6, UR6, 0x1e, URZ, 0xc0, !UPT ;  /* 0x0000001e06067892 */ /* 0x000fc8000f8ec03f */
        /* <DEDUP_REMOVED lines=9> */
[----:B------:R0:W1:Y:S01]  /*1500*/  LDC.64 R14, c[0x4][R0] ;  /* 0x01000000000e7b82 */ /* 0x0000620000000a00 */
[----:B------:R-:W-:Y:S01]  /*1510*/  MOV R5, UR5 ;  /* 0x0000000500057c02 */ /* 0x000fe20008000f00 */
[----:B------:R-:W-:Y:S01]  /*1520*/  ULDC.64 UR4, c[0x4][0xc0] ;  /* 0x0100300000047ab9 */ /* 0x000fe20000000a00 */
[----:B------:R-:W-:Y:S02]  /*1530*/  IMAD.U32 R10, RZ, RZ, UR6 ;  /* 0x00000006ff0a7e24 */ /* 0x000fe4000f8e00ff */
[----:B------:R-:W-:Y:S02]  /*1540*/  IMAD.U32 R6, RZ, RZ, UR4 ;  /* 0x00000004ff067e24 */ /* 0x000fe4000f8e00ff */
[----:B------:R-:W-:-:S02]  /*1550*/  IMAD.U32 R7, RZ, RZ, UR5 ;  /* 0x00000005ff077e24 */ /* 0x000fc4000f8e00ff */
[----:B------:R-:W-:Y:S02]  /*1560*/  IMAD.U32 R11, RZ, RZ, UR7 ;  /* 0x00000007ff0b7e24 */ /* 0x000fe4000f8e00ff */
[----:B------:R-:W-:Y:S02]  /*1570*/  IMAD.MOV.U32 R8, RZ, RZ, 0x70 ;  /* 0x00000070ff087424 */ /* 0x000fe400078e00ff */
[----:B------:R-:W-:Y:S02]  /*1580*/  IMAD.MOV.U32 R12, RZ, RZ, 0x1 ;  /* 0x00000001ff0c7424 */ /* 0x000fe400078e00ff */
[----:B0-----:R-:W-:-:S07]  /*1590*/  IMAD.MOV.U32 R13, RZ, RZ, RZ ;  /* 0x000000ffff0d7224 */ /* 0x001fce00078e00ff */
[----:B------:R-:W-:-:S07]  /*15a0*/  LEPC R20, `(.L_x_259) ;  /* 0x000000001014794e */ /* 0x000fce0000000000 */
[----:B-1----:R-:W-:Y:S05]  /*15b0*/  CALL.ABS.NOINC R14 ;  /* 0x000000000e007343 */ /* 0x002fea0003c00000 */
.L_x_259:
[----:B------:R-:W0:Y:S01]  /*15c0*/  S2UR UR5, SR_CgaCtaId ;  /* 0x00000000000579c3 */ /* 0x000e220000008800 */
[----:B------:R-:W-:Y:S01]  /*15d0*/  LEA.HI R0, R185, R185, RZ, 0x1 ;  /* 0x000000b9b9007211 */ /* 0x000fe200078f08ff */
[----:B------:R-:W-:Y:S01]  /*15e0*/  UMOV UR4, 0x400 ;  /* 0x0000040000047882 */ /* 0x000fe20000000000 */
[----:B------:R-:W-:Y:S01]  /*15f0*/  R2UR UR6, R191 ;  /* 0x00000000bf0672ca */ /* 0x000fe200000e0000 */
[----:B------:R-:W-:Y:S01]  /*1600*/  BSSY B0, `(.L_x_260) ;  /* 0x000000a000007945 */ /* 0x000fe20003800000 */
[----:B------:R-:W-:-:S04]  /*1610*/  LOP3.LUT R0, R0, 0xfffffffe, RZ, 0xc0, !PT ;  /* 0xfffffffe00007812 */ /* 0x000fc800078ec0ff */
[----:B------:R-:W-:-:S04]  /*1620*/  IADD3 R3, R185, -R0, RZ ;  /* 0x80000000b9037210 */ /* 0x000fc80007ffe0ff */
[----:B------:R-:W-:-:S03]  /*1630*/  SHF.L.U32 R3, R3, 0x1f, RZ ;  /* 0x0000001f03037819 */ /* 0x000fc600000006ff */
[----:B------:R-:W-:-:S05]  /*1640*/  IMAD.U32 R4, RZ, RZ, UR6 ;  /* 0x00000006ff047e24 */ /* 0x000fca000f8e00ff */
[----:B------:R-:W-:Y:S01]  /*1650*/  ISETP.NE.AND P0, PT, R4, 0x3, PT ;  /* 0x000000030400780c */ /* 0x000fe20003f05270 */
[----:B0-----:R-:W-:-:S06]  /*1660*/  ULEA UR4, UR5, UR4, 0x18 ;  /* 0x0000000405047291 */ /* 0x001fcc000f8ec03f */
[----:B------:R-:W-:-:S04]  /*1670*/  IMAD.U32 R0, RZ, RZ, UR4 ;  /* 0x00000004ff007e24 */ /* 0x000fc8000f8e00ff */
[----:B------:R-:W0:Y:S02]  /*1680*/  SYNCS.PHASECHK.TRANS64.TRYWAIT P1, [R0+URZ+0x34800], R3 ;  /* 0x03480003000075a7 */ /* 0x000e24000802017f */
[----:B0-----:R-:W-:Y:S05]  /*1690*/  @!P1 BRA `(.L_x_261) ;  /* 0x000000d400289947 */ /* 0x001fea0003800000 */
.L_x_385:
[----:B------:R-:W-:Y:S05]  /*16a0*/  BSYNC B0 ;  /* 0x0000000000007941 */ /* 0x000fea0003800000 */
.L_x_260:
[----:B------:R-:W-:Y:S05]  /*16b0*/  @!P0 BRA `(.L_x_262) ;  /* 0x0000000000048947 */ /* 0x000fea0003800000 */
[----:B------:R-:W-:Y:S01]  /*16c0*/  BPT.TRAP 0x1 ;  /* 0x000000040000795c */ /* 0x000fe20000300000 */
.L_x_262:
[----:B0-----:R-:W-:Y:S01]  /*16d0*/  IMAD R3, R2, 0x8, R0 ;  /* 0x0000000802037824 */ /* 0x001fe200078e0200 */
[----:B------:R-:W-:-:S04]  /*16e0*/  SHF.L.U32 R4, R16, 0x1f, RZ ;  /* 0x0000001f10047819 */ /* 0x000fc800000006ff */
[----:B------:R0:W1:Y:S01]  /*16f0*/  SYNCS.PHASECHK.TRANS64.TRYWAIT P2, [R3+URZ+0x34830], R4 ;  /* 0x03483004030075a7 */ /* 0x000062000804017f */
[----:B------:R-:W-:Y:S05]  /*1700*/  @!P0 BRA `(.L_x_263) ;  /* 0x0000000000048947 */ /* 0x000fea0003800000 */
[----:B------:R-:W-:Y:S01]  /*1710*/  BPT.TRAP 0x1 ;  /* 0x000000040000795c */ /* 0x000fe20000300000 */
.L_x_263:
[----:B------:R-:W2:Y:S01]  /*1720*/  S2R R5, SR_TID.X ;  /* 0x0000000000057919 */ /* 0x000ea20000002100 */
[----:B------:R-:W-:Y:S01]  /*1730*/  IMAD.MOV.U32 R151, RZ, RZ, RZ ;  /* 0x000000ffff977224 */ /* 0x000fe200078e00ff */
[----:B--2---:R-:W-:Y:S01]  /*1740*/  LOP3.LUT P1, RZ, R5, 0x7f, RZ, 0xc0, !PT ;  /* 0x0000007f05ff7812 */ /* 0x004fe2000782c0ff */
[----:B-1----:R-:W-:-:S12]  /*1750*/  @P2 BRA `(.L_x_264) ;  /* 0x0000000000082947 */ /* 0x002fd80003800000 */
[----:B------:R-:W1:Y:S02]  /*1760*/  SYNCS.PHASECHK.TRANS64.TRYWAIT P2, [R3+URZ+0x34830], R4 ;  /* 0x03483004030075a7 */ /* 0x000e64000804017f */
[----:B-1----:R-:W-:Y:S05]  /*1770*/  @!P2 BRA `(.L_x_265) ;  /* 0x000000d40004a947 */ /* 0x002fea0003800000 */
.L_x_264:
[----:B------:R-:W-:Y:S05]  /*1780*/  WARPSYNC.ALL ;  /* 0x0000000000007948 */ /* 0x000fea0003800000 */
[----:B------:R-:W-:Y:S01]  /*1790*/  R2UR UR4, R0 ;  /* 0x00000000000472ca */ /* 0x000fe200000e0000 */
[----:B------:R-:W-:Y:S01]  /*17a0*/  ULOP3.LUT UR56, UR56, 0x10000, URZ, 0xfc, !UPT ;  /* 0x0001000038387892 */ /* 0x000fe2000f8efc3f */
[----:B------:R-:W-:Y:S01]  /*17b0*/  R2UR UR58, R2 ;  /* 0x00000000023a72ca */ /* 0x000fe200000e0000 */
[----:B------:R-:W-:Y:S01]  /*17c0*/  WARPGROUP.ARRIVE ;  /* 0x00000000000079c5 */ /* 0x000fe20000000000 */
[----:B------:R-:W-:Y:S01]  /*17d0*/  UMOV UR57, 0x40000040 ;  /* 0x4000004000397882 */ /* 0x000fe20000000000 */
[----:B------:R-:W-:Y:S01]  /*17e0*/  UMOV UR59, 0x40000040 ;  /* 0x40000040003b7882 */ /* 0x000fe20000000000 */
[----:B------:R-:W-:Y:S01]  /*17f0*/  UIADD3 UR52, UR56, 0x2, URZ ;  /* 0x0000000238347890 */ /* 0x000fe2000fffe03f */
[----:B------:R-:W-:Y:S01]  /*1800*/  VIADD R6, R188, UR44 ;  /* 0x0000002cbc067c36 */ /* 0x000fe20008000000 */
[----:B------:R-:W-:Y:S01]  /*1810*/  UMOV UR53, 0x40000040 ;  /* 0x4000004000357882 */ /* 0x000fe20000000000 */
[----:B------:R-:W-:Y:S01]  /*1820*/  UMOV UR55, 0x40000040 ;  /* 0x4000004000377882 */ /* 0x000fe20000000000 */
[----:B------:R-:W-:Y:S01]  /*1830*/  UIADD3 UR8, UR56, 0x4, URZ ;  /* 0x0000000438087890 */ /* 0x000fe2000fffe03f */
[----:B------:R-:W-:Y:S01]  /*1840*/  IMAD.U32 R9, RZ, RZ, UR45 ;  /* 0x0000002dff097e24 */ /* 0x000fe2000f8e00ff */
[----:B------:R-:W-:Y:S01]  /*1850*/  UMOV UR9, 0x40000040 ;  /* 0x4000004000097882 */ /* 0x000fe20000000000 */
[----:B------:R-:W-:Y:S01]  /*1860*/  UIADD3 UR4, UR4, 0x1c400, URZ ;  /* 0x0001c40004047890 */ /* 0x000fe2000fffe03f */
[----:B------:R-:W-:Y:S01]  /*1870*/  P2R R8, PR, RZ, 0x1 ;  /* 0x00000001ff087803 */ /* 0x000fe20000000000 */
[----:B------:R-:W-:Y:S01]  /*1880*/  UMOV UR11, 0x40000040 ;  /* 0x40000040000b7882 */ /* 0x000fe20000000000 */
[----:B------:R-:W-:Y:S01]  /*1890*/  UIADD3 UR12, UR56, 0x6, URZ ;  /* 0x00000006380c7890 */ /* 0x000fe2000fffe03f */
[----:B------:R-:W-:Y:S01]  /*18a0*/  IMAD R6, R9, -0x80, R6 ;  /* 0xffffff8009067824 */ /* 0x000fe200078e0206 */
[----:B------:R-:W-:Y:S01]  /*18b0*/  USHF.R.U32.HI UR4, URZ, 0x4, UR4 ;  /* 0x000000043f047899 */ /* 0x000fe20008011604 */
[----:B01----:R-:W-:Y:S01]  /*18c0*/  @!P1 IADD3 R3, R3, 0x34840, RZ ;  /* 0x0003484003039810 */ /* 0x003fe20007ffe0ff */
[----:B------:R-:W-:Y:S01]  /*18d0*/  UMOV UR13, 0x40000040 ;  /* 0x40000040000d7882 */ /* 0x000fe20000000000 */
[----:B------:R-:W-:Y:S01]  /*18e0*/  UMOV UR15, 0x40000040 ;  /* 0x40000040000f7882 */ /* 0x000fe20000000000 */
[----:B------:R-:W-:Y:S01]  /*18f0*/  ULOP3.LUT UR4, UR4, 0x3fff, URZ, 0xc0, !UPT ;  /* 0x00003fff04047892 */ /* 0x000fe2000f8ec03f */
[C---:B------:R-:W-:Y:S01]  /*1900*/  ISETP.GT.AND P2, PT, R6.reuse, RZ, PT ;  /* 0x000000ff0600720c */ /* 0x040fe20003f44270 */
[----:B------:R-:W-:Y:S01]  /*1910*/  UIADD3 UR16, UR56, 0x400, URZ ;  /* 0x0000040038107890 */ /* 0x000fe2000fffe03f */
[C---:B------:R-:W-:Y:S01]  /*1920*/  ISETP.GT.AND P3, PT, R6.reuse, 0x1, PT ;  /* 0x000000010600780c */ /* 0x040fe20003f64270 */
[----:B------:R-:W-:Y:S01]  /*1930*/  ULOP3.LUT UR60, UR4, 0x10000, URZ, 0xfc, !UPT ;  /* 0x00010000043c7892 */ /* 0x000fe2000f8efc3f */
[C---:B------:R-:W-:Y:S01]  /*1940*/  ISETP.GT.AND P6, PT, R6.reuse, 0x8, PT ;  /* 0x000000080600780c */ /* 0x040fe20003fc4270 */
[----:B------:R-:W-:Y:S01]  /*1950*/  UMOV UR17, 0x40000040 ;  /* 0x4000004000117882 */ /* 0x000fe20000000000 */
[----:B------:R-:W-:Y:S01]  /*1960*/  UMOV UR19, 0x40000040 ;  /* 0x4000004000137882 */ /* 0x000fe20000000000 */
[----:B------:R-:W-:Y:S01]  /*1970*/  UIMAD UR58, UR58, 0xc00, UR60 ;  /* 0x00000c003a3a78a4 */ /* 0x000fe2000f8e023c */
[C---:B------:R-:W-:Y:S01]  /*1980*/  ISETP.GT.AND P5, PT, R6.reuse, 0x9, PT ;  /* 0x000000090600780c */ /* 0x040fe20003fa4270 */
[----:B------:R-:W-:Y:S01]  /*1990*/  UIADD3 UR20, UR56, 0x402, URZ ;  /* 0x0000040238147890 */ /* 0x000fe2000fffe03f */
[----:B------:R-:W-:Y:S01]  /*19a0*/  ISETP.GT.AND P4, PT, R6, 0x10, PT ;  /* 0x000000100600780c */ /* 0x000fe20003f84270 */
[----:B------:R-:W-:Y:S01]  /*19b0*/  UIADD3 UR54, UR58, 0x2, URZ ;  /* 0x000000023a367890 */ /* 0x000fe2000fffe03f */
[----:B------:R-:W-:Y:S01]  /*19c0*/  @!P1 PRMT R3, RZ, 0x654, R3 ;  /* 0x00000654ff039816 */ /* 0x000fe20000000003 */
[----:B------:R-:W-:Y:S01]  /*19d0*/  UIADD3 UR10, UR58, 0x4, URZ ;  /* 0x000000043a0a7890 */ /* 0x000fe2000fffe03f */
[----:B------:R-:W-:Y:S01]  /*19e0*/  IMAD.MOV.U32 R150, RZ, RZ, R151 ;  /* 0x000000ffff967224 */ /* 0x000fe200078e0097 */
[----:B------:R-:W-:-:S02]  /*19f0*/  UIADD3 UR14, UR58, 0x6, URZ ;  /* 0x000000063a0e7890 */ /* 0x000fc4000fffe03f */
[----:B------:R-:W-:Y:S01]  /*1a00*/  HGMMA.64x128x16.F32 R24, gdesc[UR56], RZ, !UPT, gsb0 ;  /* 0x01e00000381879f0 */ /* 0x000fe2000c0008ff */
[----:B------:R-:W-:Y:S01]  /*1a10*/  UIADD3 UR18, UR58, 0x400, URZ ;  /* 0x000004003a127890 */ /* 0x000fe2000fffe03f */
[--C-:B------:R-:W-:Y:S01]  /*1a20*/  IMAD.MOV.U32 R149, RZ, RZ, R151.reuse ;  /* 0x000000ffff957224 */ /* 0x100fe200078e0097 */
[----:B------:R-:W-:Y:S01]  /*1a30*/  UIADD3 UR22, UR58, 0x402, URZ ;  /* 0x000004023a167890 */ /* 0x000fe2000fffe03f */
[--C-:B------:R-:W-:Y:S01]  /*1a40*/  IMAD.MOV.U32 R148, RZ, RZ, R151.reuse ;  /* 0x000000ffff947224 */ /* 0x100fe200078e0097 */
        /* <DEDUP_REMOVED lines=38> */
[----:B------:R-:W-:Y:S01]  /*1cb0*/  ULDC UR4, c[0x0][0x9d8] ;  /* 0x0002760000047ab9 */ /* 0x000fe20000000800 */
[----:B------:R-:W-:Y:S01]  /*1cc0*/  ULDC UR5, c[0x0][0x988] ;  /* 0x0002620000057ab9 */ /* 0x000fe20000000800 */
[----:B------:R-:W-:Y:S01]  /*1cd0*/  UISETP.GE.AND UP0, UPT, UR44, 0x81, UPT ;  /* 0x000000812c00788c */ /* 0x000fe2000bf06270 */
        /* <DEDUP_REMOVED lines=58> */
[----:B------:R-:W0:Y:S01]  /*2080*/  MUFU.TANH R24, R24 ;  /* 0x0000001800187308 */ /* 0x000e220000002400 */
[----:B------:R-:W-:Y:S01]  /*2090*/  FMUL.FTZ R33, R33, UR4 ;  /* 0x0000000421217c20 */ /* 0x000fe20008410000 */
        /* <DEDUP_REMOVED lines=15> */
[----:B0-----:R-:W-:Y:S01]  /*2190*/  FSEL R11, R24, -INF , P2 ;  /* 0xff800000180b7808 */ /* 0x001fe20001000000 */
[----:B------:R-:W-:Y:S01]  /*21a0*/  FMUL.FTZ R42, R42, UR4 ;  /* 0x000000042a2a7c20 */ /* 0x000fe20008410000 */
[----:B------:R-:W-:Y:S01]  /*21b0*/  FMUL.FTZ R48, R48, UR4 ;  /* 0x0000000430307c20 */ /* 0x000fe20008410000 */
[----:B------:R-:W-:Y:S01]  /*21c0*/  FMUL.FTZ R49, R49, UR4 ;  /* 0x0000000431317c20 */ /* 0x000fe20008410000 */
[----:B------:R-:W-:Y:S01]  /*21d0*/  FMUL.FTZ R43, R43, UR4 ;  /* 0x000000042b2b7c20 */ /* 0x000fe20008410000 */
[----:B------:R-:W-:Y:S01]  /*21e0*/  FMUL.FTZ R46, R46, UR4 ;  /* 0x000000042e2e7c20 */ /* 0x000fe20008410000 */
[----:B------:R-:W-:Y:S01]  /*21f0*/  FMUL.FTZ R52, R52, UR4 ;  /* 0x0000000434347c20 */ /* 0x000fe20008410000 */
[----:B------:R-:W0:Y:S01]  /*2200*/  MUFU.TANH R29, R29 ;  /* 0x0000001d001d7308 */ /* 0x000e220000002400 */
        /* <DEDUP_REMOVED lines=16> */
[----:B0-----:R-:W-:Y:S01]  /*2310*/  FSEL R91, R29, -INF , P5 ;  /* 0xff8000001d5b7808 */ /* 0x001fe20002800000 */
[----:B------:R-:W-:Y:S01]  /*2320*/  FMUL.FTZ R58, R58, UR4 ;  /* 0x000000043a3a7c20 */ /* 0x000fe20008410000 */
[----:B------:R-:W-:Y:S01]  /*2330*/  FMUL.FTZ R64, R64, UR4 ;  /* 0x0000000440407c20 */ /* 0x000fe20008410000 */
[----:B------:R-:W-:Y:S01]  /*2340*/  FMUL.FTZ R65, R65, UR4 ;  /* 0x0000000441417c20 */ /* 0x000fe20008410000 */
[----:B------:R-:W-:Y:S01]  /*2350*/  FMNMX.FTZ R12, R91, R12, !PT ;  /* 0x0000000c5b0c7209 */ /* 0x000fe20007810000 */
[----:B------:R-:W-:Y:S01]  /*2360*/  FMUL.FTZ R59, R59, UR4 ;  /* 0x000000043b3b7c20 */ /* 0x000fe20008410000 */
[----:B------:R-:W-:Y:S01]  /*2370*/  FMUL.FTZ R62, R62, UR4 ;  /* 0x000000043e3e7c20 */ /* 0x000fe20008410000 */
[----:B------:R-:W0:Y:S01]  /*2380*/  MUFU.TANH R4, R27 ;  /* 0x0000001b00047308 */ /* 0x000e220000002400 */
[----:B-1----:R-:W-:Y:S01]  /*2390*/  FSEL R5, R5, -INF , P2 ;  /* 0xff80000005057808 */ /* 0x002fe20001000000 */
[----:B------:R-:W-:Y:S01]  /*23a0*/  FMUL.FTZ R68, R68, UR4 ;  /* 0x0000000444447c20 */ /* 0x000fe20008410000 */
[----:B------:R-:W-:Y:S01]  /*23b0*/  ISETP.GT.AND P2, PT, R6, 0x11, PT ;  /* 0x000000110600780c */ /* 0x000fe20003f44270 */
        /* <DEDUP_REMOVED lines=15> */
[----:B------:R-:W-:Y:S01]  /*24b0*/  ISETP.GT.AND P3, PT, R6, 0x18, PT ;  /* 0x000000180600780c */ /* 0x000fe20003f64270 */
        /* <DEDUP_REMOVED lines=18> */
[----:B------:R2:W-:Y:S02]  /*25e0*/  @!P1 SYNCS.ARRIVE.TRANS64.RED.A1T0 RZ, [R3+URZ], RZ ;  /* 0x000000ff03ff99a7 */ /* 0x0005e4000810043f */
[----:B------:R-:W3:Y:S01]  /*25f0*/  MUFU.TANH R37, R37 ;  /* 0x0000002500257308 */ /* 0x000ee20000002400 */
[----:B0-----:R-:W-:-:S04]  /*2600*/  FSEL R97, R36, -INF , P3 ;  /* 0xff80000024617808 */ /* 0x001fc80001800000 */
[----:B------:R-:W-:-:S03]  /*2610*/  FMNMX.FTZ R12, R97, R12, !PT ;  /* 0x0000000c610c7209 */ /* 0x000fc60007810000 */
[----:B------:R-:W0:Y:S01]  /*2620*/  MUFU.TANH R15, R34 ;  /* 0x00000022000f7308 */ /* 0x000e220000002400 */
[----:B-1----:R-:W-:Y:S02]  /*2630*/  FSEL R13, R13, -INF , P5 ;  /* 0xff8000000d0d7808 */ /* 0x002fe40002800000 */
[----:B------:R-:W-:-:S05]  /*2640*/  ISETP.GT.AND P5, PT, R6, 0x20, PT ;  /* 0x000000200600780c */ /* 0x000fca0003fa4270 */
[----:B------:R-:W1:Y:S01]  /*2650*/  MUFU.TANH R40, R40 ;  /* 0x0000002800287308 */ /* 0x000e620000002400 */
[----:B---3--:R-:W-:-:S04]  /*2660*/  FSEL R99, R37, -INF , P6 ;  /* 0xff80000025637808 */ /* 0x008fc80003000000 */
[----:B------:R-:W-:-:S03]  /*2670*/  FMNMX.FTZ R12, R99, R12, !PT ;  /* 0x0000000c630c7209 */ /* 0x000fc60007810000 */
[----:B------:R-:W3:Y:S01]  /*2680*/  MUFU.TANH R21, R35 ;  /* 0x0000002300157308 */ /* 0x000ee20000002400 */
[----:B0-----:R-:W-:Y:S02]  /*2690*/  FSEL R15, R15, -INF , P4 ;  /* 0xff8000000f0f7808 */ /* 0x001fe40002000000 */
[----:B------:R-:W-:-:S05]  /*26a0*/  ISETP.GT.AND P4, PT, R6, 0x21, PT ;  /* 0x000000210600780c */ /* 0x000fca0003f84270 */
[----:B------:R-:W0:Y:S01]  /*26b0*/  MUFU.TANH R41, R41 ;  /* 0x0000002900297308 */ /* 0x000e220000002400 */
[----:B-1----:R-:W-:-:S04]  /*26c0*/  FSEL R101, R40, -INF , P5 ;  /* 0xff80000028657808 */ /* 0x002fc80002800000 */
[----:B------:R-:W-:-:S03]  /*26d0*/  FMNMX.FTZ R12, R101, R12, !PT ;  /* 0x0000000c650c7209 */ /* 0x000fc60007810000 */
[----:B------:R-:W1:Y:S01]  /*26e0*/  MUFU.TANH R38, R38 ;  /* 0x0000002600267308 */ /* 0x000e620000002400 */
[----:B---3--:R-:W-:Y:S02]  /*26f0*/  FSEL R21, R21, -INF , P2 ;  /* 0xff80000015157808 */ /* 0x008fe40001000000 */
[----:B------:R-:W-:-:S05]  /*2700*/  ISETP.GT.AND P2, PT, R6, 0x28, PT ;  /* 0x000000280600780c */ /* 0x000fca0003f44270 */
        /* <DEDUP_REMOVED lines=125> */
[----:B------:R-:W-:Y:S01]  /*2ee0*/  ISETP.GT.AND P2, PT, R6, 0x79, PT ;  /* 0x000000790600780c */ /* 0x000fe20003f44270 */
[----:B------:R-:W-:-:S04]  /*2ef0*/  IMAD.U32 R6, RZ, RZ, UR5 ;  /* 0x00000005ff067e24 */ /* 0x000fc8000f8e00ff */
[----:B------:R-:W-:Y:S01]  /*2f00*/  MUFU.TANH R82, R82 ;  /* 0x0000005200527308 */ /* 0x000fe20000002400 */
[----:B0-----:R-:W-:-:S04]  /*2f10*/  FSEL R145, R84, -INF , P3 ;  /* 0xff80000054917808 */ /* 0x001fc80001800000 */
[----:B------:R-:W-:-:S03]  /*2f20*/  FMNMX.FTZ R12, R145, R12, !PT ;  /* 0x0000000c910c7209 */ /* 0x000fc60007810000 */
[----:B------:R-:W-:Y:S01]  /*2f30*/  MUFU.TANH R83, R83 ;  /* 0x0000005300537308 */ /* 0x000fe20000002400 */
[----:B-1----:R-:W-:-:S04]  /*2f40*/  FSEL R147, R85, -INF , P2 ;  /* 0xff80000055937808 */ /* 0x002fc80001000000 */
[----:B------:R-:W-:-:S03]  /*2f50*/  FMNMX.FTZ R12, R147, R12, !PT ;  /* 0x0000000c930c7209 */ /* 0x000fc60007810000 */
[----:B------:R-:W-:Y:S02]  /*2f60*/  MUFU.TANH R86, R86 ;  /* 0x0000005600567308 */ /* 0x000fe40000002400 */
[----:B------:R-:W0:Y:S06]  /*2f70*/  SHFL.BFLY PT, R9, R12, 0x2, 0x1f ;  /* 0x0c401f000c097f89 */ /* 0x000e2c00000e0000 */
[----:B------:R-:W1:Y:S02]  /*2f80*/  MUFU.TANH R87, R87 ;  /* 0x0000005700577308 */ /* 0x000e640000002400 */
[----:B-1----:R-:W-:-:S02]  /*2f90*/  FSEL R87, R87, -INF , P2 ;  /* 0xff80000057577808 */ /* 0x002fc40001000000 */
[----:B0-----:R-:W-:-:S05]  /*2fa0*/  FMNMX.FTZ R14, R12, R9, !PT ;  /* 0x000000090c0e7209 */ /* 0x001fca0007810000 */
[----:B------:R-:W0:Y:S02]  /*2fb0*/  SHFL.BFLY PT, R9, R14, 0x1, 0x1f ;  /* 0x0c201f000e097f89 */ /* 0x000e2400000e0000 */
[----:B0-----:R-:W-:-:S04]  /*2fc0*/  FMNMX.FTZ R9, R14, R9, !PT ;  /* 0x000000090e097209 */ /* 0x001fc80007810000 */
[C---:B------:R-:W-:Y:S01]  /*2fd0*/  FSETP.NEU.FTZ.AND P0, PT, R9.reuse, -INF , PT ;  /* 0xff8000000900780b */ /* 0x040fe20003f1d000 */
[----:B------:R-:W-:-:S05]  /*2fe0*/  FMUL.FTZ R20, R9, R6 ;  /* 0x0000000609147220 */ /* 0x000fca0000410000 */
[----:B------:R-:W-:Y:S02]  /*2ff0*/  FSEL R20, R20, RZ, P0 ;  /* 0x000000ff14147208 */ /* 0x000fe40000000000 */
[----:B------:R-:W-:Y:S02]  /*3000*/  ISETP.NE.AND P0, PT, R8, RZ, PT ;  /* 0x000000ff0800720c */ /* 0x000fe40003f05270 */
[----:B------:R-:W0:Y:S01]  /*3010*/  MUFU.TANH R8, R79 ;  /* 0x0000004f00087308 */ /* 0x000e220000002400 */
[--C-:B------:R-:W-:Y:S01]  /*3020*/  FFMA.FTZ R67, R10, R6, -R20.reuse ;  /* 0x000000060a437223 */ /* 0x100fe20000010814 */
[----:B------:R-:W-:Y:S01]  /*3030*/  FMNMX.FTZ R10, R5, R4, !PT ;  /* 0x00000004050a7209 */ /* 0x000fe20007810000 */
[-CC-:B------:R-:W-:Y:S01]  /*3040*/  FFMA.FTZ R182, R89, R6.reuse, -R20.reuse ;  /* 0x0000000659b67223 */ /* 0x180fe20000010814 */
        /* <DEDUP_REMOVED lines=8> */
[----:B------:R-:W-:Y:S01]  /*30d0*/  MUFU.EX2 R67, R67 ;  /* 0x0000004300437308 */ /* 0x000fe20000000800 */
[----:B------:R-:W-:Y:S01]  /*30e0*/  FSEL R95, R86, -INF , P3 ;  /* 0xff800000565f7808 */ /* 0x000fe20001800000 */
[--C-:B------:R-:W-:Y:S01]  /*30f0*/  FFMA.FTZ R178, R97, R6, -R20.reuse ;  /* 0x0000000661b27223 */ /* 0x100fe20000010814 */
[----:B------:R-:W-:Y:S01]  /*3100*/  FMNMX.FTZ R10, R15, R10, !PT ;  /* 0x0000000a0f0a7209 */ /* 0x000fe20007810000 */
[-CC-:B------:R-:W-:Y:S01]  /*3110*/  FFMA.FTZ R73, R99, R6.reuse, -R20.reuse ;  /* 0x0000000663497223 */ /* 0x180fe20000010814 */
[----:B0-----:R-:W-:Y:S01]  /*3120*/  FSEL R89, R8, -INF , P6 ;  /* 0xff80000008597808 */ /* 0x001fe20003000000 */
[--C-:B------:R-:W-:Y:S01]  /*3130*/  FFMA.FTZ R172, R101, R6, -R20.reuse ;  /* 0x0000000665ac7223 */ /* 0x100fe20000010814 */
[----:B------:R-:W-:Y:S01]  /*3140*/  FMNMX.FTZ R10, R21, R10, !PT ;  /* 0x0000000a150a7209 */ /* 0x000fe20007810000 */
[----:B------:R-:W0:Y:S01]  /*3150*/  MUFU.EX2 R180, R180 ;  /* 0x000000b400b47308 */ /* 0x000e220000000800 */
        /* <DEDUP_REMOVED lines=35> */
[----:B------:R-:W-:Y:S01]  /*3390*/  FFMA.FTZ R20, R147, R6, -R20 ;  /* 0x0000000693147223 */ /* 0x000fe20000010814 */
[--C-:B------:R-:W-:Y:S01]  /*33a0*/  IMAD.MOV.U32 R147, RZ, RZ, R151.reuse ;  /* 0x000000ffff937224 */ /* 0x100fe200078e0097 */
[-C--:B------:R-:W-:Y:S01]  /*33b0*/  MOV R121, R151.reuse ;  /* 0x0000009700797202 */ /* 0x080fe20000000f00 */
[--C-:B------:R-:W-:Y:S01]  /*33c0*/  IMAD.MOV.U32 R125, RZ, RZ, R151.reuse ;  /* 0x000000ffff7d7224 */ /* 0x100fe200078e0097 */
[----:B------:R-:W-:Y:S01]  /*33d0*/  FMNMX.FTZ R10, R43, R10, !PT ;  /* 0x0000000a2b0a7209 */ /* 0x000fe20007810000 */
[----:B------:R-:W2:Y:S01]  /*33e0*/  MUFU.EX2 R178, R178 ;  /* 0x000000b200b27308 */ /* 0x000ea20000000800 */
[--C-:B------:R-:W-:Y:S01]  /*33f0*/  IMAD.MOV.U32 R123, RZ, RZ, R151.reuse ;  /* 0x000000ffff7b7224 */ /* 0x100fe200078e0097 */
[-C--:B------:R-:W-:Y:S01]  /*3400*/  MOV R113, R151.reuse ;  /* 0x0000009700717202 */ /* 0x080fe20000000f00 */
[--C-:B------:R-:W-:Y:S01]  /*3410*/  IMAD.MOV.U32 R119, RZ, RZ, R151.reuse ;  /* 0x000000ffff777224 */ /* 0x100fe200078e0097 */
[----:B------:R-:W-:Y:S01]  /*3420*/  FMNMX.FTZ R10, R45, R10, !PT ;  /* 0x0000000a2d0a7209 */ /* 0x000fe20007810000 */
[--C-:B------:R-:W-:Y:S01]  /*3430*/  IMAD.MOV.U32 R117, RZ, RZ, R151.reuse ;  /* 0x000000ffff757224 */ /* 0x100fe200078e0097 */
[----:B------:R-:W-:Y:S01]  /*3440*/  MOV R105, R151 ;  /* 0x0000009700697202 */ /* 0x000fe20000000f00 */
[--C-:B------:R-:W-:Y:S01]  /*3450*/  IMAD.MOV.U32 R115, RZ, RZ, R151.reuse ;  /* 0x000000ffff737224 */ /* 0x100fe200078e0097 */
[----:B------:R-:W-:Y:S01]  /*3460*/  FMNMX.FTZ R10, R47, R10, !PT ;  /* 0x0000000a2f0a7209 */ /* 0x000fe20007810000 */
[----:B------:R-:W-:Y:S01]  /*3470*/  MUFU.EX2 R73, R73 ;  /* 0x0000004900497308 */ /* 0x000fe20000000800 */
[----:B------:R-:W-:-:S02]  /*3480*/  IMAD.MOV.U32 R111, RZ, RZ, R151 ;  /* 0x000000ffff6f7224 */ /* 0x000fc400078e0097 */
[----:B------:R-:W-:Y:S01]  /*3490*/  FMNMX.FTZ R10, R49, R10, !PT ;  /* 0x0000000a310a7209 */ /* 0x000fe20007810000 */
[--C-:B------:R-:W-:Y:S02]  /*34a0*/  IMAD.MOV.U32 R109, RZ, RZ, R151.reuse ;  /* 0x000000ffff6d7224 */ /* 0x100fe400078e0097 */
[--C-:B------:R-:W-:Y:S01]  /*34b0*/  IMAD.MOV.U32 R107, RZ, RZ, R151.reuse ;  /* 0x000000ffff6b7224 */ /* 0x100fe200078e0097 */
[----:B------:R-:W-:Y:S01]  /*34c0*/  FMNMX.FTZ R10, R51, R10, !PT ;  /* 0x0000000a330a7209 */ /* 0x000fe20007810000 */
[----:B------:R-:W-:Y:S01]  /*34d0*/  MUFU.EX2 R172, R172 ;  /* 0x000000ac00ac7308 */ /* 0x000fe20000000800 */
[--C-:B------:R-:W-:Y:S02]  /*34e0*/  IMAD.MOV.U32 R103, RZ, RZ, R151.reuse ;  /* 0x000000ffff677224 */ /* 0x100fe400078e0097 */
[----:B------:R-:W-:Y:S01]  /*34f0*/  FMNMX.FTZ R10, R53, R10, !PT ;  /* 0x0000000a350a7209 */ /* 0x000fe20007810000 */
[--C-:B------:R-:W-:Y:S02]  /*3500*/  IMAD.MOV.U32 R101, RZ, RZ, R151.reuse ;  /* 0x000000ffff657224 */ /* 0x100fe400078e0097 */
[--C-:B------:R-:W-:Y:S01]  /*3510*/  IMAD.MOV.U32 R99, RZ, RZ, R151.reuse ;  /* 0x000000ffff637224 */ /* 0x100fe200078e0097 */
[----:B------:R-:W-:Y:S01]  /*3520*/  FMNMX.FTZ R10, R55, R10, !PT ;  /* 0x0000000a370a7209 */ /* 0x000fe20007810000 */
[----:B------:R-:W-:Y:S01]  /*3530*/  MUFU.EX2 R75, R75 ;  /* 0x0000004b004b7308 */ /* 0x000fe20000000800 */
[----:B------:R-:W-:-:S02]  /*3540*/  IMAD.MOV.U32 R97, RZ, RZ, R151 ;  /* 0x000000ffff617224 */ /* 0x000fc400078e0097 */
        /* <DEDUP_REMOVED lines=14> */
[----:B------:R-:W-:Y:S04]  /*3630*/  MUFU.EX2 R170, R170 ;  /* 0x000000aa00aa7308 */ /* 0x000fe80000000800 */
[----:B------:R-:W0:Y:S04]  /*3640*/  SHFL.BFLY PT, R11, R10, 0x2, 0x1f ;  /* 0x0c401f000a0b7f89 */ /* 0x000e2800000e0000 */
[----:B------:R-:W-:Y:S08]  /*3650*/  MUFU.EX2 R81, R81 ;  /* 0x0000005100517308 */ /* 0x000ff00000000800 */
[----:B------:R-:W-:Y:S08]  /*3660*/  MUFU.EX2 R152, R152 ;  /* 0x0000009800987308 */ /* 0x000ff00000000800 */
[----:B------:R-:W-:Y:S01]  /*3670*/  MUFU.EX2 R83, R83 ;  /* 0x0000005300537308 */ /* 0x000fe20000000800 */
[----:B0-----:R-:W-:-:S07]  /*3680*/  FMNMX.FTZ R8, R10, R11, !PT ;  /* 0x0000000b0a087209 */ /* 0x001fce0007810000 */
[----:B------:R-:W-:Y:S01]  /*3690*/  MUFU.EX2 R154, R154 ;  /* 0x0000009a009a7308 */ /* 0x000fe20000000800 */
[----:B------:R-:W0:Y:S07]  /*36a0*/  SHFL.BFLY PT, R11, R8, 0x1, 0x1f ;  /* 0x0c201f00080b7f89 */ /* 0x000e2e00000e0000 */
[----:B------:R-:W-:Y:S08]  /*36b0*/  MUFU.EX2 R85, R85 ;  /* 0x0000005500557308 */ /* 0x000ff00000000800 */
[----:B------:R-:W-:Y:S08]  /*36c0*/  MUFU.EX2 R156, R156 ;  /* 0x0000009c009c7308 */ /* 0x000ff00000000800 */
[----:B------:R-:W-:Y:S01]  /*36d0*/  MUFU.EX2 R127, R127 ;  /* 0x0000007f007f7308 */ /* 0x000fe20000000800 */
[----:B0-----:R-:W-:-:S04]  /*36e0*/  FMNMX.FTZ R11, R8, R11, !PT ;  /* 0x0000000b080b7209 */ /* 0x001fc80007810000 */
[C---:B------:R-:W-:Y:S01]  /*36f0*/  FSETP.NEU.FTZ.AND P2, PT, R11.reuse, -INF , PT ;  /* 0xff8000000b00780b */ /* 0x040fe20003f5d000 */
[----:B------:R-:W-:Y:S02]  /*3700*/  FMUL.FTZ R8, R11, R6 ;  /* 0x000000060b087220 */ /* 0x000fe40000410000 */
[----:B------:R-:W-:Y:S03]  /*3710*/  MUFU.EX2 R129, R129 ;  /* 0x0000008100817308 */ /* 0x000fe60000000800 */
[----:B------:R-:W-:Y:S02]  /*3720*/  FSEL R8, R8, RZ, P2 ;  /* 0x000000ff08087208 */ /* 0x000fe40001000000 */
[----:B------:R-:W-:-:S03]  /*3730*/  PLOP3.LUT P2, PT, PT, PT, UP0, 0x80, 0x0 ;  /* 0x000000000000781c */ /* 0x000fc60003f4f008 */
        /* <DEDUP_REMOVED lines=13> */
[----:B0-----:R-:W-:Y:S01]  /*3810*/  FADD.FTZ R13, R180, R67 ;  /* 0x00000043b40d7221 */ /* 0x001fe20000010000 */
[-CC-:B------:R-:W-:Y:S01]  /*3820*/  FFMA.FTZ R35, R35, R6.reuse, -R8.reuse ;  /* 0x0000000623237223 */ /* 0x180fe20000010808 */
[-CC-:B------:R-:W-:Y:S01]  /*3830*/  FFMA.FTZ R37, R37, R6.reuse, -R8.reuse ;  /* 0x0000000625257223 */ /* 0x180fe20000010808 */
[-CC-:B------:R-:W-:Y:S01]  /*3840*/  FFMA.FTZ R39, R39, R6.reuse, -R8.reuse ;  /* 0x0000000627277223 */ /* 0x180fe20000010808 */
[-CC-:B------:R-:W-:Y:S01]  /*3850*/  FFMA.FTZ R41, R41, R6.reuse, -R8.reuse ;  /* 0x0000000629297223 */ /* 0x180fe20000010808 */
[-CC-:B------:R-:W-:Y:S01]  /*3860*/  FFMA.FTZ R43, R43, R6.reuse, -R8.reuse ;  /* 0x000000062b2b7223 */ /* 0x180fe20000010808 */
[-CC-:B------:R-:W-:Y:S01]  /*3870*/  FFMA.FTZ R45, R45, R6.reuse, -R8.reuse ;  /* 0x000000062d2d7223 */ /* 0x180fe20000010808 */
[----:B------:R-:W0:Y:S01]  /*3880*/  MUFU.EX2 R5, R5 ;  /* 0x0000000500057308 */ /* 0x000e220000000800 */
[----:B-1----:R-:W-:Y:S01]  /*3890*/  FADD.FTZ R4, R182, R13 ;  /* 0x0000000db6047221 */ /* 0x002fe20000010000 */
[-CC-:B------:R-:W-:Y:S01]  /*38a0*/  FFMA.FTZ R47, R47, R6.reuse, -R8.reuse ;  /* 0x000000062f2f7223 */ /* 0x180fe20000010808 */
[-CC-:B------:R-:W-:Y:S01]  /*38b0*/  FFMA.FTZ R49, R49, R6.reuse, -R8.reuse ;  /* 0x0000000631317223 */ /* 0x180fe20000010808 */
[-C--:B------:R-:W-:Y:S01]  /*38c0*/  FFMA.FTZ R51, R51, R6.reuse, -R8 ;  /* 0x0000000633337223 */ /* 0x080fe20000010808 */
[----:B---3--:R-:W-:Y:S01]  /*38d0*/  FADD.FTZ R13, R69, R4 ;  /* 0x00000004450d7221 */ /* 0x008fe20000010000 */
[-CC-:B------:R-:W-:Y:S01]  /*38e0*/  FFMA.FTZ R53, R53, R6.reuse, -R8.reuse ;  /* 0x0000000635357223 */ /* 0x180fe20000010808 */
[-CC-:B------:R-:W-:Y:S01]  /*38f0*/  FFMA.FTZ R55, R55, R6.reuse, -R8.reuse ;  /* 0x0000000637377223 */ /* 0x180fe20000010808 */
[----:B------:R-:W1:Y:S01]  /*3900*/  MUFU.EX2 R7, R7 ;  /* 0x0000000700077308 */ /* 0x000e620000000800 */
[----:B----4-:R-:W-:Y:S01]  /*3910*/  FADD.FTZ R4, R176, R13 ;  /* 0x0000000db0047221 */ /* 0x010fe20000010000 */
[-CC-:B------:R-:W-:Y:S01]  /*3920*/  FFMA.FTZ R57, R57, R6.reuse, -R8.reuse ;  /* 0x0000000639397223 */ /* 0x180fe20000010808 */
[-CC-:B------:R-:W-:Y:S01]  /*3930*/  FFMA.FTZ R59, R59, R6.reuse, -R8.reuse ;  /* 0x000000063b3b7223 */ /* 0x180fe20000010808 */
[-C--:B------:R-:W-:Y:S01]  /*3940*/  FFMA.FTZ R61, R61, R6.reuse, -R8 ;  /* 0x000000063d3d7223 */ /* 0x080fe20000010808 */
[----:B-----5:R-:W-:Y:S01]  /*3950*/  FADD.FTZ R13, R71, R4 ;  /* 0x00000004470d7221 */ /* 0x020fe20000010000 */
[-CC-:B------:R-:W-:Y:S01]  /*3960*/  FFMA.FTZ R63, R63, R6.reuse, -R8.reuse ;  /* 0x000000063f3f7223 */ /* 0x180fe20000010808 */
[-C--:B------:R-:W-:Y:S01]  /*3970*/  FFMA.FTZ R65, R65, R6.reuse, -R8 ;  /* 0x0000000641417223 */ /* 0x080fe20000010808 */
[----:B------:R-:W3:Y:S01]  /*3980*/  MUFU.EX2 R15, R15 ;  /* 0x0000000f000f7308 */ /* 0x000ee20000000800 */
[----:B--2---:R-:W-:Y:S01]  /*3990*/  FADD.FTZ R36, R178, R13 ;  /* 0x0000000db2247221 */ /* 0x004fe20000010000 */
[----:B0-----:R-:W-:Y:S01]  /*39a0*/  FADD.FTZ R4, R5, R10 ;  /* 0x0000000a05047221 */ /* 0x001fe20000010000 */
[-CC-:B------:R-:W-:Y:S01]  /*39b0*/  FFMA.FTZ R89, R89, R6.reuse, -R8.reuse ;  /* 0x0000000659597223 */ /* 0x180fe20000010808 */
[-CC-:B------:R-:W-:Y:S01]  /*39c0*/  FFMA.FTZ R91, R91, R6.reuse, -R8.reuse ;  /* 0x000000065b5b7223 */ /* 0x180fe20000010808 */
[-CC-:B------:R-:W-:Y:S01]  /*39d0*/  FFMA.FTZ R93, R93, R6.reuse, -R8.reuse ;  /* 0x000000065d5d7223 */ /* 0x180fe20000010808 */
[-CC-:B------:R-:W-:Y:S01]  /*39e0*/  FFMA.FTZ R95, R95, R6.reuse, -R8.reuse ;  /* 0x000000065f5f7223 */ /* 0x180fe20000010808 */
[----:B------:R-:W-:Y:S01]  /*39f0*/  FFMA.FTZ R87, R87, R6, -R8 ;  /* 0x0000000657577223 */ /* 0x000fe20000010808 */
[----:B------:R0:W2:Y:S01]  /*3a00*/  MUFU.EX2 R14, R21 ;  /* 0x00000015000e7308 */ /* 0x0000a20000000800 */
[----:B-1----:R-:W-:Y:S01]  /*3a10*/  FADD.FTZ R13, R7, R4 ;  /* 0x00000004070d7221 */ /* 0x002fe20000010000 */
[----:B------:R-:W-:Y:S01]  /*3a20*/  F2FP.F16.F32.PACK_AB R181, R10, R5 ;  /* 0x000000050ab5723e */ /* 0x000fe200000000ff */
[----:B------:R-:W-:Y:S01]  /*3a30*/  IMAD.MOV.U32 R5, RZ, RZ, 0x3f800000 ;  /* 0x3f800000ff057424 */ /* 0x000fe200078e00ff */
[C---:B------:R-:W-:Y:S01]  /*3a40*/  F2FP.F16.F32.PACK_AB R183, R12.reuse, R7 ;  /* 0x000000070cb7723e */ /* 0x040fe200000000ff */
[----:B------:R-:W-:Y:S01]  /*3a50*/  FADD.FTZ R4, R12, R13 ;  /* 0x0000000d0c047221 */ /* 0x000fe20000010000 */
[----:B------:R-:W-:Y:S01]  /*3a60*/  F2FP.F16.F32.PACK_AB R180, R67, R180 ;  /* 0x000000b443b4723e */ /* 0x000fe200000000ff */
[----:B------:R-:W-:Y:S01]  /*3a70*/  IMAD.MOV.U32 R7, RZ, RZ, 0x3f800000 ;  /* 0x3f800000ff077424 */ /* 0x000fe200078e00ff */
[----:B------:R-:W1:Y:S01]  /*3a80*/  MUFU.EX2 R25, R25 ;  /* 0x0000001900197308 */ /* 0x000e620000000800 */
[----:B0-----:R-:W-:Y:S01]  /*3a90*/  FADD.FTZ R21, R73, R36 ;  /* 0x0000002449157221 */ /* 0x001fe20000010000 */
[----:B---3--:R-:W-:Y:S01]  /*3aa0*/  FADD.FTZ R13, R15, R4 ;  /* 0x000000040f0d7221 */ /* 0x008fe20000010000 */
[----:B------:R-:W-:-:S02]  /*3ab0*/  F2FP.F16.F32.PACK_AB R182, R69, R182 ;  /* 0x000000b645b6723e */ /* 0x000fc400000000ff */
[----:B------:R-:W-:Y:S01]  /*3ac0*/  FADD.FTZ R38, R172, R21 ;  /* 0x00000015ac267221 */ /* 0x000fe20000010000 */
[----:B------:R-:W-:Y:S02]  /*3ad0*/  F2FP.F16.F32.PACK_AB R176, R71, R176 ;  /* 0x000000b047b0723e */ /* 0x000fe400000000ff */
[----:B------:R-:W0:Y:S01]  /*3ae0*/  MUFU.EX2 R24, R27 ;  /* 0x0000001b00187308 */ /* 0x000e220000000800 */
[----:B------:R-:W-:Y:S01]  /*3af0*/  FADD.FTZ R21, R75, R38 ;  /* 0x000000264b157221 */ /* 0x000fe20000010000 */
[----:B--2---:R-:W-:Y:S01]  /*3b00*/  FADD.FTZ R4, R14, R13 ;  /* 0x0000000d0e047221 */ /* 0x004fe20000010000 */
[----:B------:R-:W-:Y:S02]  /*3b10*/  F2FP.F16.F32.PACK_AB R178, R73, R178 ;  /* 0x000000b249b2723e */ /* 0x000fe400000000ff */
[----:B------:R-:W-:Y:S01]  /*3b20*/  FADD.FTZ R38, R174, R21 ;  /* 0x00000015ae267221 */ /* 0x000fe20000010000 */
[----:B------:R-:W-:Y:S02]  /*3b30*/  F2FP.F16.F32.PACK_AB R172, R75, R172 ;  /* 0x000000ac4bac723e */ /* 0x000fe400000000ff */
[----:B------:R-:W2:Y:S01]  /*3b40*/  MUFU.EX2 R29, R29 ;  /* 0x0000001d001d7308 */ /* 0x000ea20000000800 */
[----:B------:R-:W-:Y:S01]  /*3b50*/  FADD.FTZ R21, R77, R38 ;  /* 0x000000264d157221 */ /* 0x000fe20000010000 */
[----:B-1----:R-:W-:Y:S01]  /*3b60*/  FADD.FTZ R13, R25, R4 ;  /* 0x00000004190d7221 */ /* 0x002fe20000010000 */
[----:B------:R-:W-:-:S02]  /*3b70*/  F2FP.F16.F32.PACK_AB R174, R77, R174 ;  /* 0x000000ae4dae723e */ /* 0x000fc400000000ff */
[----:B------:R-:W-:Y:S01]  /*3b80*/  FADD.FTZ R40, R168, R21 ;  /* 0x00000015a8287221 */ /* 0x000fe20000010000 */
[C---:B------:R-:W-:Y:S02]  /*3b90*/  F2FP.F16.F32.PACK_AB R168, R79.reuse, R168 ;  /* 0x000000a84fa8723e */ /* 0x040fe400000000ff */
[----:B------:R-:W1:Y:S01]  /*3ba0*/  MUFU.EX2 R26, R31 ;  /* 0x0000001f001a7308 */ /* 0x000e620000000800 */
[----:B0-----:R-:W-:Y:S01]  /*3bb0*/  FADD.FTZ R4, R24, R13 ;  /* 0x0000000d18047221 */ /* 0x001fe20000010000 */
[----:B------:R-:W-:Y:S01]  /*3bc0*/  FADD.FTZ R21, R79, R40 ;  /* 0x000000284f157221 */ /* 0x000fe20000010000 */
[----:B------:R-:W-:Y:S02]  /*3bd0*/  F2FP.F16.F32.PACK_AB R177, R14, R15 ;  /* 0x0000000f0eb1723e */ /* 0x000fe400000000ff */
[----:B------:R-:W-:Y:S01]  /*3be0*/  F2FP.F16.F32.PACK_AB R179, R24, R25 ;  /* 0x0000001918b3723e */ /* 0x000fe200000000ff */
[----:B------:R-:W-:Y:S01]  /*3bf0*/  FADD.FTZ R40, R170, R21 ;  /* 0x00000015aa287221 */ /* 0x000fe20000010000 */
[----:B------:R-:W-:Y:S01]  /*3c00*/  F2FP.F16.F32.PACK_AB R170, R81, R170 ;  /* 0x000000aa51aa723e */ /* 0x000fe200000000ff */
[----:B------:R-:W0:Y:S01]  /*3c10*/  MUFU.EX2 R33, R33 ;  /* 0x0000002100217308 */ /* 0x000e220000000800 */
[----:B--2---:R-:W-:-:S07]  /*3c20*/  FADD.FTZ R13, R29, R4 ;  /* 0x000000041d0d7221 */ /* 0x004fce0000010000 */
[----:B------:R-:W2:Y:S01]  /*3c30*/  MUFU.EX2 R28, R35 ;  /* 0x00000023001c7308 */ /* 0x000ea20000000800 */
[C---:B-1----:R-:W-:Y:S01]  /*3c40*/  FADD.FTZ R4, R26.reuse, R13 ;  /* 0x0000000d1a047221 */ /* 0x042fe20000010000 */
[----:B------:R-:W-:Y:S01]  /*3c50*/  FADD.FTZ R13, R81, R40 ;  /* 0x00000028510d7221 */ /* 0x000fe20000010000 */
[----:B------:R-:W-:-:S03]  /*3c60*/  F2FP.F16.F32.PACK_AB R173, R26, R29 ;  /* 0x0000001d1aad723e */ /* 0x000fc600000000ff */
[----:B------:R-:W-:Y:S01]  /*3c70*/  FADD.FTZ R42, R152, R13 ;  /* 0x0000000d982a7221 */ /* 0x000fe20000010000 */
[----:B------:R-:W-:Y:S01]  /*3c80*/  F2FP.F16.F32.PACK_AB R152, R83, R152 ;  /* 0x000000985398723e */ /* 0x000fe200000000ff */
[----:B------:R-:W1:Y:S01]  /*3c90*/  MUFU.EX2 R37, R37 ;  /* 0x0000002500257308 */ /* 0x000e620000000800 */
[----:B0-----:R-:W-:Y:S01]  /*3ca0*/  FADD.FTZ R3, R33, R4 ;  /* 0x0000000421037221 */ /* 0x001fe20000010000 */
[----:B------:R-:W-:-:S04]  /*3cb0*/  FADD.FTZ R13, R83, R42 ;  /* 0x0000002a530d7221 */ /* 0x000fc80000010000 */
[----:B------:R-:W-:Y:S01]  /*3cc0*/  FADD.FTZ R42, R154, R13 ;  /* 0x0000000d9a2a7221 */ /* 0x000fe20000010000 */
[C---:B------:R-:W-:Y:S01]  /*3cd0*/  F2FP.F16.F32.PACK_AB R154, R85.reuse, R154 ;  /* 0x0000009a559a723e */ /* 0x040fe200000000ff */
[----:B------:R-:W0:Y:S01]  /*3ce0*/  MUFU.EX2 R30, R39 ;  /* 0x00000027001e7308 */ /* 0x000e220000000800 */
[C---:B--2---:R-:W-:Y:S01]  /*3cf0*/  FADD.FTZ R4, R28.reuse, R3 ;  /* 0x000000031c047221 */ /* 0x044fe20000010000 */
[----:B------:R-:W-:Y:S01]  /*3d00*/  FADD.FTZ R13, R85, R42 ;  /* 0x0000002a550d7221 */ /* 0x000fe20000010000 */
[----:B------:R-:W-:-:S03]  /*3d10*/  F2FP.F16.F32.PACK_AB R175, R28, R33 ;  /* 0x000000211caf723e */ /* 0x000fc600000000ff */
[----:B------:R-:W-:Y:S01]  /*3d20*/  FADD.FTZ R42, R156, R13 ;  /* 0x0000000d9c2a7221 */ /* 0x000fe20000010000 */
[----:B------:R-:W-:Y:S01]  /*3d30*/  F2FP.F16.F32.PACK_AB R156, R127, R156 ;  /* 0x0000009c7f9c723e */ /* 0x000fe200000000ff */
[----:B------:R-:W2:Y:S01]  /*3d40*/  MUFU.EX2 R41, R41 ;  /* 0x0000002900297308 */ /* 0x000ea20000000800 */
[----:B-1----:R-:W-:Y:S01]  /*3d50*/  FADD.FTZ R3, R37, R4 ;  /* 0x0000000425037221 */ /* 0x002fe20000010000 */
[----:B------:R-:W-:Y:S01]  /*3d60*/  FADD.FTZ R42, R127, R42 ;  /* 0x0000002a7f2a7221 */ /* 0x000fe20000010000 */
[----:B------:R-:W-:-:S03]  /*3d70*/  IMAD.MOV.U32 R127, RZ, RZ, R151 ;  /* 0x000000ffff7f7224 */ /* 0x000fc600078e0097 */
[----:B------:R-:W-:Y:S02]  /*3d80*/  FADD.FTZ R13, R129, R42 ;  /* 0x0000002a810d7221 */ /* 0x000fe40000010000 */
[----:B------:R-:W1:Y:S01]  /*3d90*/  MUFU.EX2 R32, R43 ;  /* 0x0000002b00207308 */ /* 0x000e620000000800 */
[C---:B0-----:R-:W-:Y:S01]  /*3da0*/  FADD.FTZ R4, R30.reuse, R3 ;  /* 0x000000031e047221 */ /* 0x041fe20000010000 */
[----:B------:R-:W-:-:S06]  /*3db0*/  F2FP.F16.F32.PACK_AB R169, R30, R37 ;  /* 0x000000251ea9723e */ /* 0x000fcc00000000ff */
[----:B------:R-:W0:Y:S01]  /*3dc0*/  MUFU.EX2 R45, R45 ;  /* 0x0000002d002d7308 */ /* 0x000e220000000800 */
[----:B--2---:R-:W-:-:S07]  /*3dd0*/  FADD.FTZ R3, R41, R4 ;  /* 0x0000000429037221 */ /* 0x004fce0000010000 */
[----:B------:R-:W2:Y:S01]  /*3de0*/  MUFU.EX2 R34, R47 ;  /* 0x0000002f00227308 */ /* 0x000ea20000000800 */
[C---:B-1----:R-:W-:Y:S01]  /*3df0*/  FADD.FTZ R4, R32.reuse, R3 ;  /* 0x0000000320047221 */ /* 0x042fe20000010000 */
[----:B------:R-:W-:-:S06]  /*3e00*/  F2FP.F16.F32.PACK_AB R171, R32, R41 ;  /* 0x0000002920ab723e */ /* 0x000fcc00000000ff */
[----:B------:R1:W3:Y:S01]  /*3e10*/  MUFU.EX2 R158, R131 ;  /* 0x00000083009e7308 */ /* 0x0002e20000000800 */
[----:B0-----:R-:W-:-:S07]  /*3e20*/  FADD.FTZ R3, R45, R4 ;  /* 0x000000042d037221 */ /* 0x001fce0000010000 */
[----:B------:R-:W0:Y:S01]  /*3e30*/  MUFU.EX2 R49, R49 ;  /* 0x0000003100317308 */ /* 0x000e220000000800 */
[C---:B--2---:R-:W-:Y:S01]  /*3e40*/  FADD.FTZ R4, R34.reuse, R3 ;  /* 0x0000000322047221 */ /* 0x044fe20000010000 */
[----:B------:R-:W-:Y:S01]  /*3e50*/  F2FP.F16.F32.PACK_AB R153, R34, R45 ;  /* 0x0000002d2299723e */ /* 0x000fe200000000ff */
[----:B-1----:R-:W-:-:S05]  /*3e60*/  IMAD.MOV.U32 R131, RZ, RZ, R151 ;  /* 0x000000ffff837224 */ /* 0x002fca00078e0097 */
[----:B------:R-:W1:Y:S01]  /*3e70*/  MUFU.EX2 R133, R133 ;  /* 0x0000008500857308 */ /* 0x000e620000000800 */
[C---:B---3--:R-:W-:Y:S01]  /*3e80*/  FADD.FTZ R42, R158.reuse, R13 ;  /* 0x0000000d9e2a7221 */ /* 0x048fe20000010000 */
[----:B------:R-:W-:Y:S02]  /*3e90*/  F2FP.F16.F32.PACK_AB R158, R158, R129 ;  /* 0x000000819e9e723e */ /* 0x000fe400000000ff */
[----:B------:R-:W-:-:S04]  /*3ea0*/  MOV R129, R151 ;  /* 0x0000009700817202 */ /* 0x000fc80000000f00 */
[----:B------:R-:W2:Y:S01]  /*3eb0*/  MUFU.EX2 R36, R51 ;  /* 0x0000003300247308 */ /* 0x000ea20000000800 */
[----:B0-----:R-:W-:-:S07]  /*3ec0*/  FADD.FTZ R3, R49, R4 ;  /* 0x0000000431037221 */ /* 0x001fce0000010000 */
[----:B------:R0:W3:Y:S01]  /*3ed0*/  MUFU.EX2 R160, R135 ;  /* 0x0000008700a07308 */ /* 0x0000e20000000800 */
[----:B-1----:R-:W-:-:S07]  /*3ee0*/  FADD.FTZ R13, R133, R42 ;  /* 0x0000002a850d7221 */ /* 0x002fce0000010000 */
[----:B------:R-:W1:Y:S01]  /*3ef0*/  MUFU.EX2 R53, R53 ;  /* 0x0000003500357308 */ /* 0x000e620000000800 */
[C---:B--2---:R-:W-:Y:S01]  /*3f00*/  FADD.FTZ R4, R36.reuse, R3 ;  /* 0x0000000324047221 */ /* 0x044fe20000010000 */
[----:B------:R-:W-:Y:S01]  /*3f10*/  F2FP.F16.F32.PACK_AB R155, R36, R49 ;  /* 0x00000031249b723e */ /* 0x000fe200000000ff */
[----:B0-----:R-:W-:-:S05]  /*3f20*/  IMAD.MOV.U32 R135, RZ, RZ, R151 ;  /* 0x000000ffff877224 */ /* 0x001fca00078e0097 */
[----:B------:R-:W0:Y:S01]  /*3f30*/  MUFU.EX2 R137, R137 ;  /* 0x0000008900897308 */ /* 0x000e220000000800 */
[C---:B---3--:R-:W-:Y:S01]  /*3f40*/  FADD.FTZ R44, R160.reuse, R13 ;  /* 0x0000000da02c7221 */ /* 0x048fe20000010000 */
[----:B------:R-:W-:Y:S01]  /*3f50*/  F2FP.F16.F32.PACK_AB R160, R160, R133 ;  /* 0x00000085a0a0723e */ /* 0x000fe200000000ff */
[----:B------:R-:W-:-:S05]  /*3f60*/  IMAD.MOV.U32 R133, RZ, RZ, R151 ;  /* 0x000000ffff857224 */ /* 0x000fca00078e0097 */
[----:B------:R-:W2:Y:S01]  /*3f70*/  MUFU.EX2 R38, R55 ;  /* 0x0000003700267308 */ /* 0x000ea20000000800 */
[----:B-1----:R-:W-:-:S07]  /*3f80*/  FADD.FTZ R3, R53, R4 ;  /* 0x0000000435037221 */ /* 0x002fce0000010000 */
        /* <DEDUP_REMOVED lines=24> */
[----:B------:R-:W1:Y:S01]  /*4110*/  MUFU.EX2 R65, R65 ;  /* 0x0000004100417308 */ /* 0x000e620000000800 */
[----:B0-----:R-:W-:-:S07]  /*4120*/  FADD.FTZ R13, R145, R46 ;  /* 0x0000002e910d7221 */ /* 0x001fce0000010000 */
[----:B------:R0:W3:Y:S01]  /*4130*/  MUFU.EX2 R42, R89 ;  /* 0x00000059002a7308 */ /* 0x0000e20000000800 */
[C---:B--2---:R-:W-:Y:S01]  /*4140*/  FADD.FTZ R46, R8.reuse, R3 ;  /* 0x00000003082e7221 */ /* 0x044fe20000010000 */
[----:B------:R-:W-:-:S06]  /*4150*/  F2FP.F16.F32.PACK_AB R161, R8, R61 ;  /* 0x0000003d08a1723e */ /* 0x000fcc00000000ff */
[----:B------:R-:W2:Y:S01]  /*4160*/  MUFU.EX2 R91, R91 ;  /* 0x0000005b005b7308 */ /* 0x000ea20000000800 */
[----:B-1----:R-:W-:Y:S01]  /*4170*/  FADD.FTZ R3, R65, R46 ;  /* 0x0000002e41037221 */ /* 0x002fe20000010000 */
[----:B0-----:R-:W-:-:S06]  /*4180*/  IMAD.MOV.U32 R89, RZ, RZ, R151 ;  /* 0x000000ffff597224 */ /* 0x001fcc00078e0097 */
[----:B------:R0:W1:Y:S01]  /*4190*/  MUFU.EX2 R44, R93 ;  /* 0x0000005d002c7308 */ /* 0x0000620000000800 */
[C---:B---3--:R-:W-:Y:S01]  /*41a0*/  FADD.FTZ R12, R42.reuse, R3 ;  /* 0x000000032a0c7221 */ /* 0x048fe20000010000 */
[----:B------:R-:W-:-:S06]  /*41b0*/  F2FP.F16.F32.PACK_AB R163, R42, R65 ;  /* 0x000000412aa3723e */ /* 0x000fcc00000000ff */
[----:B------:R-:W3:Y:S01]  /*41c0*/  MUFU.EX2 R95, R95 ;  /* 0x0000005f005f7308 */ /* 0x000ee20000000800 */
[----:B--2---:R-:W-:Y:S01]  /*41d0*/  FADD.FTZ R3, R91, R12 ;  /* 0x0000000c5b037221 */ /* 0x004fe20000010000 */
[----:B0-----:R-:W-:-:S06]  /*41e0*/  IMAD.MOV.U32 R93, RZ, RZ, R151 ;  /* 0x000000ffff5d7224 */ /* 0x001fcc00078e0097 */
[----:B------:R-:W0:Y:S01]  /*41f0*/  MUFU.EX2 R20, R20 ;  /* 0x0000001400147308 */ /* 0x000e220000000800 */
[C---:B-1----:R-:W-:Y:S01]  /*4200*/  FADD.FTZ R12, R44.reuse, R3 ;  /* 0x000000032c0c7221 */ /* 0x042fe20000010000 */
[----:B------:R-:W-:Y:S02]  /*4210*/  F2FP.F16.F32.PACK_AB R165, R44, R91 ;  /* 0x0000005b2ca5723e */ /* 0x000fe400000000ff */
[----:B------:R-:W-:-:S04]  /*4220*/  MOV R91, R151 ;  /* 0x00000097005b7202 */ /* 0x000fc80000000f00 */
[----:B------:R-:W1:Y:S01]  /*4230*/  MUFU.EX2 R10, R87 ;  /* 0x00000057000a7308 */ /* 0x000e620000000800 */
[----:B---3--:R-:W-:Y:S01]  /*4240*/  FADD.FTZ R3, R95, R12 ;  /* 0x0000000c5f037221 */ /* 0x008fe20000010000 */
[C---:B0-----:R-:W-:Y:S01]  /*4250*/  F2FP.F16.F32.PACK_AB R166, R20.reuse, R145 ;  /* 0x0000009114a6723e */ /* 0x041fe200000000ff */
[----:B------:R-:W-:Y:S01]  /*4260*/  FADD.FTZ R4, R20, R13 ;  /* 0x0000000d14047221 */ /* 0x000fe20000010000 */
[----:B------:R-:W-:Y:S02]  /*4270*/  MOV R145, R151 ;  /* 0x0000009700917202 */ /* 0x000fe40000000f00 */
[C---:B-1----:R-:W-:Y:S01]  /*4280*/  F2FP.F16.F32.PACK_AB R167, R10.reuse, R95 ;  /* 0x0000005f0aa7723e */ /* 0x042fe200000000ff */
[----:B------:R-:W-:Y:S01]  /*4290*/  FADD.FTZ R3, R10, R3 ;  /* 0x000000030a037221 */ /* 0x000fe20000010000 */
[----:B------:R-:W-:Y:S01]  /*42a0*/  IMAD.MOV.U32 R95, RZ, RZ, R151 ;  /* 0x000000ffff5f7224 */ /* 0x000fe200078e0097 */
[----:B------:R-:W-:Y:S06]  /*42b0*/  @!P2 BRA `(.L_x_266) ;  /* 0x0000002800eca947 */ /* 0x000fec0003800000 */
[----:B------:R-:W-:Y:S01]  /*42c0*/  R2UR UR4, R2 ;  /* 0x00000000020472ca */ /* 0x000fe200000e0000 */
[----:B------:R-:W-:Y:S01]  /*42d0*/  IMAD.MOV.U32 R8, RZ, RZ, R11 ;  /* 0x000000ffff087224 */ /* 0x000fe200078e000b */
[----:B------:R-:W-:Y:S01]  /*42e0*/  MOV R5, 0x3f800000 ;  /* 0x3f80000000057802 */ /* 0x000fe20000000f00 */
[----:B------:R-:W-:Y:S01]  /*42f0*/  IMAD.MOV.U32 R12, RZ, RZ, R9 ;  /* 0x000000ffff0c7224 */ /* 0x000fe200078e0009 */
[----:B------:R-:W-:Y:S01]  /*4300*/  CS2R R150, SRZ ;  /* 0x0000000000967805 */ /* 0x000fe2000001ff00 */
[----:B------:R-:W-:Y:S01]  /*4310*/  IMAD.MOV.U32 R10, RZ, RZ, R16 ;  /* 0x000000ffff0a7224 */ /* 0x000fe200078e0010 */
        /* <DEDUP_REMOVED lines=31> */
[----:B------:R-:W-:Y:S01]  /*4510*/  UIADD3 UR5, UR45, -0x2, URZ ;  /* 0xfffffffe2d057890 */ /* 0x000fe2000fffe03f */
[----:B------:R-:W-:-:S11]  /*4520*/  ULDC UR6, c[0x0][0x9d8] ;  /* 0x0002760000067ab9 */ /* 0x000fd60000000800 */
.L_x_275:
[----:B------:R-:W-:-:S04]  /*4530*/  UIADD3 UR7, UR4, 0x1, URZ ;  /* 0x0000000104077890 */ /* 0x000fc8000fffe03f */
[----:B------:R-:W-:-:S04]  /*4540*/  UISETP.NE.AND UP0, UPT, UR7, 0x2, UPT ;  /* 0x000000020700788c */ /* 0x000fc8000bf05270 */
[----:B------:R-:W-:Y:S02]  /*4550*/  USEL UR10, URZ, 0x1, UP0 ;  /* 0x000000013f0a7887 */ /* 0x000fe40008000000 */
[----:B------:R-:W-:-:S04]  /*4560*/  USEL UR7, UR7, URZ, UP0 ;  /* 0x0000003f07077287 */ /* 0x000fc80008000000 */
[----:B------:R-:W-:Y:S02]  /*4570*/  LOP3.LUT R16, R10, UR10, RZ, 0x3c, !PT ;  /* 0x0000000a0a107c12 */ /* 0x000fe4000f8e3cff */
[----:B------:R-:W-:Y:S01]  /*4580*/  IMAD.U32 R2, RZ, RZ, UR7 ;  /* 0x00000007ff027e24 */ /* 0x000fe2000f8e00ff */
[----:B------:R-:W-:Y:S06]  /*4590*/  @!P0 BRA `(.L_x_267) ;  /* 0x0000000000048947 */ /* 0x000fec0003800000 */
[----:B------:R-:W-:Y:S01]  /*45a0*/  BPT.TRAP 0x1 ;  /* 0x000000040000795c */ /* 0x000fe20000300000 */
.L_x_267:
[----:B------:R-:W0:Y:S01]  /*45b0*/  S2UR UR11, SR_CgaCtaId ;  /* 0x00000000000b79c3 */ /* 0x000e220000008800 */
[----:B------:R-:W-:Y:S01]  /*45c0*/  UMOV UR10, 0x400 ;  /* 0x00000400000a7882 */ /* 0x000fe20000000000 */
[----:B------:R-:W-:Y:S01]  /*45d0*/  SHF.L.U32 R6, R16, 0x1f, RZ ;  /* 0x0000001f10067819 */ /* 0x000fe200000006ff */
[----:B0-----:R-:W-:-:S06]  /*45e0*/  ULEA UR10, UR11, UR10, 0x18 ;  /* 0x0000000a0b0a7291 */ /* 0x001fcc000f8ec03f */
[----:B------:R-:W-:-:S05]  /*45f0*/  IMAD.U32 R0, RZ, RZ, UR10 ;  /* 0x0000000aff007e24 */ /* 0x000fca000f8e00ff */
[----:B------:R-:W-:-:S13]  /*4600*/  R2UR UR10, R0 ;  /* 0x00000000000a72ca */ /* 0x000fda00000e0000 */
[----:B------:R-:W-:-:S09]  /*4610*/  ULEA UR7, UR7, UR10, 0x3 ;  /* 0x0000000a07077291 */ /* 0x000fd2000f8e183f */
[----:B------:R0:W1:Y:S01]  /*4620*/  SYNCS.PHASECHK.TRANS64.TRYWAIT P2, [UR7+0x34830], R6 ;  /* 0x03483006ff0075a7 */ /* 0x0000620008040147 */
[----:B------:R-:W-:Y:S05]  /*4630*/  @!P0 BRA `(.L_x_268) ;  /* 0x0000000000048947 */ /* 0x000fea0003800000 */
[----:B------:R-:W-:Y:S01]  /*4640*/  BPT.TRAP 0x1 ;  /* 0x000000040000795c */ /* 0x000fe20000300000 */
.L_x_268:
[----:B-1----:R-:W-:Y:S05]  /*4650*/  @P2 BRA `(.L_x_269) ;  /* 0x0000000000082947 */ /* 0x002fea0003800000 */
[----:B------:R-:W1:Y:S02]  /*4660*/  SYNCS.PHASECHK.TRANS64.TRYWAIT P2, [UR7+0x34830], R6 ;  /* 0x03483006ff0075a7 */ /* 0x000e640008040147 */
[----:B-1----:R-:W-:Y:S05]  /*4670*/  @!P2 BRA `(.L_x_270) ;  /* 0x000000a40058a947 */ /* 0x002fea0003800000 */
.L_x_269:
[----:B------:R-:W-:Y:S01]  /*4680*/  R2UR UR10, R2 ;  /* 0x00000000020a72ca */ /* 0x000fe200000e0000 */
[----:B------:R-:W-:Y:S01]  /*4690*/  WARPGROUP.ARRIVE ;  /* 0x00000000000079c5 */ /* 0x000fe20000000000 */
[----:B------:R-:W-:Y:S01]  /*46a0*/  UMOV UR44, UR56 ;  /* 0x00000038002c7c82 */ /* 0x000fe20008000000 */
[----:B------:R-:W-:Y:S01]  /*46b0*/  UMOV UR45, UR57 ;  /* 0x00000039002d7c82 */ /* 0x000fe20008000000 */
[----:B------:R-:W-:Y:S01]  /*46c0*/  UMOV UR47, 0x40000040 ;  /* 0x40000040002f7882 */ /* 0x000fe20000000000 */
        /* <DEDUP_REMOVED lines=8> */
[----:B------:R-:W-:Y:S01]  /*4750*/  UIMAD UR10, UR10, 0xc00, UR60 ;  /* 0x00000c000a0a78a4 */ /* 0x000fe2000f8e023c */
[-C--:B------:R-:W-:Y:S01]  /*4760*/  FMUL.FTZ R88, R88, R7.reuse ;  /* 0x0000000758587220 */ /* 0x080fe20000410000 */
[-C--:B------:R-:W-:Y:S01]  /*4770*/  FMUL.FTZ R89, R89, R7.reuse ;  /* 0x0000000759597220 */ /* 0x080fe20000410000 */
[-C--:B------:R-:W-:Y:S01]  /*4780*/  FMUL.FTZ R92, R92, R7.reuse ;  /* 0x000000075c5c7220 */ /* 0x080fe20000410000 */
[----:B------:R-:W-:Y:S01]  /*4790*/  UIADD3 UR14, UR10, 0x6, URZ ;  /* 0x000000060a0e7890 */ /* 0x000fe2000fffe03f */
[-C--:B------:R-:W-:Y:S01]  /*47a0*/  FMUL.FTZ R93, R93, R7.reuse ;  /* 0x000000075d5d7220 */ /* 0x080fe20000410000 */
[----:B------:R-:W-:Y:S01]  /*47b0*/  UIADD3 UR18, UR10, 0x400, URZ ;  /* 0x000004000a127890 */ /* 0x000fe2000fffe03f */
[-C--:B------:R-:W-:Y:S01]  /*47c0*/  FMUL.FTZ R96, R96, R7.reuse ;  /* 0x0000000760607220 */ /* 0x080fe20000410000 */
[----:B------:R-:W-:Y:S01]  /*47d0*/  UMOV UR46, UR10 ;  /* 0x0000000a002e7c82 */ /* 0x000fe20008000000 */
[----:B------:R-:W-:Y:S01]  /*47e0*/  UIADD3 UR22, UR10, 0x402, URZ ;  /* 0x000004020a167890 */ /* 0x000fe2000fffe03f */
        /* <DEDUP_REMOVED lines=113> */
.L_x_271:
[----:B------:R-:W-:Y:S01]  /*4f00*/  IMAD.U32 R7, RZ, RZ, UR4 ;  /* 0x00000004ff077e24 */ /* 0x000fe2000f8e00ff */
[----:B------:R-:W-:-:S03]  /*4f10*/  SHF.L.U32 R5, R10, 0x1f, RZ ;  /* 0x0000001f0a057819 */ /* 0x000fc600000006ff */
[----:B------:R-:W-:-:S04]  /*4f20*/  IMAD R10, R7, 0x8, R0 ;  /* 0x00000008070a7824 */ /* 0x000fc800078e0200 */
[----:B------:R2:W3:Y:S01]  /*4f30*/  SYNCS.PHASECHK.TRANS64.TRYWAIT P2, [R10+URZ+0x34850], R5 ;  /* 0x034850050a0075a7 */ /* 0x0004e2000804017f */
[----:B------:R-:W-:Y:S05]  /*4f40*/  @!P0 BRA `(.L_x_272) ;  /* 0x0000000000048947 */ /* 0x000fea0003800000 */
[----:B------:R-:W-:Y:S01]  /*4f50*/  BPT.TRAP 0x1 ;  /* 0x000000040000795c */ /* 0x000fe20000300000 */
.L_x_272:
[----:B---3--:R-:W-:Y:S05]  /*4f60*/  @P2 BRA `(.L_x_273) ;  /* 0x0000000000082947 */ /* 0x008fea0003800000 */
[----:B------:R-:W3:Y:S02]  /*4f70*/  SYNCS.PHASECHK.TRANS64.TRYWAIT P2, [R10+URZ+0x34850], R5 ;  /* 0x034850050a0075a7 */ /* 0x000ee4000804017f */
[----:B---3--:R-:W-:Y:S05]  /*4f80*/  @!P2 BRA `(.L_x_274) ;  /* 0x0000009c002ca947 */ /* 0x008fea0003800000 */
.L_x_273:
[----:B------:R-:W-:Y:S01]  /*4f90*/  R2UR UR10, R0 ;  /* 0x00000000000a72ca */ /* 0x000fe200000e0000 */
[----:B------:R-:W-:Y:S01]  /*4fa0*/  WARPGROUP.ARRIVE ;  /* 0x00000000000079c5 */ /* 0x000fe20000000000 */
[----:B------:R-:W-:Y:S01]  /*4fb0*/  UMOV UR11, 0x40000040 ;  /* 0x40000040000b7882 */ /* 0x000fe20000000000 */
[----:B--23--:R-:W-:Y:S01]  /*4fc0*/  FMUL.FTZ R5, R24, UR6 ;  /* 0x0000000618057c20 */ /* 0x00cfe20008410000 */
        /* <DEDUP_REMOVED lines=9> */
[----:B------:R-:W-:Y:S01]  /*5060*/  UIADD3 UR10, UR10, 0x400, URZ ;  /* 0x000004000a0a7890 */ /* 0x000fe2000fffe03f */
[----:B------:R-:W-:Y:S01]  /*5070*/  FMUL.FTZ R201, R45, UR6 ;  /* 0x000000062dc97c20 */ /* 0x000fe20008410000 */
[----:B------:R-:W-:Y:S01]  /*5080*/  FMUL.FTZ R203, R52, UR6 ;  /* 0x0000000634cb7c20 */ /* 0x000fe20008410000 */
[----:B------:R-:W-:Y:S01]  /*5090*/  FMUL.FTZ R205, R53, UR6 ;  /* 0x0000000635cd7c20 */ /* 0x000fe20008410000 */
[----:B------:R-:W-:Y:S01]  /*50a0*/  USHF.R.U32.HI UR10, URZ, 0x4, UR10 ;  /* 0x000000043f0a7899 */ /* 0x000fe2000801160a */
[----:B------:R-:W2:Y:S01]  /*50b0*/  MUFU.TANH R11, R11 ;  /* 0x0000000b000b7308 */ /* 0x000ea20000002400 */
[----:B------:R-:W-:Y:S01]  /*50c0*/  FMUL.FTZ R207, R56, UR6 ;  /* 0x0000000638cf7c20 */ /* 0x000fe20008410000 */
[----:B------:R-:W-:Y:S01]  /*50d0*/  FMUL.FTZ R209, R57, UR6 ;  /* 0x0000000639d17c20 */ /* 0x000fe20008410000 */
[----:B------:R-:W-:Y:S01]  /*50e0*/  ULOP3.LUT UR10, UR10, 0x3fff, URZ, 0xc0, !UPT ;  /* 0x00003fff0a0a7892 */ /* 0x000fe2000f8ec03f */
[----:B------:R-:W-:Y:S01]  /*50f0*/  FMUL.FTZ R211, R60, UR6 ;  /* 0x000000063cd37c20 */ /* 0x000fe20008410000 */
[----:B------:R-:W-:Y:S01]  /*5100*/  FMUL.FTZ R213, R61, UR6 ;  /* 0x000000063dd57c20 */ /* 0x000fe20008410000 */
[----:B------:R-:W-:Y:S01]  /*5110*/  FMUL.FTZ R215, R64, UR6 ;  /* 0x0000000640d77c20 */ /* 0x000fe20008410000 */
[----:B------:R-:W-:Y:S01]  /*5120*/  ULOP3.LUT UR10, UR10, 0x4000000, URZ, 0xfc, !UPT ;  /* 0x040000000a0a7892 */ /* 0x000fe2000f8efc3f */
[----:B------:R-:W3:Y:S01]  /*5130*/  MUFU.TANH R21, R21 ;  /* 0x0000001500157308 */ /* 0x000ee20000002400 */
[----:B01----:R-:W-:Y:S01]  /*5140*/  FMNMX.FTZ R6, R5, R12, !PT ;  /* 0x0000000c05067209 */ /* 0x003fe20007810000 */
[----:B------:R-:W-:Y:S01]  /*5150*/  FMUL.FTZ R217, R69, UR6 ;  /* 0x0000000645d97c20 */ /* 0x000fe20008410000 */
[----:B------:R-:W-:Y:S01]  /*5160*/  ULEA UR4, UR4, UR10, 0xb ;  /* 0x0000000a04047291 */ /* 0x000fe2000f8e583f */
[----:B------:R-:W-:Y:S01]  /*5170*/  FMUL.FTZ R219, R72, UR6 ;  /* 0x0000000648db7c20 */ /* 0x000fe20008410000 */
[----:B------:R-:W-:Y:S01]  /*5180*/  FMUL.FTZ R221, R73, UR6 ;  /* 0x0000000649dd7c20 */ /* 0x000fe20008410000 */
[----:B------:R-:W-:Y:S01]  /*5190*/  FMUL.FTZ R223, R76, UR6 ;  /* 0x000000064cdf7c20 */ /* 0x000fe20008410000 */
[----:B------:R-:W-:Y:S01]  /*51a0*/  FMUL.FTZ R225, R77, UR6 ;  /* 0x000000064de17c20 */ /* 0x000fe20008410000 */
[----:B------:R-:W0:Y:S01]  /*51b0*/  MUFU.TANH R29, R29 ;  /* 0x0000001d001d7308 */ /* 0x000e220000002400 */
[----:B--2---:R-:W-:Y:S01]  /*51c0*/  FMNMX.FTZ R6, R11, R6, !PT ;  /* 0x000000060b067209 */ /* 0x004fe20007810000 */
[----:B------:R-:W-:Y:S01]  /*51d0*/  UMOV UR10, UR4 ;  /* 0x00000004000a7c82 */ /* 0x000fe20008000000 */
[----:B------:R-:W-:Y:S01]  /*51e0*/  FMUL.FTZ R227, R80, UR6 ;  /* 0x0000000650e37c20 */ /* 0x000fe20008410000 */
[----:B------:R-:W-:Y:S01]  /*51f0*/  HGMMA.64x128x16.F32 R88, R180, gdesc[UR8].tnspB, R88, gsb0 ;  /* 0x41e00008b4587df0 */ /* 0x000fe20008000858 */
[----:B------:R-:W-:Y:S01]  /*5200*/  UIADD3 UR10, UR4, 0x80, URZ ;  /* 0x00000080040a7890 */ /* 0x000fe2000fffe03f */
[----:B------:R-:W-:Y:S01]  /*5210*/  FMUL.FTZ R81, R81, UR6 ;  /* 0x0000000651517c20 */ /* 0x000fe20008410000 */
[----:B------:R-:W-:Y:S01]  /*5220*/  UMOV UR11, 0x40000040 ;  /* 0x40000040000b7882 */ /* 0x000fe20000000000 */
        /* <DEDUP_REMOVED lines=9> */
[----:B0-----:R-:W-:Y:S01]  /*52c0*/  FMNMX.FTZ R6, R29, R6, !PT ;  /* 0x000000061d067209 */ /* 0x001fe20007810000 */
        /* <DEDUP_REMOVED lines=28> */
[----:B------:R-:W-:Y:S01]  /*5490*/  ISETP.LT.AND P2, PT, RZ, UR5, PT ;  /* 0x00000005ff007c0c */ /* 0x000fe2000bf41270 */
[----:B------:R-:W-:Y:S01]  /*54a0*/  UIADD3 UR5, UR5, -0x1, URZ ;  /* 0xffffffff05057890 */ /* 0x000fe2000fffe03f */
[----:B------:R-:W-:Y:S08]  /*54b0*/  MUFU.TANH R201, R201 ;  /* 0x000000c900c97308 */ /* 0x000ff00000002400 */
        /* <DEDUP_REMOVED lines=11> */
[----:B------:R-:W-:Y:S01]  /*5570*/  MUFU.TANH R225, R225 ;  /* 0x000000e100e17308 */ /* 0x000fe20000002400 */
[----:B------:R-:W-:-:S02]  /*5580*/  WARPGROUP.DEPBAR.LE gsb0, 0x0 ;  /* 0x00008000000079c5 */ /* 0x000fc40000010000 */
[----:B------:R-:W-:Y:S01]  /*5590*/  WARPGROUP.ARRIVE ;  /* 0x00000000000079c5 */ /* 0x000fe20000000000 */
[----:B------:R-:W-:Y:S01]  /*55a0*/  FMUL.FTZ R181, R32, UR6 ;  /* 0x0000000620b57c20 */ /* 0x000fe20008410000 */
[----:B------:R-:W-:-:S03]  /*55b0*/  FMUL.FTZ R183, R36, UR6 ;  /* 0x0000000624b77c20 */ /* 0x000fc60008410000 */
[----:B------:R-:W-:Y:S01]  /*55c0*/  MUFU.TANH R227, R227 ;  /* 0x000000e300e37308 */ /* 0x000fe20000002400 */
[----:B------:R-:W-:Y:S01]  /*55d0*/  HGMMA.64x128x16.F32 R88, R176, gdesc[UR8].tnspB, R88, gsb0 ;  /* 0x41e00008b0587df0 */ /* 0x000fe20008000858 */
[----:B------:R-:W-:Y:S01]  /*55e0*/  UIADD3 UR10, UR4, 0x100, URZ ;  /* 0x00000100040a7890 */ /* 0x000fe2000fffe03f */
[----:B------:R-:W-:-:S05]  /*55f0*/  UMOV UR11, 0x40000040 ;  /* 0x40000040000b7882 */ /* 0x000fca0000000000 */
[----:B------:R-:W0:Y:S08]  /*5600*/  MUFU.TANH R181, R181 ;  /* 0x000000b500b57308 */ /* 0x000e300000002400 */
[----:B------:R-:W1:Y:S08]  /*5610*/  MUFU.TANH R183, R183 ;  /* 0x000000b700b77308 */ /* 0x000e700000002400 */
[----:B------:R-:W-:Y:S01]  /*5620*/  MUFU.TANH R81, R81 ;  /* 0x0000005100517308 */ /* 0x000fe20000002400 */
[----:B0-----:R-:W-:-:S04]  /*5630*/  FMNMX.FTZ R6, R181, R6, !PT ;  /* 0x00000006b5067209 */ /* 0x001fc80007810000 */
[----:B------:R-:W-:-:S03]  /*5640*/  FMNMX.FTZ R6, R33, R6, !PT ;  /* 0x0000000621067209 */ /* 0x000fc60007810000 */
[----:B------:R-:W-:Y:S01]  /*5650*/  MUFU.TANH R231, R231 ;  /* 0x000000e700e77308 */ /* 0x000fe20000002400 */
[----:B-1----:R-:W-:-:S04]  /*5660*/  FMNMX.FTZ R6, R183, R6, !PT ;  /* 0x00000006b7067209 */ /* 0x002fc80007810000 */
[----:B------:R-:W-:-:S03]  /*5670*/  FMNMX.FTZ R6, R193, R6, !PT ;  /* 0x00000006c1067209 */ /* 0x000fc60007810000 */
[----:B------:R-:W-:Y:S01]  /*5680*/  MUFU.TANH R229, R229 ;  /* 0x000000e500e57308 */ /* 0x000fe20000002400 */
[----:B------:R-:W-:-:S04]  /*5690*/  FMNMX.FTZ R6, R195, R6, !PT ;  /* 0x00000006c3067209 */ /* 0x000fc80007810000 */
[----:B------:R-:W-:-:S03]  /*56a0*/  FMNMX.FTZ R6, R197, R6, !PT ;  /* 0x00000006c5067209 */ /* 0x000fc60007810000 */
[----:B------:R-:W-:Y:S01]  /*56b0*/  MUFU.TANH R13, R13 ;  /* 0x0000000d000d7308 */ /* 0x000fe20000002400 */
[----:B------:R-:W-:-:S04]  /*56c0*/  FMNMX.FTZ R6, R199, R6, !PT ;  /* 0x00000006c7067209 */ /* 0x000fc80007810000 */
[----:B------:R-:W-:-:S03]  /*56d0*/  FMNMX.FTZ R6, R201, R6, !PT ;  /* 0x00000006c9067209 */ /* 0x000fc60007810000 */
        /* <DEDUP_REMOVED lines=14> */
[----:B------:R-:W-:Y:S01]  /*57c0*/  FMUL.FTZ R179, R49, UR6 ;  /* 0x0000000631b37c20 */ /* 0x000fe20008410000 */
[----:B------:R-:W-:Y:S02]  /*57d0*/  FMUL.FTZ R49, R50, UR6 ;  /* 0x0000000632317c20 */ /* 0x000fe40008410000 */
[----:B------:R-:W-:Y:S01]  /*57e0*/  MUFU.TANH R51, R51 ;  /* 0x0000003300337308 */ /* 0x000fe20000002400 */
[----:B------:R-:W-:Y:S01]  /*57f0*/  HGMMA.64x128x16.F32 R88, R172, gdesc[UR8].tnspB, R88, gsb0 ;  /* 0x41e00008ac587df0 */ /* 0x000fe20008000858 */
[----:B------:R-:W-:Y:S01]  /*5800*/  UIADD3 UR10, UR4, 0x180, URZ ;  /* 0x00000180040a7890 */ /* 0x000fe2000fffe03f */
[----:B------:R-:W-:-:S05]  /*5810*/  UMOV UR11, 0x40000040 ;  /* 0x40000040000b7882 */ /* 0x000fca0000000000 */
[----:B------:R-:W0:Y:S08]  /*5820*/  MUFU.TANH R177, R177 ;  /* 0x000000b100b17308 */ /* 0x000e300000002400 */
[----:B------:R-:W1:Y:S08]  /*5830*/  MUFU.TANH R179, R179 ;  /* 0x000000b300b37308 */ /* 0x000e700000002400 */
[----:B------:R-:W-:Y:S01]  /*5840*/  MUFU.TANH R49, R49 ;  /* 0x0000003100317308 */ /* 0x000fe20000002400 */
[----:B0-----:R-:W-:-:S07]  /*5850*/  FMNMX.FTZ R6, R177, R6, !PT ;  /* 0x00000006b1067209 */ /* 0x001fce0007810000 */
        /* <DEDUP_REMOVED lines=37> */
[----:B------:R-:W-:-:S04]  /*5ab0*/  FMNMX.FTZ R6, R217, R6, !PT ;  /* 0x00000006d9067209 */ /* 0x000fc80007810000 */
[----:B------:R-:W-:-:S04]  /*5ac0*/  FMNMX.FTZ R6, R219, R6, !PT ;  /* 0x00000006db067209 */ /* 0x000fc80007810000 */
[----:B------:R-:W-:-:S04]  /*5ad0*/  FMNMX.FTZ R6, R221, R6, !PT ;  /* 0x00000006dd067209 */ /* 0x000fc80007810000 */
[----:B------:R-:W-:-:S04]  /*5ae0*/  FMNMX.FTZ R6, R223, R6, !PT ;  /* 0x00000006df067209 */ /* 0x000fc80007810000 */
[----:B------:R-:W-:-:S04]  /*5af0*/  FMNMX.FTZ R6, R225, R6, !PT ;  /* 0x00000006e1067209 */ /* 0x000fc80007810000 */
[----:B------:R-:W-:-:S04]  /*5b00*/  FMNMX.FTZ R6, R227, R6, !PT ;  /* 0x00000006e3067209 */ /* 0x000fc80007810000 */
[----:B------:R-:W-:-:S04]  /*5b10*/  FMNMX.FTZ R6, R81, R6, !PT ;  /* 0x0000000651067209 */ /* 0x000fc80007810000 */
[----:B------:R-:W-:-:S04]  /*5b20*/  FMNMX.FTZ R6, R231, R6, !PT ;  /* 0x00000006e7067209 */ /* 0x000fc80007810000 */
[----:B------:R-:W-:-:S05]  /*5b30*/  FMNMX.FTZ R6, R229, R6, !PT ;  /* 0x00000006e5067209 */ /* 0x000fca0007810000 */
[----:B------:R-:W0:Y:S02]  /*5b40*/  SHFL.BFLY PT, R7, R6, 0x2, 0x1f ;  /* 0x0c401f0006077f89 */ /* 0x000e2400000e0000 */
[----:B0-----:R-:W-:Y:S02]  /*5b50*/  FMNMX.FTZ R7, R6, R7, !PT ;  /* 0x0000000706077209 */ /* 0x001fe40007810000 */
[----:B------:R-:W0:Y:S03]  /*5b60*/  LDC R6, c[0x0][0x988] ;  /* 0x00026200ff067b82 */ /* 0x000e260000000800 */
[----:B------:R-:W1:Y:S02]  /*5b70*/  SHFL.BFLY PT, R14, R7, 0x1, 0x1f ;  /* 0x0c201f00070e7f89 */ /* 0x000e6400000e0000 */
[----:B-1----:R-:W-:Y:S02]  /*5b80*/  FMNMX.FTZ R9, R7, R14, !PT ;  /* 0x0000000e07097209 */ /* 0x002fe40007810000 */
[----:B------:R-:W-:-:S03]  /*5b90*/  FMNMX.FTZ R14, R13, R8, !PT ;  /* 0x000000080d0e7209 */ /* 0x000fc60007810000 */
[----:B------:R-:W-:Y:S01]  /*5ba0*/  FADD.FTZ R7, -R9, R12 ;  /* 0x0000000c09077221 */ /* 0x000fe20000010100 */
[----:B------:R-:W-:Y:S01]  /*5bb0*/  FMNMX.FTZ R14, R15, R14, !PT ;  /* 0x0000000e0f0e7209 */ /* 0x000fe20007810000 */
[-C--:B0-----:R-:W-:Y:S02]  /*5bc0*/  FMUL.FTZ R12, R9, R6.reuse ;  /* 0x00000006090c7220 */ /* 0x081fe40000410000 */
[----:B------:R-:W-:Y:S01]  /*5bd0*/  FMUL.FTZ R7, R7, R6 ;  /* 0x0000000607077220 */ /* 0x000fe20000410000 */
[----:B------:R-:W-:Y:S01]  /*5be0*/  FMNMX.FTZ R14, R25, R14, !PT ;  /* 0x0000000e190e7209 */ /* 0x000fe20007810000 */
[-CC-:B------:R-:W-:Y:S01]  /*5bf0*/  FFMA.FTZ R180, R5, R6.reuse, -R12.reuse ;  /* 0x0000000605b47223 */ /* 0x180fe2000001080c */
[-CC-:B------:R-:W-:Y:S01]  /*5c00*/  FFMA.FTZ R176, R181, R6.reuse, -R12.reuse ;  /* 0x00000006b5b07223 */ /* 0x180fe2000001080c */
[--C-:B------:R-:W-:Y:S01]  /*5c10*/  FFMA.FTZ R182, R21, R6, -R12.reuse ;  /* 0x0000000615b67223 */ /* 0x100fe2000001080c */
[----:B------:R-:W-:Y:S01]  /*5c20*/  FMNMX.FTZ R14, R27, R14, !PT ;  /* 0x0000000e1b0e7209 */ /* 0x000fe20007810000 */
[----:B------:R-:W-:Y:S01]  /*5c30*/  MUFU.EX2 R7, R7 ;  /* 0x0000000700077308 */ /* 0x000fe20000000800 */
[----:B------:R-:W-:Y:S01]  /*5c40*/  FFMA.FTZ R21, R29, R6, -R12 ;  /* 0x000000061d157223 */ /* 0x000fe2000001080c */
[----:B------:R-:W-:-:S02]  /*5c50*/  WARPGROUP.DEPBAR.LE gsb0, 0x0 ;  /* 0x00008000000079c5 */ /* 0x000fc40000010000 */
[----:B------:R-:W-:Y:S01]  /*5c60*/  WARPGROUP.ARRIVE ;  /* 0x00000000000079c5 */ /* 0x000fe20000000000 */
[----:B------:R-:W-:Y:S01]  /*5c70*/  FMNMX.FTZ R14, R31, R14, !PT ;  /* 0x0000000e1f0e7209 */ /* 0x000fe20007810000 */
[----:B------:R-:W-:Y:S01]  /*5c80*/  FMUL.FTZ R169, R86, UR6 ;  /* 0x0000000656a97c20 */ /* 0x000fe20008410000 */
[--C-:B------:R-:W-:Y:S01]  /*5c90*/  FFMA.FTZ R171, R11, R6, -R12.reuse ;  /* 0x000000060bab7223 */ /* 0x100fe2000001080c */
[----:B------:R-:W0:Y:S01]  /*5ca0*/  MUFU.EX2 R180, R180 ;  /* 0x000000b400b47308 */ /* 0x000e220000000800 */
[----:B------:R-:W-:Y:S01]  /*5cb0*/  FMNMX.FTZ R14, R35, R14, !PT ;  /* 0x0000000e230e7209 */ /* 0x000fe20007810000 */
[----:B------:R-:W-:Y:S01]  /*5cc0*/  HGMMA.64x128x16.F32 R88, R152, gdesc[UR8].tnspB, R88, gsb0 ;  /* 0x41e0000898587df0 */ /* 0x000fe20008000858 */
[----:B------:R-:W-:Y:S01]  /*5cd0*/  UIADD3 UR10, UR4, 0x280, URZ ;  /* 0x00000280040a7890 */ /* 0x000fe2000fffe03f */
[--C-:B------:R-:W-:Y:S01]  /*5ce0*/  FFMA.FTZ R178, R183, R6, -R12.reuse ;  /* 0x00000006b7b27223 */ /* 0x100fe2000001080c */
[----:B------:R-:W-:Y:S01]  /*5cf0*/  UMOV UR11, 0x40000040 ;  /* 0x40000040000b7882 */ /* 0x000fe20000000000 */
[----:B------:R-:W-:Y:S01]  /*5d00*/  FMNMX.FTZ R14, R37, R14, !PT ;  /* 0x0000000e250e7209 */ /* 0x000fe20007810000 */
[-CC-:B------:R-:W-:Y:S01]  /*5d10*/  FFMA.FTZ R29, R33, R6.reuse, -R12.reuse ;  /* 0x00000006211d7223 */ /* 0x180fe2000001080c */
[----:B------:R-:W-:Y:S01]  /*5d20*/  MUFU.TANH R169, R169 ;  /* 0x000000a900a97308 */ /* 0x000fe20000002400 */
[--C-:B------:R-:W-:Y:S01]  /*5d30*/  FFMA.FTZ R172, R195, R6, -R12.reuse ;  /* 0x00000006c3ac7223 */ /* 0x100fe2000001080c */
[----:B------:R-:W-:Y:S01]  /*5d40*/  FMNMX.FTZ R14, R39, R14, !PT ;  /* 0x0000000e270e7209 */ /* 0x000fe20007810000 */
[-CC-:B------:R-:W-:Y:S01]  /*5d50*/  FFMA.FTZ R33, R193, R6.reuse, -R12.reuse ;  /* 0x00000006c1217223 */ /* 0x180fe2000001080c */
[-CC-:B------:R-:W-:Y:S01]  /*5d60*/  FFMA.FTZ R174, R199, R6.reuse, -R12.reuse ;  /* 0x00000006c7ae7223 */ /* 0x180fe2000001080c */
[--C-:B------:R-:W-:Y:S01]  /*5d70*/  FFMA.FTZ R170, R203, R6, -R12.reuse ;  /* 0x00000006cbaa7223 */ /* 0x100fe2000001080c */
[----:B------:R-:W-:Y:S01]  /*5d80*/  FMNMX.FTZ R14, R41, R14, !PT ;  /* 0x0000000e290e7209 */ /* 0x000fe20007810000 */
[-CC-:B------:R-:W-:Y:S01]  /*5d90*/  FFMA.FTZ R195, R205, R6.reuse, -R12.reuse ;  /* 0x00000006cdc37223 */ /* 0x180fe2000001080c */
[----:B------:R-:W1:Y:S01]  /*5da0*/  MUFU.EX2 R171, R171 ;  /* 0x000000ab00ab7308 */ /* 0x000e620000000800 */
[--C-:B------:R-:W-:Y:S01]  /*5db0*/  FFMA.FTZ R168, R177, R6, -R12.reuse ;  /* 0x00000006b1a87223 */ /* 0x100fe2000001080c */
[----:B------:R-:W-:Y:S01]  /*5dc0*/  FMNMX.FTZ R14, R43, R14, !PT ;  /* 0x0000000e2b0e7209 */ /* 0x000fe20007810000 */
[-CC-:B------:R-:W-:Y:S01]  /*5dd0*/  FFMA.FTZ R193, R179, R6.reuse, -R12.reuse ;  /* 0x00000006b3c17223 */ /* 0x180fe2000001080c */
[-CC-:B------:R-:W-:Y:S01]  /*5de0*/  FFMA.FTZ R199, R217, R6.reuse, -R12.reuse ;  /* 0x00000006d9c77223 */ /* 0x180fe2000001080c */
[--C-:B------:R-:W-:Y:S01]  /*5df0*/  FFMA.FTZ R203, R225, R6, -R12.reuse ;  /* 0x00000006e1cb7223 */ /* 0x100fe2000001080c */
[----:B------:R-:W-:Y:S01]  /*5e00*/  FMNMX.FTZ R14, R45, R14, !PT ;  /* 0x0000000e2d0e7209 */ /* 0x000fe20007810000 */
[-CC-:B------:R-:W-:Y:S01]  /*5e10*/  FFMA.FTZ R24, R227, R6.reuse, -R12.reuse ;  /* 0x00000006e3187223 */ /* 0x180fe2000001080c */
[-CC-:B------:R-:W-:Y:S01]  /*5e20*/  FFMA.FTZ R81, R81, R6.reuse, -R12.reuse ;  /* 0x0000000651517223 */ /* 0x180fe2000001080c */
[--C-:B------:R-:W-:Y:S01]  /*5e30*/  FFMA.FTZ R26, R231, R6, -R12.reuse ;  /* 0x00000006e71a7223 */ /* 0x100fe2000001080c */
[----:B------:R-:W-:Y:S01]  /*5e40*/  FMNMX.FTZ R14, R47, R14, !PT ;  /* 0x0000000e2f0e7209 */ /* 0x000fe20007810000 */
[----:B------:R-:W-:Y:S01]  /*5e50*/  FFMA.FTZ R205, R229, R6, -R12 ;  /* 0x00000006e5cd7223 */ /* 0x000fe2000001080c */
[----:B------:R-:W-:Y:S01]  /*5e60*/  MUFU.EX2 R182, R182 ;  /* 0x000000b600b67308 */ /* 0x000fe20000000800 */
[----:B0-----:R-:W-:Y:S01]  /*5e70*/  FFMA.FTZ R4, R7, R4, R180 ;  /* 0x0000000407047223 */ /* 0x001fe200000100b4 */
[----:B------:R-:W-:-:S02]  /*5e80*/  FMNMX.FTZ R14, R49, R14, !PT ;  /* 0x0000000e310e7209 */ /* 0x000fc40007810000 */
[----:B-1----:R-:W-:Y:S02]  /*5e90*/  F2FP.F16.F32.PACK_AB R180, R171, R180 ;  /* 0x000000b4abb4723e */ /* 0x002fe400000000ff */
[----:B------:R-:W-:Y:S02]  /*5ea0*/  FMNMX.FTZ R14, R51, R14, !PT ;  /* 0x0000000e330e7209 */ /* 0x000fe40007810000 */
[----:B------:R-:W-:Y:S02]  /*5eb0*/  MUFU.EX2 R21, R21 ;  /* 0x0000001500157308 */ /* 0x000fe40000000800 */
[----:B------:R-:W-:-:S04]  /*5ec0*/  FMNMX.FTZ R14, R53, R14, !PT ;  /* 0x0000000e350e7209 */ /* 0x000fc80007810000 */
        /* <DEDUP_REMOVED lines=24> */
[----:B------:R-:W-:Y:S01]  /*6050*/  FMNMX.FTZ R5, R87, R14, !PT ;  /* 0x0000000e57057209 */ /* 0x000fe20007810000 */
[--C-:B------:R-:W-:Y:S01]  /*6060*/  FFMA.FTZ R14, R219, R6, -R12.reuse ;  /* 0x00000006db0e7223 */ /* 0x100fe2000001080c */
[----:B------:R-:W-:Y:S03]  /*6070*/  MUFU.EX2 R170, R170 ;  /* 0x000000aa00aa7308 */ /* 0x000fe60000000800 */
[----:B------:R-:W0:Y:S05]  /*6080*/  SHFL.BFLY PT, R20, R5, 0x2, 0x1f ;  /* 0x0c401f0005147f89 */ /* 0x000e2a00000e0000 */
[----:B------:R-:W-:Y:S08]  /*6090*/  MUFU.EX2 R195, R195 ;  /* 0x000000c300c37308 */ /* 0x000ff00000000800 */
[----:B------:R-:W-:Y:S08]  /*60a0*/  MUFU.EX2 R199, R199 ;  /* 0x000000c700c77308 */ /* 0x000ff00000000800 */
[----:B------:R-:W-:Y:S01]  /*60b0*/  MUFU.EX2 R14, R14 ;  /* 0x0000000e000e7308 */ /* 0x000fe20000000800 */
[----:B0-----:R-:W-:Y:S01]  /*60c0*/  FMNMX.FTZ R28, R5, R20, !PT ;  /* 0x00000014051c7209 */ /* 0x001fe20007810000 */
[----:B------:R-:W-:-:S04]  /*60d0*/  FFMA.FTZ R20, R223, R6, -R12 ;  /* 0x00000006df147223 */ /* 0x000fc8000001080c */
[----:B------:R-:W0:Y:S02]  /*60e0*/  SHFL.BFLY PT, R11, R28, 0x1, 0x1f ;  /* 0x0c201f001c0b7f89 */ /* 0x000e2400000e0000 */
[----:B------:R-:W-:Y:S01]  /*60f0*/  MUFU.EX2 R203, R203 ;  /* 0x000000cb00cb7308 */ /* 0x000fe20000000800 */
[----:B------:R-:W-:Y:S02]  /*6100*/  WARPGROUP.DEPBAR.LE gsb0, 0x0 ;  /* 0x00008000000079c5 */ /* 0x000fe40000010000 */
[----:B------:R-:W-:Y:S01]  /*6110*/  WARPGROUP.ARRIVE ;  /* 0x00000000000079c5 */ /* 0x000fe20000000000 */
[-CC-:B------:R-:W-:Y:S01]  /*6120*/  FFMA.FTZ R153, R197, R6.reuse, -R12.reuse ;  /* 0x00000006c5997223 */ /* 0x180fe2000001080c */
[-CC-:B------:R-:W-:Y:S01]  /*6130*/  FFMA.FTZ R155, R201, R6.reuse, -R12.reuse ;  /* 0x00000006c99b7223 */ /* 0x180fe2000001080c */
[-CC-:B------:R-:W-:Y:S01]  /*6140*/  FFMA.FTZ R152, R207, R6.reuse, -R12.reuse ;  /* 0x00000006cf987223 */ /* 0x180fe2000001080c */
[-CC-:B------:R-:W-:Y:S01]  /*6150*/  FFMA.FTZ R154, R211, R6.reuse, -R12.reuse ;  /* 0x00000006d39a7223 */ /* 0x180fe2000001080c */
[-CC-:B------:R-:W-:Y:S01]  /*6160*/  FFMA.FTZ R197, R173, R6.reuse, -R12.reuse ;  /* 0x00000006adc57223 */ /* 0x180fe2000001080c */
[----:B------:R-:W-:Y:S01]  /*6170*/  HGMMA.64x128x16.F32 R88, R156, gdesc[UR8].tnspB, R88, gsb0 ;  /* 0x41e000089c587df0 */ /* 0x000fe20008000858 */
[----:B------:R-:W-:Y:S01]  /*6180*/  UIADD3 UR10, UR4, 0x300, URZ ;  /* 0x00000300040a7890 */ /* 0x000fe2000fffe03f */
[----:B------:R-:W-:Y:S01]  /*6190*/  FFMA.FTZ R201, R221, R6, -R12 ;  /* 0x00000006ddc97223 */ /* 0x000fe2000001080c */
[----:B------:R-:W-:Y:S01]  /*61a0*/  UMOV UR11, 0x40000040 ;  /* 0x40000040000b7882 */ /* 0x000fe20000000000 */
[----:B------:R-:W-:Y:S01]  /*61b0*/  UIADD3 UR4, UR4, 0x380, URZ ;  /* 0x0000038004047890 */ /* 0x000fe2000fffe03f */
[----:B------:R-:W-:Y:S01]  /*61c0*/  MUFU.EX2 R153, R153 ;  /* 0x0000009900997308 */ /* 0x000fe20000000800 */
[----:B0-----:R-:W-:-:S07]  /*61d0*/  FMNMX.FTZ R11, R28, R11, !PT ;  /* 0x0000000b1c0b7209 */ /* 0x001fce0007810000 */
[----:B------:R-:W-:Y:S01]  /*61e0*/  MUFU.EX2 R155, R155 ;  /* 0x0000009b009b7308 */ /* 0x000fe20000000800 */
[C---:B------:R-:W-:Y:S01]  /*61f0*/  FADD.FTZ R5, -R11.reuse, R8 ;  /* 0x000000080b057221 */ /* 0x040fe20000010100 */
[----:B------:R-:W-:-:S03]  /*6200*/  FMUL.FTZ R42, R11, R6 ;  /* 0x000000060b2a7220 */ /* 0x000fc60000410000 */
[-C--:B------:R-:W-:Y:S01]  /*6210*/  FMUL.FTZ R5, R5, R6.reuse ;  /* 0x0000000605057220 */ /* 0x080fe20000410000 */
[-CC-:B------:R-:W-:Y:S01]  /*6220*/  FFMA.FTZ R8, R13, R6.reuse, -R42.reuse ;  /* 0x000000060d087223 */ /* 0x180fe2000001082a */
[-CC-:B------:R-:W-:Y:S01]  /*6230*/  FFMA.FTZ R181, R15, R6.reuse, -R42.reuse ;  /* 0x000000060fb57223 */ /* 0x180fe2000001082a */
[-CC-:B------:R-:W-:Y:S01]  /*6240*/  FFMA.FTZ R183, R25, R6.reuse, -R42.reuse ;  /* 0x0000000619b77223 */ /* 0x180fe2000001082a */
[-CC-:B------:R-:W-:Y:S01]  /*6250*/  FFMA.FTZ R177, R31, R6.reuse, -R42.reuse ;  /* 0x000000061fb17223 */ /* 0x180fe2000001082a */
[-CC-:B------:R-:W-:Y:S01]  /*6260*/  FFMA.FTZ R38, R35, R6.reuse, -R42.reuse ;  /* 0x0000000623267223 */ /* 0x180fe2000001082a */
[----:B------:R-:W-:Y:S01]  /*6270*/  MUFU.EX2 R5, R5 ;  /* 0x0000000500057308 */ /* 0x000fe20000000800 */
[----:B------:R-:W-:Y:S01]  /*6280*/  @!P1 IADD3 R31, R10, 0x34860, RZ ;  /* 0x000348600a1f9810 */ /* 0x000fe20007ffe0ff */
[-CC-:B------:R-:W-:Y:S01]  /*6290*/  FFMA.FTZ R179, R37, R6.reuse, -R42.reuse ;  /* 0x0000000625b37223 */ /* 0x180fe2000001082a */
[-CC-:B------:R-:W-:Y:S01]  /*62a0*/  FFMA.FTZ R36, R39, R6.reuse, -R42.reuse ;  /* 0x0000000627247223 */ /* 0x180fe2000001082a */
[-CC-:B------:R-:W-:Y:S01]  /*62b0*/  FFMA.FTZ R173, R41, R6.reuse, -R42.reuse ;  /* 0x0000000629ad7223 */ /* 0x180fe2000001082a */
[----:B------:R-:W-:Y:S01]  /*62c0*/  @!P1 PRMT R31, RZ, 0x654, R31 ;  /* 0x00000654ff1f9816 */ /* 0x000fe2000000001f */
[-CC-:B------:R-:W-:Y:S01]  /*62d0*/  FFMA.FTZ R34, R43, R6.reuse, -R42.reuse ;  /* 0x000000062b227223 */ /* 0x180fe2000001082a */
[-CC-:B------:R-:W-:Y:S01]  /*62e0*/  FFMA.FTZ R32, R47, R6.reuse, -R42.reuse ;  /* 0x000000062f207223 */ /* 0x180fe2000001082a */
[----:B------:R-:W0:Y:S01]  /*62f0*/  MUFU.EX2 R8, R8 ;  /* 0x0000000800087308 */ /* 0x000e220000000800 */
[-CC-:B------:R-:W-:Y:S01]  /*6300*/  FFMA.FTZ R13, R49, R6.reuse, -R42.reuse ;  /* 0x00000006310d7223 */ /* 0x180fe2000001082a */
        /* <DEDUP_REMOVED lines=13> */
[-C--:B------:R-:W-:Y:S01]  /*63e0*/  FFMA.FTZ R75, R75, R6.reuse, -R42 ;  /* 0x000000064b4b7223 */ /* 0x080fe2000001082a */
[----:B------:R-:W-:Y:S01]  /*63f0*/  MUFU.EX2 R183, R183 ;  /* 0x000000b700b77308 */ /* 0x000fe20000000800 */
[----:B0-----:R-:W-:Y:S01]  /*6400*/  FFMA.FTZ R10, R5, R3, R8 ;  /* 0x00000003050a7223 */ /* 0x001fe20000010008 */
[-CC-:B------:R-:W-:Y:S01]  /*6410*/  FFMA.FTZ R77, R77, R6.reuse, -R42.reuse ;  /* 0x000000064d4d7223 */ /* 0x180fe2000001082a */
[-CC-:B------:R-:W-:Y:S01]  /*6420*/  FFMA.FTZ R79, R79, R6.reuse, -R42.reuse ;  /* 0x000000064f4f7223 */ /* 0x180fe2000001082a */
[-CC-:B------:R-:W-:Y:S01]  /*6430*/  FFMA.FTZ R85, R85, R6.reuse, -R42.reuse ;  /* 0x0000000655557223 */ /* 0x180fe2000001082a */
[----:B------:R-:W-:-:S03]  /*6440*/  FFMA.FTZ R83, R83, R6, -R42 ;  /* 0x0000000653537223 */ /* 0x000fc6000001082a */
[----:B------:R-:W-:Y:S01]  /*6450*/  MUFU.EX2 R177, R177 ;  /* 0x000000b100b17308 */ /* 0x000fe20000000800 */
[C---:B-1----:R-:W-:Y:S01]  /*6460*/  FADD.FTZ R10, R181.reuse, R10 ;  /* 0x0000000ab50a7221 */ /* 0x042fe20000010000 */
[----:B------:R-:W-:-:S06]  /*6470*/  F2FP.F16.F32.PACK_AB R181, R181, R8 ;  /* 0x00000008b5b5723e */ /* 0x000fcc00000000ff */
        /* <DEDUP_REMOVED lines=15> */
[-C--:B------:R-:W-:Y:S01]  /*6570*/  FFMA.FTZ R158, R175, R6.reuse, -R12 ;  /* 0x00000006af9e7223 */ /* 0x080fe2000001080c */
[-CC-:B------:R-:W-:Y:S01]  /*6580*/  FFMA.FTZ R12, R27, R6.reuse, -R42.reuse ;  /* 0x000000061b0c7223 */ /* 0x180fe2000001082a */
[----:B------:R-:W-:Y:S01]  /*6590*/  HGMMA.64x128x16.F32 R88, R160, gdesc[UR8].tnspB, R88, gsb0 ;  /* 0x41e00008a0587df0 */ /* 0x000fe20008000858 */
[----:B------:R-:W-:Y:S01]  /*65a0*/  UMOV UR10, UR4 ;  /* 0x00000004000a7c82 */ /* 0x000fe20008000000 */
[----:B------:R-:W-:Y:S01]  /*65b0*/  UMOV UR11, 0x40000040 ;  /* 0x40000040000b7882 */ /* 0x000fe20000000000 */
[----:B------:R-:W-:Y:S02]  /*65c0*/  IMAD.U32 R27, RZ, RZ, UR7 ;  /* 0x00000007ff1b7e24 */ /* 0x000fe4000f8e00ff */
[----:B------:R-:W-:Y:S01]  /*65d0*/  FFMA.FTZ R175, R45, R6, -R42 ;  /* 0x000000062daf7223 */ /* 0x000fe2000001082a */
[----:B------:R-:W-:Y:S01]  /*65e0*/  MUFU.EX2 R12, R12 ;  /* 0x0000000c000c7308 */ /* 0x000fe20000000800 */
[----:B------:R-:W-:Y:S01]  /*65f0*/  R2UR UR4, R2 ;  /* 0x00000000020472ca */ /* 0x000fe200000e0000 */
[----:B------:R-:W-:-:S05]  /*6600*/  @!P1 VIADD R27, R27, 0x34840 ;  /* 0x000348401b1b9836 */ /* 0x000fca0000000000 */
[----:B------:R-:W-:Y:S01]  /*6610*/  @!P1 PRMT R27, RZ, 0x654, R27 ;  /* 0x00000654ff1b9816 */ /* 0x000fe2000000001b */
        /* <DEDUP_REMOVED lines=18> */
[----:B------:R-:W-:-:S05]  /*6740*/  WARPGROUP.ARRIVE ;  /* 0x00000000000079c5 */ /* 0x000fca0000000000 */
[----:B------:R-:W0:Y:S01]  /*6750*/  MUFU.EX2 R75, R75 ;  /* 0x0000004b004b7308 */ /* 0x000e220000000800 */
[----:B------:R-:W-:Y:S07]  /*6760*/  HGMMA.64x128x16.F32 R88, R164, gdesc[UR8].tnspB, R88, gsb0 ;  /* 0x41e00008a4587df0 */ /* 0x000fee0008000858 */
[----:B------:R-:W1:Y:S08]  /*6770*/  MUFU.EX2 R201, R201 ;  /* 0x000000c900c97308 */ /* 0x000e700000000800 */
[----:B------:R-:W-:Y:S01]  /*6780*/  MUFU.EX2 R77, R77 ;  /* 0x0000004d004d7308 */ /* 0x000fe20000000800 */
[----:B0-----:R-:W-:-:S07]  /*6790*/  F2FP.F16.F32.PACK_AB R161, R75, R73 ;  /* 0x000000494ba1723e */ /* 0x001fce00000000ff */
[----:B------:R-:W0:Y:S01]  /*67a0*/  MUFU.EX2 R20, R20 ;  /* 0x0000001400147308 */ /* 0x000e220000000800 */
[----:B-1----:R-:W-:-:S07]  /*67b0*/  F2FP.F16.F32.PACK_AB R160, R201, R14 ;  /* 0x0000000ec9a0723e */ /* 0x002fce00000000ff */
[----:B------:R-:W1:Y:S08]  /*67c0*/  MUFU.EX2 R79, R79 ;  /* 0x0000004f004f7308 */ /* 0x000e700000000800 */
[----:B------:R-:W-:Y:S01]  /*67d0*/  MUFU.EX2 R85, R85 ;  /* 0x0000005500557308 */ /* 0x000fe20000000800 */
[----:B0-----:R-:W-:-:S07]  /*67e0*/  F2FP.F16.F32.PACK_AB R162, R203, R20 ;  /* 0x00000014cba2723e */ /* 0x001fce00000000ff */
[----:B------:R-:W-:Y:S01]  /*67f0*/  MUFU.EX2 R24, R24 ;  /* 0x0000001800187308 */ /* 0x000fe20000000800 */
[----:B-1----:R-:W-:-:S07]  /*6800*/  F2FP.F16.F32.PACK_AB R163, R79, R77 ;  /* 0x0000004d4fa3723e */ /* 0x002fce00000000ff */
[----:B------:R-:W-:Y:S08]  /*6810*/  MUFU.EX2 R83, R83 ;  /* 0x0000005300537308 */ /* 0x000ff00000000800 */
[----:B------:R-:W0:Y:S08]  /*6820*/  MUFU.EX2 R81, R81 ;  /* 0x0000005100517308 */ /* 0x000e300000000800 */
[----:B------:R-:W-:Y:S08]  /*6830*/  MUFU.EX2 R26, R26 ;  /* 0x0000001a001a7308 */ /* 0x000ff00000000800 */
[----:B------:R-:W1:Y:S01]  /*6840*/  MUFU.EX2 R205, R205 ;  /* 0x000000cd00cd7308 */ /* 0x000e620000000800 */
[----:B------:R-:W-:-:S02]  /*6850*/  WARPGROUP.DEPBAR.LE gsb0, 0x0 ;  /* 0x00008000000079c5 */ /* 0x000fc40000010000 */
[----:B------:R2:W-:Y:S01]  /*6860*/  @!P1 SYNCS.ARRIVE.TRANS64.RED.A1T0 RZ, [R27+URZ], RZ ;  /* 0x000000ff1bff99a7 */ /* 0x0005e2000810043f */
[----:B0-----:R-:W-:Y:S02]  /*6870*/  F2FP.F16.F32.PACK_AB R164, R81, R24 ;  /* 0x0000001851a4723e */ /* 0x001fe400000000ff */
[----:B------:R-:W-:Y:S02]  /*6880*/  F2FP.F16.F32.PACK_AB R165, R83, R85 ;  /* 0x0000005553a5723e */ /* 0x000fe400000000ff */
[----:B-1----:R-:W-:Y:S01]  /*6890*/  F2FP.F16.F32.PACK_AB R166, R205, R26 ;  /* 0x0000001acda6723e */ /* 0x002fe200000000ff */
[----:B--2---:R-:W-:Y:S01]  /*68a0*/  FADD.FTZ R27, R171, R4 ;  /* 0x00000004ab1b7221 */ /* 0x004fe20000010000 */
[----:B------:R0:W-:Y:S01]  /*68b0*/  @!P1 SYNCS.ARRIVE.TRANS64.RED.A1T0 RZ, [R31+URZ], RZ ;  /* 0x000000ff1fff99a7 */ /* 0x0001e2000810043f */
[----:B------:R-:W-:Y:S02]  /*68c0*/  F2FP.F16.F32.PACK_AB R171, R30, R15 ;  /* 0x0000000f1eab723e */ /* 0x000fe400000000ff */
[----:B------:R-:W-:Y:S01]  /*68d0*/  FADD.FTZ R4, R182, R27 ;  /* 0x0000001bb6047221 */ /* 0x000fe20000010000 */
[----:B------:R-:W-:Y:S01]  /*68e0*/  FADD.FTZ R27, R183, R10 ;  /* 0x0000000ab71b7221 */ /* 0x000fe20000010000 */
[----:B------:R-:W-:-:S02]  /*68f0*/  F2FP.F16.F32.PACK_AB R182, R21, R182 ;  /* 0x000000b615b6723e */ /* 0x000fc400000000ff */
[C---:B------:R-:W-:Y:S01]  /*6900*/  F2FP.F16.F32.PACK_AB R183, R12.reuse, R183 ;  /* 0x000000b70cb7723e */ /* 0x040fe200000000ff */
[----:B0-----:R-:W-:Y:S01]  /*6910*/  FADD.FTZ R31, R21, R4 ;  /* 0x00000004151f7221 */ /* 0x001fe20000010000 */
[----:B------:R-:W-:Y:S01]  /*6920*/  FADD.FTZ R4, R12, R27 ;  /* 0x0000001b0c047221 */ /* 0x000fe20000010000 */
[----:B------:R-:W-:Y:S02]  /*6930*/  IMAD.MOV.U32 R12, RZ, RZ, R9 ;  /* 0x000000ffff0c7224 */ /* 0x000fe400078e0009 */
[----:B------:R-:W-:Y:S01]  /*6940*/  FADD.FTZ R10, R176, R31 ;  /* 0x0000001fb00a7221 */ /* 0x000fe20000010000 */
[----:B------:R-:W-:Y:S01]  /*6950*/  FADD.FTZ R27, R177, R4 ;  /* 0x00000004b11b7221 */ /* 0x000fe20000010000 */
[C---:B------:R-:W-:Y:S02]  /*6960*/  F2FP.F16.F32.PACK_AB R176, R29.reuse, R176 ;  /* 0x000000b01db0723e */ /* 0x040fe400000000ff */
[----:B------:R-:W-:Y:S01]  /*6970*/  FADD.FTZ R31, R29, R10 ;  /* 0x0000000a1d1f7221 */ /* 0x000fe20000010000 */
[C---:B------:R-:W-:Y:S01]  /*6980*/  FADD.FTZ R4, R38.reuse, R27 ;  /* 0x0000001b26047221 */ /* 0x040fe20000010000 */
[----:B------:R-:W-:-:S02]  /*6990*/  F2FP.F16.F32.PACK_AB R177, R38, R177 ;  /* 0x000000b126b1723e */ /* 0x000fc400000000ff */
[----:B------:R-:W-:Y:S01]  /*69a0*/  FADD.FTZ R10, R178, R31 ;  /* 0x0000001fb20a7221 */ /* 0x000fe20000010000 */
[----:B------:R-:W-:Y:S01]  /*69b0*/  FADD.FTZ R27, R179, R4 ;  /* 0x00000004b31b7221 */ /* 0x000fe20000010000 */
[C---:B------:R-:W-:Y:S02]  /*69c0*/  F2FP.F16.F32.PACK_AB R178, R33.reuse, R178 ;  /* 0x000000b221b2723e */ /* 0x040fe400000000ff */
[----:B------:R-:W-:Y:S01]  /*69d0*/  FADD.FTZ R31, R33, R10 ;  /* 0x0000000a211f7221 */ /* 0x000fe20000010000 */
[C---:B------:R-:W-:Y:S01]  /*69e0*/  FADD.FTZ R4, R36.reuse, R27 ;  /* 0x0000001b24047221 */ /* 0x040fe20000010000 */
[----:B------:R-:W-:Y:S02]  /*69f0*/  F2FP.F16.F32.PACK_AB R179, R36, R179 ;  /* 0x000000b324b3723e */ /* 0x000fe400000000ff */
[----:B------:R-:W-:Y:S01]  /*6a00*/  FADD.FTZ R10, R172, R31 ;  /* 0x0000001fac0a7221 */ /* 0x000fe20000010000 */
[----:B------:R-:W-:Y:S01]  /*6a10*/  FADD.FTZ R27, R173, R4 ;  /* 0x00000004ad1b7221 */ /* 0x000fe20000010000 */
[-C--:B------:R-:W-:Y:S01]  /*6a20*/  FFMA.FTZ R4, R169, R6.reuse, -R42 ;  /* 0x00000006a9047223 */ /* 0x080fe2000001082a */
[----:B------:R-:W-:Y:S01]  /*6a30*/  F2FP.F16.F32.PACK_AB R169, R28, R13 ;  /* 0x0000000d1ca9723e */ /* 0x000fe200000000ff */
[----:B------:R-:W-:Y:S01]  /*6a40*/  FADD.FTZ R31, R153, R10 ;  /* 0x0000000a991f7221 */ /* 0x000fe20000010000 */
[----:B------:R-:W-:Y:S01]  /*6a50*/  FADD.FTZ R10, R34, R27 ;  /* 0x0000001b220a7221 */ /* 0x000fe20000010000 */
[----:B------:R-:W-:Y:S01]  /*6a60*/  FFMA.FTZ R42, R87, R6, -R42 ;  /* 0x00000006572a7223 */ /* 0x000fe2000001082a */
[----:B------:R0:W1:Y:S01]  /*6a70*/  MUFU.EX2 R167, R4 ;  /* 0x0000000400a77308 */ /* 0x0000620000000800 */
[----:B------:R-:W-:Y:S01]  /*6a80*/  FADD.FTZ R44, R174, R31 ;  /* 0x0000001fae2c7221 */ /* 0x000fe20000010000 */
[----:B------:R-:W-:Y:S01]  /*6a90*/  FADD.FTZ R27, R175, R10 ;  /* 0x0000000aaf1b7221 */ /* 0x000fe20000010000 */
[----:B------:R-:W-:-:S02]  /*6aa0*/  F2FP.F16.F32.PACK_AB R174, R155, R174 ;  /* 0x000000ae9bae723e */ /* 0x000fc400000000ff */
[----:B------:R-:W-:Y:S01]  /*6ab0*/  FADD.FTZ R31, R155, R44 ;  /* 0x0000002c9b1f7221 */ /* 0x000fe20000010000 */
[----:B------:R-:W-:Y:S01]  /*6ac0*/  FADD.FTZ R10, R32, R27 ;  /* 0x0000001b200a7221 */ /* 0x000fe20000010000 */
[----:B------:R-:W-:Y:S01]  /*6ad0*/  F2FP.F16.F32.PACK_AB R155, R63, R3 ;  /* 0x000000033f9b723e */ /* 0x000fe200000000ff */
[----:B------:R-:W2:Y:S01]  /*6ae0*/  MUFU.EX2 R42, R42 ;  /* 0x0000002a002a7308 */ /* 0x000ea20000000800 */
[----:B------:R-:W-:Y:S01]  /*6af0*/  FADD.FTZ R44, R168, R31 ;  /* 0x0000001fa82c7221 */ /* 0x000fe20000010000 */
[----:B------:R-:W-:Y:S01]  /*6b00*/  FADD.FTZ R21, R13, R10 ;  /* 0x0000000a0d157221 */ /* 0x000fe20000010000 */
[----:B------:R-:W-:Y:S02]  /*6b10*/  F2FP.F16.F32.PACK_AB R172, R153, R172 ;  /* 0x000000ac99ac723e */ /* 0x000fe400000000ff */
        /* <DEDUP_REMOVED lines=29> */
[----:B------:R-:W-:-:S02]  /*6cf0*/  F2FP.F16.F32.PACK_AB R158, R199, R158 ;  /* 0x0000009ec79e723e */ /* 0x000fc400000000ff */
[----:B------:R-:W-:Y:S01]  /*6d00*/  FADD.FTZ R13, R199, R10 ;  /* 0x0000000ac70d7221 */ /* 0x000fe20000010000 */
[C---:B------:R-:W-:Y:S01]  /*6d10*/  FADD.FTZ R8, R71.reuse, R8 ;  /* 0x0000000847087221 */ /* 0x040fe20000010000 */
[----:B------:R-:W-:Y:S02]  /*6d20*/  F2FP.F16.F32.PACK_AB R159, R71, R69 ;  /* 0x00000045479f723e */ /* 0x000fe400000000ff */
[----:B------:R-:W-:Y:S01]  /*6d30*/  FADD.FTZ R10, R14, R13 ;  /* 0x0000000d0e0a7221 */ /* 0x000fe20000010000 */
[----:B------:R-:W-:-:S03]  /*6d40*/  FADD.FTZ R8, R73, R8 ;  /* 0x0000000849087221 */ /* 0x000fc60000010000 */
        /* <DEDUP_REMOVED lines=9> */
[----:B------:R-:W-:Y:S01]  /*6de0*/  FADD.FTZ R8, R83, R8 ;  /* 0x0000000853087221 */ /* 0x000fe20000010000 */
[----:B------:R-:W-:Y:S02]  /*6df0*/  IMAD.MOV.U32 R10, RZ, RZ, R16 ;  /* 0x000000ffff0a7224 */ /* 0x000fe400078e0010 */
[----:B0-----:R-:W-:Y:S01]  /*6e00*/  FADD.FTZ R4, R26, R3 ;  /* 0x000000031a047221 */ /* 0x001fe20000010000 */
[----:B-1----:R-:W-:Y:S01]  /*6e10*/  FADD.FTZ R8, R167, R8 ;  /* 0x00000008a7087221 */ /* 0x002fe20000010000 */
[C---:B--2---:R-:W-:Y:S02]  /*6e20*/  F2FP.F16.F32.PACK_AB R167, R42.reuse, R167 ;  /* 0x000000a72aa7723e */ /* 0x044fe400000000ff */
[----:B------:R-:W-:Y:S01]  /*6e30*/  FADD.FTZ R4, R205, R4 ;  /* 0x00000004cd047221 */ /* 0x000fe20000010000 */
[----:B------:R-:W-:Y:S01]  /*6e40*/  FADD.FTZ R3, R42, R8 ;  /* 0x000000082a037221 */ /* 0x000fe20000010000 */
[----:B------:R-:W-:Y:S01]  /*6e50*/  IMAD.MOV.U32 R8, RZ, RZ, R11 ;  /* 0x000000ffff087224 */ /* 0x000fe200078e000b */
[----:B------:R-:W-:Y:S06]  /*6e60*/  @P2 BRA `(.L_x_275) ;  /* 0xffffffd400b02947 */ /* 0x000fec000383ffff */
.L_x_266:
        /* <DEDUP_REMOVED lines=67> */
.L_x_276:
[----:B------:R-:W-:Y:S01]  /*72a0*/  IMAD R20, R2, 0x8, R0 ;  /* 0x0000000802147824 */ /* 0x000fe200078e0200 */
[----:B------:R-:W-:-:S04]  /*72b0*/  SHF.L.U32 R5, R16, 0x1f, RZ ;  /* 0x0000001f10057819 */ /* 0x000fc800000006ff */
[----:B------:R0:W1:Y:S01]  /*72c0*/  SYNCS.PHASECHK.TRANS64.TRYWAIT P2, [R20+URZ+0x34850], R5 ;  /* 0x03485005140075a7 */ /* 0x000062000804017f */
[----:B------:R-:W-:Y:S05]  /*72d0*/  @!P0 BRA `(.L_x_277) ;  /* 0x0000000000048947 */ /* 0x000fea0003800000 */
[----:B------:R-:W-:Y:S01]  /*72e0*/  BPT.TRAP 0x1 ;  /* 0x000000040000795c */ /* 0x000fe20000300000 */
.L_x_277:
[----:B-1----:R-:W-:Y:S05]  /*72f0*/  @P2 BRA `(.L_x_278) ;  /* 0x0000000000082947 */ /* 0x002fea0003800000 */
[----:B------:R-:W1:Y:S02]  /*7300*/  SYNCS.PHASECHK.TRANS64.TRYWAIT P0, [R20+URZ+0x34850], R5 ;  /* 0x03485005140075a7 */ /* 0x000e64000800017f */
[----:B-1----:R-:W-:Y:S05]  /*7310*/  @!P0 BRA `(.L_x_279) ;  /* 0x00000078005c8947 */ /* 0x002fea0003800000 */
.L_x_278:
[----:B------:R-:W-:Y:S05]  /*7320*/  WARPSYNC.ALL ;  /* 0x0000000000007948 */ /* 0x000fea0003800000 */
[----:B------:R-:W-:Y:S01]  /*7330*/  VIADD R0, R0, 0x400 ;  /* 0x0000040000007836 */ /* 0x000fe20000000000 */
[----:B------:R-:W-:Y:S01]  /*7340*/  WARPGROUP.ARRIVE ;  /* 0x00000000000079c5 */ /* 0x000fe20000000000 */
[----:B------:R-:W-:Y:S01]  /*7350*/  IMAD.MOV.U32 R15, RZ, RZ, 0x40000040 ;  /* 0x40000040ff0f7424 */ /* 0x000fe200078e00ff */
[----:B01----:R-:W0:Y:S01]  /*7360*/  SHFL.BFLY PT, R5, R4, 0x2, 0x1f ;  /* 0x0c401f0004057f89 */ /* 0x003e2200000e0000 */
[----:B------:R-:W-:Y:S02]  /*7370*/  IADD3 R185, R185, 0x1, RZ ;  /* 0x00000001b9b97810 */ /* 0x000fe40007ffe0ff */
[----:B------:R-:W-:-:S04]  /*7380*/  SHF.R.U32.HI R0, RZ, 0x4, R0 ;  /* 0x00000004ff007819 */ /* 0x000fc80000011600 */
[----:B------:R-:W-:-:S04]  /*7390*/  LOP3.LUT R0, R0, 0x3fff, RZ, 0xc0, !PT ;  /* 0x00003fff00007812 */ /* 0x000fc800078ec0ff */
[----:B------:R-:W-:Y:S02]  /*73a0*/  LOP3.LUT R13, R0, 0x4000000, RZ, 0xfc, !PT ;  /* 0x04000000000d7812 */ /* 0x000fe400078efcff */
[----:B------:R-:W1:Y:S03]  /*73b0*/  SHFL.BFLY PT, R0, R3, 0x2, 0x1f ;  /* 0x0c401f0003007f89 */ /* 0x000e6600000e0000 */
[----:B------:R-:W-:Y:S01]  /*73c0*/  IMAD R12, R2, 0x800, R13 ;  /* 0x00000800020c7824 */ /* 0x000fe200078e020d */
[----:B------:R-:W-:-:S03]  /*73d0*/  MOV R13, 0x40000040 ;  /* 0x40000040000d7802 */ /* 0x000fc60000000f00 */
[C---:B------:R-:W-:Y:S01]  /*73e0*/  VIADD R14, R12.reuse, 0x80 ;  /* 0x000000800c0e7836 */ /* 0x040fe20000000000 */
[----:B------:R-:W-:Y:S02]  /*73f0*/  R2UR UR6, R12 ;  /* 0x000000000c0672ca */ /* 0x000fe400000e0000 */
[----:B------:R-:W-:Y:S01]  /*7400*/  R2UR UR7, R13 ;  /* 0x000000000d0772ca */ /* 0x000fe200000e0000 */
[----:B0-----:R-:W-:Y:S01]  /*7410*/  FADD.FTZ R5, R5, R4 ;  /* 0x0000000405057221 */ /* 0x001fe20000010000 */
[----:B------:R-:W-:-:S11]  /*7420*/  MOV R13, 0x40000040 ;  /* 0x40000040000d7802 */ /* 0x000fd60000000f00 */
[----:B------:R-:W-:Y:S01]  /*7430*/  HGMMA.64x128x16.F32 R24, R180, gdesc[UR4].tnspB, R24, gsb0 ;  /* 0x41e00004b4187df0 */ /* 0x000fe20008000818 */
[----:B------:R-:W-:Y:S01]  /*7440*/  R2UR UR6, R14 ;  /* 0x000000000e0672ca */ /* 0x000fe200000e0000 */
[----:B------:R-:W-:Y:S01]  /*7450*/  VIADD R14, R12, 0x100 ;  /* 0x000001000c0e7836 */ /* 0x000fe20000000000 */
[----:B------:R-:W-:Y:S01]  /*7460*/  R2UR UR7, R15 ;  /* 0x000000000f0772ca */ /* 0x000fe200000e0000 */
[----:B------:R-:W-:Y:S02]  /*7470*/  IMAD.MOV.U32 R15, RZ, RZ, 0x40000040 ;  /* 0x40000040ff0f7424 */ /* 0x000fe400078e00ff */
[----:B-1----:R-:W-:Y:S02]  /*7480*/  FADD.FTZ R7, R0, R3 ;  /* 0x0000000300077221 */ /* 0x002fe40000010000 */
[----:B------:R-:W-:Y:S04]  /*7490*/  SHFL.BFLY PT, R0, R5, 0x1, 0x1f ;  /* 0x0c201f0005007f89 */ /* 0x000fe800000e0000 */
[----:B------:R-:W0:Y:S01]  /*74a0*/  SHFL.BFLY PT, R8, R7, 0x1, 0x1f ;  /* 0x0c201f0007087f89 */ /* 0x000e2200000e0000 */
[----:B------:R-:W-:-:S02]  /*74b0*/  WARPGROUP.DEPBAR.LE gsb0, 0x0 ;  /* 0x00008000000079c5 */ /* 0x000fc40000010000 */
[----:B------:R-:W-:-:S06]  /*74c0*/  WARPGROUP.ARRIVE ;  /* 0x00000000000079c5 */ /* 0x000fcc0000000000 */
[----:B------:R-:W-:Y:S01]  /*74d0*/  HGMMA.64x128x16.F32 R24, R176, gdesc[UR4].tnspB, R24, gsb0 ;  /* 0x41e00004b0187df0 */ /* 0x000fe20008000818 */
[----:B------:R-:W-:Y:S01]  /*74e0*/  R2UR UR6, R14 ;  /* 0x000000000e0672ca */ /* 0x000fe200000e0000 */
[----:B------:R-:W-:Y:S01]  /*74f0*/  VIADD R14, R12, 0x180 ;  /* 0x000001800c0e7836 */ /* 0x000fe20000000000 */
[----:B------:R-:W-:Y:S01]  /*7500*/  R2UR UR7, R15 ;  /* 0x000000000f0772ca */ /* 0x000fe200000e0000 */
[----:B------:R-:W-:Y:S01]  /*7510*/  IMAD.MOV.U32 R15, RZ, RZ, 0x40000040 ;  /* 0x40000040ff0f7424 */ /* 0x000fe200078e00ff */
[----:B------:R-:W-:Y:S02]  /*7520*/  WARPGROUP.DEPBAR.LE gsb0, 0x0 ;  /* 0x00008000000079c5 */ /* 0x000fe40000010000 */
[----:B------:R-:W-:-:S09]  /*7530*/  WARPGROUP.ARRIVE ;  /* 0x00000000000079c5 */ /* 0x000fd20000000000 */
[----:B------:R-:W-:Y:S01]  /*7540*/  HGMMA.64x128x16.F32 R24, R172, gdesc[UR4].tnspB, R24, gsb0 ;  /* 0x41e00004ac187df0 */ /* 0x000fe20008000818 */
[----:B------:R-:W-:Y:S02]  /*7550*/  R2UR UR6, R14 ;  /* 0x000000000e0672ca */ /* 0x000fe400000e0000 */
[----:B------:R-:W-:Y:S01]  /*7560*/  R2UR UR7, R15 ;  /* 0x000000000f0772ca */ /* 0x000fe200000e0000 */
[----:B------:R-:W-:Y:S01]  /*7570*/  IMAD.MOV.U32 R15, RZ, RZ, 0x40000040 ;  /* 0x40000040ff0f7424 */ /* 0x000fe200078e00ff */
[----:B------:R-:W-:Y:S01]  /*7580*/  IADD3 R14, R12, 0x200, RZ ;  /* 0x000002000c0e7810 */ /* 0x000fe20007ffe0ff */
[----:B------:R-:W-:Y:S02]  /*7590*/  WARPGROUP.DEPBAR.LE gsb0, 0x0 ;  /* 0x00008000000079c5 */ /* 0x000fe40000010000 */
[----:B------:R-:W-:-:S08]  /*75a0*/  WARPGROUP.ARRIVE ;  /* 0x00000000000079c5 */ /* 0x000fd00000000000 */
        /* <DEDUP_REMOVED lines=8> */
[----:B------:R-:W-:Y:S01]  /*7630*/  R2UR UR6, R14 ;  /* 0x000000000e0672ca */ /* 0x000fe200000e0000 */
[C---:B------:R-:W-:Y:S01]  /*7640*/  VIADD R14, R12.reuse, 0x300 ;  /* 0x000003000c0e7836 */ /* 0x040fe20000000000 */
[----:B------:R-:W-:Y:S01]  /*7650*/  R2UR UR7, R15 ;  /* 0x000000000f0772ca */ /* 0x000fe200000e0000 */
[----:B------:R-:W-:Y:S02]  /*7660*/  IMAD.MOV.U32 R15, RZ, RZ, 0x40000040 ;  /* 0x40000040ff0f7424 */ /* 0x000fe400078e00ff */
[----:B------:R-:W-:Y:S01]  /*7670*/  VIADD R12, R12, 0x380 ;  /* 0x000003800c0c7836 */ /* 0x000fe20000000000 */
[----:B------:R-:W-:Y:S02]  /*7680*/  WARPGROUP.DEPBAR.LE gsb0, 0x0 ;  /* 0x00008000000079c5 */ /* 0x000fe40000010000 */
[----:B------:R-:W-:-:S07]  /*7690*/  WARPGROUP.ARRIVE ;  /* 0x00000000000079c5 */ /* 0x000fce0000000000 */
[----:B------:R-:W-:Y:S01]  /*76a0*/  HGMMA.64x128x16.F32 R24, R156, gdesc[UR4].tnspB, R24, gsb0 ;  /* 0x41e000049c187df0 */ /* 0x000fe20008000818 */
[----:B------:R-:W-:Y:S01]  /*76b0*/  R2UR UR6, R14 ;  /* 0x000000000e0672ca */ /* 0x000fe200000e0000 */
[----:B------:R-:W-:Y:S01]  /*76c0*/  VIADD R14, R2, 0x1 ;  /* 0x00000001020e7836 */ /* 0x000fe20000000000 */
[----:B------:R-:W-:Y:S01]  /*76d0*/  R2UR UR7, R15 ;  /* 0x000000000f0772ca */ /* 0x000fe200000e0000 */
[----:B0-----:R-:W-:Y:S01]  /*76e0*/  FADD.FTZ R15, R7, R8 ;  /* 0x00000008070f7221 */ /* 0x001fe20000010000 */
[----:B------:R-:W-:Y:S02]  /*76f0*/  IMAD.MOV.U32 R2, RZ, RZ, RZ ;  /* 0x000000ffff027224 */ /* 0x000fe400078e00ff */
[----:B------:R-:W-:Y:S01]  /*7700*/  ISETP.NE.AND P2, PT, R14, 0x2, PT ;  /* 0x000000020e00780c */ /* 0x000fe20003f45270 */
[----:B------:R-:W-:Y:S01]  /*7710*/  @!P1 VIADD R7, R20, 0x34860 ;  /* 0x0003486014079836 */ /* 0x000fe20000000000 */
[----:B------:R-:W-:Y:S02]  /*7720*/  FSETP.NE.FTZ.AND P3, PT, R15, RZ, PT ;  /* 0x000000ff0f00720b */ /* 0x000fe40003f75000 */
[----:B------:R-:W-:-:S02]  /*7730*/  SEL R3, RZ, 0x1, P2 ;  /* 0x00000001ff037807 */ /* 0x000fc40001000000 */
[----:B------:R-:W-:Y:S02]  /*7740*/  @!P1 PRMT R7, RZ, 0x654, R7 ;  /* 0x00000654ff079816 */ /* 0x000fe40000000007 */
[----:B------:R-:W-:Y:S01]  /*7750*/  LOP3.LUT R16, R16, R3, RZ, 0x3c, !PT ;  /* 0x0000000310107212 */ /* 0x000fe200078e3cff */
[----:B------:R-:W-:-:S06]  /*7760*/  IMAD.MOV.U32 R3, RZ, RZ, -0x800000 ;  /* 0xff800000ff037424 */ /* 0x000fcc00078e00ff */
[----:B------:R-:W0:Y:S01]  /*7770*/  @P3 MUFU.LG2 R10, R15 ;  /* 0x0000000f000a3308 */ /* 0x000e220000000c00 */
[----:B------:R-:W-:Y:S01]  /*7780*/  @P3 FMUL.FTZ R21, R6, 0.69314718246459960938 ;  /* 0x3f31721806153820 */ /* 0x000fe20000410000 */
[----:B0-----:R-:W-:Y:S01]  /*7790*/  @P3 FMUL.FTZ R10, R10, 0.69314718246459960938 ;  /* 0x3f3172180a0a3820 */ /* 0x001fe20000410000 */
[----:B------:R-:W-:Y:S02]  /*77a0*/  WARPGROUP.DEPBAR.LE gsb0, 0x0 ;  /* 0x00008000000079c5 */ /* 0x000fe40000010000 */
[----:B------:R-:W-:-:S06]  /*77b0*/  WARPGROUP.ARRIVE ;  /* 0x00000000000079c5 */ /* 0x000fcc0000000000 */
[----:B------:R-:W-:Y:S01]  /*77c0*/  HGMMA.64x128x16.F32 R24, R160, gdesc[UR4].tnspB, R24, gsb0 ;  /* 0x41e00004a0187df0 */ /* 0x000fe20008000818 */
[----:B------:R-:W-:Y:S01]  /*77d0*/  R2UR UR6, R12 ;  /* 0x000000000c0672ca */ /* 0x000fe200000e0000 */
[----:B------:R-:W-:Y:S01]  /*77e0*/  FADD.FTZ R12, R5, R0 ;  /* 0x00000000050c7221 */ /* 0x000fe20000010000 */
[----:B------:R-:W-:Y:S01]  /*77f0*/  R2UR UR7, R13 ;  /* 0x000000000d0772ca */ /* 0x000fe200000e0000 */
[----:B------:R-:W-:Y:S02]  /*7800*/  IMAD.MOV.U32 R13, RZ, RZ, RZ ;  /* 0x000000ffff0d7224 */ /* 0x000fe400078e00ff */
[----:B------:R-:W-:Y:S01]  /*7810*/  IMAD.MOV.U32 R0, RZ, RZ, -0x800000 ;  /* 0xff800000ff007424 */ /* 0x000fe200078e00ff */
[----:B------:R-:W-:Y:S01]  /*7820*/  FSETP.NE.FTZ.AND P0, PT, R12, RZ, PT ;  /* 0x000000ff0c00720b */ /* 0x000fe20003f15000 */
[----:B------:R-:W-:Y:S02]  /*7830*/  @P3 FFMA.FTZ R0, R21, R11, R10 ;  /* 0x0000000b15003223 */ /* 0x000fe4000001000a */
[----:B------:R-:W-:Y:S10]  /*7840*/  @P3 MUFU.RCP R13, R15 ;  /* 0x0000000f000d3308 */ /* 0x000ff40000001000 */
[----:B------:R-:W0:Y:S01]  /*7850*/  @P0 MUFU.LG2 R8, R12 ;  /* 0x0000000c00080308 */ /* 0x000e220000000c00 */
[----:B------:R-:W-:-:S07]  /*7860*/  @P0 FMUL.FTZ R4, R6, 0.69314718246459960938 ;  /* 0x3f31721806040820 */ /* 0x000fce0000410000 */
[----:B------:R-:W1:Y:S01]  /*7870*/  @P0 MUFU.RCP R2, R12 ;  /* 0x0000000c00020308 */ /* 0x000e620000001000 */
[----:B0-----:R-:W-:-:S04]  /*7880*/  @P0 FMUL.FTZ R5, R8, 0.69314718246459960938 ;  /* 0x3f31721808050820 */ /* 0x001fc80000410000 */
[----:B------:R-:W-:Y:S01]  /*7890*/  @P0 FFMA.FTZ R3, R4, R9, R5 ;  /* 0x0000000904030223 */ /* 0x000fe20000010005 */
[----:B------:R-:W-:Y:S01]  /*78a0*/  PLOP3.LUT P0, PT, PT, PT, PT, 0x8, 0x0 ;  /* 0x000000000000781c */ /* 0x000fe20003f0e170 */
[----:B------:R-:W-:Y:S02]  /*78b0*/  WARPGROUP.DEPBAR.LE gsb0, 0x0 ;  /* 0x00008000000079c5 */ /* 0x000fe40000010000 */
[----:B------:R-:W-:-:S06]  /*78c0*/  WARPGROUP.ARRIVE ;  /* 0x00000000000079c5 */ /* 0x000fcc0000000000 */
[----:B------:R-:W-:Y:S03]  /*78d0*/  HGMMA.64x128x16.F32 R24, R164, gdesc[UR4].tnspB, R24, gsb0 ;  /* 0x41e00004a4187df0 */ /* 0x000fe60008000818 */
[----:B------:R-:W-:Y:S02]  /*78e0*/  WARPGROUP.DEPBAR.LE gsb0, 0x0 ;  /* 0x00008000000079c5 */ /* 0x000fe40000010000 */
[-C--:B-1----:R-:W-:Y:S01]  /*78f0*/  FMUL.FTZ R89, R33, R2.reuse ;  /* 0x0000000221597220 */ /* 0x082fe20000410000 */
[-C--:B------:R-:W-:Y:S01]  /*7900*/  FMUL.FTZ R88, R36, R2.reuse ;  /* 0x0000000224587220 */ /* 0x080fe20000410000 */
[----:B------:R0:W-:Y:S01]  /*7910*/  @!P1 SYNCS.ARRIVE.TRANS64.RED.A1T0 RZ, [R7+URZ], RZ ;  /* 0x000000ff07ff99a7 */ /* 0x0001e2000810043f */
        /* <DEDUP_REMOVED lines=33> */
[-C--:B0-----:R-:W-:Y:S01]  /*7b30*/  FMUL.FTZ R7, R31, R13.reuse ;  /* 0x0000000d1f077220 */ /* 0x081fe20000410000 */
        /* <DEDUP_REMOVED lines=28> */
[----:B------:R-:W-:-:S07]  /*7d00*/  SEL R2, R14, RZ, P2 ;  /* 0x000000ff0e027207 */ /* 0x000fce0001000000 */
.L_x_258:
[----:B------:R-:W0:Y:S01]  /*7d10*/  S2R R5, SR_CgaCtaId ;  /* 0x0000000000057919 */ /* 0x000e220000008800 */
[----:B------:R-:W-:Y:S01]  /*7d20*/  MOV R28, 0x400 ;  /* 0x00000400001c7802 */ /* 0x000fe20000000f00 */
[----:B------:R-:W-:Y:S01]  /*7d30*/  BSSY B0, `(.L_x_280) ;  /* 0x0000205000007945 */ /* 0x000fe20003800000 */
[----:B------:R-:W-:Y:S02]  /*7d40*/  BAR.SYNC.DEFER_BLOCKING 0x5, 0x120 ;  /* 0x0144800000007b1d */ /* 0x000fe40000010000 */
[----:B0-----:R-:W-:-:S05]  /*7d50*/  LEA R28, R5, R28, 0x18 ;  /* 0x0000001c051c7211 */ /* 0x001fca00078ec0ff */
[----:B------:R-:W0:Y:S02]  /*7d60*/  LDS.128 R48, [R28+0x348d0] ;  /* 0x0348d0001c307984 */ /* 0x000e240000000c00 */
[----:B0-----:R-:W-:Y:S01]  /*7d70*/  R2UR UR5, R50 ;  /* 0x00000000320572ca */ /* 0x001fe200000e0000 */
[----:B------:R-:W-:Y:S06]  /*7d80*/  BAR.ARV 0x4, 0x120 ;  /* 0x0104800000007b1d */ /* 0x000fec0000002000 */
[----:B------:R-:W-:Y:S08]  /*7d90*/  @P0 BRA `(.L_x_281) ;  /* 0x0000001400200947 */ /* 0x000ff00003800000 */
[----:B------:R-:W0:Y:S01]  /*7da0*/  S2R R5, SR_SWINHI ;  /* 0x0000000000057919 */ /* 0x000e220000002f00 */
[----:B------:R-:W-:Y:S01]  /*7db0*/  F2FP.F16.F32.PACK_AB R7, R7, R8 ;  /* 0x000000080707723e */ /* 0x000fe200000000ff */
[----:B------:R-:W-:Y:S01]  /*7dc0*/  ULDC.64 UR6, c[0x0][0xbd8] ;  /* 0x0002f60000067ab9 */ /* 0x000fe20000000a00 */
[----:B------:R-:W-:Y:S01]  /*7dd0*/  F2FP.F16.F32.PACK_AB R6, R6, R91 ;  /* 0x0000005b0606723e */ /* 0x000fe200000000ff */
[----:B------:R-:W-:Y:S01]  /*7de0*/  UISETP.NE.U32.AND UP0, UPT, UR6, URZ, UPT ;  /* 0x0000003f0600728c */ /* 0x000fe2000bf05070 */
[----:B------:R-:W-:Y:S01]  /*7df0*/  F2FP.F16.F32.PACK_AB R64, R65, R64 ;  /* 0x000000404140723e */ /* 0x000fe200000000ff */
[----:B------:R-:W-:Y:S01]  /*7e00*/  USHF.L.U32 UR8, UR61, 0x2, URZ ;  /* 0x000000023d087899 */ /* 0x000fe2000800063f */
[----:B------:R-:W-:Y:S01]  /*7e10*/  F2FP.F16.F32.PACK_AB R65, R67, R66 ;  /* 0x000000424341723e */ /* 0x000fe200000000ff */
[----:B------:R-:W-:Y:S01]  /*7e20*/  UISETP.NE.AND.EX UP0, UPT, UR7, URZ, UPT, UP0 ;  /* 0x0000003f0700728c */ /* 0x000fe2000bf05300 */
[----:B------:R-:W-:Y:S01]  /*7e30*/  F2FP.F16.F32.PACK_AB R72, R73, R72 ;  /* 0x000000484948723e */ /* 0x000fe200000000ff */
[----:B------:R-:W-:Y:S01]  /*7e40*/  ULDC.64 UR10, c[0x0][0x208] ;  /* 0x00008200000a7ab9 */ /* 0x000fe20000000a00 */
        /* <DEDUP_REMOVED lines=9> */
[----:B------:R-:W-:Y:S02]  /*7ee0*/  R2UR UR4, R184 ;  /* 0x00000000b80472ca */ /* 0x000fe400000e0000 */
[----:B------:R-:W-:Y:S02]  /*7ef0*/  MOV R20, R28 ;  /* 0x0000001c00147202 */ /* 0x000fe40000000f00 */
[----:B0-----:R-:W-:-:S03]  /*7f00*/  MOV R21, R5 ;  /* 0x0000000500157202 */ /* 0x001fc60000000f00 */
[----:B------:R-:W-:-:S03]  /*7f10*/  IMAD.WIDE R4, R190, 0x2, R20 ;  /* 0x00000002be047825 */ /* 0x000fc600078e0214 */
[----:B------:R-:W-:-:S03]  /*7f20*/  LOP3.LUT R9, R4, 0x380, RZ, 0xc0, !PT ;  /* 0x0000038004097812 */ /* 0x000fc600078ec0ff */
[----:B------:R-:W-:Y:S01]  /*7f30*/  USHF.L.U64.HI UR9, UR61, 0x2, UR4 ;  /* 0x000000023d097899 */ /* 0x000fe20008010204 */
[C---:B------:R-:W-:Y:S01]  /*7f40*/  IADD3 R97, P6, R4.reuse, 0x20, RZ ;  /* 0x0000002004617810 */ /* 0x040fe20007fde0ff */
[----:B------:R-:W-:Y:S01]  /*7f50*/  UIADD3 UR4, UP1, UR8, UR6, URZ ;  /* 0x0000000608047290 */ /* 0x000fe2000ff3e03f */
[C---:B------:R-:W-:Y:S02]  /*7f60*/  IADD3 R99, P5, R4.reuse, 0x40, RZ ;  /* 0x0000004004637810 */ /* 0x040fe40007fbe0ff */
[C---:B------:R-:W-:Y:S01]  /*7f70*/  IADD3 R101, P4, R4.reuse, 0x60, RZ ;  /* 0x0000006004657810 */ /* 0x040fe20007f9e0ff */
[--C-:B------:R-:W-:Y:S01]  /*7f80*/  IMAD.X R31, RZ, RZ, R5.reuse, P6 ;  /* 0x000000ffff1f7224 */ /* 0x100fe200030e0605 */
[----:B------:R-:W-:Y:S01]  /*7f90*/  IADD3 R103, P3, R4, 0x4000, RZ ;  /* 0x0000400004677810 */ /* 0x000fe20007f7e0ff */
[--C-:B------:R-:W-:Y:S01]  /*7fa0*/  IMAD.X R27, RZ, RZ, R5.reuse, P5 ;  /* 0x000000ffff1b7224 */ /* 0x100fe200028e0605 */
[----:B------:R-:W-:Y:S01]  /*7fb0*/  SHF.R.U64 R9, R9, 0x3, RZ ;  /* 0x0000000309097819 */ /* 0x000fe200000012ff */
[--C-:B------:R-:W-:Y:S01]  /*7fc0*/  IMAD.X R25, RZ, RZ, R5.reuse, P4 ;  /* 0x000000ffff197224 */ /* 0x100fe200020e0605 */
[----:B------:R-:W-:Y:S01]  /*7fd0*/  LOP3.LUT R14, R97, 0x380, RZ, 0xc0, !PT ;  /* 0x00000380610e7812 */ /* 0x000fe200078ec0ff */
[----:B------:R-:W-:Y:S01]  /*7fe0*/  IMAD.X R15, RZ, RZ, R5, P3 ;  /* 0x000000ffff0f7224 */ /* 0x000fe200018e0605 */
[----:B------:R-:W-:Y:S01]  /*7ff0*/  LOP3.LUT R24, R99, 0x380, RZ, 0xc0, !PT ;  /* 0x0000038063187812 */ /* 0x000fe200078ec0ff */
[----:B------:R-:W-:Y:S01]  /*8000*/  UIADD3.X UR6, UR9, UR7, URZ, UP1, !UPT ;  /* 0x0000000709067290 */ /* 0x000fe20008ffe43f */
[----:B------:R-:W-:-:S02]  /*8010*/  LOP3.LUT R48, R101, 0x380, RZ, 0xc0, !PT ;  /* 0x0000038065307812 */ /* 0x000fc400078ec0ff */
[----:B------:R-:W-:Y:S01]  /*8020*/  LOP3.LUT R50, R103, 0x380, RZ, 0xc0, !PT ;  /* 0x0000038067327812 */ /* 0x000fe200078ec0ff */
[----:B------:R-:W-:Y:S01]  /*8030*/  BAR.SYNC.DEFER_BLOCKING 0x1, 0x100 ;  /* 0x0044000000007b1d */ /* 0x000fe20000010000 */
[C---:B------:R-:W-:Y:S02]  /*8040*/  IADD3 R105, P2, R4.reuse, 0x4020, RZ ;  /* 0x0000402004697810 */ /* 0x040fe40007f5e0ff */
[C---:B------:R-:W-:Y:S02]  /*8050*/  IADD3 R107, P1, R4.reuse, 0x4040, RZ ;  /* 0x00004040046b7810 */ /* 0x040fe40007f3e0ff */
[----:B------:R-:W-:Y:S01]  /*8060*/  IADD3 R109, P0, R4, 0x4060, RZ ;  /* 0x00004060046d7810 */ /* 0x000fe20007f1e0ff */
[--C-:B------:R-:W-:Y:S01]  /*8070*/  IMAD.X R13, RZ, RZ, R5.reuse, P2 ;  /* 0x000000ffff0d7224 */ /* 0x100fe200010e0605 */
[----:B------:R-:W-:Y:S01]  /*8080*/  LOP3.LUT R4, R9, R4, RZ, 0x3c, !PT ;  /* 0x0000000409047212 */ /* 0x000fe200078e3cff */
[----:B------:R-:W-:Y:S01]  /*8090*/  IMAD.X R11, RZ, RZ, R5, P1 ;  /* 0x000000ffff0b7224 */ /* 0x000fe200008e0605 */
[----:B------:R-:W-:-:S02]  /*80a0*/  SHF.R.U64 R14, R14, 0x3, RZ ;  /* 0x000000030e0e7819 */ /* 0x000fc400000012ff */
[----:B------:R-:W-:Y:S02]  /*80b0*/  SHF.R.U64 R24, R24, 0x3, RZ ;  /* 0x0000000318187819 */ /* 0x000fe400000012ff */
[----:B------:R-:W-:Y:S02]  /*80c0*/  SHF.R.U64 R48, R48, 0x3, RZ ;  /* 0x0000000330307819 */ /* 0x000fe400000012ff */
[----:B------:R-:W-:Y:S02]  /*80d0*/  SHF.R.U64 R50, R50, 0x3, RZ ;  /* 0x0000000332327819 */ /* 0x000fe400000012ff */
[-C--:B------:R-:W-:Y:S02]  /*80e0*/  IADD3.X R9, RZ, R5.reuse, RZ, P0, !PT ;  /* 0x00000005ff097210 */ /* 0x080fe400007fe4ff */
[----:B------:R-:W-:Y:S02]  /*80f0*/  MOV R94, R4 ;  /* 0x00000004005e7202 */ /* 0x000fe40000000f00 */
[----:B------:R-:W-:-:S02]  /*8100*/  LOP3.LUT R30, R14, R97, RZ, 0x3c, !PT ;  /* 0x000000610e1e7212 */ /* 0x000fc400078e3cff */
[----:B------:R-:W-:Y:S02]  /*8110*/  LOP3.LUT R26, R24, R99, RZ, 0x3c, !PT ;  /* 0x00000063181a7212 */ /* 0x000fe400078e3cff */
[----:B------:R-:W-:Y:S02]  /*8120*/  F2FP.F16.F32.PACK_AB R5, R10, R93 ;  /* 0x0000005d0a05723e */ /* 0x000fe400000000ff */
[----:B------:R-:W-:Y:S02]  /*8130*/  LOP3.LUT R24, R48, R101, RZ, 0x3c, !PT ;  /* 0x0000006530187212 */ /* 0x000fe400078e3cff */
[----:B------:R-:W-:Y:S02]  /*8140*/  LOP3.LUT R14, R50, R103, RZ, 0x3c, !PT ;  /* 0x00000067320e7212 */ /* 0x000fe400078e3cff */
[----:B------:R-:W-:Y:S02]  /*8150*/  LOP3.LUT R10, R105, 0x380, RZ, 0xc0, !PT ;  /* 0x00000380690a7812 */ /* 0x000fe400078ec0ff */
[----:B------:R-:W-:-:S02]  /*8160*/  LOP3.LUT R48, R107, 0x380, RZ, 0xc0, !PT ;  /* 0x000003806b307812 */ /* 0x000fc400078ec0ff */
[----:B------:R-:W-:Y:S02]  /*8170*/  LOP3.LUT R50, R109, 0x380, RZ, 0xc0, !PT ;  /* 0x000003806d327812 */ /* 0x000fe400078ec0ff */
[----:B------:R-:W-:Y:S02]  /*8180*/  SHF.R.U64 R10, R10, 0x3, RZ ;  /* 0x000000030a0a7819 */ /* 0x000fe400000012ff */
[----:B------:R-:W-:Y:S02]  /*8190*/  SHF.R.U64 R48, R48, 0x3, RZ ;  /* 0x0000000330307819 */ /* 0x000fe400000012ff */
[----:B------:R-:W-:Y:S02]  /*81a0*/  SHF.R.U64 R50, R50, 0x3, RZ ;  /* 0x0000000332327819 */ /* 0x000fe400000012ff */
[----:B------:R-:W-:Y:S02]  /*81b0*/  F2FP.F16.F32.PACK_AB R4, R12, R95 ;  /* 0x0000005f0c04723e */ /* 0x000fe400000000ff */
[----:B------:R-:W-:-:S02]  /*81c0*/  LOP3.LUT R12, R10, R105, RZ, 0x3c, !PT ;  /* 0x000000690a0c7212 */ /* 0x000fc400078e3cff */
[----:B------:R-:W-:Y:S01]  /*81d0*/  LOP3.LUT R10, R48, R107, RZ, 0x3c, !PT ;  /* 0x0000006b300a7212 */ /* 0x000fe200078e3cff */
[----:B------:R0:W-:Y:S01]  /*81e0*/  STSM.16.M88.4 [R94], R4 ;  /* 0x000000045e007844 */ /* 0x0001e20000000200 */
[----:B------:R-:W-:Y:S02]  /*81f0*/  LOP3.LUT R8, R50, R109, RZ, 0x3c, !PT ;  /* 0x0000006d32087212 */ /* 0x000fe400078e3cff */
[----:B------:R-:W-:Y:S02]  /*8200*/  MOV R93, R30 ;  /* 0x0000001e005d7202 */ /* 0x000fe40000000f00 */
[----:B------:R-:W-:Y:S02]  /*8210*/  MOV R31, R10 ;  /* 0x0000000a001f7202 */ /* 0x000fe40000000f00 */
[----:B------:R-:W-:Y:S02]  /*8220*/  MOV R30, R8 ;  /* 0x00000008001e7202 */ /* 0x000fe40000000f00 */
[----:B------:R-:W-:-:S02]  /*8230*/  F2FP.F16.F32.PACK_AB R8, R89, R90 ;  /* 0x0000005a5908723e */ /* 0x000fc400000000ff */
[----:B------:R-:W-:Y:S02]  /*8240*/  F2FP.F16.F32.PACK_AB R9, R35, R34 ;  /* 0x000000222309723e */ /* 0x000fe400000000ff */
[----:B------:R-:W-:Y:S02]  /*8250*/  F2FP.F16.F32.PACK_AB R10, R37, R88 ;  /* 0x00000058250a723e */ /* 0x000fe400000000ff */
[----:B------:R-:W-:Y:S02]  /*8260*/  F2FP.F16.F32.PACK_AB R11, R39, R38 ;  /* 0x00000026270b723e */ /* 0x000fe400000000ff */
[----:B------:R-:W-:Y:S02]  /*8270*/  MOV R92, R26 ;  /* 0x0000001a005c7202 */ /* 0x000fe40000000f00 */
[----:B------:R-:W-:Y:S01]  /*8280*/  MOV R50, R14 ;  /* 0x0000000e00327202 */ /* 0x000fe20000000f00 */
[----:B------:R-:W-:Y:S01]  /*8290*/  STSM.16.M88.4 [R93], R8 ;  /* 0x000000085d007844 */ /* 0x000fe20000000200 */
[----:B------:R-:W-:-:S02]  /*82a0*/  MOV R48, R12 ;  /* 0x0000000c00307202 */ /* 0x000fc40000000f00 */
[----:B0-----:R-:W-:Y:S02]  /*82b0*/  F2FP.F16.F32.PACK_AB R4, R41, R40 ;  /* 0x000000282904723e */ /* 0x001fe400000000ff */
[----:B------:R-:W-:Y:S02]  /*82c0*/  F2FP.F16.F32.PACK_AB R5, R43, R42 ;  /* 0x0000002a2b05723e */ /* 0x000fe400000000ff */
[----:B------:R-:W-:Y:S02]  /*82d0*/  F2FP.F16.F32.PACK_AB R6, R45, R44 ;  /* 0x0000002c2d06723e */ /* 0x000fe400000000ff */
[----:B------:R-:W-:Y:S02]  /*82e0*/  F2FP.F16.F32.PACK_AB R7, R47, R46 ;  /* 0x0000002e2f07723e */ /* 0x000fe400000000ff */
[----:B------:R-:W-:Y:S02]  /*82f0*/  MOV R91, R24 ;  /* 0x00000018005b7202 */ /* 0x000fe40000000f00 */
[----:B------:R-:W-:Y:S01]  /*8300*/  F2FP.F16.F32.PACK_AB R12, R33, R36 ;  /* 0x00000024210c723e */ /* 0x000fe200000000ff */
[----:B------:R0:W-:Y:S01]  /*8310*/  STSM.16.M88.4 [R92], R4 ;  /* 0x000000045c007844 */ /* 0x0001e20000000200 */
[----:B------:R-:W-:-:S02]  /*8320*/  F2FP.F16.F32.PACK_AB R13, R29, R32 ;  /* 0x000000201d0d723e */ /* 0x000fc400000000ff */
[----:B------:R-:W-:Y:S02]  /*8330*/  F2FP.F16.F32.PACK_AB R14, R53, R52 ;  /* 0x00000034350e723e */ /* 0x000fe400000000ff */
[----:B------:R-:W-:Y:S02]  /*8340*/  F2FP.F16.F32.PACK_AB R15, R55, R54 ;  /* 0x00000036370f723e */ /* 0x000fe400000000ff */
[----:B------:R-:W-:Y:S02]  /*8350*/  F2FP.F16.F32.PACK_AB R24, R57, R56 ;  /* 0x000000383918723e */ /* 0x000fe400000000ff */
[----:B------:R-:W-:Y:S01]  /*8360*/  F2FP.F16.F32.PACK_AB R25, R59, R58 ;  /* 0x0000003a3b19723e */ /* 0x000fe200000000ff */
[----:B------:R1:W-:Y:S01]  /*8370*/  STSM.16.M88.4 [R91], R12 ;  /* 0x0000000c5b007844 */ /* 0x0003e20000000200 */
[----:B------:R-:W-:Y:S02]  /*8380*/  F2FP.F16.F32.PACK_AB R26, R61, R60 ;  /* 0x0000003c3d1a723e */ /* 0x000fe400000000ff */
[----:B------:R-:W-:-:S02]  /*8390*/  F2FP.F16.F32.PACK_AB R27, R63, R62 ;  /* 0x0000003e3f1b723e */ /* 0x000fc400000000ff */
[----:B------:R-:W-:Y:S01]  /*83a0*/  PLOP3.LUT P0, PT, PT, PT, UP0, 0x80, 0x0 ;  /* 0x000000000000781c */ /* 0x000fe20003f0f008 */
[----:B0-----:R-:W-:Y:S02]  /*83b0*/  IMAD.U32 R4, RZ, RZ, UR4 ;  /* 0x00000004ff047e24 */ /* 0x001fe4000f8e00ff */
[----:B------:R1:W-:Y:S01]  /*83c0*/  STSM.16.M88.4 [R50], R24 ;  /* 0x0000001832007844 */ /* 0x0003e20000000200 */
[----:B------:R-:W-:Y:S01]  /*83d0*/  IMAD.U32 R5, RZ, RZ, UR6 ;  /* 0x00000006ff057e24 */ /* 0x000fe2000f8e00ff */
[----:B------:R-:W-:Y:S02]  /*83e0*/  ULDC.64 UR6, c[0x0][0xbe0] ;  /* 0x0002f80000067ab9 */ /* 0x000fe40000000a00 */
[----:B------:R1:W-:Y:S04]  /*83f0*/  STSM.16.M88.4 [R48], R64 ;  /* 0x0000004030007844 */ /* 0x0003e80000000200 */
[----:B------:R1:W-:Y:S04]  /*8400*/  STSM.16.M88.4 [R31], R72 ;  /* 0x000000481f007844 */ /* 0x0003e80000000200 */
[----:B------:R1:W-:Y:S01]  /*8410*/  STSM.16.M88.4 [R30], R80 ;  /* 0x000000501e007844 */ /* 0x0003e20000000200 */
[----:B------:R-:W-:Y:S06]  /*8420*/  BAR.SYNC.DEFER_BLOCKING 0x1, 0x100 ;  /* 0x0044000000007b1d */ /* 0x000fec0000010000 */
[----:B------:R-:W2:Y:S01]  /*8430*/  @P0 LDG.E R6, desc[UR10][R4.64] ;  /* 0x0000000a04060981 */ /* 0x000ea2000c1e1900 */
[----:B------:R-:W-:Y:S01]  /*8440*/  UISETP.NE.U32.AND UP1, UPT, UR6, URZ, UPT ;  /* 0x0000003f0600728c */ /* 0x000fe2000bf25070 */
[----:B------:R-:W0:Y:S01]  /*8450*/  LDC R29, c[0x0][0xa88] ;  /* 0x0002a200ff1d7b82 */ /* 0x000e220000000800 */
[----:B------:R-:W-:Y:S01]  /*8460*/  IMAD R7, R18, 0x40, R17 ;  /* 0x0000004012077824 */ /* 0x000fe200078e0211 */
[----:B------:R-:W-:Y:S01]  /*8470*/  UMOV UR4, URZ ;  /* 0x0000003f00047c82 */ /* 0x000fe20008000000 */
[----:B------:R-:W-:-:S02]  /*8480*/  UISETP.NE.AND.EX UP1, UPT, UR7, URZ, UPT, UP1 ;  /* 0x0000003f0700728c */ /* 0x000fc4000bf25310 */
[----:B------:R-:W-:-:S04]  /*8490*/  IMAD.WIDE R20, R7, 0x2, R20 ;  /* 0x0000000207147825 */ /* 0x000fc800078e0214 */
[----:B------:R-:W-:Y:S02]  /*84a0*/  PLOP3.LUT P2, PT, PT, PT, UP1, 0x80, 0x0 ;  /* 0x000000000000781c */ /* 0x000fe40003f4f018 */
[----:B------:R-:W-:-:S03]  /*84b0*/  IADD3 R33, P1, R20, 0x1000, RZ ;  /* 0x0000100014217810 */ /* 0x000fc60007f3e0ff */
[----:B------:R-:W-:-:S04]  /*84c0*/  @UP1 UIADD3 UR6, UP2, UR8, UR6, URZ ;  /* 0x0000000608061290 */ /* 0x000fc8000ff5e03f */
[----:B------:R-:W-:-:S06]  /*84d0*/  @UP1 UIADD3.X UR7, UR9, UR7, URZ, UP2, !UPT ;  /* 0x0000000709071290 */ /* 0x000fcc00097fe43f */
[----:B------:R-:W-:Y:S01]  /*84e0*/  IMAD.U32 R7, RZ, RZ, UR7 ;  /* 0x00000007ff077e24 */ /* 0x000fe2000f8e00ff */
[----:B--2---:R-:W-:Y:S01]  /*84f0*/  @P0 R2UR UR4, R6 ;  /* 0x00000000060402ca */ /* 0x004fe200000e0000 */
[----:B------:R-:W-:-:S05]  /*8500*/  IMAD.U32 R6, RZ, RZ, UR6 ;  /* 0x00000006ff067e24 */ /* 0x000fca000f8e00ff */
[----:B0-----:R1:W5:Y:S01]  /*8510*/  @P2 LDG.E R29, desc[UR10][R6.64] ;  /* 0x0000000a061d2981 */ /* 0x001362000c1e1900 */
[----:B------:R-:W-:Y:S08]  /*8520*/  @P2 BRA `(.L_x_282) ;  /* 0x0000000000142947 */ /* 0x000ff00003800000 */
[----:B------:R-:W-:Y:S05]  /*8530*/  @!P0 BRA `(.L_x_282) ;  /* 0x0000000000108947 */ /* 0x000fea0003800000 */
[----:B------:R-:W-:Y:S02]  /*8540*/  ULDC.64 UR6, c[0x0][0x208] ;  /* 0x0000820000067ab9 */ /* 0x000fe40000000a00 */
[----:B-1----:R-:W2:Y:S04]  /*8550*/  LDG.E R6, desc[UR6][R4.64] ;  /* 0x0000000604067981 */ /* 0x002ea8000c1e1900 */
[----:B-----5:R-:W2:Y:S02]  /*8560*/  LDG.E R29, desc[UR6][R4.64+0x4] ;  /* 0x00000406041d7981 */ /* 0x020ea4000c1e1900 */
[----:B--2---:R-:W-:-:S07]  /*8570*/  IMAD.IADD R29, R29, 0x1, -R6 ;  /* 0x000000011d1d7824 */ /* 0x004fce00078e0a06 */
.L_x_282:
[----:B------:R-:W-:Y:S01]  /*8580*/  R2UR UR15, R23 ;  /* 0x00000000170f72ca */ /* 0x000fe200000e0000 */
[----:B------:R-:W-:Y:S01]  /*8590*/  ULDC.64 UR12, c[0x0][0xb70] ;  /* 0x0002dc00000c7ab9 */ /* 0x000fe20000000a00 */
[----:B------:R-:W-:Y:S01]  /*85a0*/  R2UR UR14, R184 ;  /* 0x00000000b80e72ca */ /* 0x000fe200000e0000 */
[----:B------:R-:W-:Y:S01]  /*85b0*/  USHF.R.S32.HI UR9, URZ, 0x1f, UR4 ;  /* 0x0000001f3f097899 */ /* 0x000fe20008011404 */
[----:B------:R-:W-:Y:S01]  /*85c0*/  LEA R8, R22, R189, 0x7 ;  /* 0x000000bd16087211 */ /* 0x000fe200078e38ff */
[----:B------:R-:W-:Y:S01]  /*85d0*/  UMOV UR8, UR4 ;  /* 0x0000000400087c82 */ /* 0x000fe20008000000 */
[----:B------:R-:W-:Y:S01]  /*85e0*/  USEL UR61, UR61, URZ, !UP0 ;  /* 0x0000003f3d3d7287 */ /* 0x000fe2000c000000 */
[----:B------:R-:W-:Y:S01]  /*85f0*/  LOP3.LUT R32, R33, 0x380, RZ, 0xc0, !PT ;  /* 0x0000038021207812 */ /* 0x000fe200078ec0ff */
[----:B------:R-:W-:Y:S01]  /*8600*/  ULDC.64 UR16, c[0x0][0x208] ;  /* 0x0000820000107ab9 */ /* 0x000fe20000000a00 */
[----:B------:R-:W-:Y:S02]  /*8610*/  SHF.R.S32.HI R5, RZ, 0x1f, R8 ;  /* 0x0000001fff057819 */ /* 0x000fe40000011408 */
[----:B-1----:R-:W-:-:S02]  /*8620*/  IADD3 R13, P2, R20, 0x2000, RZ ;  /* 0x00002000140d7810 */ /* 0x002fc40007f5e0ff */
[----:B------:R-:W-:Y:S01]  /*8630*/  USHF.R.S32.HI UR11, URZ, 0x1f, UR15 ;  /* 0x0000001f3f0b7899 */ /* 0x000fe2000801140f */
[----:B------:R-:W-:Y:S01]  /*8640*/  IADD3 R7, P6, R20, 0x3000, RZ ;  /* 0x0000300014077810 */ /* 0x000fe20007fde0ff */
[----:B------:R-:W-:Y:S01]  /*8650*/  USEL UR14, UR14, URZ, !UP0 ;  /* 0x0000003f0e0e7287 */ /* 0x000fe2000c000000 */
[----:B------:R-:W-:Y:S01]  /*8660*/  SHF.R.U64 R32, R32, 0x3, RZ ;  /* 0x0000000320207819 */ /* 0x000fe200000012ff */
[----:B------:R-:W-:Y:S01]  /*8670*/  UIMAD UR10, UR11, UR12, URZ ;  /* 0x0000000c0b0a72a4 */ /* 0x000fe2000f8e023f */
[----:B------:R-:W-:Y:S01]  /*8680*/  LOP3.LUT R12, R13, 0x380, RZ, 0xc0, !PT ;  /* 0x000003800d0c7812 */ /* 0x000fe200078ec0ff */
[----:B------:R-:W-:Y:S01]  /*8690*/  UIMAD.WIDE.U32 UR6, UR15, UR12, UR8 ;  /* 0x0000000c0f0672a5 */ /* 0x000fe2000f8e0008 */
[----:B------:R-:W-:Y:S01]  /*86a0*/  LOP3.LUT R4, R7, 0x380, RZ, 0xc0, !PT ;  /* 0x0000038007047812 */ /* 0x000fe200078ec0ff */
[----:B------:R-:W-:Y:S01]  /*86b0*/  UIMAD UR10, UR15, UR13, UR10 ;  /* 0x0000000d0f0a72a4 */ /* 0x000fe2000f8e020a */
[----:B------:R-:W-:Y:S01]  /*86c0*/  LOP3.LUT R32, R32, R33, RZ, 0x3c, !PT ;  /* 0x0000002120207212 */ /* 0x000fe200078e3cff */
[----:B------:R-:W-:Y:S01]  /*86d0*/  IMAD.X R33, RZ, RZ, R21, P1 ;  /* 0x000000ffff217224 */ /* 0x000fe200008e0615 */
[----:B------:R-:W-:Y:S01]  /*86e0*/  ULDC.64 UR12, c[0x0][0xb78] ;  /* 0x0002de00000c7ab9 */ /* 0x000fe20000000a00 */
[----:B------:R-:W-:Y:S01]  /*86f0*/  UIADD3 UR7, UR7, UR10, URZ ;  /* 0x0000000a07077290 */ /* 0x000fe2000fffe03f */
[----:B------:R-:W-:Y:S01]  /*8700*/  SHF.R.U64 R12, R12, 0x3, RZ ;  /* 0x000000030c0c7819 */ /* 0x000fe200000012ff */
[----:B------:R-:W-:Y:S01]  /*8710*/  UIMAD UR8, UR14, UR12, URZ ;  /* 0x0000000c0e0872a4 */ /* 0x000fe2000f8e023f */
[----:B------:R-:W-:Y:S01]  /*8720*/  SHF.R.U64 R4, R4, 0x3, RZ ;  /* 0x0000000304047819 */ /* 0x000fe200000012ff */
[----:B------:R-:W-:Y:S01]  /*8730*/  UIMAD.WIDE.U32 UR6, UR61, UR12, UR6 ;  /* 0x0000000c3d0672a5 */ /* 0x000fe2000f8e0006 */
[C---:B------:R-:W-:Y:S01]  /*8740*/  IADD3 R45, P5, R20.reuse, 0x4000, RZ ;  /* 0x00004000142d7810 */ /* 0x040fe20007fbe0ff */
[----:B------:R-:W-:Y:S01]  /*8750*/  UIMAD UR8, UR61, UR13, UR8 ;  /* 0x0000000d3d0872a4 */ /* 0x000fe2000f8e0208 */
[----:B------:R-:W-:-:S02]  /*8760*/  IADD3 R37, P4, R20, 0x5000, RZ ;  /* 0x0000500014257810 */ /* 0x000fc40007f9e0ff */
[----:B------:R-:W-:Y:S01]  /*8770*/  IADD3 R25, P3, R20, 0x6000, RZ ;  /* 0x0000600014197810 */ /* 0x000fe20007f7e0ff */
[----:B------:R-:W-:Y:S01]  /*8780*/  ULDC.64 UR12, c[0x0][0xaa0] ;  /* 0x0002a800000c7ab9 */ /* 0x000fe20000000a00 */
[----:B------:R-:W-:Y:S01]  /*8790*/  IADD3 R6, P0, R8, UR6, RZ ;  /* 0x0000000608067c10 */ /* 0x000fe2000ff1e0ff */
[----:B------:R-:W-:Y:S01]  /*87a0*/  IMAD.U32 R10, RZ, RZ, UR8 ;  /* 0x00000008ff0a7e24 */ /* 0x000fe2000f8e00ff */
[----:B------:R-:W-:Y:S02]  /*87b0*/  LOP3.LUT R9, R20, 0x380, RZ, 0xc0, !PT ;  /* 0x0000038014097812 */ /* 0x000fe400078ec0ff */
[----:B------:R-:W-:Y:S01]  /*87c0*/  LOP3.LUT R12, R12, R13, RZ, 0x3c, !PT ;  /* 0x0000000d0c0c7212 */ /* 0x000fe200078e3cff */
[----:B------:R-:W-:Y:S01]  /*87d0*/  IMAD.X R13, RZ, RZ, R21, P2 ;  /* 0x000000ffff0d7224 */ /* 0x000fe200010e0615 */
[----:B------:R-:W-:Y:S01]  /*87e0*/  IADD3.X R5, R5, UR7, R10, P0, !PT ;  /* 0x0000000705057c10 */ /* 0x000fe200087fe40a */
[----:B------:R-:W-:Y:S01]  /*87f0*/  ULDC.64 UR6, c[0x0][0xb40] ;  /* 0x0002d00000067ab9 */ /* 0x000fe20000000a00 */
[----:B------:R-:W-:-:S02]  /*8800*/  LOP3.LUT R4, R4, R7, RZ, 0x3c, !PT ;  /* 0x0000000704047212 */ /* 0x000fc400078e3cff */
[----:B------:R-:W-:Y:S02]  /*8810*/  LEA R52, P0, R6, UR6, 0x2 ;  /* 0x0000000606347c11 */ /* 0x000fe4000f8010ff */
[----:B------:R-:W-:Y:S02]  /*8820*/  IADD3 R7, P2, R20, 0x7000, RZ ;  /* 0x0000700014077810 */ /* 0x000fe40007f5e0ff */
[----:B------:R-:W-:Y:S01]  /*8830*/  LEA.HI.X R53, R6, UR7, R5, 0x2, P0 ;  /* 0x0000000706357c11 */ /* 0x000fe200080f1405 */
[----:B------:R-:W-:Y:S01]  /*8840*/  VIADD R6, R8, 0x8 ;  /* 0x0000000808067836 */ /* 0x000fe20000000000 */
[----:B------:R-:W-:Y:S02]  /*8850*/  LOP3.LUT P0, RZ, R186, 0x3, RZ, 0xc0, !PT ;  /* 0x00000003baff7812 */ /* 0x000fe4000780c0ff */
[----:B------:R-:W-:Y:S02]  /*8860*/  LOP3.LUT R44, R45, 0x380, RZ, 0xc0, !PT ;  /* 0x000003802d2c7812 */ /* 0x000fe400078ec0ff */
[----:B------:R-:W-:-:S02]  /*8870*/  LOP3.LUT R36, R37, 0x380, RZ, 0xc0, !PT ;  /* 0x0000038025247812 */ /* 0x000fc400078ec0ff */
[----:B------:R-:W-:Y:S02]  /*8880*/  LOP3.LUT R24, R25, 0x380, RZ, 0xc0, !PT ;  /* 0x0000038019187812 */ /* 0x000fe400078ec0ff */
[----:B------:R-:W-:Y:S01]  /*8890*/  SHF.R.U64 R9, R9, 0x3, RZ ;  /* 0x0000000309097819 */ /* 0x000fe200000012ff */
[----:B------:R-:W-:Y:S01]  /*88a0*/  UIMAD UR6, UR9, UR12, URZ ;  /* 0x0000000c090672a4 */ /* 0x000fe2000f8e023f */
[-C--:B-----5:R-:W-:Y:S01]  /*88b0*/  ISETP.GE.OR P1, PT, R8, R29.reuse, P0 ;  /* 0x0000001d0800720c */ /* 0x0a0fe20000726670 */
[----:B------:R-:W-:Y:S01]  /*88c0*/  IMAD.X R5, RZ, RZ, R21, P6 ;  /* 0x000000ffff057224 */ /* 0x000fe200030e0615 */
[----:B------:R-:W-:Y:S02]  /*88d0*/  ISETP.GE.OR P0, PT, R6, R29, P0 ;  /* 0x0000001d0600720c */ /* 0x000fe40000706670 */
[----:B------:R-:W-:Y:S02]  /*88e0*/  LOP3.LUT R6, R7, 0x380, RZ, 0xc0, !PT ;  /* 0x0000038007067812 */ /* 0x000fe400078ec0ff */
[----:B------:R-:W-:-:S02]  /*88f0*/  SHF.R.U64 R44, R44, 0x3, RZ ;  /* 0x000000032c2c7819 */ /* 0x000fc400000012ff */
[----:B------:R-:W-:Y:S02]  /*8900*/  SHF.R.U64 R36, R36, 0x3, RZ ;  /* 0x0000000324247819 */ /* 0x000fe400000012ff */
[----:B------:R-:W-:Y:S02]  /*8910*/  SHF.R.U64 R24, R24, 0x3, RZ ;  /* 0x0000000318187819 */ /* 0x000fe400000012ff */
[----:B------:R-:W-:Y:S01]  /*8920*/  LOP3.LUT R20, R9, R20, RZ, 0x3c, !PT ;  /* 0x0000001409147212 */ /* 0x000fe200078e3cff */
[----:B------:R-:W-:Y:S01]  /*8930*/  @!P1 STG.E desc[UR16][R52.64], R3 ;  /* 0x0000000334009986 */ /* 0x000fe2000c101910 */
[----:B------:R-:W-:Y:S01]  /*8940*/  SHF.R.U64 R6, R6, 0x3, RZ ;  /* 0x0000000306067819 */ /* 0x000fe200000012ff */
[--C-:B------:R-:W-:Y:S01]  /*8950*/  IMAD.X R9, RZ, RZ, R21.reuse, P2 ;  /* 0x000000ffff097224 */ /* 0x100fe200010e0615 */
[----:B------:R-:W-:Y:S01]  /*8960*/  LOP3.LUT R44, R44, R45, RZ, 0x3c, !PT ;  /* 0x0000002d2c2c7212 */ /* 0x000fe200078e3cff */
[----:B------:R0:W-:Y:S01]  /*8970*/  @!P0 STG.E desc[UR16][R52.64+0x20], R0 ;  /* 0x0000200034008986 */ /* 0x0001e2000c101910 */
[----:B------:R-:W-:Y:S01]  /*8980*/  LOP3.LUT R36, R36, R37, RZ, 0x3c, !PT ;  /* 0x0000002524247212 */ /* 0x000fe200078e3cff */
[--C-:B------:R-:W-:Y:S01]  /*8990*/  IMAD.X R45, RZ, RZ, R21.reuse, P5 ;  /* 0x000000ffff2d7224 */ /* 0x100fe200028e0615 */
[----:B------:R-:W-:Y:S01]  /*89a0*/  LOP3.LUT R24, R24, R25, RZ, 0x3c, !PT ;  /* 0x0000001918187212 */ /* 0x000fe200078e3cff */
[----:B------:R-:W-:Y:S01]  /*89b0*/  IMAD.X R25, RZ, RZ, R21, P3 ;  /* 0x000000ffff197224 */ /* 0x000fe200018e0615 */
[----:B------:R-:W-:Y:S01]  /*89c0*/  IADD3.X R37, RZ, R21, RZ, P4, !PT ;  /* 0x00000015ff257210 */ /* 0x000fe200027fe4ff */
[----:B------:R1:W5:Y:S01]  /*89d0*/  LD.E.128 R40, desc[UR16][R20.64] ;  /* 0x0000001014287980 */ /* 0x000362000c101d00 */
[--C-:B------:R-:W-:Y:S01]  /*89e0*/  SHF.R.S32.HI R31, RZ, 0x1f, R17.reuse ;  /* 0x0000001fff1f7819 */ /* 0x100fe20000011411 */
[----:B------:R-:W-:Y:S01]  /*89f0*/  IMAD.MOV.U32 R30, RZ, RZ, R17 ;  /* 0x000000ffff1e7224 */ /* 0x000fe200078e0011 */
[----:B------:R-:W-:Y:S01]  /*8a00*/  LOP3.LUT R8, R6, R7, RZ, 0x3c, !PT ;  /* 0x0000000706087212 */ /* 0x000fe200078e3cff */
[----:B------:R-:W-:Y:S01]  /*8a10*/  UIMAD UR6, UR4, UR13, UR6 ;  /* 0x0000000d040672a4 */ /* 0x000fe2000f8e0206 */
[----:B------:R-:W5:Y:S04]  /*8a20*/  LD.E.128 R32, desc[UR16][R32.64] ;  /* 0x0000001020207980 */ /* 0x000f68000c101d00 */
[----:B------:R-:W5:Y:S01]  /*8a30*/  LD.E.128 R12, desc[UR16][R12.64] ;  /* 0x000000100c0c7980 */ /* 0x000f62000c101d00 */
[----:B-1----:R-:W-:-:S03]  /*8a40*/  IMAD.U32 R21, RZ, RZ, UR12 ;  /* 0x0000000cff157e24 */ /* 0x002fc6000f8e00ff */
[----:B------:R-:W5:Y:S01]  /*8a50*/  LD.E.128 R4, desc[UR16][R4.64] ;  /* 0x0000001004047980 */ /* 0x000f62000c101d00 */
[----:B------:R-:W-:-:S03]  /*8a60*/  IMAD.WIDE.U32 R20, R21, UR4, R30 ;  /* 0x0000000415147c25 */ /* 0x000fc6000f8e001e */
[----:B------:R-:W5:Y:S01]  /*8a70*/  LD.E.128 R44, desc[UR16][R44.64] ;  /* 0x000000102c2c7980 */ /* 0x000f62000c101d00 */
[----:B------:R-:W-:Y:S01]  /*8a80*/  VIADD R21, R21, UR6 ;  /* 0x0000000615157c36 */ /* 0x000fe20008000000 */
[----:B------:R-:W-:Y:S02]  /*8a90*/  ULDC.64 UR6, c[0x0][0xae0] ;  /* 0x0002b80000067ab9 */ /* 0x000fe40000000a00 */
[----:B------:R-:W5:Y:S04]  /*8aa0*/  LD.E.128 R36, desc[UR16][R36.64] ;  /* 0x0000001024247980 */ /* 0x000f68000c101d00 */
[----:B------:R-:W5:Y:S04]  /*8ab0*/  LD.E.128 R24, desc[UR16][R24.64] ;  /* 0x0000001018187980 */ /* 0x000f68000c101d00 */
[----:B------:R-:W5:Y:S01]  /*8ac0*/  LD.E.128 R8, desc[UR16][R8.64] ;  /* 0x0000001008087980 */ /* 0x000f62000c101d00 */
[----:B------:R-:W-:Y:S01]  /*8ad0*/  IMAD R29, R22, -0x80, R29 ;  /* 0xffffff80161d7824 */ /* 0x000fe200078e021d */
[----:B------:R-:W-:Y:S01]  /*8ae0*/  @!PT LDS RZ, [RZ] ;  /* 0x00000000fffff984 */ /* 0x000fe20000000800 */
[----:B------:R-:W-:Y:S01]  /*8af0*/  @!PT LDS RZ, [RZ] ;  /* 0x00000000fffff984 */ /* 0x000fe20000000800 */
[----:B------:R-:W-:Y:S01]  /*8b00*/  @!PT LDS RZ, [RZ] ;  /* 0x00000000fffff984 */ /* 0x000fe20000000800 */
[----:B------:R-:W-:Y:S01]  /*8b10*/  @!PT LDS RZ, [RZ] ;  /* 0x00000000fffff984 */ /* 0x000fe20000000800 */
[----:B------:R1:W-:Y:S06]  /*8b20*/  MEMBAR.ALL.CTA ;  /* 0x0000000000007992 */ /* 0x0003ec0000008000 */
[----:B-1----:R-:W1:Y:S01]  /*8b30*/  FENCE.VIEW.ASYNC.S ;  /* 0x00000000000073c6 */ /* 0x002e620000000000 */
[----:B0-----:R-:W-:Y:S01]  /*8b40*/  VIADD R0, R18, 0x20 ;  /* 0x0000002012007836 */ /* 0x001fe20000000000 */
[----:B------:R-:W-:-:S02]  /*8b50*/  UIMAD UR4, UR11, UR6, URZ ;  /* 0x000000060b0472a4 */ /* 0x000fc4000f8e023f */
[----:B------:R-:W-:Y:S02]  /*8b60*/  MOV R19, UR6 ;  /* 0x0000000600137c02 */ /* 0x000fe40008000f00 */
[----:B------:R-:W-:Y:S01]  /*8b70*/  UIMAD UR4, UR15, UR7, UR4 ;  /* 0x000000070f0472a4 */ /* 0x000fe2000f8e0204 */
[-C--:B------:R-:W-:Y:S01]  /*8b80*/  ISETP.GE.AND P4, PT, R0, R29.reuse, PT ;  /* 0x0000001d0000720c */ /* 0x080fe20003f86270 */
[C---:B------:R-:W-:Y:S02]  /*8b90*/  VIADD R0, R18.reuse, 0x40 ;  /* 0x0000004012007836 */ /* 0x040fe40000000000 */
[C---:B------:R-:W-:Y:S01]  /*8ba0*/  VIADD R3, R18.reuse, 0x60 ;  /* 0x0000006012037836 */ /* 0x040fe20000000000 */
[-C--:B------:R-:W-:Y:S01]  /*8bb0*/  ISETP.GE.AND P2, PT, R18, R29.reuse, PT ;  /* 0x0000001d1200720c */ /* 0x080fe20003f46270 */
[----:B------:R-:W-:Y:S01]  /*8bc0*/  IMAD.WIDE.U32 R20, R19, UR15, R20 ;  /* 0x0000000f13147c25 */ /* 0x000fe2000f8e0014 */
[----:B------:R-:W-:Y:S01]  /*8bd0*/  ULDC.64 UR6, c[0x0][0xae8] ;  /* 0x0002ba0000067ab9 */ /* 0x000fe20000000a00 */
[----:B------:R-:W-:-:S02]  /*8be0*/  ISETP.GE.AND P0, PT, R0, R29, PT ;  /* 0x0000001d0000720c */ /* 0x000fc40003f06270 */
[----:B------:R-:W-:Y:S01]  /*8bf0*/  VIADD R21, R21, UR4 ;  /* 0x0000000415157c36 */ /* 0x000fe20008000000 */
[----:B------:R-:W-:Y:S01]  /*8c00*/  UIMAD UR4, UR14, UR6, URZ ;  /* 0x000000060e0472a4 */ /* 0x000fe2000f8e023f */
[----:B------:R-:W-:Y:S01]  /*8c10*/  ISETP.GE.AND P1, PT, R3, R29, PT ;  /* 0x0000001d0300720c */ /* 0x000fe20003f26270 */
[----:B------:R-:W-:Y:S02]  /*8c20*/  VIADD R0, R28, 0x34820 ;  /* 0x000348201c007836 */ /* 0x000fe40000000000 */
[----:B------:R-:W-:Y:S01]  /*8c30*/  IMAD.U32 R29, RZ, RZ, UR6 ;  /* 0x00000006ff1d7e24 */ /* 0x000fe2000f8e00ff */
[----:B------:R-:W-:Y:S02]  /*8c40*/  UIMAD UR4, UR61, UR7, UR4 ;  /* 0x000000073d0472a4 */ /* 0x000fe4000f8e0204 */
[----:B------:R-:W-:Y:S01]  /*8c50*/  PRMT R0, RZ, 0x654, R0 ;  /* 0x00000654ff007816 */ /* 0x000fe20000000000 */
[----:B------:R-:W-:Y:S01]  /*8c60*/  IMAD.WIDE.U32 R28, R29, UR61, R20 ;  /* 0x0000003d1d1c7c25 */ /* 0x000fe2000f8e0014 */
[----:B------:R-:W-:Y:S01]  /*8c70*/  SHF.R.S32.HI R19, RZ, 0x1f, R18 ;  /* 0x0000001fff137819 */ /* 0x000fe20000011412 */
[----:B------:R-:W-:Y:S01]  /*8c80*/  BSSY B1, `(.L_x_283) ;  /* 0x0000016000017945 */ /* 0x000fe20003800000 */
[----:B-1----:R0:W-:Y:S01]  /*8c90*/  SYNCS.ARRIVE.TRANS64.RED.A1T0 RZ, [R0+URZ], RZ ;  /* 0x000000ff00ff79a7 */ /* 0x0021e2000810043f */
[----:B------:R-:W-:-:S02]  /*8ca0*/  VIADD R53, R29, UR4 ;  /* 0x000000041d357c36 */ /* 0x000fc40008000000 */
[----:B------:R-:W-:Y:S01]  /*8cb0*/  IMAD.WIDE R22, R22, 0x80, R18 ;  /* 0x0000008016167825 */ /* 0x000fe200078e0212 */
[----:B------:R-:W-:Y:S06]  /*8cc0*/  @P2 BRA `(.L_x_284) ;  /* 0x0000000000442947 */ /* 0x000fec0003800000 */
[----:B------:R-:W-:Y:S01]  /*8cd0*/  ULDC.64 UR6, c[0x0][0xad8] ;  /* 0x0002b60000067ab9 */ /* 0x000fe20000000a00 */
[----:B------:R-:W-:Y:S01]  /*8ce0*/  IMAD.MOV.U32 R20, RZ, RZ, R28 ;  /* 0x000000ffff147224 */ /* 0x000fe200078e001c */
[----:B0-----:R-:W-:Y:S01]  /*8cf0*/  IADD3 R0, R17, 0x40, RZ ;  /* 0x0000004011007810 */ /* 0x001fe20007ffe0ff */
[----:B------:R-:W-:Y:S01]  /*8d00*/  IMAD R3, R23, UR6, RZ ;  /* 0x0000000617037c24 */ /* 0x000fe2000f8e02ff */
[----:B------:R-:W-:Y:S01]  /*8d10*/  ULDC UR4, c[0x0][0xa8c] ;  /* 0x0002a30000047ab9 */ /* 0x000fe20000000800 */
[----:B------:R-:W-:Y:S01]  /*8d20*/  IMAD.MOV.U32 R21, RZ, RZ, R53 ;  /* 0x000000ffff157224 */ /* 0x000fe200078e0035 */
[----:B------:R-:W-:Y:S01]  /*8d30*/  ISETP.GE.AND P2, PT, R17, UR4, PT ;  /* 0x0000000411007c0c */ /* 0x000fe2000bf46270 */
[----:B------:R-:W-:Y:S01]  /*8d40*/  IMAD R3, R22, UR7, R3 ;  /* 0x0000000716037c24 */ /* 0x000fe2000f8e0203 */
[----:B------:R-:W-:Y:S01]  /*8d50*/  ISETP.GE.AND P3, PT, R0, UR4, PT ;  /* 0x0000000400007c0c */ /* 0x000fe2000bf66270 */
[----:B------:R-:W-:Y:S01]  /*8d60*/  IMAD.WIDE.U32 R20, R22, UR6, R20 ;  /* 0x0000000616147c25 */ /* 0x000fe2000f8e0014 */
[----:B------:R-:W-:Y:S01]  /*8d70*/  ULDC.64 UR6, c[0x0][0xa80] ;  /* 0x0002a00000067ab9 */ /* 0x000fe20000000a00 */
[----:B------:R-:W-:-:S02]  /*8d80*/  ULDC.64 UR8, c[0x0][0x208] ;  /* 0x0000820000087ab9 */ /* 0x000fc40000000a00 */
[----:B------:R-:W-:Y:S01]  /*8d90*/  IMAD.IADD R3, R21, 0x1, R3 ;  /* 0x0000000115037824 */ /* 0x000fe200078e0203 */
[----:B------:R-:W-:-:S04]  /*8da0*/  LEA R30, P5, R20, UR6, 0x1 ;  /* 0x00000006141e7c11 */ /* 0x000fc8000f8a08ff */
[----:B------:R-:W-:-:S05]  /*8db0*/  LEA.HI.X R31, R20, UR7, R3, 0x1, P5 ;  /* 0x00000007141f7c11 */ /* 0x000fca000a8f0c03 */
[----:B-----5:R1:W-:Y:S04]  /*8dc0*/  @!P2 STG.E.128 desc[UR8][R30.64], R40 ;  /* 0x000000281e00a986 */ /* 0x0203e8000c101d08 */
[----:B------:R1:W-:Y:S02]  /*8dd0*/  @!P3 STG.E.128 desc[UR8][R30.64+0x80], R44 ;  /* 0x0000802c1e00b986 */ /* 0x0003e4000c101d08 */
.L_x_284:
[----:B------:R-:W-:Y:S05]  /*8de0*/  BSYNC B1 ;  /* 0x0000000000017941 */ /* 0x000fea0003800000 */
.L_x_283:
[----:B------:R-:W-:Y:S04]  /*8df0*/  BSSY B1, `(.L_x_285) ;  /* 0x0000015000017945 */ /* 0x000fe80003800000 */
[----:B------:R-:W-:Y:S05]  /*8e00*/  @P4 BRA `(.L_x_286) ;  /* 0x00000000004c4947 */ /* 0x000fea0003800000 */
[----:B------:R-:W-:Y:S01]  /*8e10*/  IADD3 R3, P2, R22, 0x20, RZ ;  /* 0x0000002016037810 */ /* 0x000fe20007f5e0ff */
[----:B------:R-:W-:Y:S01]  /*8e20*/  ULDC.64 UR6, c[0x0][0xad8] ;  /* 0x0002b60000067ab9 */ /* 0x000fe20000000a00 */
[----:B------:R-:W-:Y:S01]  /*8e30*/  MOV R21, R53 ;  /* 0x0000003500157202 */ /* 0x000fe20000000f00 */
[----:B------:R-:W-:Y:S01]  /*8e40*/  IMAD.MOV.U32 R20, RZ, RZ, R28 ;  /* 0x000000ffff147224 */ /* 0x000fe200078e001c */
[----:B------:R-:W-:Y:S01]  /*8e50*/  ULDC UR4, c[0x0][0xa8c] ;  /* 0x0002a30000047ab9 */ /* 0x000fe20000000800 */
[----:B0-----:R-:W-:Y:S01]  /*8e60*/  IMAD.X R0, RZ, RZ, R23, P2 ;  /* 0x000000ffff007224 */ /* 0x001fe200010e0617 */
[C---:B------:R-:W-:Y:S01]  /*8e70*/  ISETP.GE.AND P3, PT, R17.reuse, UR4, PT ;  /* 0x0000000411007c0c */ /* 0x040fe2000bf66270 */
[----:B-1----:R-:W-:Y:S01]  /*8e80*/  VIADD R30, R17, 0x40 ;  /* 0x00000040111e7836 */ /* 0x002fe20000000000 */
[----:B------:R-:W-:Y:S01]  /*8e90*/  ULDC.64 UR8, c[0x0][0x208] ;  /* 0x0000820000087ab9 */ /* 0x000fe20000000a00 */
[----:B------:R-:W-:Y:S02]  /*8ea0*/  IMAD R0, R0, UR6, RZ ;  /* 0x0000000600007c24 */ /* 0x000fe4000f8e02ff */
[----:B------:R-:W-:Y:S01]  /*8eb0*/  IMAD.WIDE.U32 R20, R3, UR6, R20 ;  /* 0x0000000603147c25 */ /* 0x000fe2000f8e0014 */
[----:B------:R-:W-:-:S03]  /*8ec0*/  ISETP.GE.AND P4, PT, R30, UR4, PT ;  /* 0x000000041e007c0c */ /* 0x000fc6000bf86270 */
[----:B------:R-:W-:Y:S01]  /*8ed0*/  IMAD R3, R3, UR7, R0 ;  /* 0x0000000703037c24 */ /* 0x000fe2000f8e0200 */
[----:B------:R-:W-:Y:S02]  /*8ee0*/  ULDC.64 UR6, c[0x0][0xa80] ;  /* 0x0002a00000067ab9 */ /* 0x000fe40000000a00 */
[----:B------:R-:W-:Y:S01]  /*8ef0*/  LEA R30, P2, R20, UR6, 0x1 ;  /* 0x00000006141e7c11 */ /* 0x000fe2000f8408ff */
[----:B------:R-:W-:-:S05]  /*8f00*/  IMAD.IADD R3, R21, 0x1, R3 ;  /* 0x0000000115037824 */ /* 0x000fca00078e0203 */
[----:B------:R-:W-:-:S05]  /*8f10*/  LEA.HI.X R31, R20, UR7, R3, 0x1, P2 ;  /* 0x00000007141f7c11 */ /* 0x000fca00090f0c03 */
[----:B-----5:R2:W-:Y:S04]  /*8f20*/  @!P3 STG.E.128 desc[UR8][R30.64], R32 ;  /* 0x000000201e00b986 */ /* 0x0205e8000c101d08 */
[----:B------:R2:W-:Y:S02]  /*8f30*/  @!P4 STG.E.128 desc[UR8][R30.64+0x80], R36 ;  /* 0x000080241e00c986 */ /* 0x0005e4000c101d08 */
.L_x_286:
[----:B------:R-:W-:Y:S05]  /*8f40*/  BSYNC B1 ;  /* 0x0000000000017941 */ /* 0x000fea0003800000 */
.L_x_285:
[----:B------:R-:W-:Y:S04]  /*8f50*/  BSSY B1, `(.L_x_287) ;  /* 0x0000015000017945 */ /* 0x000fe80003800000 */
[----:B------:R-:W-:Y:S05]  /*8f60*/  @P0 BRA `(.L_x_288) ;  /* 0x00000000004c0947 */ /* 0x000fea0003800000 */
[----:B------:R-:W-:Y:S01]  /*8f70*/  IADD3 R3, P0, R22, 0x40, RZ ;  /* 0x0000004016037810 */ /* 0x000fe20007f1e0ff */
[----:B------:R-:W-:Y:S01]  /*8f80*/  ULDC.64 UR6, c[0x0][0xad8] ;  /* 0x0002b60000067ab9 */ /* 0x000fe20000000a00 */
[----:B------:R-:W-:Y:S01]  /*8f90*/  IMAD.MOV.U32 R20, RZ, RZ, R28 ;  /* 0x000000ffff147224 */ /* 0x000fe200078e001c */
[----:B------:R-:W-:Y:S01]  /*8fa0*/  ULDC UR4, c[0x0][0xa8c] ;  /* 0x0002a30000047ab9 */ /* 0x000fe20000000800 */
[----:B------:R-:W-:Y:S01]  /*8fb0*/  IMAD.MOV.U32 R21, RZ, RZ, R53 ;  /* 0x000000ffff157224 */ /* 0x000fe200078e0035 */
[C---:B------:R-:W-:Y:S01]  /*8fc0*/  ISETP.GE.AND P2, PT, R17.reuse, UR4, PT ;  /* 0x0000000411007c0c */ /* 0x040fe2000bf46270 */
[----:B0-----:R-:W-:Y:S01]  /*8fd0*/  IMAD.X R0, RZ, RZ, R23, P0 ;  /* 0x000000ffff007224 */ /* 0x001fe200000e0617 */
[----:B------:R-:W-:Y:S01]  /*8fe0*/  ULDC.64 UR8, c[0x0][0x208] ;  /* 0x0000820000087ab9 */ /* 0x000fe20000000a00 */
[----:B-12---:R-:W-:Y:S02]  /*8ff0*/  VIADD R30, R17, 0x40 ;  /* 0x00000040111e7836 */ /* 0x006fe40000000000 */
[----:B------:R-:W-:-:S02]  /*9000*/  IMAD R0, R0, UR6, RZ ;  /* 0x0000000600007c24 */ /* 0x000fc4000f8e02ff */
        /* <DEDUP_REMOVED lines=9> */
.L_x_288:
[----:B------:R-:W-:Y:S05]  /*90a0*/  BSYNC B1 ;  /* 0x0000000000017941 */ /* 0x000fea0003800000 */
.L_x_287:
[----:B------:R-:W-:Y:S05]  /*90b0*/  @P1 BRA `(.L_x_289) ;  /* 0x0000000c00301947 */ /* 0x000fea0003800000 */
[----:B------:R-:W-:Y:S01]  /*90c0*/  IADD3 R3, P0, R22, 0x60, RZ ;  /* 0x0000006016037810 */ /* 0x000fe20007f1e0ff */
[----:B------:R-:W-:Y:S01]  /*90d0*/  ULDC.64 UR6, c[0x0][0xad8] ;  /* 0x0002b60000067ab9 */ /* 0x000fe20000000a00 */
[----:B---3-5:R-:W-:Y:S01]  /*90e0*/  IMAD.MOV.U32 R12, RZ, RZ, R28 ;  /* 0x000000ffff0c7224 */ /* 0x028fe200078e001c */
[----:B------:R-:W-:Y:S01]  /*90f0*/  ULDC UR4, c[0x0][0xa8c] ;  /* 0x0002a30000047ab9 */ /* 0x000fe20000000800 */
[----:B------:R-:W-:Y:S01]  /*9100*/  IADD3.X R22, RZ, R23, RZ, P0, !PT ;  /* 0x00000017ff167210 */ /* 0x000fe200007fe4ff */
[----:B------:R-:W-:Y:S01]  /*9110*/  IMAD.MOV.U32 R13, RZ, RZ, R53 ;  /* 0x000000ffff0d7224 */ /* 0x000fe200078e0035 */
[C---:B------:R-:W-:Y:S01]  /*9120*/  ISETP.GE.AND P1, PT, R17.reuse, UR4, PT ;  /* 0x0000000411007c0c */ /* 0x040fe2000bf26270 */
[----:B0-----:R-:W-:Y:S01]  /*9130*/  VIADD R0, R17, 0x40 ;  /* 0x0000004011007836 */ /* 0x001fe20000000000 */
[----:B------:R-:W-:Y:S01]  /*9140*/  ULDC.64 UR8, c[0x0][0x208] ;  /* 0x0000820000087ab9 */ /* 0x000fe20000000a00 */
[----:B------:R-:W-:Y:S02]  /*9150*/  IMAD R22, R22, UR6, RZ ;  /* 0x0000000616167c24 */ /* 0x000fe4000f8e02ff */
[----:B------:R-:W-:-:S04]  /*9160*/  IMAD.WIDE.U32 R12, R3, UR6, R12 ;  /* 0x00000006030c7c25 */ /* 0x000fc8000f8e000c */
[----:B------:R-:W-:Y:S01]  /*9170*/  IMAD R3, R3, UR7, R22 ;  /* 0x0000000703037c24 */ /* 0x000fe2000f8e0216 */
[----:B------:R-:W-:Y:S02]  /*9180*/  ULDC.64 UR6, c[0x0][0xa80] ;  /* 0x0002a00000067ab9 */ /* 0x000fe40000000a00 */
[----:B------:R-:W-:Y:S01]  /*9190*/  LEA R14, P0, R12, UR6, 0x1 ;  /* 0x000000060c0e7c11 */ /* 0x000fe2000f8008ff */
[----:B------:R-:W-:-:S05]  /*91a0*/  IMAD.IADD R3, R13, 0x1, R3 ;  /* 0x000000010d037824 */ /* 0x000fca00078e0203 */
[----:B------:R-:W-:Y:S02]  /*91b0*/  LEA.HI.X R15, R12, UR7, R3, 0x1, P0 ;  /* 0x000000070c0f7c11 */ /* 0x000fe400080f0c03 */
[----:B------:R-:W-:-:S03]  /*91c0*/  ISETP.GE.AND P0, PT, R0, UR4, PT ;  /* 0x0000000400007c0c */ /* 0x000fc6000bf06270 */
[----:B------:R4:W-:Y:S10]  /*91d0*/  @!P1 STG.E.128 desc[UR8][R14.64], R4 ;  /* 0x000000040e009986 */ /* 0x0009f4000c101d08 */
[----:B------:R-:W-:Y:S05]  /*91e0*/  @P0 BRA `(.L_x_289) ;  /* 0x0000000800e40947 */ /* 0x000fea0003800000 */
[----:B------:R-:W-:Y:S02]  /*91f0*/  ULDC.64 UR6, c[0x0][0x208] ;  /* 0x0000820000067ab9 */ /* 0x000fe40000000a00 */
[----:B------:R0:W-:Y:S01]  /*9200*/  STG.E.128 desc[UR6][R14.64+0x80], R8 ;  /* 0x000080080e007986 */ /* 0x0001e2000c101d06 */
[----:B------:R-:W-:Y:S05]  /*9210*/  BRA `(.L_x_289) ;  /* 0x0000000800d87947 */ /* 0x000fea0003800000 */
.L_x_281:
[----:B------:R-:W-:Y:S01]  /*9220*/  R2UR UR4, R184 ;  /* 0x00000000b80472ca */ /* 0x000fe200000e0000 */
[----:B------:R-:W-:Y:S01]  /*9230*/  USHF.L.U32 UR8, UR61, 0x2, URZ ;  /* 0x000000023d087899 */ /* 0x000fe2000800063f */
[----:B------:R-:W-:Y:S01]  /*9240*/  MOV R9, RZ ;  /* 0x000000ff00097202 */ /* 0x000fe20000000f00 */
[----:B------:R-:W-:Y:S01]  /*9250*/  ULDC.64 UR6, c[0x0][0xbd8] ;  /* 0x0002f60000067ab9 */ /* 0x000fe20000000a00 */
[----:B------:R-:W-:Y:S01]  /*9260*/  ULDC.64 UR10, c[0x0][0x208] ;  /* 0x00008200000a7ab9 */ /* 0x000fe20000000a00 */
[----:B------:R-:W-:-:S04]  /*9270*/  UISETP.NE.U32.AND UP0, UPT, UR6, URZ, UPT ;  /* 0x0000003f0600728c */ /* 0x000fc8000bf05070 */
[----:B------:R-:W-:-:S04]  /*9280*/  UISETP.NE.AND.EX UP0, UPT, UR7, URZ, UPT, UP0 ;  /* 0x0000003f0700728c */ /* 0x000fc8000bf05300 */
[----:B------:R-:W-:Y:S02]  /*9290*/  USHF.L.U64.HI UR9, UR61, 0x2, UR4 ;  /* 0x000000023d097899 */ /* 0x000fe40008010204 */
[----:B------:R-:W-:Y:S01]  /*92a0*/  UIADD3 UR4, UP1, UR8, UR6, URZ ;  /* 0x0000000608047290 */ /* 0x000fe2000ff3e03f */
[----:B------:R-:W0:Y:S01]  /*92b0*/  LDC R3, c[0x0][0xa88] ;  /* 0x0002a200ff037b82 */ /* 0x000e220000000800 */
[----:B------:R-:W-:Y:S02]  /*92c0*/  PLOP3.LUT P1, PT, PT, PT, UP0, 0x80, 0x0 ;  /* 0x000000000000781c */ /* 0x000fe40003f2f008 */
[----:B------:R-:W-:Y:S02]  /*92d0*/  UIADD3.X UR6, UR9, UR7, URZ, UP1, !UPT ;  /* 0x0000000709067290 */ /* 0x000fe40008ffe43f */
[----:B------:R-:W-:-:S04]  /*92e0*/  IMAD.U32 R4, RZ, RZ, UR4 ;  /* 0x00000004ff047e24 */ /* 0x000fc8000f8e00ff */
[----:B------:R-:W-:Y:S01]  /*92f0*/  IMAD.U32 R5, RZ, RZ, UR6 ;  /* 0x00000006ff057e24 */ /* 0x000fe2000f8e00ff */
[----:B------:R-:W-:Y:S02]  /*9300*/  ULDC.64 UR6, c[0x0][0xbe0] ;  /* 0x0002f80000067ab9 */ /* 0x000fe40000000a00 */
[----:B------:R-:W-:Y:S02]  /*9310*/  UISETP.NE.U32.AND UP1, UPT, UR6, URZ, UPT ;  /* 0x0000003f0600728c */ /* 0x000fe4000bf25070 */
[----:B------:R1:W5:Y:S02]  /*9320*/  @P1 LDG.E R9, desc[UR10][R4.64] ;  /* 0x0000000a04091981 */ /* 0x000364000c1e1900 */
[----:B------:R-:W-:-:S06]  /*9330*/  UISETP.NE.AND.EX UP1, UPT, UR7, URZ, UPT, UP1 ;  /* 0x0000003f0700728c */ /* 0x000fcc000bf25310 */
[----:B------:R-:W-:-:S05]  /*9340*/  PLOP3.LUT P2, PT, PT, PT, UP1, 0x80, 0x0 ;  /* 0x000000000000781c */ /* 0x000fca0003f4f018 */
[----:B------:R-:W-:-:S04]  /*9350*/  @UP1 UIADD3 UR6, UP2, UR8, UR6, URZ ;  /* 0x0000000608061290 */ /* 0x000fc8000ff5e03f */
[----:B------:R-:W-:Y:S02]  /*9360*/  @UP1 UIADD3.X UR7, UR9, UR7, URZ, UP2, !UPT ;  /* 0x0000000709071290 */ /* 0x000fe400097fe43f */
[----:B------:R-:W-:-:S04]  /*9370*/  IMAD.U32 R6, RZ, RZ, UR6 ;  /* 0x00000006ff067e24 */ /* 0x000fc8000f8e00ff */
[----:B------:R-:W-:Y:S01]  /*9380*/  IMAD.U32 R7, RZ, RZ, UR7 ;  /* 0x00000007ff077e24 */ /* 0x000fe2000f8e00ff */
[----:B------:R-:W-:-:S04]  /*9390*/  ISETP.GE.AND P0, PT, R192, 0x80, PT ;  /* 0x00000080c000780c */ /* 0x000fc80003f06270 */
[----:B0-----:R1:W5:Y:S01]  /*93a0*/  @P2 LDG.E R3, desc[UR10][R6.64] ;  /* 0x0000000a06032981 */ /* 0x001362000c1e1900 */
[----:B------:R-:W-:Y:S08]  /*93b0*/  @P2 BRA `(.L_x_290) ;  /* 0x0000000000142947 */ /* 0x000ff00003800000 */
[----:B------:R-:W-:Y:S05]  /*93c0*/  @!P1 BRA `(.L_x_290) ;  /* 0x0000000000109947 */ /* 0x000fea0003800000 */
[----:B------:R-:W-:Y:S02]  /*93d0*/  ULDC.64 UR6, c[0x0][0x208] ;  /* 0x0000820000067ab9 */ /* 0x000fe40000000a00 */
[----:B------:R-:W2:Y:S04]  /*93e0*/  LDG.E R0, desc[UR6][R4.64] ;  /* 0x0000000604007981 */ /* 0x000ea8000c1e1900 */
[----:B-----5:R-:W2:Y:S02]  /*93f0*/  LDG.E R3, desc[UR6][R4.64+0x4] ;  /* 0x0000040604037981 */ /* 0x020ea4000c1e1900 */
[----:B--2---:R-:W-:-:S07]  /*9400*/  IMAD.IADD R3, R3, 0x1, -R0 ;  /* 0x0000000103037824 */ /* 0x004fce00078e0a00 */
.L_x_290:
[----:B------:R-:W-:Y:S01]  /*9410*/  R2UR UR6, R23 ;  /* 0x00000000170672ca */ /* 0x000fe200000e0000 */
[----:B------:R-:W-:Y:S01]  /*9420*/  USEL UR61, UR61, URZ, !UP0 ;  /* 0x0000003f3d3d7287 */ /* 0x000fe2000c000000 */
[----:B------:R-:W-:Y:S01]  /*9430*/  R2UR UR4, R184 ;  /* 0x00000000b80472ca */ /* 0x000fe200000e0000 */
[----:B------:R-:W-:Y:S01]  /*9440*/  BSSY B1, `(.L_x_291) ;  /* 0x0000020000017945 */ /* 0x000fe20003800000 */
[----:B------:R-:W-:Y:S02]  /*9450*/  SHF.R.S32.HI R10, RZ, 0x1f, R17 ;  /* 0x0000001fff0a7819 */ /* 0x000fe40000011411 */
[----:B-----5:R-:W-:-:S07]  /*9460*/  SHF.R.S32.HI R8, RZ, 0x1f, R9 ;  /* 0x0000001fff087819 */ /* 0x020fce0000011409 */
[----:B------:R-:W-:Y:S02]  /*9470*/  USHF.R.S32.HI UR7, URZ, 0x1f, UR6 ;  /* 0x0000001f3f077899 */ /* 0x000fe40008011406 */
[----:B------:R-:W-:Y:S01]  /*9480*/  USEL UR8, UR4, URZ, !UP0 ;  /* 0x0000003f04087287 */ /* 0x000fe2000c000000 */
[----:B------:R-:W-:Y:S11]  /*9490*/  @P0 BRA `(.L_x_292) ;  /* 0x0000000000680947 */ /* 0x000ff60003800000 */
[----:B------:R-:W0:Y:S02]  /*94a0*/  S2R R0, SR_TID.X ;  /* 0x0000000000007919 */ /* 0x000e240000002100 */
[----:B0-----:R-:W-:-:S04]  /*94b0*/  IMAD R0, R22, 0x80, R0 ;  /* 0x0000008016007824 */ /* 0x001fc800078e0200 */
[----:B------:R-:W-:-:S05]  /*94c0*/  VIADD R0, R0, 0xffffff80 ;  /* 0xffffff8000007836 */ /* 0x000fca0000000000 */
[----:B------:R-:W-:-:S13]  /*94d0*/  ISETP.GE.AND P0, PT, R0, R3, PT ;  /* 0x000000030000720c */ /* 0x000fda0003f06270 */
[----:B------:R-:W-:Y:S05]  /*94e0*/  @P0 BRA `(.L_x_292) ;  /* 0x0000000000540947 */ /* 0x000fea0003800000 */
[----:B------:R-:W-:Y:S01]  /*94f0*/  R2UR UR6, R23 ;  /* 0x00000000170672ca */ /* 0x000fe200000e0000 */
[----:B------:R-:W-:Y:S01]  /*9500*/  ULDC.64 UR10, c[0x0][0xb70] ;  /* 0x0002dc00000a7ab9 */ /* 0x000fe20000000a00 */
[C---:B-1----:R-:W-:Y:S01]  /*9510*/  IADD3 R4, P0, R0.reuse, R9, RZ ;  /* 0x0000000900047210 */ /* 0x042fe20007f1e0ff */
[----:B------:R-:W-:Y:S02]  /*9520*/  UIMAD UR4, UR7, UR10, URZ ;  /* 0x0000000a070472a4 */ /* 0x000fe4000f8e023f */
[----:B------:R-:W-:Y:S01]  /*9530*/  IMAD.U32 R7, RZ, RZ, UR10 ;  /* 0x0000000aff077e24 */ /* 0x000fe2000f8e00ff */
[----:B------:R-:W-:Y:S01]  /*9540*/  ULDC.64 UR12, c[0x0][0x208] ;  /* 0x00008200000c7ab9 */ /* 0x000fe20000000a00 */
[----:B------:R-:W-:-:S06]  /*9550*/  LEA.HI.X.SX32 R5, R0, R8, 0x1, P0 ;  /* 0x0000000800057211 */ /* 0x000fcc00000f0eff */
[----:B------:R-:W-:Y:S02]  /*9560*/  UIMAD UR4, UR6, UR11, UR4 ;  /* 0x0000000b060472a4 */ /* 0x000fe4000f8e0204 */
[----:B------:R-:W-:Y:S01]  /*9570*/  IMAD.WIDE.U32 R4, R7, UR6, R4 ;  /* 0x0000000607047c25 */ /* 0x000fe2000f8e0004 */
[----:B------:R-:W-:Y:S02]  /*9580*/  ULDC.64 UR10, c[0x0][0xb78] ;  /* 0x0002de00000a7ab9 */ /* 0x000fe40000000a00 */
[----:B------:R-:W-:Y:S02]  /*9590*/  UIMAD UR6, UR8, UR10, URZ ;  /* 0x0000000a080672a4 */ /* 0x000fe4000f8e023f */
[----:B------:R-:W-:Y:S01]  /*95a0*/  IADD3 R5, R5, UR4, RZ ;  /* 0x0000000405057c10 */ /* 0x000fe2000fffe0ff */
[----:B------:R-:W-:Y:S01]  /*95b0*/  IMAD.U32 R7, RZ, RZ, UR10 ;  /* 0x0000000aff077e24 */ /* 0x000fe2000f8e00ff */
[----:B------:R-:W-:-:S03]  /*95c0*/  UIMAD UR6, UR61, UR11, UR6 ;  /* 0x0000000b3d0672a4 */ /* 0x000fc6000f8e0206 */
[----:B------:R-:W-:Y:S01]  /*95d0*/  IMAD.WIDE.U32 R4, R7, UR61, R4 ;  /* 0x0000003d07047c25 */ /* 0x000fe2000f8e0004 */
[----:B------:R-:W-:-:S03]  /*95e0*/  ULDC.64 UR10, c[0x0][0xb40] ;  /* 0x0002d000000a7ab9 */ /* 0x000fc60000000a00 */
[----:B------:R-:W-:Y:S01]  /*95f0*/  VIADD R5, R5, UR6 ;  /* 0x0000000605057c36 */ /* 0x000fe20008000000 */
[----:B------:R-:W-:-:S04]  /*9600*/  LEA R6, P0, R4, UR10, 0x2 ;  /* 0x0000000a04067c11 */ /* 0x000fc8000f8010ff */
[----:B------:R-:W-:Y:S01]  /*9610*/  LEA.HI.X R7, R4, UR11, R5, 0x2, P0 ;  /* 0x0000000b04077c11 */ /* 0x000fe200080f1405 */
[----:B------:R-:W-:-:S05]  /*9620*/  IMAD.MOV.U32 R5, RZ, RZ, -0x800000 ;  /* 0xff800000ff057424 */ /* 0x000fca00078e00ff */
[----:B------:R0:W-:Y:S03]  /*9630*/  STG.E desc[UR12][R6.64], R5 ;  /* 0x0000000506007986 */ /* 0x0001e6000c10190c */
.L_x_292:
[----:B------:R-:W-:Y:S05]  /*9640*/  BSYNC B1 ;  /* 0x0000000000017941 */ /* 0x000fea0003800000 */
.L_x_291:
[----:B------:R-:W-:Y:S01]  /*9650*/  R2UR UR6, R23 ;  /* 0x00000000170672ca */ /* 0x000fe200000e0000 */
[----:B------:R-:W-:Y:S01]  /*9660*/  ULDC.64 UR10, c[0x0][0xaa0] ;  /* 0x0002a800000a7ab9 */ /* 0x000fe20000000a00 */
[----:B-1----:R-:W-:Y:S01]  /*9670*/  IMAD.MOV.U32 R4, RZ, RZ, R17 ;  /* 0x000000ffff047224 */ /* 0x002fe200078e0011 */
[----:B------:R-:W-:Y:S01]  /*9680*/  BSSY B1, `(.L_x_293) ;  /* 0x000002f000017945 */ /* 0x000fe20003800000 */
[----:B0-----:R-:W-:Y:S02]  /*9690*/  IMAD.MOV.U32 R5, RZ, RZ, R10 ;  /* 0x000000ffff057224 */ /* 0x001fe400078e000a */
[----:B------:R-:W-:Y:S02]  /*96a0*/  IMAD R0, R8, UR10, RZ ;  /* 0x0000000a08007c24 */ /* 0x000fe4000f8e02ff */
[----:B------:R-:W-:-:S04]  /*96b0*/  IMAD.WIDE.U32 R4, R9, UR10, R4 ;  /* 0x0000000a09047c25 */ /* 0x000fc8000f8e0004 */
[----:B------:R-:W-:Y:S01]  /*96c0*/  IMAD R9, R9, UR11, R0 ;  /* 0x0000000b09097c24 */ /* 0x000fe2000f8e0200 */
[----:B------:R-:W-:Y:S01]  /*96d0*/  ULDC.64 UR10, c[0x0][0xae0] ;  /* 0x0002b800000a7ab9 */ /* 0x000fe20000000a00 */
[----:B------:R-:W-:Y:S01]  /*96e0*/  IMAD R3, R22, -0x80, R3 ;  /* 0xffffff8016037824 */ /* 0x000fe200078e0203 */
[----:B------:R-:W-:Y:S02]  /*96f0*/  UIMAD UR4, UR7, UR10, URZ ;  /* 0x0000000a070472a4 */ /* 0x000fe4000f8e023f */
[----:B------:R-:W-:Y:S01]  /*9700*/  MOV R7, UR10 ;  /* 0x0000000a00077c02 */ /* 0x000fe20008000f00 */
[----:B------:R-:W-:Y:S01]  /*9710*/  IMAD.IADD R5, R5, 0x1, R9 ;  /* 0x0000000105057824 */ /* 0x000fe200078e0209 */
[----:B------:R-:W-:Y:S01]  /*9720*/  SHF.R.S32.HI R9, RZ, 0x1f, R18 ;  /* 0x0000001fff097819 */ /* 0x000fe20000011412 */
[----:B------:R-:W-:Y:S01]  /*9730*/  UIMAD UR4, UR6, UR11, UR4 ;  /* 0x0000000b060472a4 */ /* 0x000fe2000f8e0204 */
[----:B------:R-:W-:Y:S01]  /*9740*/  ISETP.GE.AND P2, PT, R18, R3, PT ;  /* 0x000000031200720c */ /* 0x000fe20003f46270 */
[----:B------:R-:W-:Y:S01]  /*9750*/  IMAD.WIDE.U32 R4, R7, UR6, R4 ;  /* 0x0000000607047c25 */ /* 0x000fe2000f8e0004 */
[----:B------:R-:W-:-:S03]  /*9760*/  ULDC.64 UR6, c[0x0][0xae8] ;  /* 0x0002ba0000067ab9 */ /* 0x000fc60000000a00 */
[----:B------:R-:W-:Y:S02]  /*9770*/  VIADD R6, R18, 0x40 ;  /* 0x0000004012067836 */ /* 0x000fe40000000000 */
[----:B------:R-:W-:Y:S01]  /*9780*/  VIADD R5, R5, UR4 ;  /* 0x0000000405057c36 */ /* 0x000fe20008000000 */
[----:B------:R-:W-:Y:S02]  /*9790*/  UIMAD UR4, UR8, UR6, URZ ;  /* 0x00000006080472a4 */ /* 0x000fe4000f8e023f */
[----:B------:R-:W-:Y:S01]  /*97a0*/  IMAD.U32 R7, RZ, RZ, UR6 ;  /* 0x00000006ff077e24 */ /* 0x000fe2000f8e00ff */
[----:B------:R-:W-:Y:S01]  /*97b0*/  ISETP.GE.AND P1, PT, R6, R3, PT ;  /* 0x000000030600720c */ /* 0x000fe20003f26270 */
[----:B------:R-:W-:Y:S01]  /*97c0*/  VIADD R0, R18, 0x20 ;  /* 0x0000002012007836 */ /* 0x000fe20000000000 */
[----:B------:R-:W-:Y:S02]  /*97d0*/  UIMAD UR4, UR61, UR7, UR4 ;  /* 0x000000073d0472a4 */ /* 0x000fe4000f8e0204 */
[----:B------:R-:W-:-:S02]  /*97e0*/  IMAD.WIDE.U32 R6, R7, UR61, R4 ;  /* 0x0000003d07067c25 */ /* 0x000fc4000f8e0004 */
[----:B------:R-:W-:Y:S02]  /*97f0*/  ISETP.GE.AND P3, PT, R0, R3, PT ;  /* 0x000000030000720c */ /* 0x000fe40003f66270 */
[----:B------:R-:W-:Y:S01]  /*9800*/  VIADD R0, R18, 0x60 ;  /* 0x0000006012007836 */ /* 0x000fe20000000000 */
[----:B------:R-:W-:Y:S01]  /*9810*/  IADD3 R11, R7, UR4, RZ ;  /* 0x00000004070b7c10 */ /* 0x000fe2000fffe0ff */
[----:B------:R-:W-:-:S03]  /*9820*/  IMAD.MOV.U32 R8, RZ, RZ, R18 ;  /* 0x000000ffff087224 */ /* 0x000fc600078e0012 */
[----:B------:R-:W-:Y:S01]  /*9830*/  ISETP.GE.AND P0, PT, R0, R3, PT ;  /* 0x000000030000720c */ /* 0x000fe20003f06270 */
[----:B------:R-:W-:Y:S01]  /*9840*/  IMAD.WIDE R8, R22, 0x80, R8 ;  /* 0x0000008016087825 */ /* 0x000fe200078e0208 */
[----:B------:R-:W-:Y:S11]  /*9850*/  @P2 BRA `(.L_x_294) ;  /* 0x0000000000442947 */ /* 0x000ff60003800000 */
[----:B------:R-:W-:Y:S01]  /*9860*/  ULDC.64 UR6, c[0x0][0xad8] ;  /* 0x0002b60000067ab9 */ /* 0x000fe20000000a00 */
[----:B------:R-:W-:Y:S01]  /*9870*/  VIADD R0, R17, 0x40 ;  /* 0x0000004011007836 */ /* 0x000fe20000000000 */
[----:B------:R-:W-:Y:S01]  /*9880*/  ULDC UR4, c[0x0][0xa8c] ;  /* 0x0002a30000047ab9 */ /* 0x000fe20000000800 */
[----:B------:R-:W-:Y:S01]  /*9890*/  IMAD R3, R9, UR6, RZ ;  /* 0x0000000609037c24 */ /* 0x000fe2000f8e02ff */
[----:B------:R-:W-:Y:S01]  /*98a0*/  ISETP.GE.AND P4, PT, R17, UR4, PT ;  /* 0x0000000411007c0c */ /* 0x000fe2000bf86270 */
[----:B------:R-:W-:Y:S01]  /*98b0*/  IMAD.MOV.U32 R4, RZ, RZ, R6 ;  /* 0x000000ffff047224 */ /* 0x000fe200078e0006 */
[----:B------:R-:W-:Y:S01]  /*98c0*/  ISETP.GE.AND P5, PT, R0, UR4, PT ;  /* 0x0000000400007c0c */ /* 0x000fe2000bfa6270 */
[----:B------:R-:W-:Y:S01]  /*98d0*/  IMAD.MOV.U32 R5, RZ, RZ, R11 ;  /* 0x000000ffff057224 */ /* 0x000fe200078e000b */
[----:B------:R-:W-:Y:S01]  /*98e0*/  ULDC.64 UR8, c[0x0][0x208] ;  /* 0x0000820000087ab9 */ /* 0x000fe20000000a00 */
[C---:B------:R-:W-:Y:S02]  /*98f0*/  IMAD R3, R8.reuse, UR7, R3 ;  /* 0x0000000708037c24 */ /* 0x040fe4000f8e0203 */
[----:B------:R-:W-:Y:S01]  /*9900*/  IMAD.WIDE.U32 R4, R8, UR6, R4 ;  /* 0x0000000608047c25 */ /* 0x000fe2000f8e0004 */
[----:B------:R-:W-:-:S03]  /*9910*/  ULDC.64 UR6, c[0x0][0xa80] ;  /* 0x0002a00000067ab9 */ /* 0x000fc60000000a00 */
[----:B------:R-:W-:Y:S01]  /*9920*/  IMAD.IADD R3, R5, 0x1, R3 ;  /* 0x0000000105037824 */ /* 0x000fe200078e0203 */
[----:B------:R-:W-:-:S04]  /*9930*/  LEA R12, P2, R4, UR6, 0x1 ;  /* 0x00000006040c7c11 */ /* 0x000fc8000f8408ff */
[----:B------:R-:W-:-:S05]  /*9940*/  LEA.HI.X R13, R4, UR7, R3, 0x1, P2 ;  /* 0x00000007040d7c11 */ /* 0x000fca00090f0c03 */
[----:B------:R0:W-:Y:S04]  /*9950*/  @!P4 STG.E.128 desc[UR8][R12.64], RZ ;  /* 0x000000ff0c00c986 */ /* 0x0001e8000c101d08 */
[----:B------:R0:W-:Y:S02]  /*9960*/  @!P5 STG.E.128 desc[UR8][R12.64+0x80], RZ ;  /* 0x000080ff0c00d986 */ /* 0x0001e4000c101d08 */
.L_x_294:
[----:B------:R-:W-:Y:S05]  /*9970*/  BSYNC B1 ;  /* 0x0000000000017941 */ /* 0x000fea0003800000 */
.L_x_293:
[----:B------:R-:W-:Y:S04]  /*9980*/  BSSY B1, `(.L_x_295) ;  /* 0x0000015000017945 */ /* 0x000fe80003800000 */
[----:B------:R-:W-:Y:S05]  /*9990*/  @P3 BRA `(.L_x_296) ;  /* 0x00000000004c3947 */ /* 0x000fea0003800000 */
[----:B------:R-:W-:Y:S01]  /*99a0*/  IADD3 R3, P2, R8, 0x20, RZ ;  /* 0x0000002008037810 */ /* 0x000fe20007f5e0ff */
[----:B------:R-:W-:Y:S01]  /*99b0*/  ULDC.64 UR6, c[0x0][0xad8] ;  /* 0x0002b60000067ab9 */ /* 0x000fe20000000a00 */
[----:B------:R-:W-:Y:S01]  /*99c0*/  MOV R4, R6 ;  /* 0x0000000600047202 */ /* 0x000fe20000000f00 */
[----:B------:R-:W-:Y:S01]  /*99d0*/  IMAD.MOV.U32 R5, RZ, RZ, R11 ;  /* 0x000000ffff057224 */ /* 0x000fe200078e000b */
[----:B------:R-:W-:Y:S01]  /*99e0*/  ULDC UR4, c[0x0][0xa8c] ;  /* 0x0002a30000047ab9 */ /* 0x000fe20000000800 */
[----:B------:R-:W-:Y:S01]  /*99f0*/  IMAD.X R0, RZ, RZ, R9, P2 ;  /* 0x000000ffff007224 */ /* 0x000fe200010e0609 */
[C---:B------:R-:W-:Y:S01]  /*9a00*/  ISETP.GE.AND P3, PT, R17.reuse, UR4, PT ;  /* 0x0000000411007c0c */ /* 0x040fe2000bf66270 */
[----:B------:R-:W-:Y:S01]  /*9a10*/  VIADD R10, R17, 0x40 ;  /* 0x00000040110a7836 */ /* 0x000fe20000000000 */
[----:B------:R-:W-:Y:S01]  /*9a20*/  ULDC.64 UR8, c[0x0][0x208] ;  /* 0x0000820000087ab9 */ /* 0x000fe20000000a00 */
[----:B------:R-:W-:Y:S02]  /*9a30*/  IMAD R0, R0, UR6, RZ ;  /* 0x0000000600007c24 */ /* 0x000fe4000f8e02ff */
[----:B------:R-:W-:Y:S01]  /*9a40*/  IMAD.WIDE.U32 R4, R3, UR6, R4 ;  /* 0x0000000603047c25 */ /* 0x000fe2000f8e0004 */
[----:B------:R-:W-:-:S03]  /*9a50*/  ISETP.GE.AND P4, PT, R10, UR4, PT ;  /* 0x000000040a007c0c */ /* 0x000fc6000bf86270 */
[----:B------:R-:W-:Y:S01]  /*9a60*/  IMAD R3, R3, UR7, R0 ;  /* 0x0000000703037c24 */ /* 0x000fe2000f8e0200 */
[----:B------:R-:W-:Y:S02]  /*9a70*/  ULDC.64 UR6, c[0x0][0xa80] ;  /* 0x0002a00000067ab9 */ /* 0x000fe40000000a00 */
[----:B0-----:R-:W-:Y:S01]  /*9a80*/  LEA R12, P2, R4, UR6, 0x1 ;  /* 0x00000006040c7c11 */ /* 0x001fe2000f8408ff */
[----:B------:R-:W-:-:S05]  /*9a90*/  IMAD.IADD R3, R5, 0x1, R3 ;  /* 0x0000000105037824 */ /* 0x000fca00078e0203 */
[----:B------:R-:W-:-:S05]  /*9aa0*/  LEA.HI.X R13, R4, UR7, R3, 0x1, P2 ;  /* 0x00000007040d7c11 */ /* 0x000fca00090f0c03 */
[----:B------:R1:W-:Y:S04]  /*9ab0*/  @!P3 STG.E.128 desc[UR8][R12.64], RZ ;  /* 0x000000ff0c00b986 */ /* 0x0003e8000c101d08 */
[----:B------:R1:W-:Y:S02]  /*9ac0*/  @!P4 STG.E.128 desc[UR8][R12.64+0x80], RZ ;  /* 0x000080ff0c00c986 */ /* 0x0003e4000c101d08 */
.L_x_296:
[----:B------:R-:W-:Y:S05]  /*9ad0*/  BSYNC B1 ;  /* 0x0000000000017941 */ /* 0x000fea0003800000 */
.L_x_295:
        /* <DEDUP_REMOVED lines=8> */
[----:B------:R-:W-:Y:S01]  /*9b60*/  IMAD.X R0, RZ, RZ, R9, P1 ;  /* 0x000000ffff007224 */ /* 0x000fe200008e0609 */
[----:B------:R-:W-:Y:S01]  /*9b70*/  ULDC.64 UR8, c[0x0][0x208] ;  /* 0x0000820000087ab9 */ /* 0x000fe20000000a00 */
[----:B------:R-:W-:Y:S02]  /*9b80*/  VIADD R10, R17, 0x40 ;  /* 0x00000040110a7836 */ /* 0x000fe40000000000 */
[----:B------:R-:W-:-:S02]  /*9b90*/  IMAD R0, R0, UR6, RZ ;  /* 0x0000000600007c24 */ /* 0x000fc4000f8e02ff */
[----:B------:R-:W-:Y:S01]  /*9ba0*/  IMAD.WIDE.U32 R4, R3, UR6, R4 ;  /* 0x0000000603047c25 */ /* 0x000fe2000f8e0004 */
[----:B------:R-:W-:-:S03]  /*9bb0*/  ISETP.GE.AND P3, PT, R10, UR4, PT ;  /* 0x000000040a007c0c */ /* 0x000fc6000bf66270 */
[----:B------:R-:W-:Y:S01]  /*9bc0*/  IMAD R3, R3, UR7, R0 ;  /* 0x0000000703037c24 */ /* 0x000fe2000f8e0200 */
[----:B------:R-:W-:Y:S02]  /*9bd0*/  ULDC.64 UR6, c[0x0][0xa80] ;  /* 0x0002a00000067ab9 */ /* 0x000fe40000000a00 */
[----:B01----:R-:W-:Y:S02]  /*9be0*/  LEA R12, P1, R4, UR6, 0x1 ;  /* 0x00000006040c7c11 */ /* 0x003fe4000f8208ff */
[----:B------:R-:W-:-:S04]  /*9bf0*/  IADD3 R3, R5, R3, RZ ;  /* 0x0000000305037210 */ /* 0x000fc80007ffe0ff */
[----:B------:R-:W-:-:S05]  /*9c00*/  LEA.HI.X R13, R4, UR7, R3, 0x1, P1 ;  /* 0x00000007040d7c11 */ /* 0x000fca00088f0c03 */
[----:B------:R2:W-:Y:S04]  /*9c10*/  @!P2 STG.E.128 desc[UR8][R12.64], RZ ;  /* 0x000000ff0c00a986 */ /* 0x0005e8000c101d08 */
[----:B------:R2:W-:Y:S02]  /*9c20*/  @!P3 STG.E.128 desc[UR8][R12.64+0x80], RZ ;  /* 0x000080ff0c00b986 */ /* 0x0005e4000c101d08 */
.L_x_298:
[----:B------:R-:W-:Y:S05]  /*9c30*/  BSYNC B1 ;  /* 0x0000000000017941 */ /* 0x000fea0003800000 */
.L_x_297:
        /* <DEDUP_REMOVED lines=18> */
[----:B------:R3:W-:Y:S04]  /*9d60*/  @!P1 STG.E.128 desc[UR8][R6.64], RZ ;  /* 0x000000ff06009986 */ /* 0x0007e8000c101d08 */
[----:B------:R3:W-:Y:S02]  /*9d70*/  @!P2 STG.E.128 desc[UR8][R6.64+0x80], RZ ;  /* 0x000080ff0600a986 */ /* 0x0007e4000c101d08 */
.L_x_289:
[----:B------:R-:W-:Y:S05]  /*9d80*/  BSYNC B0 ;  /* 0x0000000000007941 */ /* 0x000fea0003800000 */
.L_x_280:
[----:B------:R-:W-:Y:S02]  /*9d90*/  ULDC UR4, c[0x0][0xc14] ;  /* 0x0003050000047ab9 */ /* 0x000fe40000000800 */
[----:B------:R-:W-:-:S13]  /*9da0*/  ISETP.GE.AND P0, PT, R51, UR4, PT ;  /* 0x0000000433007c0c */ /* 0x000fda000bf06270 */
[----:B------:R-:W-:Y:S05]  /*9db0*/  @!P0 BRA `(.L_x_299) ;  /* 0xffffff6c00fc8947 */ /* 0x000fea000383ffff */
[----:B------:R-:W-:Y:S05]  /*9dc0*/  EXIT ;  /* 0x000000000000794d */ /* 0x000fea0003800000 */
.L_x_255:
[----:B------:R-:W-:-:S08]  /*9dd0*/  NOP ;  /* 0x0000000000007918 */ /* 0x000fd00000000000 */
[----:B0-----:R-:W0:-:S00]  /*9de0*/  USETMAXREG.DEALLOC.CTAPOOL 0x18 ;  /* 0x00000018000079c8 */ /* 0x001e0000080e0500 */
[----:B0-----:R-:W-:-:S06]  /*9df0*/  LOP3.LUT R0, R0, 0x3, RZ, 0xc0, !PT ;  /* 0x0000000300007812 */ /* 0x001fcc00078ec0ff */
[----:B------:R-:W0:Y:S02]  /*9e00*/  SHFL.IDX PT, R0, R0, RZ, 0x1f ;  /* 0x00001fff00007589 */ /* 0x000e2400000e0000 */
[----:B0-----:R-:W-:-:S13]  /*9e10*/  ISETP.NE.AND P0, PT, R0, RZ, PT ;  /* 0x000000ff0000720c */ /* 0x001fda0003f05270 */
[----:B------:R-:W-:Y:S05]  /*9e20*/  @P0 EXIT ;  /* 0x000000000000094d */ /* 0x000fea0003800000 */
[----:B------:R-:W0:Y:S01]  /*9e30*/  S2R R2, SR_TID.X ;  /* 0x0000000000027919 */ /* 0x000e220000002100 */
[----:B------:R-:W-:Y:S01]  /*9e40*/  LOP3.LUT R4, R4, 0xffffffdf, RZ, 0xc0, !PT ;  /* 0xffffffdf04047812 */ /* 0x000fe200078ec0ff */
[----:B------:R-:W-:Y:S01]  /*9e50*/  ULDC UR5, c[0x0][0xc14] ;  /* 0x0003050000057ab9 */ /* 0x000fe20000000800 */
[----:B------:R-:W-:Y:S01]  /*9e60*/  IMAD.MOV.U32 R0, RZ, RZ, RZ ;  /* 0x000000ffff007224 */ /* 0x000fe200078e00ff */
[----:B------:R-:W-:Y:S01]  /*9e70*/  ULDC.64 UR6, c[0x0][0x208] ;  /* 0x0000820000067ab9 */ /* 0x000fe20000000a00 */
[----:B------:R-:W-:Y:S01]  /*9e80*/  ULDC UR4, c[0x0][0xc10] ;  /* 0x0003040000047ab9 */ /* 0x000fe20000000800 */
[----:B0-----:R-:W-:-:S04]  /*9e90*/  LOP3.LUT R8, R2, 0x1f, RZ, 0xc0, !PT ;  /* 0x0000001f02087812 */ /* 0x001fc800078ec0ff */
[----:B------:R-:W-:-:S13]  /*9ea0*/  ISETP.NE.AND P0, PT, R8, 0x1f, PT ;  /* 0x0000001f0800780c */ /* 0x000fda0003f05270 */
[----:B------:R-:W-:Y:S02]  /*9eb0*/  @P0 LOP3.LUT R4, R4, 0x20, RZ, 0xfc, !PT ;  /* 0x0000002004040812 */ /* 0x000fe400078efcff */
[----:B------:R-:W-:-:S13]  /*9ec0*/  ISETP.GE.OR P0, PT, R8, UR5, !P0 ;  /* 0x0000000508007c0c */ /* 0x000fda000c706670 */
[----:B------:R-:W0:Y:S02]  /*9ed0*/  @!P0 LDC.64 R2, c[0x0][0xc58] ;  /* 0x00031600ff028b82 */ /* 0x000e240000000a00 */
[----:B0-----:R-:W-:-:S05]  /*9ee0*/  @!P0 IMAD.WIDE.U32 R2, R8, 0x4, R2 ;  /* 0x0000000408028825 */ /* 0x001fca00078e0002 */
[----:B------:R-:W2:Y:S01]  /*9ef0*/  @!P0 LDG.E R0, desc[UR6][R2.64] ;  /* 0x0000000602008981 */ /* 0x000ea2000c1e1900 */
[C---:B------:R-:W-:Y:S01]  /*9f00*/  ISETP.NE.AND P1, PT, R8.reuse, RZ, PT ;  /* 0x000000ff0800720c */ /* 0x040fe20003f25270 */
[----:B------:R-:W0:Y:S01]  /*9f10*/  S2UR UR6, SR_CTAID.X ;  /* 0x00000000000679c3 */ /* 0x000e220000002500 */
[----:B------:R-:W-:Y:S01]  /*9f20*/  ISETP.GE.U32.AND P0, PT, R8, 0x2, PT ;  /* 0x000000020800780c */ /* 0x000fe20003f06070 */
[----:B------:R-:W-:Y:S01]  /*9f30*/  IMAD.MOV.U32 R16, RZ, RZ, RZ ;  /* 0x000000ffff107224 */ /* 0x000fe200078e00ff */
[----:B------:R-:W-:Y:S01]  /*9f40*/  LOP3.LUT R4, R4, 0xfffffffe, RZ, 0xc0, !PT ;  /* 0xfffffffe04047812 */ /* 0x000fe200078ec0ff */
[----:B------:R-:W-:-:S08]  /*9f50*/  IMAD.MOV.U32 R19, RZ, RZ, RZ ;  /* 0x000000ffff137224 */ /* 0x000fd000078e00ff */
[----:B------:R-:W-:-:S04]  /*9f60*/  @P1 LOP3.LUT R4, R4, 0x1, RZ, 0xfc, !PT ;  /* 0x0000000104041812 */ /* 0x000fc800078efcff */
[----:B------:R-:W-:-:S04]  /*9f70*/  LOP3.LUT R4, R4, 0xffffffef, RZ, 0xc0, !PT ;  /* 0xffffffef04047812 */ /* 0x000fc800078ec0ff */
[----:B------:R-:W-:-:S04]  /*9f80*/  @P0 LOP3.LUT R4, R4, 0x10, RZ, 0xfc, !PT ;  /* 0x0000001004040812 */ /* 0x000fc800078efcff */
[----:B------:R-:W-:Y:S01]  /*9f90*/  LOP3.LUT R4, R4, 0xfffffff7, RZ, 0xc0, !PT ;  /* 0xfffffff704047812 */ /* 0x000fe200078ec0ff */
[----:B--2---:R-:W1:Y:S02]  /*9fa0*/  SHFL.UP PT, R5, R0, 0x1, RZ ;  /* 0x0420000000057989 */ /* 0x004e6400000e00ff */
[----:B-1----:R-:W-:-:S04]  /*9fb0*/  SEL R5, R5, RZ, P1 ;  /* 0x000000ff05057207 */ /* 0x002fc80000800000 */
[----:B------:R-:W-:-:S05]  /*9fc0*/  IADD3 R5, R0, R5, RZ ;  /* 0x0000000500057210 */ /* 0x000fca0007ffe0ff */
[----:B------:R-:W1:Y:S02]  /*9fd0*/  SHFL.UP PT, R6, R5, 0x2, RZ ;  /* 0x0440000005067989 */ /* 0x000e6400000e00ff */
[----:B-1----:R-:W-:Y:S02]  /*9fe0*/  SEL R6, R6, RZ, P0 ;  /* 0x000000ff06067207 */ /* 0x002fe40000000000 */
[----:B------:R-:W-:-:S03]  /*9ff0*/  ISETP.GE.U32.AND P0, PT, R8, 0x4, PT ;  /* 0x000000040800780c */ /* 0x000fc60003f06070 */
[----:B------:R-:W-:-:S05]  /*a000*/  IMAD.IADD R6, R5, 0x1, R6 ;  /* 0x0000000105067824 */ /* 0x000fca00078e0206 */
[----:B------:R-:W1:Y:S05]  /*a010*/  SHFL.UP PT, R7, R6, 0x4, RZ ;  /* 0x0480000006077989 */ /* 0x000e6a00000e00ff */
[----:B------:R-:W-:-:S04]  /*a020*/  @P0 LOP3.LUT R4, R4, 0x8, RZ, 0xfc, !PT ;  /* 0x0000000804040812 */ /* 0x000fc800078efcff */
[----:B------:R-:W-:Y:S02]  /*a030*/  LOP3.LUT R4, R4, 0xfffffffb, RZ, 0xc0, !PT ;  /* 0xfffffffb04047812 */ /* 0x000fe400078ec0ff */
        /* <DEDUP_REMOVED lines=10> */
[----:B------:R-:W-:Y:S02]  /*a0e0*/  @P0 LOP3.LUT R4, R4, 0x2, RZ, 0xfc, !PT ;  /* 0x0000000204040812 */ /* 0x000fe400078efcff */
[----:B-1----:R-:W-:-:S05]  /*a0f0*/  SEL R2, R2, RZ, P0 ;  /* 0x000000ff02027207 */ /* 0x002fca0000000000 */
[----:B------:R-:W-:-:S05]  /*a100*/  IMAD.IADD R2, R3, 0x1, R2 ;  /* 0x0000000103027824 */ /* 0x000fca00078e0202 */
[----:B------:R-:W1:Y:S02]  /*a110*/  SHFL.IDX PT, R5, R2, 0x1f, 0x1f ;  /* 0x03e01f0002057f89 */ /* 0x000e6400000e0000 */
[----:B-1----:R-:W-:-:S05]  /*a120*/  IMAD R5, R5, UR4, RZ ;  /* 0x0000000405057c24 */ /* 0x002fca000f8e02ff */
[----:B0-----:R-:W-:Y:S02]  /*a130*/  ISETP.GT.AND P0, PT, R5, UR6, PT ;  /* 0x0000000605007c0c */ /* 0x001fe4000bf04270 */
[----:B------:R-:W-:-:S11]  /*a140*/  MOV R6, R5 ;  /* 0x0000000500067202 */ /* 0x000fd60000000f00 */
[----:B------:R-:W-:Y:S05]  /*a150*/  @P0 BRA `(.L_x_300) ;  /* 0x0000000000c40947 */ /* 0x000fea0003800000 */
[----:B------:R-:W-:Y:S01]  /*a160*/  IMAD.MOV.U32 R5, RZ, RZ, R6 ;  /* 0x000000ffff057224 */ /* 0x000fe200078e0006 */
[----:B------:R-:W-:Y:S01]  /*a170*/  ULDC UR5, c[0x0][0xc14] ;  /* 0x0003050000057ab9 */ /* 0x000fe20000000800 */
[----:B------:R-:W-:Y:S01]  /*a180*/  IMAD.MOV.U32 R19, RZ, RZ, RZ ;  /* 0x000000ffff137224 */ /* 0x000fe200078e00ff */
[----:B------:R-:W-:Y:S01]  /*a190*/  ULDC UR7, c[0x0][0xc14] ;  /* 0x0003050000077ab9 */ /* 0x000fe20000000800 */
[----:B------:R-:W-:-:S05]  /*a1a0*/  ULDC UR4, c[0x0][0xc10] ;  /* 0x0003040000047ab9 */ /* 0x000fca0000000800 */
.L_x_304:
[----:B------:R-:W-:Y:S02]  /*a1b0*/  VIADD R0, R19, 0x1f ;  /* 0x0000001f13007836 */ /* 0x000fe40000000000 */
[----:B------:R-:W-:-:S03]  /*a1c0*/  IMAD.U32 R19, RZ, RZ, UR7 ;  /* 0x00000007ff137e24 */ /* 0x000fc6000f8e00ff */
[----:B------:R-:W-:-:S13]  /*a1d0*/  ISETP.GE.AND P0, PT, R0, UR5, PT ;  /* 0x0000000500007c0c */ /* 0x000fda000bf06270 */
[----:B------:R-:W-:Y:S05]  /*a1e0*/  @P0 BRA `(.L_x_301) ;  /* 0x0000000400440947 */ /* 0x000fea0003800000 */
[----:B------:R-:W0:Y:S01]  /*a1f0*/  S2R R2, SR_TID.X ;  /* 0x0000000000027919 */ /* 0x000e220000002100 */
[----:B------:R-:W-:Y:S01]  /*a200*/  IMAD.MOV.U32 R19, RZ, RZ, R0 ;  /* 0x000000ffff137224 */ /* 0x000fe200078e0000 */
[----:B------:R-:W-:Y:S01]  /*a210*/  BSSY B0, `(.L_x_302) ;  /* 0x000000b000007945 */ /* 0x000fe20003800000 */
[----:B------:R-:W-:Y:S02]  /*a220*/  MOV R0, RZ ;  /* 0x000000ff00007202 */ /* 0x000fe40000000f00 */
[----:B0-----:R-:W-:-:S04]  /*a230*/  LOP3.LUT R8, R2, 0x1f, RZ, 0xc0, !PT ;  /* 0x0000001f02087812 */ /* 0x001fc800078ec0ff */
[C---:B------:R-:W-:Y:S01]  /*a240*/  ISETP.NE.AND P1, PT, R8.reuse, 0x1f, PT ;  /* 0x0000001f0800780c */ /* 0x040fe20003f25270 */
[----:B------:R-:W-:-:S05]  /*a250*/  IMAD.IADD R7, R8, 0x1, R19 ;  /* 0x0000000108077824 */ /* 0x000fca00078e0213 */
[----:B------:R-:W-:-:S13]  /*a260*/  ISETP.GE.OR P0, PT, R7, UR5, !P1 ;  /* 0x0000000507007c0c */ /* 0x000fda000cf06670 */
[----:B------:R-:W-:Y:S05]  /*a270*/  @P0 BRA `(.L_x_303) ;  /* 0x0000000000100947 */ /* 0x000fea0003800000 */
[----:B------:R-:W0:Y:S01]  /*a280*/  LDC.64 R2, c[0x0][0xc58] ;  /* 0x00031600ff027b82 */ /* 0x000e220000000a00 */
[----:B------:R-:W-:Y:S01]  /*a290*/  ULDC.64 UR8, c[0x0][0x208] ;  /* 0x0000820000087ab9 */ /* 0x000fe20000000a00 */
[----:B0-----:R-:W-:-:S05]  /*a2a0*/  IMAD.WIDE R2, R7, 0x4, R2 ;  /* 0x0000000407027825 */ /* 0x001fca00078e0202 */
[----:B------:R0:W5:Y:S02]  /*a2b0*/  LDG.E R0, desc[UR8][R2.64] ;  /* 0x0000000802007981 */ /* 0x000164000c1e1900 */
.L_x_303:
[----:B------:R-:W-:Y:S05]  /*a2c0*/  BSYNC B0 ;  /* 0x0000000000007941 */ /* 0x000fea0003800000 */
.L_x_302:
[----:B0----5:R-:W0:Y:S01]  /*a2d0*/  SHFL.UP PT, R2, R0, 0x1, RZ ;  /* 0x0420000000027989 */ /* 0x021e2200000e00ff */
[C---:B------:R-:W-:Y:S02]  /*a2e0*/  ISETP.NE.AND P0, PT, R8.reuse, RZ, PT ;  /* 0x000000ff0800720c */ /* 0x040fe40003f05270 */
[----:B------:R-:W-:Y:S02]  /*a2f0*/  ISETP.GE.U32.AND P1, PT, R8, 0x2, PT ;  /* 0x000000020800780c */ /* 0x000fe40003f26070 */
[----:B0-----:R-:W-:Y:S02]  /*a300*/  SEL R3, R2, RZ, P0 ;  /* 0x000000ff02037207 */ /* 0x001fe40000000000 */
[----:B------:R-:W-:-:S03]  /*a310*/  ISETP.GE.U32.AND P0, PT, R8, 0x4, PT ;  /* 0x000000040800780c */ /* 0x000fc60003f06070 */
[----:B------:R-:W-:-:S05]  /*a320*/  IMAD.IADD R3, R0, 0x1, R3 ;  /* 0x0000000100037824 */ /* 0x000fca00078e0203 */
[----:B------:R-:W0:Y:S02]  /*a330*/  SHFL.UP PT, R2, R3, 0x2, RZ ;  /* 0x0440000003027989 */ /* 0x000e2400000e00ff */
        /* <DEDUP_REMOVED lines=8> */
[----:B0-----:R-:W-:-:S05]  /*a3c0*/  SEL R6, R6, RZ, P1 ;  /* 0x000000ff06067207 */ /* 0x001fca0000800000 */
[----:B------:R-:W-:-:S05]  /*a3d0*/  IMAD.IADD R6, R7, 0x1, R6 ;  /* 0x0000000107067824 */ /* 0x000fca00078e0206 */
[----:B------:R-:W0:Y:S02]  /*a3e0*/  SHFL.UP PT, R8, R6, 0x10, RZ ;  /* 0x0600000006087989 */ /* 0x000e2400000e00ff */
[----:B0-----:R-:W-:-:S05]  /*a3f0*/  SEL R9, R8, RZ, P0 ;  /* 0x000000ff08097207 */ /* 0x001fca0000000000 */
[----:B------:R-:W-:-:S05]  /*a400*/  IMAD.IADD R9, R6, 0x1, R9 ;  /* 0x0000000106097824 */ /* 0x000fca00078e0209 */
[----:B------:R-:W0:Y:S02]  /*a410*/  SHFL.IDX PT, R3, R9, 0x1f, 0x1f ;  /* 0x03e01f0009037f89 */ /* 0x000e2400000e0000 */
[----:B0-----:R-:W-:-:S04]  /*a420*/  IMAD R6, R3, UR4, RZ ;  /* 0x0000000403067c24 */ /* 0x001fc8000f8e02ff */
[----:B------:R-:W-:-:S05]  /*a430*/  IMAD.IADD R5, R6, 0x1, R5 ;  /* 0x0000000106057824 */ /* 0x000fca00078e0205 */
[----:B------:R-:W-:-:S13]  /*a440*/  ISETP.GT.AND P0, PT, R5, UR6, PT ;  /* 0x0000000605007c0c */ /* 0x000fda000bf04270 */
[----:B------:R-:W-:Y:S05]  /*a450*/  @!P0 BRA `(.L_x_304) ;  /* 0xfffffffc00548947 */ /* 0x000fea000383ffff */
[----:B------:R-:W-:-:S07]  /*a460*/  MOV R2, R9 ;  /* 0x0000000900027202 */ /* 0x000fce0000000f00 */
.L_x_300:
[----:B------:R-:W-:-:S04]  /*a470*/  IMAD.IADD R7, R5, 0x1, -R6 ;  /* 0x0000000105077824 */ /* 0x000fc800078e0a06 */
[----:B------:R-:W-:-:S05]  /*a480*/  IMAD R3, R2, UR4, R7 ;  /* 0x0000000402037c24 */ /* 0x000fca000f8e0207 */
[----:B------:R-:W-:-:S13]  /*a490*/  ISETP.GT.AND P0, PT, R3, UR6, PT ;  /* 0x0000000603007c0c */ /* 0x000fda000bf04270 */
[----:B------:R-:W-:-:S04]  /*a4a0*/  VOTE.ANY R8, PT, !P0 ;  /* 0x0000000000087806 */ /* 0x000fc800040e0100 */
[----:B------:R-:W0:Y:S01]  /*a4b0*/  POPC R5, R8 ;  /* 0x0000000800057309 */ /* 0x000e220000000000 */
[----:B------:R-:W-:Y:S01]  /*a4c0*/  ISETP.NE.AND P0, PT, R8, RZ, PT ;  /* 0x000000ff0800720c */ /* 0x000fe20003f05270 */
[----:B0-----:R-:W0:Y:S02]  /*a4d0*/  SHFL.IDX PT, R0, R0, R5, 0x1f ;  /* 0x00001f0500007589 */ /* 0x001e2400000e0000 */
[----:B0-----:R-:W-:-:S04]  /*a4e0*/  IABS R6, R0 ;  /* 0x0000000000067213 */ /* 0x001fc80000000000 */
[----:B------:R-:W0:Y:S08]  /*a4f0*/  I2F.RP R9, R6 ;  /* 0x0000000600097306 */ /* 0x000e300000209400 */
[----:B0-----:R-:W0:Y:S02]  /*a500*/  MUFU.RCP R9, R9 ;  /* 0x0000000900097308 */ /* 0x001e240000001000 */
[----:B0-----:R-:W-:-:S06]  /*a510*/  VIADD R3, R9, 0xffffffe ;  /* 0x0ffffffe09037836 */ /* 0x001fcc0000000000 */
[----:B------:R-:W0:Y:S02]  /*a520*/  F2I.FTZ.U32.TRUNC.NTZ R3, R3 ;  /* 0x0000000300037305 */ /* 0x000e24000021f000 */
[----:B0-----:R-:W-:Y:S01]  /*a530*/  IMAD.MOV R11, RZ, RZ, -R3 ;  /* 0x000000ffff0b7224 */ /* 0x001fe200078e0a03 */
[----:B------:R-:W-:Y:S06]  /*a540*/  @!P0 BRA `(.L_x_305) ;  /* 0x0000000000088947 */ /* 0x000fec0003800000 */
[----:B------:R-:W-:-:S05]  /*a550*/  VIADD R9, R5, 0xffffffff ;  /* 0xffffffff05097836 */ /* 0x000fca0000000000 */
[----:B------:R0:W1:Y:S02]  /*a560*/  SHFL.IDX PT, R16, R2, R9, 0x1f ;  /* 0x00001f0902107589 */ /* 0x00006400000e0000 */
.L_x_305:
[----:B-1----:R-:W-:Y:S02]  /*a570*/  IMAD R16, R16, UR4, R7 ;  /* 0x0000000410107c24 */ /* 0x002fe4000f8e0207 */
[----:B------:R-:W-:Y:S02]  /*a580*/  IMAD R7, R11, R6, RZ ;  /* 0x000000060b077224 */ /* 0x000fe400078e02ff */
[----:B0-----:R-:W-:Y:S01]  /*a590*/  IMAD.MOV.U32 R2, RZ, RZ, RZ ;  /* 0x000000ffff027224 */ /* 0x001fe200078e00ff */
[----:B------:R-:W-:Y:S01]  /*a5a0*/  IADD3 R17, -R16, UR6, RZ ;  /* 0x0000000610117c10 */ /* 0x000fe2000fffe1ff */
[----:B------:R-:W-:Y:S02]  /*a5b0*/  IMAD.IADD R19, R5, 0x1, R19 ;  /* 0x0000000105137824 */ /* 0x000fe400078e0213 */
[----:B------:R-:W-:Y:S01]  /*a5c0*/  IMAD.HI.U32 R2, R3, R7, R2 ;  /* 0x0000000703027227 */ /* 0x000fe200078e0002 */
[----:B------:R-:W-:Y:S02]  /*a5d0*/  IABS R7, R0 ;  /* 0x0000000000077213 */ /* 0x000fe40000000000 */
[----:B------:R-:W-:-:S03]  /*a5e0*/  IABS R3, R17 ;  /* 0x0000001100037213 */ /* 0x000fc60000000000 */
[----:B------:R-:W-:Y:S02]  /*a5f0*/  IMAD.MOV R7, RZ, RZ, -R7 ;  /* 0x000000ffff077224 */ /* 0x000fe400078e0a07 */
[----:B------:R-:W-:-:S04]  /*a600*/  IMAD.HI.U32 R2, R2, R3, RZ ;  /* 0x0000000302027227 */ /* 0x000fc800078e00ff */
[----:B------:R-:W-:-:S05]  /*a610*/  IMAD R3, R2, R7, R3 ;  /* 0x0000000702037224 */ /* 0x000fca00078e0203 */
[----:B------:R-:W-:-:S13]  /*a620*/  ISETP.GT.U32.AND P0, PT, R6, R3, PT ;  /* 0x000000030600720c */ /* 0x000fda0003f04070 */
[----:B------:R-:W-:Y:S01]  /*a630*/  @!P0 IMAD.IADD R3, R3, 0x1, -R6 ;  /* 0x0000000103038824 */ /* 0x000fe200078e0a06 */
[----:B------:R-:W-:-:S04]  /*a640*/  @!P0 IADD3 R2, R2, 0x1, RZ ;  /* 0x0000000102028810 */ /* 0x000fc80007ffe0ff */
[----:B------:R-:W-:Y:S02]  /*a650*/  ISETP.GE.U32.AND P0, PT, R3, R6, PT ;  /* 0x000000060300720c */ /* 0x000fe40003f06070 */
[----:B------:R-:W-:-:S11]  /*a660*/  LOP3.LUT R3, R17, R0, RZ, 0x3c, !PT ;  /* 0x0000000011037212 */ /* 0x000fd600078e3cff */
[----:B------:R-:W-:Y:S01]  /*a670*/  @P0 VIADD R2, R2, 0x1 ;  /* 0x0000000102020836 */ /* 0x000fe20000000000 */
[----:B------:R-:W-:-:S13]  /*a680*/  ISETP.GE.AND P0, PT, R3, RZ, PT ;  /* 0x000000ff0300720c */ /* 0x000fda0003f06270 */
[----:B------:R-:W-:Y:S01]  /*a690*/  @!P0 IMAD.MOV R2, RZ, RZ, -R2 ;  /* 0x000000ffff028224 */ /* 0x000fe200078e0a02 */
[----:B------:R-:W-:-:S13]  /*a6a0*/  ISETP.NE.AND P0, PT, R0, RZ, PT ;  /* 0x000000ff0000720c */ /* 0x000fda0003f05270 */
[----:B------:R-:W-:-:S05]  /*a6b0*/  @!P0 LOP3.LUT R2, RZ, R0, RZ, 0x33, !PT ;  /* 0x00000000ff028212 */ /* 0x000fca00078e33ff */
[--C-:B------:R-:W-:Y:S02]  /*a6c0*/  IMAD.MOV R3, RZ, RZ, -R2.reuse ;  /* 0x000000ffff037224 */ /* 0x100fe400078e0a02 */
[----:B------:R-:W-:Y:S02]  /*a6d0*/  IMAD.MOV.U32 R18, RZ, RZ, R2 ;  /* 0x000000ffff127224 */ /* 0x000fe400078e0002 */
[----:B------:R-:W-:Y:S01]  /*a6e0*/  IMAD R17, R0, R3, R17 ;  /* 0x0000000300117224 */ /* 0x000fe200078e0211 */
[----:B------:R-:W-:Y:S06]  /*a6f0*/  BRA `(.L_x_306) ;  /* 0x00000000000c7947 */ /* 0x000fec0003800000 */
.L_x_301:
[----:B------:R-:W-:Y:S01]  /*a700*/  MOV R17, RZ ;  /* 0x000000ff00117202 */ /* 0x000fe20000000f00 */
[----:B------:R-:W-:Y:S02]  /*a710*/  IMAD.U32 R16, RZ, RZ, UR6 ;  /* 0x00000006ff107e24 */ /* 0x000fe4000f8e00ff */
[----:B------:R-:W-:-:S07]  /*a720*/  IMAD.MOV.U32 R18, RZ, RZ, RZ ;  /* 0x000000ffff127224 */ /* 0x000fce00078e00ff */
.L_x_306:
[----:B------:R-:W0:Y:S01]  /*a730*/  S2R R0, SR_TID.X ;  /* 0x0000000000007919 */ /* 0x000e220000002100 */
[----:B------:R-:W-:Y:S01]  /*a740*/  STL [R1+0x28], RZ ;  /* 0x000028ff01007387 */ /* 0x000fe20000100800 */
[----:B0-----:R-:W-:-:S04]  /*a750*/  LOP3.LUT R0, R0, 0x1f, RZ, 0xc0, !PT ;  /* 0x0000001f00007812 */ /* 0x001fc800078ec0ff */
[----:B------:R-:W-:-:S13]  /*a760*/  ISETP.NE.AND P0, PT, R0, RZ, PT ;  /* 0x000000ff0000720c */ /* 0x000fda0003f05270 */
[----:B------:R-:W0:Y:S01]  /*a770*/  @!P0 S2R R3, SR_CgaCtaId ;  /* 0x0000000000038919 */ /* 0x000e220000008800 */
[----:B------:R-:W-:-:S04]  /*a780*/  @!P0 MOV R0, 0x400 ;  /* 0x0000040000008802 */ /* 0x000fc80000000f00 */
[----:B0-----:R-:W-:-:S05]  /*a790*/  @!P0 LEA R0, R3, R0, 0x18 ;  /* 0x0000000003008211 */ /* 0x001fca00078ec0ff */
[----:B------:R0:W-:Y:S01]  /*a7a0*/  @!P0 STS.128 [R0+0x348d0], R16 ;  /* 0x0348d01000008388 */ /* 0x0001e20000000c00 */
[----:B------:R-:W-:Y:S06]  /*a7b0*/  BAR.ARV 0x5, 0x120 ;  /* 0x0144800000007b1d */ /* 0x000fec0000002000 */
[----:B------:R-:W-:Y:S01]  /*a7c0*/  ISETP.GE.AND P0, PT, R19, UR5, PT ;  /* 0x0000000513007c0c */ /* 0x000fe2000bf06270 */
[----:B0-----:R-:W-:-:S05]  /*a7d0*/  IMAD.MOV.U32 R0, RZ, RZ, 0x1 ;  /* 0x00000001ff007424 */ /* 0x001fca00078e00ff */
[----:B------:R0:W-:Y:S04]  /*a7e0*/  STL [R1+0x8], R0 ;  /* 0x0000080001007387 */ /* 0x0001e80000100800 */
[----:B------:R0:W-:Y:S03]  /*a7f0*/  STL [R1], RZ ;  /* 0x000000ff01007387 */ /* 0x0001e60000100800 */
[----:B------:R-:W-:Y:S05]  /*a800*/  @P0 BRA `(.L_x_307) ;  /* 0x0000003c00d00947 */ /* 0x000fea0003800000 */
[----:B0-----:R-:W-:Y:S01]  /*a810*/  IMAD.MOV.U32 R0, RZ, RZ, 0x1 ;  /* 0x00000001ff007424 */ /* 0x001fe200078e00ff */
[----:B------:R0:W-:Y:S01]  /*a820*/  STL [R1], RZ ;  /* 0x000000ff01007387 */ /* 0x0001e20000100800 */
[----:B------:R-:W-:Y:S01]  /*a830*/  ULDC UR38, c[0x0][0xc] ;  /* 0x0000030000267ab9 */ /* 0x000fe20000000800 */
[----:B------:R-:W-:Y:S02]  /*a840*/  ULDC.64 UR36, c[0x0][0x198] ;  /* 0x0000660000247ab9 */ /* 0x000fe40000000a00 */
[----:B------:R0:W-:Y:S04]  /*a850*/  STL [R1+0x8], R0 ;  /* 0x0000080001007387 */ /* 0x0001e80000100800 */
[----:B------:R0:W-:Y:S02]  /*a860*/  STL [R1+0x28], RZ ;  /* 0x000028ff01007387 */ /* 0x0001e40000100800 */
.L_x_372:
[----:B-1----:R-:W1:Y:S01]  /*a870*/  LDC.64 R2, c[0x0][0xc60] ;  /* 0x00031800ff027b82 */ /* 0x002e620000000a00 */
[----:B------:R-:W-:Y:S01]  /*a880*/  ULDC.64 UR4, c[0x0][0x208] ;  /* 0x0000820000047ab9 */ /* 0x000fe20000000a00 */
[----:B-1----:R-:W-:-:S05]  /*a890*/  IMAD.WIDE R2, R19, 0x4, R2 ;  /* 0x0000000413027825 */ /* 0x002fca00078e0202 */
[----:B------:R-:W2:Y:S01]  /*a8a0*/  LDG.E R5, desc[UR4][R2.64] ;  /* 0x0000000402057981 */ /* 0x000ea2000c1e1900 */
[----:B------:R-:W-:Y:S05]  /*a8b0*/  YIELD ;  /* 0x0000000000007946 */ /* 0x000fea0003800000 */
[----:B------:R-:W-:Y:S01]  /*a8c0*/  ULDC.64 UR4, c[0x0][0xa28] ;  /* 0x00028a0000047ab9 */ /* 0x000fe20000000a00 */
[----:B0-----:R-:W-:Y:S01]  /*a8d0*/  IMAD.MOV.U32 R0, RZ, RZ, RZ ;  /* 0x000000ffff007224 */ /* 0x001fe200078e00ff */
[----:B------:R-:W-:Y:S01]  /*a8e0*/  ISETP.NE.U32.AND P0, PT, RZ, UR4, PT ;  /* 0x00000004ff007c0c */ /* 0x000fe2000bf05070 */
[----:B------:R-:W-:-:S03]  /*a8f0*/  ULDC.64 UR6, c[0x0][0x208] ;  /* 0x0000820000067ab9 */ /* 0x000fc60000000a00 */
[----:B------:R-:W-:Y:S01]  /*a900*/  ISETP.NE.AND.EX P0, PT, RZ, UR5, PT, P0 ;  /* 0x00000005ff007c0c */ /* 0x000fe2000bf05300 */
[----:B------:R-:W-:Y:S01]  /*a910*/  IMAD.MOV.U32 R6, RZ, RZ, RZ ;  /* 0x000000ffff067224 */ /* 0x000fe200078e00ff */
[----:B--2---:R-:W-:Y:S01]  /*a920*/  SHF.R.S32.HI R4, RZ, 0x1f, R5 ;  /* 0x0000001fff047819 */ /* 0x004fe20000011405 */
[----:B------:R-:W-:Y:S10]  /*a930*/  STL [R1+0x14], R5 ;  /* 0x0000140501007387 */ /* 0x000ff40000100800 */
[----:B------:R-:W-:-:S04]  /*a940*/  @P0 LEA R2, P1, R5, UR4, 0x2 ;  /* 0x0000000405020c11 */ /* 0x000fc8000f8210ff */
[----:B------:R-:W-:Y:S01]  /*a950*/  @P0 LEA.HI.X R3, R5, UR5, R4, 0x2, P1 ;  /* 0x0000000505030c11 */ /* 0x000fe200088f1404 */
[----:B------:R-:W-:-:S04]  /*a960*/  ULDC.64 UR4, c[0x0][0xa00] ;  /* 0x0002800000047ab9 */ /* 0x000fc80000000a00 */
[----:B------:R0:W5:Y:S01]  /*a970*/  @P0 LDG.E R0, desc[UR6][R2.64] ;  /* 0x0000000602000981 */ /* 0x000162000c1e1900 */
[----:B------:R-:W-:-:S04]  /*a980*/  ISETP.NE.U32.AND P0, PT, RZ, UR4, PT ;  /* 0x00000004ff007c0c */ /* 0x000fc8000bf05070 */
[----:B------:R-:W-:-:S13]  /*a990*/  ISETP.NE.AND.EX P0, PT, RZ, UR5, PT, P0 ;  /* 0x00000005ff007c0c */ /* 0x000fda000bf05300 */
[----:B0-----:R-:W-:-:S04]  /*a9a0*/  @P0 LEA R2, P1, R5, UR4, 0x2 ;  /* 0x0000000405020c11 */ /* 0x001fc8000f8210ff */
[----:B------:R-:W-:Y:S01]  /*a9b0*/  @P0 LEA.HI.X R3, R5, UR5, R4, 0x2, P1 ;  /* 0x0000000505030c11 */ /* 0x000fe200088f1404 */
[----:B------:R-:W-:-:S04]  /*a9c0*/  ULDC.64 UR4, c[0x0][0xa20] ;  /* 0x0002880000047ab9 */ /* 0x000fc80000000a00 */
[----:B------:R-:W2:Y:S01]  /*a9d0*/  @P0 LDG.E R6, desc[UR6][R2.64] ;  /* 0x0000000602060981 */ /* 0x000ea2000c1e1900 */
[----:B------:R-:W-:Y:S02]  /*a9e0*/  ISETP.NE.U32.AND P0, PT, RZ, UR4, PT ;  /* 0x00000004ff007c0c */ /* 0x000fe4000bf05070 */
[C---:B------:R-:W-:Y:S02]  /*a9f0*/  SHF.L.U32 R7, R5.reuse, 0x2, RZ ;  /* 0x0000000205077819 */ /* 0x040fe400000006ff */
[----:B------:R-:W-:Y:S01]  /*aa00*/  ISETP.NE.AND.EX P0, PT, RZ, UR5, PT, P0 ;  /* 0x00000005ff007c0c */ /* 0x000fe2000bf05300 */
[----:B--2---:R0:W-:Y:S04]  /*aa10*/  STL [R1+0x2c], R6 ;  /* 0x00002c0601007387 */ /* 0x0041e80000100800 */
[----:B------:R1:W-:Y:S01]  /*aa20*/  STL [R1+0x1c], R7 ;  /* 0x00001c0701007387 */ /* 0x0003e20000100800 */
[----:B0-----:R-:W-:-:S07]  /*aa30*/  SHF.L.U64.HI R6, R5, 0x2, R4 ;  /* 0x0000000205067819 */ /* 0x001fce0000010204 */
[C---:B------:R-:W-:Y:S01]  /*aa40*/  @P0 IADD3 R4, P1, R7.reuse, UR4, RZ ;  /* 0x0000000407040c10 */ /* 0x040fe2000ff3e0ff */
[----:B------:R0:W-:Y:S03]  /*aa50*/  STL [R1+0x20], R6 ;  /* 0x0000200601007387 */ /* 0x0001e60000100800 */
[----:B------:R-:W-:Y:S01]  /*aa60*/  @P0 IADD3.X R5, R6, UR5, RZ, P1, !PT ;  /* 0x0000000506050c10 */ /* 0x000fe20008ffe4ff */
[----:B------:R-:W-:Y:S02]  /*aa70*/  ULDC.64 UR4, c[0x0][0xa08] ;  /* 0x0002820000047ab9 */ /* 0x000fe40000000a00 */
[----:B------:R-:W-:Y:S01]  /*aa80*/  IADD3 R2, P1, R7, UR4, RZ ;  /* 0x0000000407027c10 */ /* 0x000fe2000ff3e0ff */
[----:B-1----:R-:W-:-:S03]  /*aa90*/  IMAD.MOV.U32 R7, RZ, RZ, RZ ;  /* 0x000000ffff077224 */ /* 0x002fc600078e00ff */
[----:B------:R-:W-:Y:S02]  /*aaa0*/  IADD3.X R3, R6, UR5, RZ, P1, !PT ;  /* 0x0000000506037c10 */ /* 0x000fe40008ffe4ff */
[----:B------:R-:W-:-:S04]  /*aab0*/  ISETP.NE.U32.AND P1, PT, RZ, UR4, PT ;  /* 0x00000004ff007c0c */ /* 0x000fc8000bf25070 */
[----:B------:R-:W-:Y:S01]  /*aac0*/  ISETP.NE.AND.EX P1, PT, RZ, UR5, PT, P1 ;  /* 0x00000005ff007c0c */ /* 0x000fe2000bf25310 */
[----:B------:R-:W-:Y:S02]  /*aad0*/  ULDC.64 UR4, c[0x0][0x3f8] ;  /* 0x0000fe0000047ab9 */ /* 0x000fe40000000a00 */
[----:B------:R-:W-:-:S03]  /*aae0*/  UISETP.NE.U32.AND UP0, UPT, UR4, URZ, UPT ;  /* 0x0000003f0400728c */ /* 0x000fc6000bf05070 */
[----:B------:R-:W-:Y:S01]  /*aaf0*/  ULDC UR4, c[0x0][0x404] ;  /* 0x0001010000047ab9 */ /* 0x000fe20000000800 */
[----:B------:R-:W-:-:S03]  /*ab00*/  UISETP.NE.AND.EX UP0, UPT, UR5, URZ, UPT, UP0 ;  /* 0x0000003f0500728c */ /* 0x000fc6000bf05300 */
[----:B------:R-:W-:Y:S01]  /*ab10*/  ULDC UR5, c[0x0][0x2e0] ;  /* 0x0000b80000057ab9 */ /* 0x000fe20000000800 */
[----:B------:R-:W-:Y:S02]  /*ab20*/  USEL UR4, UR4, 0x1, UP0 ;  /* 0x0000000104047887 */ /* 0x000fe40008000000 */
[----:B------:R1:W5:Y:S02]  /*ab30*/  @P1 LDG.E R7, desc[UR6][R2.64] ;  /* 0x0000000602071981 */ /* 0x000364000c1e1900 */
[----:B------:R-:W-:-:S06]  /*ab40*/  UIMAD UR4, UR4, UR5, URZ ;  /* 0x00000005040472a4 */ /* 0x000fcc000f8e023f */
[----:B0-----:R-:W-:-:S06]  /*ab50*/  IMAD.U32 R6, RZ, RZ, UR4 ;  /* 0x00000004ff067e24 */ /* 0x001fcc000f8e00ff */
[----:B------:R1:W5:Y:S01]  /*ab60*/  @P0 LDG.E R6, desc[UR6][R4.64] ;  /* 0x0000000604060981 */ /* 0x000362000c1e1900 */
[----:B------:R-:W-:Y:S05]  /*ab70*/  @P0 BRA `(.L_x_308) ;  /* 0x0000000000140947 */ /* 0x000fea0003800000 */
[----:B------:R-:W-:Y:S05]  /*ab80*/  @!P1 BRA `(.L_x_308) ;  /* 0x0000000000109947 */ /* 0x000fea0003800000 */
[----:B------:R-:W-:Y:S02]  /*ab90*/  ULDC.64 UR4, c[0x0][0x208] ;  /* 0x0000820000047ab9 */ /* 0x000fe40000000a00 */
[----:B-----5:R-:W2:Y:S04]  /*aba0*/  LDG.E R6, desc[UR4][R2.64] ;  /* 0x0000000402067981 */ /* 0x020ea8000c1e1900 */
[----:B-1----:R-:W2:Y:S02]  /*abb0*/  LDG.E R5, desc[UR4][R2.64+0x4] ;  /* 0x0000040402057981 */ /* 0x002ea4000c1e1900 */
[----:B--2---:R-:W-:-:S07]  /*abc0*/  IMAD.IADD R6, R5, 0x1, -R6 ;  /* 0x0000000105067824 */ /* 0x004fce00078e0a06 */
.L_x_308:
[--C-:B-1---5:R-:W-:Y:S01]  /*abd0*/  IMAD.IADD R2, R6, 0x1, -R0.reuse ;  /* 0x0000000106027824 */ /* 0x122fe200078e0a00 */
[----:B------:R-:W-:Y:S01]  /*abe0*/  BSSY B6, `(.L_x_309) ;  /* 0x0000317000067945 */ /* 0x000fe20003800000 */
[----:B------:R-:W-:Y:S02]  /*abf0*/  IMAD.IADD R3, R7, 0x1, R0 ;  /* 0x0000000107037824 */ /* 0x000fe400078e0200 */
[C---:B------:R-:W-:Y:S01]  /*ac00*/  VIADD R0, R2.reuse, 0x7f ;  /* 0x0000007f02007836 */ /* 0x040fe20000000000 */
[----:B------:R-:W-:Y:S01]  /*ac10*/  STL [R1+0x24], R2 ;  /* 0x0000240201007387 */ /* 0x000fe20000100800 */
[----:B------:R-:W-:-:S03]  /*ac20*/  ISETP.GT.AND P0, PT, R2, RZ, PT ;  /* 0x000000ff0200720c */ /* 0x000fc60003f04270 */
[----:B------:R0:W-:Y:S02]  /*ac30*/  STL [R1+0x4], R3 ;  /* 0x0000040301007387 */ /* 0x0001e40000100800 */
[----:B0-----:R-:W-:-:S04]  /*ac40*/  SHF.R.S32.HI R3, RZ, 0x1f, R0 ;  /* 0x0000001fff037819 */ /* 0x001fc80000011400 */
[----:B------:R-:W-:-:S04]  /*ac50*/  LEA.HI R3, R3, R0, RZ, 0x7 ;  /* 0x0000000003037211 */ /* 0x000fc800078f38ff */
[----:B------:R-:W-:-:S05]  /*ac60*/  SHF.R.S32.HI R0, RZ, 0x7, R3 ;  /* 0x00000007ff007819 */ /* 0x000fca0000011403 */
[----:B------:R0:W-:Y:S01]  /*ac70*/  STL [R1+0x18], R0 ;  /* 0x0000180001007387 */ /* 0x0001e20000100800 */
[----:B------:R-:W-:Y:S05]  /*ac80*/  @P0 BRA `(.L_x_310) ;  /* 0x0000000000480947 */ /* 0x000fea0003800000 */
[----:B------:R-:W1:Y:S02]  /*ac90*/  S2R R2, SR_TID.X ;  /* 0x0000000000027919 */ /* 0x000e640000002100 */
[----:B-1----:R-:W-:-:S04]  /*aca0*/  LOP3.LUT R2, R2, 0x1f, RZ, 0xc0, !PT ;  /* 0x0000001f02027812 */ /* 0x002fc800078ec0ff */
[----:B------:R-:W-:-:S13]  /*acb0*/  ISETP.NE.AND P1, PT, R2, RZ, PT ;  /* 0x000000ff0200720c */ /* 0x000fda0003f25270 */
[----:B------:R-:W-:Y:S05]  /*acc0*/  @P1 BRA `(.L_x_311) ;  /* 0x0000003000201947 */ /* 0x000fea0003800000 */
[----:B------:R-:W1:Y:S01]  /*acd0*/  S2R R7, SR_LANEID ;  /* 0x0000000000077919 */ /* 0x000e620000000000 */
[----:B------:R-:W-:Y:S01]  /*ace0*/  VOTEU.ANY UR4, UPT, PT ;  /* 0x0000000000047886 */ /* 0x000fe200038e0100 */
[----:B------:R-:W2:Y:S01]  /*acf0*/  LDC.64 R2, c[0x0][0xc38] ;  /* 0x00030e00ff027b82 */ /* 0x000ea20000000a00 */
[----:B0-----:R-:W1:Y:S01]  /*ad00*/  FLO.U32 R0, UR4 ;  /* 0x0000000400007d00 */ /* 0x001e6200080e0000 */
[----:B------:R-:W-:-:S07]  /*ad10*/  ULDC.64 UR6, c[0x0][0x208] ;  /* 0x0000820000067ab9 */ /* 0x000fce0000000a00 */
[----:B------:R-:W2:Y:S01]  /*ad20*/  POPC R5, UR4 ;  /* 0x0000000400057d09 */ /* 0x000ea20008000000 */
[----:B-1----:R-:W-:-:S13]  /*ad30*/  ISETP.EQ.U32.AND P0, PT, R0, R7, PT ;  /* 0x000000070000720c */ /* 0x002fda0003f02070 */
[----:B--2---:R-:W2:Y:S01]  /*ad40*/  @P0 ATOMG.E.ADD.STRONG.GPU PT, R3, desc[UR6][R2.64], R5 ;  /* 0x00000005020309a8 */ /* 0x004ea200081ee1c6 */
[----:B------:R-:W0:Y:S02]  /*ad50*/  S2R R4, SR_LTMASK ;  /* 0x0000000000047919 */ /* 0x000e240000003900 */
[----:B0-----:R-:W-:-:S04]  /*ad60*/  LOP3.LUT R4, R4, UR4, RZ, 0xc0, !PT ;  /* 0x0000000404047c12 */ /* 0x001fc8000f8ec0ff */
[----:B------:R-:W0:Y:S01]  /*ad70*/  POPC R7, R4 ;  /* 0x0000000400077309 */ /* 0x000e220000000000 */
[----:B--2---:R-:W0:Y:S02]  /*ad80*/  SHFL.IDX PT, R0, R3, R0, 0x1f ;  /* 0x00001f0003007589 */ /* 0x004e2400000e0000 */
[----:B0-----:R-:W-:Y:S01]  /*ad90*/  IADD3 R16, R0, UR38, R7 ;  /* 0x0000002600107c10 */ /* 0x001fe2000fffe007 */
[----:B------:R-:W-:Y:S06]  /*ada0*/  BRA `(.L_x_311) ;  /* 0x0000002c00e87947 */ /* 0x000fec0003800000 */
.L_x_310:
[----:B------:R-:W1:Y:S01]  /*adb0*/  S2R R3, SR_CgaCtaId ;  /* 0x0000000000037919 */ /* 0x000e620000008800 */
[----:B0-----:R-:W-:-:S04]  /*adc0*/  MOV R0, 0x400 ;  /* 0x0000040000007802 */ /* 0x001fc80000000f00 */
[----:B-1----:R-:W-:-:S04]  /*add0*/  LEA R2, R3, R0, 0x18 ;  /* 0x0000000003027211 */ /* 0x002fc800078ec0ff */
[----:B------:R-:W-:Y:S01]  /*ade0*/  IADD3 R0, R2, 0x1c400, RZ ;  /* 0x0001c40002007810 */ /* 0x000fe20007ffe0ff */
[----:B------:R0:W-:Y:S03]  /*adf0*/  STL [R1+0x10], R2 ;  /* 0x0000100201007387 */ /* 0x0001e60000100800 */
[----:B------:R-:W-:-:S13]  /*ae00*/  LOP3.LUT P0, RZ, R0, 0x3ff, RZ, 0xc0, !PT ;  /* 0x000003ff00ff7812 */ /* 0x000fda000780c0ff */
[----:B0-----:R-:W-:Y:S05]  /*ae10*/  @!P0 BRA `(.L_x_312) ;  /* 0x0000000000408947 */ /* 0x001fea0003800000 */
[----:B------:R-:W-:Y:S01]  /*ae20*/  MOV R2, 0x0 ;  /* 0x0000000000027802 */ /* 0x000fe20000000f00 */
[----:B------:R-:W-:Y:S01]  /*ae30*/  ULDC.64 UR6, c[0x4][0xb8] ;  /* 0x01002e0000067ab9 */ /* 0x000fe20000000a00 */
[----:B------:R-:W-:Y:S01]  /*ae40*/  ULDC.64 UR8, c[0x4][0xc0] ;  /* 0x0100300000087ab9 */ /* 0x000fe20000000a00 */
[----:B------:R-:W-:Y:S01]  /*ae50*/  ULDC.64 UR4, c[0x4][0x8] ;  /* 0x0100020000047ab9 */ /* 0x000fe20000000a00 */
[----:B------:R-:W-:Y:S01]  /*ae60*/  IMAD.U32 R4, RZ, RZ, UR6 ;  /* 0x00000006ff047e24 */ /* 0x000fe2000f8e00ff */
[----:B------:R-:W-:Y:S01]  /*ae70*/  MOV R8, 0x70 ;  /* 0x0000007000087802 */ /* 0x000fe20000000f00 */
[----:B------:R-:W0:Y:S01]  /*ae80*/  LDC.64 R2, c[0x4][R2] ;  /* 0x0100000002027b82 */ /* 0x000e220000000a00 */
[----:B------:R-:W-:Y:S02]  /*ae90*/  IMAD.U32 R5, RZ, RZ, UR7 ;  /* 0x00000007ff057e24 */ /* 0x000fe4000f8e00ff */
[----:B------:R-:W-:Y:S02]  /*aea0*/  IMAD.U32 R6, RZ, RZ, UR8 ;  /* 0x00000008ff067e24 */ /* 0x000fe4000f8e00ff */
[----:B------:R-:W-:-:S02]  /*aeb0*/  IMAD.U32 R7, RZ, RZ, UR9 ;  /* 0x00000009ff077e24 */ /* 0x000fc4000f8e00ff */
[----:B------:R-:W-:Y:S02]  /*aec0*/  IMAD.U32 R10, RZ, RZ, UR4 ;  /* 0x00000004ff0a7e24 */ /* 0x000fe4000f8e00ff */
[----:B------:R-:W-:Y:S02]  /*aed0*/  IMAD.U32 R11, RZ, RZ, UR5 ;  /* 0x00000005ff0b7e24 */ /* 0x000fe4000f8e00ff */
[----:B------:R-:W-:Y:S02]  /*aee0*/  IMAD.MOV.U32 R12, RZ, RZ, 0x1 ;  /* 0x00000001ff0c7424 */ /* 0x000fe400078e00ff */
[----:B------:R-:W-:-:S07]  /*aef0*/  IMAD.MOV.U32 R13, RZ, RZ, RZ ;  /* 0x000000ffff0d7224 */ /* 0x000fce00078e00ff */
[----:B------:R-:W-:-:S07]  /*af00*/  LEPC R20, `(.L_x_312) ;  /* 0x000000001014794e */ /* 0x000fce0000000000 */
[----:B0-----:R-:W-:Y:S05]  /*af10*/  CALL.ABS.NOINC R2 ;  /* 0x0000000002007343 */ /* 0x001fea0003c00000 */
.L_x_312:
        /* <DEDUP_REMOVED lines=8> */
[----:B------:R0:W1:Y:S01]  /*afa0*/  LDC.64 R2, c[0x4][R0] ;  /* 0x0100000000027b82 */ /* 0x0000620000000a00 */
[----:B------:R-:W-:Y:S01]  /*afb0*/  IMAD.U32 R4, RZ, RZ, UR6 ;  /* 0x00000006ff047e24 */ /* 0x000fe2000f8e00ff */
[----:B------:R-:W-:Y:S01]  /*afc0*/  MOV R7, UR9 ;  /* 0x0000000900077c02 */ /* 0x000fe20008000f00 */
        /* <DEDUP_REMOVED lines=9> */
.L_x_314:
[----:B------:R-:W-:Y:S01]  /*b060*/  MOV R2, 0x0 ;  /* 0x0000000000027802 */ /* 0x000fe20000000f00 */
[----:B------:R-:W-:Y:S01]  /*b070*/  ULDC.64 UR6, c[0x4][0xb8] ;  /* 0x01002e0000067ab9 */ /* 0x000fe20000000a00 */
[----:B------:R-:W-:Y:S01]  /*b080*/  ULDC.64 UR8, c[0x4][0xc0] ;  /* 0x0100300000087ab9 */ /* 0x000fe20000000a00 */
[----:B------:R-:W-:Y:S01]  /*b090*/  ULDC.64 UR4, c[0x4][0x18] ;  /* 0x0100060000047ab9 */ /* 0x000fe20000000a00 */
[----:B------:R-:W-:Y:S01]  /*b0a0*/  IMAD.U32 R4, RZ, RZ, UR6 ;  /* 0x00000006ff047e24 */ /* 0x000fe2000f8e00ff */
[----:B------:R-:W-:Y:S01]  /*b0b0*/  MOV R5, UR7 ;  /* 0x0000000700057c02 */ /* 0x000fe20008000f00 */
[----:B------:R-:W0:Y:S01]  /*b0c0*/  LDC.64 R2, c[0x4][R2] ;  /* 0x0100000002027b82 */ /* 0x000e220000000a00 */
        /* <DEDUP_REMOVED lines=8> */
[----:B0-----:R-:W-:Y:S05]  /*b150*/  CALL.ABS.NOINC R2 ;  /* 0x0000000002007343 */ /* 0x001fea0003c00000 */
.L_x_313:
[----:B------:R-:W2:Y:S01]  /*b160*/  LDL.LU R2, [R1+0x1c] ;  /* 0x00001c0001027983 */ /* 0x000ea20000300800 */
[----:B------:R-:W-:-:S03]  /*b170*/  ULDC.64 UR4, c[0x0][0x9f8] ;  /* 0x00027e0000047ab9 */ /* 0x000fc60000000a00 */
[----:B------:R-:W3:Y:S04]  /*b180*/  LDL.LU R0, [R1+0x20] ;  /* 0x0000200001007983 */ /* 0x000ee80000300800 */
[----:B------:R-:W4:Y:S04]  /*b190*/  LDL.LU R4, [R1+0x2c] ;  /* 0x00002c0001047983 */ /* 0x000f280000300800 */
[----:B------:R-:W4:Y:S01]  /*b1a0*/  LDL.LU R8, [R1+0x14] ;  /* 0x0000140001087983 */ /* 0x000f220000300800 */
[----:B------:R-:W-:Y:S01]  /*b1b0*/  ISETP.NE.U32.AND P0, PT, RZ, UR4, PT ;  /* 0x00000004ff007c0c */ /* 0x000fe2000bf05070 */
[----:B------:R-:W-:-:S03]  /*b1c0*/  ULDC.64 UR6, c[0x0][0x208] ;  /* 0x0000820000067ab9 */ /* 0x000fc60000000a00 */
[----:B------:R-:W-:Y:S01]  /*b1d0*/  ISETP.NE.AND.EX P0, PT, RZ, UR5, PT, P0 ;  /* 0x00000005ff007c0c */ /* 0x000fe2000bf05300 */
[----:B------:R-:W0:Y:S02]  /*b1e0*/  S2R R9, SR_TID.X ;  /* 0x0000000000097919 */ /* 0x000e240000002100 */
[----:B0-----:R-:W-:-:S04]  /*b1f0*/  LOP3.LUT R9, R9, 0x1f, RZ, 0xc0, !PT ;  /* 0x0000001f09097812 */ /* 0x001fc800078ec0ff */
[----:B------:R-:W-:-:S13]  /*b200*/  ISETP.NE.AND P6, PT, R9, RZ, PT ;  /* 0x000000ff0900720c */ /* 0x000fda0003fc5270 */
[----:B------:R-:W-:-:S05]  /*b210*/  VOTEU.ALL UP1, P6 ;  /* 0x00000000003f7886 */ /* 0x000fca0003020000 */
[----:B------:R-:W-:-:S04]  /*b220*/  @!UP1 UIADD3 UR8, UP0, UR36, 0x270, URZ ;  /* 0x0000027024089890 */ /* 0x000fc8000ff1e03f */
[----:B------:R-:W-:-:S03]  /*b230*/  @!UP1 UIADD3.X UR9, URZ, UR37, URZ, UP0, !UPT ;  /* 0x000000253f099290 */ /* 0x000fc600087fe43f */
[----:B------:R-:W-:Y:S01]  /*b240*/  VOTEU.ALL UP0, P6 ;  /* 0x00000000003f7886 */ /* 0x000fe20003000000 */
[----:B--2---:R-:W-:-:S04]  /*b250*/  @P0 IADD3 R2, P1, R2, UR4, RZ ;  /* 0x0000000402020c10 */ /* 0x004fc8000ff3e0ff */
[----:B---3--:R-:W-:Y:S01]  /*b260*/  @P0 IADD3.X R3, R0, UR5, RZ, P1, !PT ;  /* 0x0000000500030c10 */ /* 0x008fe20008ffe4ff */
[----:B------:R-:W-:Y:S01]  /*b270*/  ULDC.64 UR4, c[0x0][0xa00] ;  /* 0x0002800000047ab9 */ /* 0x000fe20000000a00 */
[----:B----4-:R-:W-:Y:S02]  /*b280*/  IMAD R17, R17, 0x80, R4 ;  /* 0x0000008011117824 */ /* 0x010fe400078e0204 */
[----:B------:R-:W0:Y:S01]  /*b290*/  LDC R4, c[0x0][0x428] ;  /* 0x00010a00ff047b82 */ /* 0x000e220000000800 */
[----:B------:R-:W-:-:S06]  /*b2a0*/  IMAD.MOV.U32 R0, RZ, RZ, R8 ;  /* 0x000000ffff007224 */ /* 0x000fcc00078e0008 */
[----:B------:R1:W5:Y:S01]  /*b2b0*/  @P0 LDG.E R0, desc[UR6][R2.64] ;  /* 0x0000000602000981 */ /* 0x000362000c1e1900 */
[----:B------:R-:W-:Y:S02]  /*b2c0*/  PLOP3.LUT P1, PT, P6, PT, PT, 0x8, 0x0 ;  /* 0x000000000000781c */ /* 0x000fe4000372e170 */
[----:B0-----:R-:W-:Y:S01]  /*b2d0*/  ISETP.NE.AND P0, PT, R4, 0x1, PT ;  /* 0x000000010400780c */ /* 0x001fe20003f05270 */
[----:B------:R-:W-:-:S12]  /*b2e0*/  IMAD.MOV.U32 R4, RZ, RZ, R18 ;  /* 0x000000ffff047224 */ /* 0x000fd800078e0012 */
[----:B------:R-:W0:Y:S08]  /*b2f0*/  @P0 LDC R7, c[0x0][0x42c] ;  /* 0x00010b00ff070b82 */ /* 0x000e300000000800 */
[----:B------:R-:W2:Y:S01]  /*b300*/  @P0 LDC R5, c[0x0][0x430] ;  /* 0x00010c00ff050b82 */ /* 0x000ea20000000800 */
[----:B0-----:R-:W-:-:S05]  /*b310*/  @P0 IMAD.HI.U32 R6, R18, R7, RZ ;  /* 0x0000000712060227 */ /* 0x001fca00078e00ff */
[----:B--2---:R-:W-:Y:S02]  /*b320*/  @P0 SHF.R.U32.HI R4, RZ, R5, R6 ;  /* 0x00000005ff040219 */ /* 0x004fe40000011606 */
[----:B------:R-:W-:-:S04]  /*b330*/  ISETP.NE.U32.AND P0, PT, RZ, UR4, PT ;  /* 0x00000004ff007c0c */ /* 0x000fc8000bf05070 */
[----:B------:R-:W-:-:S04]  /*b340*/  ISETP.NE.AND.EX P0, PT, RZ, UR5, PT, P0 ;  /* 0x00000005ff007c0c */ /* 0x000fc8000bf05300 */
[----:B-1----:R-:W-:-:S09]  /*b350*/  SEL R6, R8, RZ, !P0 ;  /* 0x000000ff08067207 */ /* 0x002fd20004000000 */
.L_x_315:
[----:B------:R-:W-:Y:S02]  /*b360*/  PLOP3.LUT P0, PT, P0, P1, PT, 0xa2, 0x0 ;  /* 0x000000000000781c */ /* 0x000fe40000703472 */
[----:B------:R-:W-:Y:S01]  /*b370*/  @P1 R2UR P0, UR7, R6 ;  /* 0x00000000060712ca */ /* 0x000fe20000000000 */
[----:B------:R-:W-:-:S07]  /*b380*/  UMOV UR4, URZ ;  /* 0x0000003f00047c82 */ /* 0x000fce0008000000 */
[----:B------:R-:W-:Y:S02]  /*b390*/  PLOP3.LUT P0, PT, P0, P1, PT, 0xa2, 0x0 ;  /* 0x000000000000781c */ /* 0x000fe40000703472 */
[----:B------:R-:W-:-:S08]  /*b3a0*/  @P1 R2UR.OR P0, UR6, R18 ;  /* 0x00000000120612ca */ /* 0x000fd00000100000 */
[----:B------:R-:W-:Y:S02]  /*b3b0*/  PLOP3.LUT P0, PT, P0, P1, PT, 0xa2, 0x0 ;  /* 0x000000000000781c */ /* 0x000fe40000703472 */
[----:B------:R-:W-:-:S08]  /*b3c0*/  @P1 R2UR.OR P0, UR5, R17 ;  /* 0x00000000110512ca */ /* 0x000fd00000100000 */
[----:B------:R-:W-:-:S05]  /*b3d0*/  @P1 PLOP3.LUT P1, PT, P0, PT, PT, 0x80, 0x0 ;  /* 0x000000000000181c */ /* 0x000fca000072f070 */
[----:B------:R0:W-:Y:S08]  /*b3e0*/  @!UP0 UTMAPF.L2.4D [UR4], [UR8] ;  /* 0x00000004080085b8 */ /* 0x0001f00008018000 */
[----:B0-----:R-:W-:Y:S05]  /*b3f0*/  @P1 BRA.U.ANY `(.L_x_315) ;  /* 0xfffffffd00d81947 */ /* 0x001fea000393ffff */
[----:B------:R-:W0:Y:S01]  /*b400*/  S2R R2, SR_TID.X ;  /* 0x0000000000027919 */ /* 0x000e220000002100 */
[----:B------:R-:W-:Y:S01]  /*b410*/  UMOV UR4, 0x40 ;  /* 0x0000004000047882 */ /* 0x000fe20000000000 */
[----:B0-----:R-:W-:-:S04]  /*b420*/  LOP3.LUT R2, R2, 0x1f, RZ, 0xc0, !PT ;  /* 0x0000001f02027812 */ /* 0x001fc800078ec0ff */
[----:B------:R-:W-:-:S04]  /*b430*/  ISETP.NE.AND P2, PT, R2, RZ, PT ;  /* 0x000000ff0200720c */ /* 0x000fc80003f45270 */
[----:B------:R-:W-:-:S09]  /*b440*/  PLOP3.LUT P1, PT, P2, PT, PT, 0x8, 0x0 ;  /* 0x000000000000781c */ /* 0x000fd2000172e170 */
[----:B------:R-:W-:-:S05]  /*b450*/  VOTEU.ALL UP0, P2 ;  /* 0x00000000003f7886 */ /* 0x000fca0001000000 */
.L_x_316:
[----:B------:R-:W-:Y:S02]  /*b460*/  PLOP3.LUT P0, PT, P0, P1, PT, 0xa2, 0x0 ;  /* 0x000000000000781c */ /* 0x000fe40000703472 */
[----:B------:R-:W-:-:S08]  /*b470*/  @P1 R2UR P0, UR7, R6 ;  /* 0x00000000060712ca */ /* 0x000fd00000000000 */
        /* <DEDUP_REMOVED lines=13> */
.L_x_317:
        /* <DEDUP_REMOVED lines=9> */
[----:B------:R-:W0:Y:S01]  /*b5e0*/  LDC.64 R2, c[0x0][0x3f8] ;  /* 0x0000fe00ff027b82 */ /* 0x000e220000000a00 */
[----:B------:R-:W-:Y:S02]  /*b5f0*/  ULDC.64 UR4, c[0x0][0xa08] ;  /* 0x0002820000047ab9 */ /* 0x000fe40000000a00 */
[----:B0-----:R-:W-:Y:S01]  /*b600*/  LOP3.LUT P0, RZ, R2, UR4, RZ, 0xfc, !PT ;  /* 0x0000000402ff7c12 */ /* 0x001fe2000f80fcff */
[----:B------:R-:W-:-:S03]  /*b610*/  UMOV UR4, 0xffffffff ;  /* 0xffffffff00047882 */ /* 0x000fc60000000000 */
[----:B------:R-:W-:-:S04]  /*b620*/  LOP3.LUT P0, RZ, R3, UR5, RZ, 0xfc, P0 ;  /* 0x0000000503ff7c12 */ /* 0x000fc8000800fcff */
[----:B-----5:R-:W-:Y:S01]  /*b630*/  SEL R5, R0, RZ, !P0 ;  /* 0x000000ff00057207 */ /* 0x020fe20004000000 */
[----:B------:R-:W-:Y:S08]  /*b640*/  BRA.DIV UR4, `(.L_x_318) ;  /* 0x0000003604a47947 */ /* 0x000ff0000b800000 */
.L_x_388:
[----:B------:R-:W2:Y:S01]  /*b650*/  LDL R7, [R1+0x18] ;  /* 0x0000180001077983 */ /* 0x000ea20000100800 */
[----:B------:R-:W-:Y:S01]  /*b660*/  UMOV UR4, 0xffffffff ;  /* 0xffffffff00047882 */ /* 0x000fe20000000000 */
[----:B------:R-:W-:Y:S01]  /*b670*/  SHF.R.S32.HI R12, RZ, 0x1f, R0 ;  /* 0x0000001fff0c7819 */ /* 0x000fe20000011400 */
[----:B--2---:R-:W-:Y:S01]  /*b680*/  VIADD R7, R7, 0xffffffff ;  /* 0xffffffff07077836 */ /* 0x004fe20000000000 */
[----:B------:R-:W-:Y:S06]  /*b690*/  BRA.DIV UR4, `(.L_x_319) ;  /* 0x0000003604c47947 */ /* 0x000fec000b800000 */
[----:B------:R-:W-:-:S13]  /*b6a0*/  ELECT P6, URZ, PT ;  /* 0x00000000003f782f */ /* 0x000fda00038c0000 */
.L_x_391:
[----:B------:R-:W-:Y:S05]  /*b6b0*/  @!P6 BRA `(.L_x_320) ;  /* 0x000000040038e947 */ /* 0x000fea0003800000 */
[----:B------:R0:W-:Y:S01]  /*b6c0*/  STL [R1+0xc], R7 ;  /* 0x00000c0701007387 */ /* 0x0001e20000100800 */
[----:B------:R-:W-:-:S04]  /*b6d0*/  ISETP.NE.U32.AND P0, PT, R2, RZ, PT ;  /* 0x000000ff0200720c */ /* 0x000fc80003f05070 */
[----:B------:R-:W-:-:S13]  /*b6e0*/  ISETP.NE.AND.EX P0, PT, R3, RZ, PT, P0 ;  /* 0x000000ff0300720c */ /* 0x000fda0003f05300 */
[----:B0-----:R-:W-:Y:S05]  /*b6f0*/  @!P0 BRA `(.L_x_321) ;  /* 0x0000000000508947 */ /* 0x001fea0003800000 */
[----:B------:R-:W0:Y:S01]  /*b700*/  LDC R10, c[0x0][0x41c] ;  /* 0x00010700ff0a7b82 */ /* 0x000e220000000800 */
[----:B------:R-:W-:Y:S01]  /*b710*/  IMAD.MOV.U32 R5, RZ, RZ, R7 ;  /* 0x000000ffff057224 */ /* 0x000fe200078e0007 */
[----:B------:R-:W-:Y:S01]  /*b720*/  ULDC.64 UR4, c[0x0][0x408] ;  /* 0x0001020000047ab9 */ /* 0x000fe20000000a00 */
[----:B------:R-:W-:Y:S01]  /*b730*/  ULDC.64 UR6, c[0x0][0x208] ;  /* 0x0000820000067ab9 */ /* 0x000fe20000000a00 */
[----:B0-----:R-:W-:-:S13]  /*b740*/  ISETP.NE.AND P0, PT, R10, 0x1, PT ;  /* 0x000000010a00780c */ /* 0x001fda0003f05270 */
[----:B------:R-:W0:Y:S02]  /*b750*/  @P0 LDC.64 R8, c[0x0][0x420] ;  /* 0x00010800ff080b82 */ /* 0x000e240000000a00 */
[----:B0-----:R-:W-:-:S05]  /*b760*/  @P0 IMAD.HI.U32 R8, R7, R8, RZ ;  /* 0x0000000807080227 */ /* 0x001fca00078e00ff */
[----:B------:R-:W-:-:S05]  /*b770*/  @P0 SHF.R.U32.HI R5, RZ, R9, R8 ;  /* 0x00000009ff050219 */ /* 0x000fca0000011608 */
[----:B------:R-:W-:-:S04]  /*b780*/  IMAD.MOV R8, RZ, RZ, -R5 ;  /* 0x000000ffff087224 */ /* 0x000fc800078e0a05 */
[----:B------:R-:W-:Y:S02]  /*b790*/  IMAD R9, R10, R8, R7 ;  /* 0x000000080a097224 */ /* 0x000fe400078e0207 */
[----:B------:R-:W-:-:S03]  /*b7a0*/  IMAD R8, R12, UR4, RZ ;  /* 0x000000040c087c24 */ /* 0x000fc6000f8e02ff */
[----:B------:R0:W-:Y:S01]  /*b7b0*/  STL [R1+0xc], R9 ;  /* 0x00000c0901007387 */ /* 0x0001e20000100800 */
[----:B------:R-:W-:Y:S01]  /*b7c0*/  IMAD R10, R0, UR5, R8 ;  /* 0x00000005000a7c24 */ /* 0x000fe2000f8e0208 */
[----:B------:R-:W-:Y:S02]  /*b7d0*/  MOV R8, R5 ;  /* 0x0000000500087202 */ /* 0x000fe40000000f00 */
[----:B0-----:R-:W-:-:S03]  /*b7e0*/  SHF.R.S32.HI R9, RZ, 0x1f, R5 ;  /* 0x0000001fff097819 */ /* 0x001fc60000011405 */
[----:B------:R-:W-:-:S04]  /*b7f0*/  IMAD.WIDE.U32 R8, R0, UR4, R8 ;  /* 0x0000000400087c25 */ /* 0x000fc8000f8e0008 */
[----:B------:R-:W-:Y:S01]  /*b800*/  IMAD.IADD R5, R9, 0x1, R10 ;  /* 0x0000000109057824 */ /* 0x000fe200078e020a */
[----:B------:R-:W-:-:S04]  /*b810*/  LEA R10, P0, R8, R2, 0x2 ;  /* 0x00000002080a7211 */ /* 0x000fc800078010ff */
[----:B------:R-:W-:-:S05]  /*b820*/  LEA.HI.X R11, R8, R3, R5, 0x2, P0 ;  /* 0x00000003080b7211 */ /* 0x000fca00000f1405 */
[----:B------:R0:W5:Y:S04]  /*b830*/  LDG.E R5, desc[UR6][R10.64] ;  /* 0x000000060a057981 */ /* 0x000168000c1e1900 */
.L_x_321:
[----:B------:R-:W2:Y:S01]  /*b840*/  LDL R8, [R1] ;  /* 0x0000000001087983 */ /* 0x000ea20000100800 */
[----:B0-----:R-:W-:-:S03]  /*b850*/  MOV R10, 0x400 ;  /* 0x00000400000a7802 */ /* 0x001fc60000000f00 */
[----:B------:R-:W3:Y:S01]  /*b860*/  LDL R9, [R1+0x8] ;  /* 0x0000080001097983 */ /* 0x000ee20000100800 */
[----:B------:R-:W0:Y:S02]  /*b870*/  S2R R11, SR_CgaCtaId ;  /* 0x00000000000b7919 */ /* 0x000e240000008800 */
[----:B0-----:R-:W-:-:S05]  /*b880*/  LEA R10, R11, R10, 0x18 ;  /* 0x0000000a0b0a7211 */ /* 0x001fca00078ec0ff */
[----:B--2---:R-:W-:Y:S01]  /*b890*/  IMAD R8, R8, 0x8, R10 ;  /* 0x0000000808087824 */ /* 0x004fe200078e020a */
[----:B---3--:R-:W-:-:S04]  /*b8a0*/  SHF.L.U32 R9, R9, 0x1f, RZ ;  /* 0x0000001f09097819 */ /* 0x008fc800000006ff */
[----:B------:R-:W0:Y:S02]  /*b8b0*/  SYNCS.PHASECHK.TRANS64.TRYWAIT P0, [R8+URZ+0x34840], R9 ;  /* 0x03484009080075a7 */ /* 0x000e24000800017f */
[----:B0-----:R-:W-:Y:S05]  /*b8c0*/  @!P0 BRA `(.L_x_322) ;  /* 0x0000003400588947 */ /* 0x001fea0003800000 */
.L_x_392:
[----:B------:R-:W1:Y:S02]  /*b8d0*/  S2R R10, SR_TID.X ;  /* 0x00000000000a7919 */ /* 0x000e640000002100 */
[----:B-1----:R-:W-:-:S04]  /*b8e0*/  LOP3.LUT R10, R10, 0x7f, RZ, 0xc0, !PT ;  /* 0x0000007f0a0a7812 */ /* 0x002fc800078ec0ff */
[----:B------:R-:W-:-:S13]  /*b8f0*/  ISETP.NE.AND P0, PT, R10, RZ, PT ;  /* 0x000000ff0a00720c */ /* 0x000fda0003f05270 */
[----:B------:R-:W-:Y:S05]  /*b900*/  @P0 BRA `(.L_x_323) ;  /* 0x00000000001c0947 */ /* 0x000fea0003800000 */
[----:B------:R-:W1:Y:S01]  /*b910*/  S2R R10, SR_TID.X ;  /* 0x00000000000a7919 */ /* 0x000e620000002100 */
[----:B0-----:R-:W-:-:S04]  /*b920*/  IMAD.MOV.U32 R9, RZ, RZ, 0xc000 ;  /* 0x0000c000ff097424 */ /* 0x001fc800078e00ff */
[----:B------:R2:W-:Y:S01]  /*b930*/  SYNCS.ARRIVE.TRANS64 RZ, [R8+URZ+0x34830], R9 ;  /* 0x0348300908ff79a7 */ /* 0x0005e2000800003f */
[----:B-1----:R-:W-:-:S04]  /*b940*/  LOP3.LUT R10, R10, 0x1f, RZ, 0xc0, !PT ;  /* 0x0000001f0a0a7812 */ /* 0x002fc800078ec0ff */
[----:B------:R-:W-:-:S13]  /*b950*/  ISETP.NE.AND P1, PT, R10, RZ, PT ;  /* 0x000000ff0a00720c */ /* 0x000fda0003f25270 */
[----:B--2---:R-:W-:Y:S05]  /*b960*/  @!P1 BRA `(.L_x_323) ;  /* 0x0000000000049947 */ /* 0x004fea0003800000 */
[----:B------:R-:W-:Y:S01]  /*b970*/  BPT.TRAP 0x1 ;  /* 0x000000040000795c */ /* 0x000fe20000300000 */
.L_x_323:
[----:B------:R-:W2:Y:S01]  /*b980*/  LDL R11, [R1] ;  /* 0x00000000010b7983 */ /* 0x000ea20000100800 */
[----:B------:R-:W-:-:S03]  /*b990*/  MOV R13, 0x400 ;  /* 0x00000400000d7802 */ /* 0x000fc60000000f00 */
[----:B------:R-:W3:Y:S04]  /*b9a0*/  LDL R10, [R1+0xc] ;  /* 0x00000c00010a7983 */ /* 0x000ee80000100800 */
[----:B0-----:R-:W4:Y:S01]  /*b9b0*/  LDL R9, [R1+0x4] ;  /* 0x0000040001097983 */ /* 0x001f220000100800 */
[----:B------:R-:W0:Y:S01]  /*b9c0*/  S2R R14, SR_CgaCtaId ;  /* 0x00000000000e7919 */ /* 0x000e220000008800 */
[----:B------:R-:W-:Y:S01]  /*b9d0*/  R2UR UR9, R8 ;  /* 0x00000000080972ca */ /* 0x000fe200000e0000 */
[----:B------:R-:W-:Y:S01]  /*b9e0*/  UIADD3 UR4, UP0, UR36, 0x370, URZ ;  /* 0x0000037024047890 */ /* 0x000fe2000ff1e03f */
[----:B------:R-:W-:Y:S02]  /*b9f0*/  R2UR UR12, R4 ;  /* 0x00000000040c72ca */ /* 0x000fe400000e0000 */
[----:B-----5:R-:W-:-:S02]  /*ba00*/  R2UR UR13, R5 ;  /* 0x00000000050d72ca */ /* 0x020fc400000e0000 */
[----:B0-----:R-:W-:-:S07]  /*ba10*/  LEA R13, R14, R13, 0x18 ;  /* 0x0000000d0e0d7211 */ /* 0x001fce00078ec0ff */
[----:B------:R-:W-:Y:S01]  /*ba20*/  UIADD3 UR9, UR9, 0x34830, URZ ;  /* 0x0003483009097890 */ /* 0x000fe2000fffe03f */
[----:B------:R-:W-:Y:S01]  /*ba30*/  UMOV UR10, URZ ;  /* 0x0000003f000a7c82 */ /* 0x000fe20008000000 */
[----:B------:R-:W-:Y:S01]  /*ba40*/  UMOV UR6, 0x0 ;  /* 0x0000000000067882 */ /* 0x000fe20000000000 */
[----:B------:R-:W-:Y:S01]  /*ba50*/  UMOV UR7, 0x14f00000 ;  /* 0x14f0000000077882 */ /* 0x000fe20000000000 */
[----:B------:R-:W-:Y:S01]  /*ba60*/  UMOV UR16, 0x40 ;  /* 0x0000004000107882 */ /* 0x000fe20000000000 */
[----:B--2---:R-:W-:Y:S01]  /*ba70*/  IMAD R8, R11, 0xc000, R13 ;  /* 0x0000c0000b087824 */ /* 0x004fe200078e020d */
[----:B---3--:R-:W-:-:S04]  /*ba80*/  R2UR UR11, R10 ;  /* 0x000000000a0b72ca */ /* 0x008fc800000e0000 */
[----:B------:R-:W-:Y:S02]  /*ba90*/  R2UR UR8, R8 ;  /* 0x00000000080872ca */ /* 0x000fe400000e0000 */
[----:B----4-:R-:W-:-:S11]  /*baa0*/  R2UR UR5, R9 ;  /* 0x00000000090572ca */ /* 0x010fd600000e0000 */
[----:B------:R-:W-:Y:S02]  /*bab0*/  UIADD3 UR14, UR8, 0x1c400, URZ ;  /* 0x0001c400080e7890 */ /* 0x000fe4000fffe03f */
[----:B------:R-:W-:Y:S02]  /*bac0*/  ULEA UR11, UR11, UR5, 0x7 ;  /* 0x000000050b0b7291 */ /* 0x000fe4000f8e383f */
[----:B------:R-:W-:Y:S02]  /*bad0*/  UIADD3.X UR5, URZ, UR37, URZ, UP0, !UPT ;  /* 0x000000253f057290 */ /* 0x000fe400087fe43f */
[----:B------:R-:W-:Y:S02]  /*bae0*/  UIADD3 UR15, UR8, 0x20400, URZ ;  /* 0x00020400080f7890 */ /* 0x000fe4000fffe03f */
[----:B------:R-:W-:-:S03]  /*baf0*/  UIADD3 UR17, UR8, 0x24400, URZ ;  /* 0x0002440008117890 */ /* 0x000fc6000fffe03f */
[----:B------:R-:W-:Y:S02]  /*bb00*/  UMOV UR8, UR14 ;  /* 0x0000000e00087c82 */ /* 0x000fe40008000000 */
[----:B------:R0:W-:Y:S01]  /*bb10*/  UTMALDG.4D [UR8], [UR4], desc[UR6] ;  /* 0x00000608040075b4 */ /* 0x0001e20008019000 */
[----:B------:R-:W-:Y:S01]  /*bb20*/  UMOV UR14, 0x80 ;  /* 0x00000080000e7882 */ /* 0x000fe20000000000 */
[----:B0-----:R-:W-:Y:S01]  /*bb30*/  UMOV UR8, UR15 ;  /* 0x0000000f00087c82 */ /* 0x001fe20008000000 */
[----:B------:R-:W-:Y:S02]  /*bb40*/  UMOV UR10, UR16 ;  /* 0x00000010000a7c82 */ /* 0x000fe40008000000 */
[----:B------:R0:W-:Y:S02]  /*bb50*/  UTMALDG.4D [UR8], [UR4], desc[UR6] ;  /* 0x00000608040075b4 */ /* 0x0001e40008019000 */
[----:B0-----:R-:W-:Y:S01]  /*bb60*/  UMOV UR8, UR17 ;  /* 0x0000001100087c82 */ /* 0x001fe20008000000 */
[----:B------:R-:W-:-:S02]  /*bb70*/  UMOV UR10, UR14 ;  /* 0x0000000e000a7c82 */ /* 0x000fc40008000000 */
[----:B------:R0:W-:Y:S02]  /*bb80*/  UTMALDG.4D [UR8], [UR4], desc[UR6] ;  /* 0x00000608040075b4 */ /* 0x0001e40008019000 */
[----:B0-----:R-:W-:Y:S01]  /*bb90*/  NOP ;  /* 0x0000000000007918 */ /* 0x001fe20000000000 */
.L_x_320:
[----:B------:R-:W2:Y:S01]  /*bba0*/  LDL.LU R11, [R1+0x28] ;  /* 0x00002800010b7983 */ /* 0x000ea20000300800 */
[----:B------:R-:W-:Y:S01]  /*bbb0*/  MOV R9, 0x400 ;  /* 0x0000040000097802 */ /* 0x000fe20000000f00 */
[----:B------:R-:W-:Y:S05]  /*bbc0*/  WARPSYNC.ALL ;  /* 0x0000000000007948 */ /* 0x000fea0003800000 */
[----:B------:R-:W0:Y:S01]  /*bbd0*/  S2R R10, SR_CgaCtaId ;  /* 0x00000000000a7919 */ /* 0x000e220000008800 */
[----:B------:R-:W-:-:S13]  /*bbe0*/  ELECT P0, URZ, PT ;  /* 0x00000000003f782f */ /* 0x000fda0003800000 */
[----:B------:R-:W-:Y:S01]  /*bbf0*/  @P0 R2UR UR13, R6 ;  /* 0x00000000060d02ca */ /* 0x000fe200000e0000 */
[----:B------:R-:W-:Y:S01]  /*bc00*/  UIADD3 UR4, UP0, UR36, 0x270, URZ ;  /* 0x0000027024047890 */ /* 0x000fe2000ff1e03f */
[----:B------:R-:W-:Y:S01]  /*bc10*/  @P0 R2UR UR12, R18 ;  /* 0x00000000120c02ca */ /* 0x000fe200000e0000 */
[----:B------:R-:W-:Y:S01]  /*bc20*/  UMOV UR6, 0x0 ;  /* 0x0000000000067882 */ /* 0x000fe20000000000 */
[C---:B------:R-:W-:Y:S01]  /*bc30*/  @P0 R2UR UR11, R17.reuse ;  /* 0x00000000110b02ca */ /* 0x040fe200000e0000 */
[----:B------:R-:W-:Y:S01]  /*bc40*/  UIADD3.X UR5, URZ, UR37, URZ, UP0, !UPT ;  /* 0x000000253f057290 */ /* 0x000fe200087fe43f */
[----:B------:R-:W-:Y:S01]  /*bc50*/  @P0 R2UR UR21, R6 ;  /* 0x00000000061502ca */ /* 0x000fe200000e0000 */
[----:B------:R-:W-:Y:S01]  /*bc60*/  UMOV UR7, 0x12f00000 ;  /* 0x12f0000000077882 */ /* 0x000fe20000000000 */
[----:B------:R-:W-:Y:S01]  /*bc70*/  UMOV UR10, URZ ;  /* 0x0000003f000a7c82 */ /* 0x000fe20008000000 */
[----:B------:R-:W-:Y:S01]  /*bc80*/  @P0 R2UR UR20, R18 ;  /* 0x00000000121402ca */ /* 0x000fe200000e0000 */
[----:B------:R-:W-:Y:S01]  /*bc90*/  UMOV UR14, 0x0 ;  /* 0x00000000000e7882 */ /* 0x000fe20000000000 */
[----:B------:R-:W-:Y:S01]  /*bca0*/  @P0 R2UR UR19, R17 ;  /* 0x00000000111302ca */ /* 0x000fe200000e0000 */
[----:B------:R-:W-:Y:S01]  /*bcb0*/  @P0 IMAD.MOV.U32 R8, RZ, RZ, 0xc000 ;  /* 0x0000c000ff080424 */ /* 0x000fe200078e00ff */
[----:B------:R-:W-:Y:S01]  /*bcc0*/  UMOV UR15, 0x12f00000 ;  /* 0x12f00000000f7882 */ /* 0x000fe20000000000 */
[----:B------:R-:W-:Y:S01]  /*bcd0*/  UMOV UR18, 0x40 ;  /* 0x0000004000127882 */ /* 0x000fe20000000000 */
[----:B------:R-:W-:Y:S01]  /*bce0*/  UMOV UR22, 0x0 ;  /* 0x0000000000167882 */ /* 0x000fe20000000000 */
[----:B------:R-:W-:Y:S01]  /*bcf0*/  UMOV UR23, 0x12f00000 ;  /* 0x12f0000000177882 */ /* 0x000fe20000000000 */
[----:B------:R-:W-:Y:S01]  /*bd00*/  BSSY B0, `(.L_x_324) ;  /* 0x0000019000007945 */ /* 0x000fe20003800000 */
[----:B0-----:R-:W-:Y:S01]  /*bd10*/  LEA R9, R10, R9, 0x18 ;  /* 0x000000090a097211 */ /* 0x001fe200078ec0ff */
[----:B------:R-:W-:Y:S03]  /*bd20*/  BAR.SYNC.DEFER_BLOCKING 0x8, 0x120 ;  /* 0x0204800000007b1d */ /* 0x000fe60000010000 */
[----:B------:R-:W-:-:S13]  /*bd30*/  R2UR UR24, R9 ;  /* 0x00000000091872ca */ /* 0x000fda00000e0000 */
[----:B------:R-:W-:Y:S02]  /*bd40*/  UIADD3 UR8, UR24, 0x10400, URZ ;  /* 0x0001040018087890 */ /* 0x000fe4000fffe03f */
[----:B------:R-:W-:Y:S02]  /*bd50*/  UIADD3 UR9, UR24, 0x34800, URZ ;  /* 0x0003480018097890 */ /* 0x000fe4000fffe03f */
[----:B------:R-:W-:Y:S01]  /*bd60*/  UIADD3 UR16, UR24, 0x14400, URZ ;  /* 0x0001440018107890 */ /* 0x000fe2000fffe03f */
[----:B------:R0:W-:Y:S04]  /*bd70*/  @P0 SYNCS.ARRIVE.TRANS64 RZ, [R9+URZ+0x34800], R8 ;  /* 0x0348000809ff09a7 */ /* 0x0001e8000800003f */
[----:B------:R-:W-:Y:S02]  /*bd80*/  UMOV UR17, UR9 ;  /* 0x0000000900117c82 */ /* 0x000fe40008000000 */
[----:B------:R1:W-:Y:S02]  /*bd90*/  UTMALDG.4D [UR8], [UR4], desc[UR6] ;  /* 0x00000608040075b4 */ /* 0x0003e40008019000 */
[----:B------:R0:W-:Y:S01]  /*bda0*/  UTMALDG.4D [UR16], [UR4], desc[UR14] ;  /* 0x00000e10040075b4 */ /* 0x0001e20008019000 */
[----:B-1----:R-:W-:Y:S01]  /*bdb0*/  @P0 R2UR UR13, R6 ;  /* 0x00000000060d02ca */ /* 0x002fe200000e0000 */
[----:B------:R-:W-:Y:S01]  /*bdc0*/  UIADD3 UR8, UR24, 0x18400, URZ ;  /* 0x0001840018087890 */ /* 0x000fe2000fffe03f */
[----:B------:R-:W-:Y:S01]  /*bdd0*/  @P0 R2UR UR12, R18 ;  /* 0x00000000120c02ca */ /* 0x000fe200000e0000 */
[----:B------:R-:W-:Y:S01]  /*bde0*/  UMOV UR10, 0x80 ;  /* 0x00000080000a7882 */ /* 0x000fe20000000000 */
[----:B------:R-:W-:-:S13]  /*bdf0*/  @P0 R2UR UR11, R17 ;  /* 0x00000000110b02ca */ /* 0x000fda00000e0000 */
[----:B------:R0:W-:Y:S01]  /*be00*/  UTMALDG.4D [UR8], [UR4], desc[UR22] ;  /* 0x00001608040075b4 */ /* 0x0001e20008019000 */
[----:B--2---:R-:W-:-:S05]  /*be10*/  VIADD R11, R11, 0x1 ;  /* 0x000000010b0b7836 */ /* 0x004fca0000000000 */
[----:B------:R-:W-:Y:S01]  /*be20*/  LEA.HI R6, R11, R11, RZ, 0x1 ;  /* 0x0000000b0b067211 */ /* 0x000fe200078f08ff */
[----:B------:R0:W-:Y:S03]  /*be30*/  STL [R1+0x28], R11 ;  /* 0x0000280b01007387 */ /* 0x0001e60000100800 */
[----:B------:R-:W-:-:S05]  /*be40*/  LOP3.LUT R6, R6, 0xfffffffe, RZ, 0xc0, !PT ;  /* 0xfffffffe06067812 */ /* 0x000fca00078ec0ff */
[----:B------:R-:W-:-:S05]  /*be50*/  IMAD.IADD R6, R11, 0x1, -R6 ;  /* 0x000000010b067824 */ /* 0x000fca00078e0a06 */
[----:B------:R-:W-:-:S04]  /*be60*/  SHF.L.U32 R6, R6, 0x1f, RZ ;  /* 0x0000001f06067819 */ /* 0x000fc800000006ff */
[----:B------:R-:W1:Y:S02]  /*be70*/  SYNCS.PHASECHK.TRANS64.TRYWAIT P0, [R9+URZ+0x34820], R6 ;  /* 0x03482006090075a7 */ /* 0x000e64000800017f */
[----:B01----:R-:W-:Y:S05]  /*be80*/  @!P0 BRA `(.L_x_325) ;  /* 0x0000002c00fc8947 */ /* 0x003fea0003800000 */
.L_x_393:
[----:B------:R-:W-:Y:S05]  /*be90*/  BSYNC B0 ;  /* 0x0000000000007941 */ /* 0x000fea0003800000 */
.L_x_324:
[----:B0-----:R-:W2:Y:S01]  /*bea0*/  LDL.LU R8, [R1+0x24] ;  /* 0x0000240001087983 */ /* 0x001ea20000300800 */
[----:B------:R-:W-:Y:S01]  /*beb0*/  BSSY B0, `(.L_x_326) ;  /* 0x000019a000007945 */ /* 0x000fe20003800000 */
[----:B--2---:R-:W-:-:S13]  /*bec0*/  ISETP.GE.AND P0, PT, R8, 0x81, PT ;  /* 0x000000810800780c */ /* 0x004fda0003f06270 */
[----:B------:R-:W-:Y:S05]  /*bed0*/  @!P0 BRA `(.L_x_327) ;  /* 0x00000018005c8947 */ /* 0x000fea0003800000 */
[----:B------:R-:W2:Y:S01]  /*bee0*/  LDL R8, [R1+0x18] ;  /* 0x0000180001087983 */ /* 0x000ea20000100800 */
[----:B------:R-:W-:Y:S01]  /*bef0*/  IMAD.MOV.U32 R6, RZ, RZ, 0x1 ;  /* 0x00000001ff067424 */ /* 0x000fe200078e00ff */
[----:B------:R-:W-:Y:S01]  /*bf00*/  BSSY B1, `(.L_x_328) ;  /* 0x000008f000017945 */ /* 0x000fe20003800000 */
[----:B--2---:R-:W-:-:S04]  /*bf10*/  IADD3 R14, -R8, RZ, RZ ;  /* 0x000000ff080e7210 */ /* 0x004fc80007ffe1ff */
[----:B------:R-:W-:-:S05]  /*bf20*/  VIADDMNMX R14, R14, R6, 0xffffffff, !PT ;  /* 0xffffffff0e0e7446 */ /* 0x000fca0007800106 */
[----:B------:R-:W-:-:S05]  /*bf30*/  IMAD.IADD R6, R8, 0x1, R14 ;  /* 0x0000000108067824 */ /* 0x000fca00078e020e */
[----:B------:R-:W-:-:S04]  /*bf40*/  LOP3.LUT R6, R6, 0x1, RZ, 0xc0, !PT ;  /* 0x0000000106067812 */ /* 0x000fc800078ec0ff */
[----:B------:R-:W-:Y:S01]  /*bf50*/  ISETP.NE.U32.AND P0, PT, R6, 0x1, PT ;  /* 0x000000010600780c */ /* 0x000fe20003f05070 */
[----:B------:R-:W-:-:S12]  /*bf60*/  VIADD R6, R8, 0xfffffffe ;  /* 0xfffffffe08067836 */ /* 0x000fd80000000000 */
[----:B------:R-:W-:Y:S05]  /*bf70*/  @P0 BRA `(.L_x_329) ;  /* 0x00000008001c0947 */ /* 0x000fea0003800000 */
[----:B------:R-:W2:Y:S04]  /*bf80*/  LDL R9, [R1] ;  /* 0x0000000001097983 */ /* 0x000ea80000100800 */
[----:B------:R-:W3:Y:S01]  /*bf90*/  LDL R8, [R1+0x8] ;  /* 0x0000080001087983 */ /* 0x000ee20000100800 */
[----:B------:R-:W-:Y:S01]  /*bfa0*/  BSSY B2, `(.L_x_330) ;  /* 0x0000080000027945 */ /* 0x000fe20003800000 */
[----:B--2---:R-:W-:-:S05]  /*bfb0*/  VIADD R13, R9, 0x1 ;  /* 0x00000001090d7836 */ /* 0x004fca0000000000 */
[----:B------:R-:W-:-:S04]  /*bfc0*/  ISETP.NE.AND P0, PT, R13, 0x2, PT ;  /* 0x000000020d00780c */ /* 0x000fc80003f05270 */
[----:B------:R-:W-:Y:S02]  /*bfd0*/  SEL R15, RZ, 0x1, P0 ;  /* 0x00000001ff0f7807 */ /* 0x000fe40000000000 */
[----:B------:R-:W-:Y:S02]  /*bfe0*/  SEL R13, R13, RZ, P0 ;  /* 0x000000ff0d0d7207 */ /* 0x000fe40000000000 */
[----:B---3--:R-:W-:Y:S01]  /*bff0*/  LOP3.LUT R15, R8, R15, RZ, 0x3c, !PT ;  /* 0x0000000f080f7212 */ /* 0x008fe200078e3cff */
[----:B------:R-:W-:Y:S06]  /*c000*/  @!P6 BRA `(.L_x_331) ;  /* 0x0000000400e4e947 */ /* 0x000fec0003800000 */
[----:B------:R-:W-:Y:S01]  /*c010*/  ISETP.NE.U32.AND P0, PT, R2, RZ, PT ;  /* 0x000000ff0200720c */ /* 0x000fe20003f05070 */
[----:B------:R-:W-:-:S03]  /*c020*/  IMAD.MOV.U32 R8, RZ, RZ, R5 ;  /* 0x000000ffff087224 */ /* 0x000fc600078e0005 */
[----:B------:R-:W-:-:S13]  /*c030*/  ISETP.NE.AND.EX P0, PT, R3, RZ, PT, P0 ;  /* 0x000000ff0300720c */ /* 0x000fda0003f05300 */
[----:B------:R-:W-:Y:S05]  /*c040*/  @!P0 BRA `(.L_x_332) ;  /* 0x0000000000488947 */ /* 0x000fea0003800000 */
[----:B------:R-:W0:Y:S01]  /*c050*/  LDC R18, c[0x0][0x41c] ;  /* 0x00010700ff127b82 */ /* 0x000e220000000800 */
[----:B------:R-:W-:Y:S01]  /*c060*/  ULDC.64 UR4, c[0x0][0x408] ;  /* 0x0001020000047ab9 */ /* 0x000fe20000000a00 */
[----:B------:R-:W-:Y:S01]  /*c070*/  ULDC.64 UR6, c[0x0][0x208] ;  /* 0x0000820000067ab9 */ /* 0x000fe20000000a00 */
[----:B0-----:R-:W-:-:S13]  /*c080*/  ISETP.NE.AND P0, PT, R18, 0x1, PT ;  /* 0x000000011200780c */ /* 0x001fda0003f05270 */
[----:B------:R-:W0:Y:S02]  /*c090*/  @P0 LDC.64 R8, c[0x0][0x420] ;  /* 0x00010800ff080b82 */ /* 0x000e240000000a00 */
[----:B0-----:R-:W-:-:S04]  /*c0a0*/  @P0 IMAD.HI.U32 R10, R6, R8, RZ ;  /* 0x00000008060a0227 */ /* 0x001fc800078e00ff */
[----:B------:R-:W-:Y:S01]  /*c0b0*/  IMAD.MOV.U32 R8, RZ, RZ, R6 ;  /* 0x000000ffff087224 */ /* 0x000fe200078e0006 */
[----:B------:R-:W-:Y:S01]  /*c0c0*/  @P0 SHF.R.U32.HI R8, RZ, R9, R10 ;  /* 0x00000009ff080219 */ /* 0x000fe2000001160a */
[----:B------:R-:W-:-:S03]  /*c0d0*/  IMAD R10, R12, UR4, RZ ;  /* 0x000000040c0a7c24 */ /* 0x000fc6000f8e02ff */
[----:B------:R-:W-:Y:S01]  /*c0e0*/  SHF.R.S32.HI R9, RZ, 0x1f, R8 ;  /* 0x0000001fff097819 */ /* 0x000fe20000011408 */
[C---:B------:R-:W-:Y:S02]  /*c0f0*/  IMAD R17, R0.reuse, UR5, R10 ;  /* 0x0000000500117c24 */ /* 0x040fe4000f8e020a */
[----:B------:R-:W-:-:S04]  /*c100*/  IMAD.WIDE.U32 R10, R0, UR4, R8 ;  /* 0x00000004000a7c25 */ /* 0x000fc8000f8e0008 */
[----:B------:R-:W-:Y:S01]  /*c110*/  IMAD.MOV R8, RZ, RZ, -R8 ;  /* 0x000000ffff087224 */ /* 0x000fe200078e0a08 */
[----:B------:R-:W-:Y:S02]  /*c120*/  IADD3 R17, R17, R11, RZ ;  /* 0x0000000b11117210 */ /* 0x000fe40007ffe0ff */
[----:B------:R-:W-:Y:S01]  /*c130*/  LEA R2, P0, R10, R2, 0x2 ;  /* 0x000000020a027211 */ /* 0x000fe200078010ff */
[----:B------:R-:W-:-:S03]  /*c140*/  IMAD R6, R18, R8, R6 ;  /* 0x0000000812067224 */ /* 0x000fc600078e0206 */
[----:B------:R-:W-:-:S05]  /*c150*/  LEA.HI.X R3, R10, R3, R17, 0x2, P0 ;  /* 0x000000030a037211 */ /* 0x000fca00000f1411 */
[----:B------:R0:W5:Y:S04]  /*c160*/  LDG.E R8, desc[UR6][R2.64] ;  /* 0x0000000602087981 */ /* 0x000168000c1e1900 */
.L_x_332:
[----:B0-----:R-:W0:Y:S01]  /*c170*/  S2R R3, SR_CgaCtaId ;  /* 0x0000000000037919 */ /* 0x001e220000008800 */
[----:B------:R-:W-:-:S04]  /*c180*/  MOV R2, 0x400 ;  /* 0x0000040000027802 */ /* 0x000fc80000000f00 */
[----:B0-----:R-:W-:Y:S02]  /*c190*/  LEA R2, R3, R2, 0x18 ;  /* 0x0000000203027211 */ /* 0x001fe400078ec0ff */
[----:B------:R-:W-:-:S03]  /*c1a0*/  SHF.L.U32 R3, R15, 0x1f, RZ ;  /* 0x0000001f0f037819 */ /* 0x000fc600000006ff */
[----:B------:R-:W-:-:S04]  /*c1b0*/  IMAD R2, R13, 0x8, R2 ;  /* 0x000000080d027824 */ /* 0x000fc800078e0202 */
[----:B------:R-:W0:Y:S02]  /*c1c0*/  SYNCS.PHASECHK.TRANS64.TRYWAIT P0, [R2+URZ+0x34840], R3 ;  /* 0x03484003020075a7 */ /* 0x000e24000800017f */
[----:B0-----:R-:W-:Y:S05]  /*c1d0*/  @!P0 BRA `(.L_x_333) ;  /* 0x0000002c00488947 */ /* 0x001fea0003800000 */
.L_x_394:
        /* <DEDUP_REMOVED lines=11> */
.L_x_334:
[----:B------:R-:W2:Y:S04]  /*c290*/  LDL R17, [R1+0x4] ;  /* 0x0000040001117983 */ /* 0x000ea80000100800 */
[----:B------:R-:W3:Y:S01]  /*c2a0*/  LDL.LU R11, [R1+0x8] ;  /* 0x00000800010b7983 */ /* 0x000ee20000300800 */
[----:B0-----:R-:W-:-:S03]  /*c2b0*/  MOV R3, 0x400 ;  /* 0x0000040000037802 */ /* 0x001fc60000000f00 */
[----:B------:R-:W4:Y:S01]  /*c2c0*/  LDL R9, [R1] ;  /* 0x0000000001097983 */ /* 0x000f220000100800 */
[----:B------:R-:W0:Y:S01]  /*c2d0*/  S2R R10, SR_CgaCtaId ;  /* 0x00000000000a7919 */ /* 0x000e220000008800 */
[----:B------:R-:W-:Y:S02]  /*c2e0*/  R2UR UR9, R2 ;  /* 0x00000000020972ca */ /* 0x000fe400000e0000 */
[----:B------:R-:W-:Y:S01]  /*c2f0*/  R2UR UR11, R6 ;  /* 0x00000000060b72ca */ /* 0x000fe200000e0000 */
[----:B------:R-:W-:Y:S01]  /*c300*/  UIADD3 UR4, UP0, UR36, 0x370, URZ ;  /* 0x0000037024047890 */ /* 0x000fe2000ff1e03f */
[----:B------:R-:W-:Y:S02]  /*c310*/  R2UR UR12, R4 ;  /* 0x00000000040c72ca */ /* 0x000fe400000e0000 */
[----:B-----5:R-:W-:Y:S02]  /*c320*/  R2UR UR13, R8 ;  /* 0x00000000080d72ca */ /* 0x020fe400000e0000 */
[----:B0-----:R-:W-:-:S05]  /*c330*/  LEA R3, R10, R3, 0x18 ;  /* 0x000000030a037211 */ /* 0x001fca00078ec0ff */
[----:B------:R-:W-:-:S05]  /*c340*/  IMAD R2, R13, 0xc000, R3 ;  /* 0x0000c0000d027824 */ /* 0x000fca00078e0203 */
[----:B------:R-:W-:Y:S01]  /*c350*/  R2UR UR14, R2 ;  /* 0x00000000020e72ca */ /* 0x000fe200000e0000 */
[----:B------:R-:W-:Y:S01]  /*c360*/  UIADD3 UR9, UR9, 0x34830, URZ ;  /* 0x0003483009097890 */ /* 0x000fe2000fffe03f */
[----:B------:R-:W-:Y:S01]  /*c370*/  VIADD R3, R3, 0x34800 ;  /* 0x0003480003037836 */ /* 0x000fe20000000000 */
[----:B------:R-:W-:Y:S01]  /*c380*/  UMOV UR10, URZ ;  /* 0x0000003f000a7c82 */ /* 0x000fe20008000000 */
[----:B------:R-:W-:Y:S01]  /*c390*/  UMOV UR6, 0x0 ;  /* 0x0000000000067882 */ /* 0x000fe20000000000 */
[----:B------:R-:W-:-:S08]  /*c3a0*/  UMOV UR7, 0x14f00000 ;  /* 0x14f0000000077882 */ /* 0x000fd00000000000 */
[----:B------:R-:W-:Y:S02]  /*c3b0*/  UIADD3 UR8, UR14, 0x1c400, URZ ;  /* 0x0001c4000e087890 */ /* 0x000fe4000fffe03f */
[----:B------:R-:W-:Y:S02]  /*c3c0*/  UIADD3 UR15, UR14, 0x20400, URZ ;  /* 0x000204000e0f7890 */ /* 0x000fe4000fffe03f */
[----:B------:R-:W-:Y:S01]  /*c3d0*/  UIADD3 UR14, UR14, 0x24400, URZ ;  /* 0x000244000e0e7890 */ /* 0x000fe2000fffe03f */
[----:B------:R-:W-:Y:S01]  /*c3e0*/  UMOV UR17, 0x40 ;  /* 0x0000004000117882 */ /* 0x000fe20000000000 */
[----:B------:R-:W-:Y:S01]  /*c3f0*/  UMOV UR16, 0x80 ;  /* 0x0000008000107882 */ /* 0x000fe20000000000 */
[----:B--2---:R-:W-:-:S13]  /*c400*/  R2UR UR5, R17 ;  /* 0x00000000110572ca */ /* 0x004fda00000e0000 */
[----:B------:R-:W-:Y:S02]  /*c410*/  ULEA UR11, UR11, UR5, 0x7 ;  /* 0x000000050b0b7291 */ /* 0x000fe4000f8e383f */
[----:B------:R-:W-:Y:S01]  /*c420*/  UIADD3.X UR5, URZ, UR37, URZ, UP0, !UPT ;  /* 0x000000253f057290 */ /* 0x000fe200087fe43f */
[----:B---3--:R-:W-:Y:S01]  /*c430*/  SHF.L.U32 R2, R11, 0x1f, RZ ;  /* 0x0000001f0b027819 */ /* 0x008fe200000006ff */
[----:B----4-:R-:W-:-:S07]  /*c440*/  IMAD R3, R9, 0x8, R3 ;  /* 0x0000000809037824 */ /* 0x010fce00078e0203 */
[----:B------:R0:W-:Y:S02]  /*c450*/  UTMALDG.4D [UR8], [UR4], desc[UR6] ;  /* 0x00000608040075b4 */ /* 0x0001e40008019000 */
[----:B0-----:R-:W-:Y:S01]  /*c460*/  UMOV UR8, UR15 ;  /* 0x0000000f00087c82 */ /* 0x001fe20008000000 */
[----:B------:R-:W-:Y:S02]  /*c470*/  UMOV UR10, UR17 ;  /* 0x00000011000a7c82 */ /* 0x000fe40008000000 */
[----:B------:R0:W-:Y:S02]  /*c480*/  UTMALDG.4D [UR8], [UR4], desc[UR6] ;  /* 0x00000608040075b4 */ /* 0x0001e40008019000 */
[----:B0-----:R-:W-:Y:S01]  /*c490*/  UMOV UR8, UR14 ;  /* 0x0000000e00087c82 */ /* 0x001fe20008000000 */
[----:B------:R-:W-:Y:S02]  /*c4a0*/  UMOV UR10, UR16 ;  /* 0x00000010000a7c82 */ /* 0x000fe40008000000 */
[----:B------:R0:W-:Y:S01]  /*c4b0*/  UTMALDG.4D [UR8], [UR4], desc[UR6] ;  /* 0x00000608040075b4 */ /* 0x0001e20008019000 */
[----:B------:R-:W1:Y:S02]  /*c4c0*/  SYNCS.PHASECHK.TRANS64.TRYWAIT P0, [R3+URZ+0x60], R2 ;  /* 0x00006002030075a7 */ /* 0x000e64000800017f */
[----:B01----:R-:W-:Y:S05]  /*c4d0*/  @!P0 BRA `(.L_x_335) ;  /* 0x00000028009c8947 */ /* 0x003fea0003800000 */
.L_x_395:
[----:B------:R-:W-:Y:S05]  /*c4e0*/  @P1 BRA `(.L_x_336) ;  /* 0x0000000000301947 */ /* 0x000fea0003800000 */
[----:B------:R-:W1:Y:S01]  /*c4f0*/  S2R R9, SR_TID.X ;  /* 0x0000000000097919 */ /* 0x000e620000002100 */
[----:B------:R-:W-:Y:S01]  /*c500*/  MOV R10, 0x400 ;  /* 0x00000400000a7802 */ /* 0x000fe20000000f00 */
[----:B------:R-:W2:Y:S01]  /*c510*/  S2R R11, SR_CgaCtaId ;  /* 0x00000000000b7919 */ /* 0x000ea20000008800 */
[----:B-1----:R-:W-:Y:S02]  /*c520*/  LOP3.LUT R17, R9, 0x1f, RZ, 0xc0, !PT ;  /* 0x0000001f09117812 */ /* 0x002fe400078ec0ff */
[----:B------:R-:W3:Y:S02]  /*c530*/  LDL R9, [R1] ;  /* 0x0000000001097983 */ /* 0x000ee40000100800 */
[----:B------:R-:W-:Y:S02]  /*c540*/  ISETP.NE.AND P0, PT, R17, RZ, PT ;  /* 0x000000ff1100720c */ /* 0x000fe40003f05270 */
[----:B--2---:R-:W-:Y:S02]  /*c550*/  LEA R10, R11, R10, 0x18 ;  /* 0x0000000a0b0a7211 */ /* 0x004fe400078ec0ff */
[----:B0-----:R-:W-:-:S03]  /*c560*/  MOV R3, 0x8000 ;  /* 0x0000800000037802 */ /* 0x001fc60000000f00 */
[----:B---3--:R-:W-:-:S04]  /*c570*/  IMAD R2, R9, 0x8, R10 ;  /* 0x0000000809027824 */ /* 0x008fc800078e020a */
[----:B------:R1:W-:Y:S02]  /*c580*/  SYNCS.ARRIVE.TRANS64 RZ, [R2+URZ+0x34850], R3 ;  /* 0x0348500302ff79a7 */ /* 0x0003e4000800003f */
[----:B------:R-:W-:Y:S05]  /*c590*/  @!P0 BRA `(.L_x_336) ;  /* 0x0000000000048947 */ /* 0x000fea0003800000 */
[----:B------:R-:W-:Y:S01]  /*c5a0*/  BPT.TRAP 0x1 ;  /* 0x000000040000795c */ /* 0x000fe20000300000 */
.L_x_336:
[----:B01----:R-:W2:Y:S01]  /*c5b0*/  LDL.LU R2, [R1+0xc] ;  /* 0x00000c0001027983 */ /* 0x003ea20000300800 */
[----:B------:R-:W-:-:S03]  /*c5c0*/  MOV R10, 0x400 ;  /* 0x00000400000a7802 */ /* 0x000fc60000000f00 */
[----:B------:R-:W3:Y:S04]  /*c5d0*/  LDL.LU R9, [R1] ;  /* 0x0000000001097983 */ /* 0x000ee80000300800 */
[----:B------:R-:W4:Y:S01]  /*c5e0*/  LDL R3, [R1+0x4] ;  /* 0x0000040001037983 */ /* 0x000f220000100800 */
[----:B------:R-:W0:Y:S01]  /*c5f0*/  S2R R11, SR_CgaCtaId ;  /* 0x00000000000b7919 */ /* 0x000e220000008800 */
[----:B------:R-:W-:Y:S01]  /*c600*/  R2UR UR13, R5 ;  /* 0x00000000050d72ca */ /* 0x000fe200000e0000 */
[----:B------:R-:W-:Y:S01]  /*c610*/  UIADD3 UR4, UP0, UR36, 0x470, URZ ;  /* 0x0000047024047890 */ /* 0x000fe2000ff1e03f */
[----:B------:R-:W-:Y:S02]  /*c620*/  R2UR UR12, R4 ;  /* 0x00000000040c72ca */ /* 0x000fe400000e0000 */
[----:B0-----:R-:W-:Y:S01]  /*c630*/  LEA R10, R11, R10, 0x18 ;  /* 0x0000000a0b0a7211 */ /* 0x001fe200078ec0ff */
[----:B------:R-:W-:Y:S01]  /*c640*/  UMOV UR10, URZ ;  /* 0x0000003f000a7c82 */ /* 0x000fe20008000000 */
[----:B------:R-:W-:Y:S01]  /*c650*/  UMOV UR7, 0x14f00000 ;  /* 0x14f0000000077882 */ /* 0x000fe20000000000 */
[----:B------:R-:W-:Y:S01]  /*c660*/  UMOV UR15, 0x40 ;  /* 0x00000040000f7882 */ /* 0x000fe20000000000 */
[----:B------:R0:W-:Y:S01]  /*c670*/  STL [R1+0xc], R6 ;  /* 0x00000c0601007387 */ /* 0x0001e20000100800 */
[----:B------:R-:W-:Y:S01]  /*c680*/  IMAD.MOV.U32 R5, RZ, RZ, R8 ;  /* 0x000000ffff057224 */ /* 0x000fe200078e0008 */
[----:B--2---:R-:W-:Y:S01]  /*c690*/  R2UR UR11, R2 ;  /* 0x00000000020b72ca */ /* 0x004fe200000e0000 */
[----:B---3--:R-:W-:-:S05]  /*c6a0*/  IMAD R2, R9, 0x8, R10 ;  /* 0x0000000809027824 */ /* 0x008fca00078e020a */
[----:B------:R-:W-:Y:S01]  /*c6b0*/  R2UR UR9, R2 ;  /* 0x00000000020972ca */ /* 0x000fe200000e0000 */
[----:B------:R-:W-:Y:S01]  /*c6c0*/  IMAD R2, R9, 0x8000, R10 ;  /* 0x0000800009027824 */ /* 0x000fe200078e020a */
[----:B----4-:R-:W-:-:S04]  /*c6d0*/  R2UR UR5, R3 ;  /* 0x00000000030572ca */ /* 0x010fc800000e0000 */
[----:B------:R-:W-:-:S07]  /*c6e0*/  R2UR UR6, R2 ;  /* 0x00000000020672ca */ /* 0x000fce00000e0000 */
[----:B------:R-:W-:Y:S02]  /*c6f0*/  UIADD3 UR9, UR9, 0x34850, URZ ;  /* 0x0003485009097890 */ /* 0x000fe4000fffe03f */
[----:B------:R-:W-:Y:S02]  /*c700*/  ULEA UR11, UR11, UR5, 0x7 ;  /* 0x000000050b0b7291 */ /* 0x000fe4000f8e383f */
[----:B------:R-:W-:Y:S02]  /*c710*/  UIADD3.X UR5, URZ, UR37, URZ, UP0, !UPT ;  /* 0x000000253f057290 */ /* 0x000fe400087fe43f */
[----:B------:R-:W-:Y:S02]  /*c720*/  UIADD3 UR8, UR6, 0x400, URZ ;  /* 0x0000040006087890 */ /* 0x000fe4000fffe03f */
[----:B------:R-:W-:-:S03]  /*c730*/  UIADD3 UR14, UR6, 0x4400, URZ ;  /* 0x00004400060e7890 */ /* 0x000fc6000fffe03f */
[----:B------:R-:W-:-:S04]  /*c740*/  UMOV UR6, 0x0 ;  /* 0x0000000000067882 */ /* 0x000fc80000000000 */
[----:B------:R1:W-:Y:S02]  /*c750*/  UTMALDG.4D [UR8], [UR4], desc[UR6] ;  /* 0x00000608040075b4 */ /* 0x0003e40008019000 */
[----:B-1----:R-:W-:Y:S01]  /*c760*/  UMOV UR8, UR14 ;  /* 0x0000000e00087c82 */ /* 0x002fe20008000000 */
[----:B------:R-:W-:Y:S02]  /*c770*/  UMOV UR10, UR15 ;  /* 0x0000000f000a7c82 */ /* 0x000fe40008000000 */
[----:B------:R0:W-:Y:S02]  /*c780*/  UTMALDG.4D [UR8], [UR4], desc[UR6] ;  /* 0x00000608040075b4 */ /* 0x0001e40008019000 */
[----:B0-----:R-:W-:Y:S01]  /*c790*/  NOP ;  /* 0x0000000000007918 */ /* 0x001fe20000000000 */
.L_x_331:
[----:B------:R-:W-:Y:S05]  /*c7a0*/  BSYNC B2 ;  /* 0x0000000000027941 */ /* 0x000fea0003800000 */
.L_x_330:
[----:B------:R-:W2:Y:S04]  /*c7b0*/  LDL.LU R2, [R1+0x18] ;  /* 0x0000180001027983 */ /* 0x000ea80000300800 */
[----:B------:R0:W-:Y:S04]  /*c7c0*/  STL [R1], R13 ;  /* 0x0000000d01007387 */ /* 0x0001e80000100800 */
[----:B------:R0:W-:Y:S02]  /*c7d0*/  STL [R1+0x8], R15 ;  /* 0x0000080f01007387 */ /* 0x0001e40000100800 */
[----:B0-2---:R-:W-:-:S07]  /*c7e0*/  VIADD R6, R2, 0xfffffffd ;  /* 0xfffffffd02067836 */ /* 0x005fce0000000000 */
.L_x_329:
[----:B------:R-:W-:Y:S05]  /*c7f0*/  BSYNC B1 ;  /* 0x0000000000017941 */ /* 0x000fea0003800000 */
.L_x_328:
[----:B------:R-:W-:-:S05]  /*c800*/  IMAD.MOV R14, RZ, RZ, -R14 ;  /* 0x000000ffff0e7224 */ /* 0x000fca00078e0a0e */
[----:B------:R-:W-:-:S13]  /*c810*/  ISETP.NE.AND P0, PT, R7, R14, PT ;  /* 0x0000000e0700720c */ /* 0x000fda0003f05270 */
[----:B------:R-:W-:Y:S05]  /*c820*/  @!P0 BRA `(.L_x_327) ;  /* 0x0000001000088947 */ /* 0x000fea0003800000 */
[----:B------:R-:W-:-:S07]  /*c830*/  IMAD.MOV.U32 R10, RZ, RZ, R5 ;  /* 0x000000ffff0a7224 */ /* 0x000fce00078e0005 */
.L_x_351:
[----:B------:R-:W2:Y:S04]  /*c840*/  LDL R3, [R1] ;  /* 0x0000000001037983 */ /* 0x000ea80000100800 */
[----:B------:R-:W3:Y:S01]  /*c850*/  LDL R2, [R1+0x8] ;  /* 0x0000080001027983 */ /* 0x000ee20000100800 */
[----:B------:R-:W-:Y:S05]  /*c860*/  YIELD ;  /* 0x0000000000007946 */ /* 0x000fea0003800000 */
[----:B------:R-:W-:Y:S01]  /*c870*/  BSSY B1, `(.L_x_337) ;  /* 0x000007b000017945 */ /* 0x000fe20003800000 */
[----:B--2---:R-:W-:-:S04]  /*c880*/  IADD3 R7, R3, 0x1, RZ ;  /* 0x0000000103077810 */ /* 0x004fc80007ffe0ff */
[----:B------:R-:W-:-:S04]  /*c890*/  ISETP.NE.AND P0, PT, R7, 0x2, PT ;  /* 0x000000020700780c */ /* 0x000fc80003f05270 */
[----:B------:R-:W-:Y:S02]  /*c8a0*/  SEL R8, RZ, 0x1, P0 ;  /* 0x00000001ff087807 */ /* 0x000fe40000000000 */
[----:B------:R-:W-:Y:S02]  /*c8b0*/  SEL R7, R7, RZ, P0 ;  /* 0x000000ff07077207 */ /* 0x000fe40000000000 */
[----:B---3--:R-:W-:Y:S01]  /*c8c0*/  LOP3.LUT R8, R2, R8, RZ, 0x3c, !PT ;  /* 0x0000000802087212 */ /* 0x008fe200078e3cff */
[----:B0-----:R-:W-:Y:S06]  /*c8d0*/  @!P6 BRA `(.L_x_338) ;  /* 0x0000000400d0e947 */ /* 0x001fec0003800000 */
[----:B------:R-:W-:Y:S01]  /*c8e0*/  ULDC.64 UR4, c[0x0][0x3f8] ;  /* 0x0000fe0000047ab9 */ /* 0x000fe20000000a00 */
[----:B------:R-:W-:Y:S01]  /*c8f0*/  IMAD.MOV.U32 R9, RZ, RZ, R6 ;  /* 0x000000ffff097224 */ /* 0x000fe200078e0006 */
[----:B------:R-:W-:-:S04]  /*c900*/  ISETP.NE.U32.AND P0, PT, RZ, UR4, PT ;  /* 0x00000004ff007c0c */ /* 0x000fc8000bf05070 */
[----:B------:R-:W-:-:S13]  /*c910*/  ISETP.NE.AND.EX P0, PT, RZ, UR5, PT, P0 ;  /* 0x00000005ff007c0c */ /* 0x000fda000bf05300 */
        /* <DEDUP_REMOVED lines=16> */
[----:B------:R-:W-:-:S04]  /*ca20*/  LEA R10, P0, R2, UR4, 0x2 ;  /* 0x00000004020a7c11 */ /* 0x000fc8000f8010ff */
[----:B------:R-:W-:-:S05]  /*ca30*/  LEA.HI.X R11, R2, UR5, R3, 0x2, P0 ;  /* 0x00000005020b7c11 */ /* 0x000fca00080f1403 */
[----:B------:R0:W5:Y:S04]  /*ca40*/  LDG.E R10, desc[UR8][R10.64] ;  /* 0x000000080a0a7981 */ /* 0x000168000c1e1900 */
.L_x_339:
[----:B------:R-:W1:Y:S01]  /*ca50*/  S2R R3, SR_CgaCtaId ;  /* 0x0000000000037919 */ /* 0x000e620000008800 */
[----:B------:R-:W-:-:S04]  /*ca60*/  MOV R2, 0x400 ;  /* 0x0000040000027802 */ /* 0x000fc80000000f00 */
[----:B-1----:R-:W-:Y:S02]  /*ca70*/  LEA R2, R3, R2, 0x18 ;  /* 0x0000000203027211 */ /* 0x002fe400078ec0ff */
[----:B------:R-:W-:-:S03]  /*ca80*/  SHF.L.U32 R3, R8, 0x1f, RZ ;  /* 0x0000001f08037819 */ /* 0x000fc600000006ff */
[----:B------:R-:W-:-:S04]  /*ca90*/  IMAD R2, R7, 0x8, R2 ;  /* 0x0000000807027824 */ /* 0x000fc800078e0202 */
[----:B------:R-:W1:Y:S02]  /*caa0*/  SYNCS.PHASECHK.TRANS64.TRYWAIT P0, [R2+URZ+0x34840], R3 ;  /* 0x03484003020075a7 */ /* 0x000e64000800017f */
[----:B-1----:R-:W-:Y:S05]  /*cab0*/  @!P0 BRA `(.L_x_340) ;  /* 0x0000002400388947 */ /* 0x002fea0003800000 */
.L_x_396:
[----:B0-----:R-:W0:Y:S02]  /*cac0*/  S2R R11, SR_TID.X ;  /* 0x00000000000b7919 */ /* 0x001e240000002100 */
[----:B0-----:R-:W-:-:S04]  /*cad0*/  LOP3.LUT R11, R11, 0x7f, RZ, 0xc0, !PT ;  /* 0x0000007f0b0b7812 */ /* 0x001fc800078ec0ff */
[----:B------:R-:W-:-:S13]  /*cae0*/  ISETP.NE.AND P0, PT, R11, RZ, PT ;  /* 0x000000ff0b00720c */ /* 0x000fda0003f05270 */
[----:B------:R-:W-:Y:S05]  /*caf0*/  @P0 BRA `(.L_x_341) ;  /* 0x00000000001c0947 */ /* 0x000fea0003800000 */
[----:B------:R-:W0:Y:S01]  /*cb00*/  S2R R11, SR_TID.X ;  /* 0x00000000000b7919 */ /* 0x000e220000002100 */
[----:B-1----:R-:W-:-:S04]  /*cb10*/  IMAD.MOV.U32 R3, RZ, RZ, 0xc000 ;  /* 0x0000c000ff037424 */ /* 0x002fc800078e00ff */
[----:B------:R2:W-:Y:S01]  /*cb20*/  SYNCS.ARRIVE.TRANS64 RZ, [R2+URZ+0x34830], R3 ;  /* 0x0348300302ff79a7 */ /* 0x0005e2000800003f */
[----:B0-----:R-:W-:-:S04]  /*cb30*/  LOP3.LUT R11, R11, 0x1f, RZ, 0xc0, !PT ;  /* 0x0000001f0b0b7812 */ /* 0x001fc800078ec0ff */
[----:B------:R-:W-:-:S13]  /*cb40*/  ISETP.NE.AND P1, PT, R11, RZ, PT ;  /* 0x000000ff0b00720c */ /* 0x000fda0003f25270 */
[----:B--2---:R-:W-:Y:S05]  /*cb50*/  @!P1 BRA `(.L_x_341) ;  /* 0x0000000000049947 */ /* 0x004fea0003800000 */
[----:B------:R-:W-:Y:S01]  /*cb60*/  BPT.TRAP 0x1 ;  /* 0x000000040000795c */ /* 0x000fe20000300000 */
.L_x_341:
[----:B------:R-:W2:Y:S04]  /*cb70*/  LDL R15, [R1+0x4] ;  /* 0x00000400010f7983 */ /* 0x000ea80000100800 */
[----:B-1----:R-:W3:Y:S01]  /*cb80*/  LDL.LU R3, [R1+0x8] ;  /* 0x0000080001037983 */ /* 0x002ee20000300800 */
[----:B------:R-:W-:-:S03]  /*cb90*/  MOV R13, 0x400 ;  /* 0x00000400000d7802 */ /* 0x000fc60000000f00 */
        /* <DEDUP_REMOVED lines=11> */
[----:B------:R-:W-:Y:S01]  /*cc50*/  IADD3 R2, R13, 0x34800, RZ ;  /* 0x000348000d027810 */ /* 0x000fe20007ffe0ff */
        /* <DEDUP_REMOVED lines=22> */
.L_x_397:
        /* <DEDUP_REMOVED lines=8> */
.L_x_343:
[----:B------:R-:W2:Y:S01]  /*ce40*/  LDL.LU R15, [R1+0xc] ;  /* 0x00000c00010f7983 */ /* 0x000ea20000300800 */
[----:B------:R-:W-:-:S03]  /*ce50*/  MOV R13, 0x400 ;  /* 0x00000400000d7802 */ /* 0x000fc60000000f00 */
[----:B0-----:R-:W3:Y:S04]  /*ce60*/  LDL.LU R3, [R1] ;  /* 0x0000000001037983 */ /* 0x001ee80000300800 */
[----:B------:R-:W4:Y:S01]  /*ce70*/  LDL R11, [R1+0x4] ;  /* 0x00000400010b7983 */ /* 0x000f220000100800 */
[----:B------:R-:W0:Y:S01]  /*ce80*/  S2R R14, SR_CgaCtaId ;  /* 0x00000000000e7919 */ /* 0x000e220000008800 */
[----:B------:R-:W-:Y:S01]  /*ce90*/  R2UR UR9, R2 ;  /* 0x00000000020972ca */ /* 0x000fe200000e0000 */
[----:B------:R-:W-:Y:S01]  /*cea0*/  UIADD3 UR4, UP0, UR36, 0x470, URZ ;  /* 0x0000047024047890 */ /* 0x000fe2000ff1e03f */
[----:B------:R-:W-:Y:S02]  /*ceb0*/  R2UR UR13, R5 ;  /* 0x00000000050d72ca */ /* 0x000fe400000e0000 */
[----:B------:R-:W-:-:S02]  /*cec0*/  R2UR UR12, R4 ;  /* 0x00000000040c72ca */ /* 0x000fc400000e0000 */
[----:B0-----:R-:W-:-:S07]  /*ced0*/  LEA R13, R14, R13, 0x18 ;  /* 0x0000000d0e0d7211 */ /* 0x001fce00078ec0ff */
[----:B------:R-:W-:Y:S01]  /*cee0*/  UIADD3 UR9, UR9, 0x50, URZ ;  /* 0x0000005009097890 */ /* 0x000fe2000fffe03f */
[----:B------:R-:W-:Y:S01]  /*cef0*/  UMOV UR10, URZ ;  /* 0x0000003f000a7c82 */ /* 0x000fe20008000000 */
[----:B------:R-:W-:Y:S01]  /*cf00*/  UMOV UR7, 0x14f00000 ;  /* 0x14f0000000077882 */ /* 0x000fe20000000000 */
[----:B------:R-:W-:Y:S01]  /*cf10*/  UMOV UR15, 0x40 ;  /* 0x00000040000f7882 */ /* 0x000fe20000000000 */
[----:B------:R0:W-:Y:S01]  /*cf20*/  STL [R1+0xc], R9 ;  /* 0x00000c0901007387 */ /* 0x0001e20000100800 */
[----:B------:R-:W-:Y:S01]  /*cf30*/  IMAD.MOV.U32 R5, RZ, RZ, R10 ;  /* 0x000000ffff057224 */ /* 0x000fe200078e000a */
[----:B--2---:R-:W-:Y:S01]  /*cf40*/  R2UR UR11, R15 ;  /* 0x000000000f0b72ca */ /* 0x004fe200000e0000 */
[----:B---3--:R-:W-:Y:S01]  /*cf50*/  IMAD R3, R3, 0x8000, R13 ;  /* 0x0000800003037824 */ /* 0x008fe200078e020d */
[----:B----4-:R-:W-:-:S04]  /*cf60*/  R2UR UR5, R11 ;  /* 0x000000000b0572ca */ /* 0x010fc800000e0000 */
[----:B------:R-:W-:-:S09]  /*cf70*/  R2UR UR6, R3 ;  /* 0x00000000030672ca */ /* 0x000fd200000e0000 */
[----:B------:R-:W-:-:S04]  /*cf80*/  ULEA UR11, UR11, UR5, 0x7 ;  /* 0x000000050b0b7291 */ /* 0x000fc8000f8e383f */
[----:B------:R-:W-:Y:S02]  /*cf90*/  UIADD3 UR8, UR6, 0x400, URZ ;  /* 0x0000040006087890 */ /* 0x000fe4000fffe03f */
[----:B------:R-:W-:Y:S02]  /*cfa0*/  UIADD3.X UR5, URZ, UR37, URZ, UP0, !UPT ;  /* 0x000000253f057290 */ /* 0x000fe400087fe43f */
[----:B------:R-:W-:-:S03]  /*cfb0*/  UIADD3 UR14, UR6, 0x4400, URZ ;  /* 0x00004400060e7890 */ /* 0x000fc6000fffe03f */
[----:B------:R-:W-:-:S04]  /*cfc0*/  UMOV UR6, 0x0 ;  /* 0x0000000000067882 */ /* 0x000fc80000000000 */
[----:B------:R1:W-:Y:S02]  /*cfd0*/  UTMALDG.4D [UR8], [UR4], desc[UR6] ;  /* 0x00000608040075b4 */ /* 0x0003e40008019000 */
[----:B-1----:R-:W-:Y:S01]  /*cfe0*/  UMOV UR8, UR14 ;  /* 0x0000000e00087c82 */ /* 0x002fe20008000000 */
[----:B------:R-:W-:Y:S02]  /*cff0*/  UMOV UR10, UR15 ;  /* 0x0000000f000a7c82 */ /* 0x000fe40008000000 */
[----:B------:R0:W-:Y:S02]  /*d000*/  UTMALDG.4D [UR8], [UR4], desc[UR6] ;  /* 0x00000608040075b4 */ /* 0x0001e40008019000 */
[----:B0-----:R-:W-:Y:S01]  /*d010*/  NOP ;  /* 0x0000000000007918 */ /* 0x001fe20000000000 */
.L_x_338:
[----:B------:R-:W-:Y:S05]  /*d020*/  BSYNC B1 ;  /* 0x0000000000017941 */ /* 0x000fea0003800000 */
.L_x_337:
[----:B------:R-:W-:Y:S01]  /*d030*/  VIADD R2, R7, 0x1 ;  /* 0x0000000107027836 */ /* 0x000fe20000000000 */
[----:B------:R-:W-:Y:S04]  /*d040*/  BSSY B1, `(.L_x_344) ;  /* 0x000007c000017945 */ /* 0x000fe80003800000 */
[----:B------:R-:W-:-:S04]  /*d050*/  ISETP.NE.AND P0, PT, R2, 0x2, PT ;  /* 0x000000020200780c */ /* 0x000fc80003f05270 */
[----:B------:R-:W-:Y:S02]  /*d060*/  SEL R3, RZ, 0x1, P0 ;  /* 0x00000001ff037807 */ /* 0x000fe40000000000 */
[----:B------:R-:W-:Y:S02]  /*d070*/  SEL R14, R2, RZ, P0 ;  /* 0x000000ff020e7207 */ /* 0x000fe40000000000 */
[----:B------:R-:W-:-:S05]  /*d080*/  LOP3.LUT R13, R8, R3, RZ, 0x3c, !PT ;  /* 0x00000003080d7212 */ /* 0x000fca00078e3cff */
[----:B------:R0:W-:Y:S04]  /*d090*/  STL [R1+0x8], R13 ;  /* 0x0000080d01007387 */ /* 0x0001e80000100800 */
[----:B------:R0:W-:Y:S01]  /*d0a0*/  STL [R1], R14 ;  /* 0x0000000e01007387 */ /* 0x0001e20000100800 */
[----:B------:R-:W-:Y:S05]  /*d0b0*/  @!P6 BRA `(.L_x_345) ;  /* 0x0000000400d0e947 */ /* 0x000fea0003800000 */
[----:B------:R-:W-:Y:S01]  /*d0c0*/  ULDC.64 UR4, c[0x0][0x3f8] ;  /* 0x0000fe0000047ab9 */ /* 0x000fe20000000a00 */
[----:B------:R-:W-:Y:S01]  /*d0d0*/  VIADD R9, R6, 0xffffffff ;  /* 0xffffffff06097836 */ /* 0x000fe20000000000 */
[----:B------:R-:W-:-:S04]  /*d0e0*/  ISETP.NE.U32.AND P0, PT, RZ, UR4, PT ;  /* 0x00000004ff007c0c */ /* 0x000fc8000bf05070 */
[----:B------:R-:W-:-:S13]  /*d0f0*/  ISETP.NE.AND.EX P0, PT, RZ, UR5, PT, P0 ;  /* 0x00000005ff007c0c */ /* 0x000fda000bf05300 */
[----:B------:R-:W-:Y:S05]  /*d100*/  @!P0 BRA `(.L_x_346) ;  /* 0x0000000000488947 */ /* 0x000fea0003800000 */
        /* <DEDUP_REMOVED lines=18> */
.L_x_346:
[----:B------:R-:W2:Y:S01]  /*d230*/  S2R R3, SR_CgaCtaId ;  /* 0x0000000000037919 */ /* 0x000ea20000008800 */
[----:B------:R-:W-:-:S04]  /*d240*/  MOV R2, 0x400 ;  /* 0x0000040000027802 */ /* 0x000fc80000000f00 */
[----:B--2---:R-:W-:Y:S02]  /*d250*/  LEA R2, R3, R2, 0x18 ;  /* 0x0000000203027211 */ /* 0x004fe400078ec0ff */
[----:B------:R-:W-:-:S03]  /*d260*/  SHF.L.U32 R3, R13, 0x1f, RZ ;  /* 0x0000001f0d037819 */ /* 0x000fc600000006ff */
[----:B------:R-:W-:-:S04]  /*d270*/  IMAD R2, R14, 0x8, R2 ;  /* 0x000000080e027824 */ /* 0x000fc800078e0202 */
[----:B------:R-:W2:Y:S02]  /*d280*/  SYNCS.PHASECHK.TRANS64.TRYWAIT P0, [R2+URZ+0x34840], R3 ;  /* 0x03484003020075a7 */ /* 0x000ea4000800017f */
[----:B--2---:R-:W-:Y:S05]  /*d290*/  @!P0 BRA `(.L_x_347) ;  /* 0x0000001c00688947 */ /* 0x004fea0003800000 */
.L_x_398:
        /* <DEDUP_REMOVED lines=11> */
.L_x_348:
[----:B0-----:R-:W3:Y:S01]  /*d350*/  LDL R13, [R1] ;  /* 0x00000000010d7983 */ /* 0x001ee20000100800 */
[----:B------:R-:W-:-:S03]  /*d360*/  MOV R14, 0x400 ;  /* 0x00000400000e7802 */ /* 0x000fc60000000f00 */
[----:B------:R-:W4:Y:S01]  /*d370*/  LDL R11, [R1+0x4] ;  /* 0x00000400010b7983 */ /* 0x000f220000100800 */
[----:B------:R-:W0:Y:S01]  /*d380*/  S2R R15, SR_CgaCtaId ;  /* 0x00000000000f7919 */ /* 0x000e220000008800 */
[----:B------:R-:W-:Y:S01]  /*d390*/  R2UR UR11, R9 ;  /* 0x00000000090b72ca */ /* 0x000fe200000e0000 */
[----:B------:R-:W-:Y:S01]  /*d3a0*/  UIADD3 UR4, UP0, UR36, 0x370, URZ ;  /* 0x0000037024047890 */ /* 0x000fe2000ff1e03f */
[----:B------:R-:W-:Y:S02]  /*d3b0*/  R2UR UR12, R4 ;  /* 0x00000000040c72ca */ /* 0x000fe400000e0000 */
[----:B0-----:R-:W-:-:S05]  /*d3c0*/  LEA R14, R15, R14, 0x18 ;  /* 0x0000000e0f0e7211 */ /* 0x001fca00078ec0ff */
[----:B--2---:R-:W-:Y:S01]  /*d3d0*/  VIADD R2, R14, 0x34800 ;  /* 0x000348000e027836 */ /* 0x004fe20000000000 */
[----:B-----5:R-:W-:Y:S01]  /*d3e0*/  R2UR UR13, R10 ;  /* 0x000000000a0d72ca */ /* 0x020fe200000e0000 */
[----:B------:R-:W-:Y:S01]  /*d3f0*/  UMOV UR10, URZ ;  /* 0x0000003f000a7c82 */ /* 0x000fe20008000000 */
[----:B------:R-:W-:Y:S01]  /*d400*/  UMOV UR6, 0x0 ;  /* 0x0000000000067882 */ /* 0x000fe20000000000 */
[----:B------:R-:W-:Y:S01]  /*d410*/  UMOV UR7, 0x14f00000 ;  /* 0x14f0000000077882 */ /* 0x000fe20000000000 */
[----:B------:R-:W-:Y:S01]  /*d420*/  UMOV UR18, 0x40 ;  /* 0x0000004000127882 */ /* 0x000fe20000000000 */
[----:B------:R-:W-:Y:S01]  /*d430*/  UMOV UR17, 0x80 ;  /* 0x0000008000117882 */ /* 0x000fe20000000000 */
[----:B------:R-:W-:Y:S01]  /*d440*/  SHF.L.U32 R8, R8, 0x1f, RZ ;  /* 0x0000001f08087819 */ /* 0x000fe200000006ff */
        /* <DEDUP_REMOVED lines=9> */
[----:B------:R-:W-:Y:S02]  /*d4e0*/  UIADD3 UR15, UR8, 0x20400, URZ ;  /* 0x00020400080f7890 */ /* 0x000fe4000fffe03f */
[----:B------:R-:W-:-:S03]  /*d4f0*/  UIADD3 UR16, UR8, 0x24400, URZ ;  /* 0x0002440008107890 */ /* 0x000fc6000fffe03f */
[----:B------:R-:W-:Y:S02]  /*d500*/  UMOV UR8, UR14 ;  /* 0x0000000e00087c82 */ /* 0x000fe40008000000 */
[----:B------:R0:W-:Y:S01]  /*d510*/  UTMALDG.4D [UR8], [UR4], desc[UR6] ;  /* 0x00000608040075b4 */ /* 0x0001e20008019000 */
[----:B------:R-:W-:Y:S01]  /*d520*/  LEA R2, R7, R2, 0x3 ;  /* 0x0000000207027211 */ /* 0x000fe200078e18ff */
[----:B0-----:R-:W-:Y:S01]  /*d530*/  UMOV UR8, UR15 ;  /* 0x0000000f00087c82 */ /* 0x001fe20008000000 */
[----:B------:R-:W-:Y:S02]  /*d540*/  UMOV UR10, UR18 ;  /* 0x00000012000a7c82 */ /* 0x000fe40008000000 */
[----:B------:R0:W-:Y:S02]  /*d550*/  UTMALDG.4D [UR8], [UR4], desc[UR6] ;  /* 0x00000608040075b4 */ /* 0x0001e40008019000 */
[----:B0-----:R-:W-:Y:S01]  /*d560*/  UMOV UR8, UR16 ;  /* 0x0000001000087c82 */ /* 0x001fe20008000000 */
[----:B------:R-:W-:-:S02]  /*d570*/  UMOV UR10, UR17 ;  /* 0x00000011000a7c82 */ /* 0x000fc40008000000 */
[----:B------:R0:W-:Y:S01]  /*d580*/  UTMALDG.4D [UR8], [UR4], desc[UR6] ;  /* 0x00000608040075b4 */ /* 0x0001e20008019000 */
[----:B------:R-:W1:Y:S02]  /*d590*/  SYNCS.PHASECHK.TRANS64.TRYWAIT P1, [R2+URZ+0x60], R8 ;  /* 0x00006008020075a7 */ /* 0x000e64000802017f */
[----:B01----:R-:W-:Y:S05]  /*d5a0*/  @!P1 BRA `(.L_x_349) ;  /* 0x0000001800b89947 */ /* 0x003fea0003800000 */
.L_x_399:
[----:B------:R-:W-:Y:S05]  /*d5b0*/  @P0 BRA `(.L_x_350) ;  /* 0x00000000001c0947 */ /* 0x000fea0003800000 */
[----:B------:R-:W1:Y:S02]  /*d5c0*/  S2R R3, SR_TID.X ;  /* 0x0000000000037919 */ /* 0x000e640000002100 */
[----:B-1----:R-:W-:-:S04]  /*d5d0*/  LOP3.LUT R3, R3, 0x1f, RZ, 0xc0, !PT ;  /* 0x0000001f03037812 */ /* 0x002fc800078ec0ff */
[----:B------:R-:W-:Y:S01]  /*d5e0*/  ISETP.NE.AND P1, PT, R3, RZ, PT ;  /* 0x000000ff0300720c */ /* 0x000fe20003f25270 */
[----:B------:R-:W-:-:S04]  /*d5f0*/  IMAD.MOV.U32 R3, RZ, RZ, 0x8000 ;  /* 0x00008000ff037424 */ /* 0x000fc800078e00ff */
[----:B------:R1:W-:Y:S08]  /*d600*/  SYNCS.ARRIVE.TRANS64 RZ, [R2+URZ+0x50], R3 ;  /* 0x0000500302ff79a7 */ /* 0x0003f0000800003f */
[----:B------:R-:W-:Y:S05]  /*d610*/  @!P1 BRA `(.L_x_350) ;  /* 0x0000000000049947 */ /* 0x000fea0003800000 */
[----:B------:R-:W-:Y:S01]  /*d620*/  BPT.TRAP 0x1 ;  /* 0x000000040000795c */ /* 0x000fe20000300000 */
.L_x_350:
[----:B------:R-:W2:Y:S01]  /*d630*/  LDL.LU R13, [R1+0xc] ;  /* 0x00000c00010d7983 */ /* 0x000ea20000300800 */
[----:B0-----:R-:W-:-:S03]  /*d640*/  MOV R8, 0x400 ;  /* 0x0000040000087802 */ /* 0x001fc60000000f00 */
[----:B-1----:R-:W3:Y:S01]  /*d650*/  LDL R3, [R1+0x4] ;  /* 0x0000040001037983 */ /* 0x002ee20000100800 */
[----:B------:R-:W0:Y:S01]  /*d660*/  S2R R11, SR_CgaCtaId ;  /* 0x00000000000b7919 */ /* 0x000e220000008800 */
[----:B------:R-:W-:Y:S01]  /*d670*/  R2UR UR9, R2 ;  /* 0x00000000020972ca */ /* 0x000fe200000e0000 */
[----:B------:R-:W-:Y:S01]  /*d680*/  UIADD3 UR4, UP0, UR36, 0x470, URZ ;  /* 0x0000047024047890 */ /* 0x000fe2000ff1e03f */
[----:B------:R-:W-:Y:S02]  /*d690*/  R2UR UR13, R5 ;  /* 0x00000000050d72ca */ /* 0x000fe400000e0000 */
[----:B------:R-:W-:Y:S02]  /*d6a0*/  R2UR UR12, R4 ;  /* 0x00000000040c72ca */ /* 0x000fe400000e0000 */
[----:B0-----:R-:W-:-:S05]  /*d6b0*/  LEA R8, R11, R8, 0x18 ;  /* 0x000000080b087211 */ /* 0x001fca00078ec0ff */
[----:B------:R-:W-:-:S05]  /*d6c0*/  IMAD R7, R7, 0x8000, R8 ;  /* 0x0000800007077824 */ /* 0x000fca00078e0208 */
[----:B------:R-:W-:Y:S01]  /*d6d0*/  R2UR UR6, R7 ;  /* 0x00000000070672ca */ /* 0x000fe200000e0000 */
[----:B------:R-:W-:Y:S01]  /*d6e0*/  UIADD3 UR9, UR9, 0x50, URZ ;  /* 0x0000005009097890 */ /* 0x000fe2000fffe03f */
[----:B------:R-:W-:Y:S01]  /*d6f0*/  UMOV UR10, URZ ;  /* 0x0000003f000a7c82 */ /* 0x000fe20008000000 */
[----:B------:R-:W-:Y:S01]  /*d700*/  UMOV UR7, 0x14f00000 ;  /* 0x14f0000000077882 */ /* 0x000fe20000000000 */
[----:B------:R-:W-:-:S09]  /*d710*/  UMOV UR15, 0x40 ;  /* 0x00000040000f7882 */ /* 0x000fd20000000000 */
[----:B------:R-:W-:Y:S02]  /*d720*/  UIADD3 UR8, UR6, 0x400, URZ ;  /* 0x0000040006087890 */ /* 0x000fe4000fffe03f */
[----:B------:R-:W-:-:S03]  /*d730*/  UIADD3 UR14, UR6, 0x4400, URZ ;  /* 0x00004400060e7890 */ /* 0x000fc6000fffe03f */
[----:B------:R-:W-:Y:S01]  /*d740*/  UMOV UR6, 0x0 ;  /* 0x0000000000067882 */ /* 0x000fe20000000000 */
[----:B------:R1:W-:Y:S01]  /*d750*/  STL [R1+0xc], R9 ;  /* 0x00000c0901007387 */ /* 0x0003e20000100800 */
[----:B------:R-:W-:Y:S01]  /*d760*/  IMAD.MOV.U32 R5, RZ, RZ, R10 ;  /* 0x000000ffff057224 */ /* 0x000fe200078e000a */
[----:B--2---:R-:W-:Y:S02]  /*d770*/  R2UR UR11, R13 ;  /* 0x000000000d0b72ca */ /* 0x004fe400000e0000 */
[----:B---3--:R-:W-:-:S13]  /*d780*/  R2UR UR5, R3 ;  /* 0x00000000030572ca */ /* 0x008fda00000e0000 */
[----:B------:R-:W-:Y:S02]  /*d790*/  ULEA UR11, UR11, UR5, 0x7 ;  /* 0x000000050b0b7291 */ /* 0x000fe4000f8e383f */
[----:B------:R-:W-:-:S09]  /*d7a0*/  UIADD3.X UR5, URZ, UR37, URZ, UP0, !UPT ;  /* 0x000000253f057290 */ /* 0x000fd200087fe43f */
[----:B------:R0:W-:Y:S02]  /*d7b0*/  UTMALDG.4D [UR8], [UR4], desc[UR6] ;  /* 0x00000608040075b4 */ /* 0x0001e40008019000 */
[----:B0-----:R-:W-:Y:S01]  /*d7c0*/  UMOV UR8, UR14 ;  /* 0x0000000e00087c82 */ /* 0x001fe20008000000 */
[----:B------:R-:W-:Y:S02]  /*d7d0*/  UMOV UR10, UR15 ;  /* 0x0000000f000a7c82 */ /* 0x000fe40008000000 */
[----:B------:R1:W-:Y:S02]  /*d7e0*/  UTMALDG.4D [UR8], [UR4], desc[UR6] ;  /* 0x00000608040075b4 */ /* 0x0003e40008019000 */
[----:B-1----:R-:W-:Y:S01]  /*d7f0*/  NOP ;  /* 0x0000000000007918 */ /* 0x002fe20000000000 */
.L_x_345:
[----:B------:R-:W-:Y:S05]  /*d800*/  BSYNC B1 ;  /* 0x0000000000017941 */ /* 0x000fea0003800000 */
.L_x_344:
[C---:B------:R-:W-:Y:S01]  /*d810*/  ISETP.GT.AND P0, PT, R6.reuse, 0x1, PT ;  /* 0x000000010600780c */ /* 0x040fe20003f04270 */
[----:B------:R-:W-:-:S04]  /*d820*/  VIADD R2, R6, 0xfffffffe ;  /* 0xfffffffe06027836 */ /* 0x000fc80000000000 */
[----:B------:R-:W-:-:S08]  /*d830*/  IMAD.MOV.U32 R6, RZ, RZ, R2 ;  /* 0x000000ffff067224 */ /* 0x000fd000078e0002 */
[----:B------:R-:W-:Y:S05]  /*d840*/  @P0 BRA `(.L_x_351) ;  /* 0xffffffec00fc0947 */ /* 0x000fea000383ffff */
.L_x_327:
[----:B------:R-:W-:Y:S05]  /*d850*/  BSYNC B0 ;  /* 0x0000000000007941 */ /* 0x000fea0003800000 */
.L_x_326:
[----:B------:R-:W1:Y:S01]  /*d860*/  S2R R2, SR_TID.X ;  /* 0x0000000000027919 */ /* 0x000e620000002100 */
[----:B------:R-:W-:Y:S01]  /*d870*/  BSSY B0, `(.L_x_352) ;  /* 0x0000011000007945 */ /* 0x000fe20003800000 */
[----:B-1----:R-:W-:-:S04]  /*d880*/  LOP3.LUT R2, R2, 0x1f, RZ, 0xc0, !PT ;  /* 0x0000001f02027812 */ /* 0x002fc800078ec0ff */
[----:B------:R-:W-:-:S13]  /*d890*/  ISETP.NE.AND P0, PT, R2, RZ, PT ;  /* 0x000000ff0200720c */ /* 0x000fda0003f05270 */
[----:B------:R-:W-:Y:S05]  /*d8a0*/  @P0 BRA `(.L_x_353) ;  /* 0x0000000000340947 */ /* 0x000fea0003800000 */
[----:B------:R-:W1:Y:S01]  /*d8b0*/  S2R R9, SR_LANEID ;  /* 0x0000000000097919 */ /* 0x000e620000000000 */
[----:B------:R-:W-:Y:S01]  /*d8c0*/  VOTEU.ANY UR4, UPT, PT ;  /* 0x0000000000047886 */ /* 0x000fe200038e0100 */
[----:B------:R-:W2:Y:S01]  /*d8d0*/  LDC.64 R2, c[0x0][0xc38] ;  /* 0x00030e00ff027b82 */ /* 0x000ea20000000a00 */
[----:B------:R-:W1:Y:S01]  /*d8e0*/  FLO.U32 R0, UR4 ;  /* 0x0000000400007d00 */ /* 0x000e6200080e0000 */
[----:B------:R-:W-:-:S07]  /*d8f0*/  ULDC.64 UR6, c[0x0][0x208] ;  /* 0x0000820000067ab9 */ /* 0x000fce0000000a00 */
[----:B------:R-:W2:Y:S01]  /*d900*/  POPC R7, UR4 ;  /* 0x0000000400077d09 */ /* 0x000ea20008000000 */
[----:B-1----:R-:W-:-:S13]  /*d910*/  ISETP.EQ.U32.AND P0, PT, R0, R9, PT ;  /* 0x000000090000720c */ /* 0x002fda0003f02070 */
[----:B--2---:R-:W2:Y:S01]  /*d920*/  @P0 ATOMG.E.ADD.STRONG.GPU PT, R3, desc[UR6][R2.64], R7 ;  /* 0x00000007020309a8 */ /* 0x004ea200081ee1c6 */
[----:B------:R-:W1:Y:S02]  /*d930*/  S2R R6, SR_LTMASK ;  /* 0x0000000000067919 */ /* 0x000e640000003900 */
[----:B-1----:R-:W-:-:S04]  /*d940*/  LOP3.LUT R6, R6, UR4, RZ, 0xc0, !PT ;  /* 0x0000000406067c12 */ /* 0x002fc8000f8ec0ff */
[----:B------:R-:W1:Y:S01]  /*d950*/  POPC R9, R6 ;  /* 0x0000000600097309 */ /* 0x000e620000000000 */
[----:B--2---:R-:W1:Y:S02]  /*d960*/  SHFL.IDX PT, R0, R3, R0, 0x1f ;  /* 0x00001f0003007589 */ /* 0x004e6400000e0000 */
[----:B-1----:R-:W-:-:S07]  /*d970*/  IADD3 R16, R0, UR38, R9 ;  /* 0x0000002600107c10 */ /* 0x002fce000fffe009 */
.L_x_353:
[----:B------:R-:W-:Y:S05]  /*d980*/  BSYNC B0 ;  /* 0x0000000000007941 */ /* 0x000fea0003800000 */
.L_x_352:
[----:B------:R-:W-:Y:S04]  /*d990*/  BSSY B0, `(.L_x_354) ;  /* 0x0000032000007945 */ /* 0x000fe80003800000 */
[----:B------:R-:W-:Y:S05]  /*d9a0*/  @!P6 BRA `(.L_x_355) ;  /* 0x0000000000c0e947 */ /* 0x000fea0003800000 */
[----:B------:R-:W2:Y:S01]  /*d9b0*/  LDL R2, [R1] ;  /* 0x0000000001027983 */ /* 0x000ea20000100800 */
[----:B------:R-:W-:-:S03]  /*d9c0*/  MOV R3, 0x400 ;  /* 0x0000040000037802 */ /* 0x000fc60000000f00 */
[----:B------:R-:W3:Y:S01]  /*d9d0*/  LDL R0, [R1+0x8] ;  /* 0x0000080001007983 */ /* 0x000ee20000100800 */
[----:B------:R-:W1:Y:S02]  /*d9e0*/  S2R R6, SR_CgaCtaId ;  /* 0x0000000000067919 */ /* 0x000e640000008800 */
[----:B-1----:R-:W-:-:S05]  /*d9f0*/  LEA R3, R6, R3, 0x18 ;  /* 0x0000000306037211 */ /* 0x002fca00078ec0ff */
[----:B--2---:R-:W-:Y:S01]  /*da00*/  IMAD R3, R2, 0x8, R3 ;  /* 0x0000000802037824 */ /* 0x004fe200078e0203 */
[----:B---3--:R-:W-:-:S04]  /*da10*/  SHF.L.U32 R0, R0, 0x1f, RZ ;  /* 0x0000001f00007819 */ /* 0x008fc800000006ff */
[----:B------:R-:W1:Y:S02]  /*da20*/  SYNCS.PHASECHK.TRANS64.TRYWAIT P0, [R3+URZ+0x34860], R0 ;  /* 0x03486000030075a7 */ /* 0x000e64000800017f */
[----:B-1----:R-:W-:Y:S05]  /*da30*/  @!P0 BRA `(.L_x_356) ;  /* 0x0000001400a88947 */ /* 0x002fea0003800000 */
.L_x_400:
[----:B------:R-:W2:Y:S02]  /*da40*/  S2R R2, SR_TID.X ;  /* 0x0000000000027919 */ /* 0x000ea40000002100 */
[----:B--2---:R-:W-:-:S04]  /*da50*/  LOP3.LUT R2, R2, 0x7f, RZ, 0xc0, !PT ;  /* 0x0000007f02027812 */ /* 0x004fc800078ec0ff */
[----:B------:R-:W-:-:S13]  /*da60*/  ISETP.NE.AND P0, PT, R2, RZ, PT ;  /* 0x000000ff0200720c */ /* 0x000fda0003f05270 */
[----:B------:R-:W-:Y:S05]  /*da70*/  @P0 BRA `(.L_x_357) ;  /* 0x00000000001c0947 */ /* 0x000fea0003800000 */
[----:B------:R-:W2:Y:S01]  /*da80*/  S2R R2, SR_TID.X ;  /* 0x0000000000027919 */ /* 0x000ea20000002100 */
[----:B-1----:R-:W-:-:S04]  /*da90*/  MOV R0, 0x8000 ;  /* 0x0000800000007802 */ /* 0x002fc80000000f00 */
[----:B------:R3:W-:Y:S01]  /*daa0*/  SYNCS.ARRIVE.TRANS64 RZ, [R3+URZ+0x34850], R0 ;  /* 0x0348500003ff79a7 */ /* 0x0007e2000800003f */
[----:B--2---:R-:W-:-:S04]  /*dab0*/  LOP3.LUT R2, R2, 0x1f, RZ, 0xc0, !PT ;  /* 0x0000001f02027812 */ /* 0x004fc800078ec0ff */
[----:B------:R-:W-:-:S13]  /*dac0*/  ISETP.NE.AND P1, PT, R2, RZ, PT ;  /* 0x000000ff0200720c */ /* 0x000fda0003f25270 */
[----:B---3--:R-:W-:Y:S05]  /*dad0*/  @!P1 BRA `(.L_x_357) ;  /* 0x0000000000049947 */ /* 0x008fea0003800000 */
[----:B------:R-:W-:Y:S01]  /*dae0*/  BPT.TRAP 0x1 ;  /* 0x000000040000795c */ /* 0x000fe20000300000 */
.L_x_357:
[----:B------:R-:W2:Y:S01]  /*daf0*/  LDL.LU R8, [R1+0x4] ;  /* 0x0000040001087983 */ /* 0x000ea20000300800 */
[----:B------:R-:W-:-:S03]  /*db00*/  MOV R6, 0x400 ;  /* 0x0000040000067802 */ /* 0x000fc60000000f00 */
[----:B-1----:R-:W3:Y:S04]  /*db10*/  LDL R0, [R1] ;  /* 0x0000000001007983 */ /* 0x002ee80000100800 */
[----:B------:R-:W4:Y:S01]  /*db20*/  LDL R2, [R1+0xc] ;  /* 0x00000c0001027983 */ /* 0x000f220000100800 */
[----:B------:R-:W1:Y:S01]  /*db30*/  S2R R7, SR_CgaCtaId ;  /* 0x0000000000077919 */ /* 0x000e620000008800 */
[----:B------:R-:W-:Y:S01]  /*db40*/  R2UR UR9, R3 ;  /* 0x00000000030972ca */ /* 0x000fe200000e0000 */
[----:B------:R-:W-:Y:S01]  /*db50*/  UIADD3 UR4, UP0, UR36, 0x470, URZ ;  /* 0x0000047024047890 */ /* 0x000fe2000ff1e03f */
[----:B------:R-:W-:Y:S02]  /*db60*/  R2UR UR12, R4 ;  /* 0x00000000040c72ca */ /* 0x000fe400000e0000 */
[----:B------:R-:W-:-:S02]  /*db70*/  R2UR UR13, R5 ;  /* 0x00000000050d72ca */ /* 0x000fc400000e0000 */
[----:B-1----:R-:W-:-:S07]  /*db80*/  LEA R6, R7, R6, 0x18 ;  /* 0x0000000607067211 */ /* 0x002fce00078ec0ff */
[----:B------:R-:W-:Y:S01]  /*db90*/  UIADD3 UR9, UR9, 0x34850, URZ ;  /* 0x0003485009097890 */ /* 0x000fe2000fffe03f */
[----:B------:R-:W-:Y:S01]  /*dba0*/  UMOV UR10, URZ ;  /* 0x0000003f000a7c82 */ /* 0x000fe20008000000 */
[----:B------:R-:W-:Y:S01]  /*dbb0*/  UMOV UR7, 0x14f00000 ;  /* 0x14f0000000077882 */ /* 0x000fe20000000000 */
[----:B------:R-:W-:Y:S01]  /*dbc0*/  UMOV UR15, 0x40 ;  /* 0x00000040000f7882 */ /* 0x000fe20000000000 */
        /* <DEDUP_REMOVED lines=13> */
[----:B-1----:R-:W-:Y:S01]  /*dca0*/  NOP ;  /* 0x0000000000007918 */ /* 0x002fe20000000000 */
.L_x_355:
[----:B------:R-:W-:Y:S05]  /*dcb0*/  BSYNC B0 ;  /* 0x0000000000007941 */ /* 0x000fea0003800000 */
.L_x_354:
[----:B------:R-:W2:Y:S04]  /*dcc0*/  LDL.LU R0, [R1] ;  /* 0x0000000001007983 */ /* 0x000ea80000300800 */
[----:B------:R-:W3:Y:S01]  /*dcd0*/  LDL.LU R3, [R1+0x8] ;  /* 0x0000080001037983 */ /* 0x000ee20000300800 */
[----:B--2---:R-:W-:-:S05]  /*dce0*/  VIADD R0, R0, 0x1 ;  /* 0x0000000100007836 */ /* 0x004fca0000000000 */
[----:B------:R-:W-:-:S04]  /*dcf0*/  ISETP.NE.AND P0, PT, R0, 0x2, PT ;  /* 0x000000020000780c */ /* 0x000fc80003f05270 */
[----:B------:R-:W-:Y:S02]  /*dd00*/  SEL R2, RZ, 0x1, P0 ;  /* 0x00000001ff027807 */ /* 0x000fe40000000000 */
[----:B------:R-:W-:Y:S02]  /*dd10*/  SEL R0, R0, RZ, P0 ;  /* 0x000000ff00007207 */ /* 0x000fe40000000000 */
[----:B---3--:R-:W-:-:S05]  /*dd20*/  LOP3.LUT R3, R3, R2, RZ, 0x3c, !PT ;  /* 0x0000000203037212 */ /* 0x008fca00078e3cff */
[----:B------:R1:W-:Y:S04]  /*dd30*/  STL [R1+0x8], R3 ;  /* 0x0000080301007387 */ /* 0x0003e80000100800 */
[----:B------:R1:W-:Y:S02]  /*dd40*/  STL [R1], R0 ;  /* 0x0000000001007387 */ /* 0x0003e40000100800 */
.L_x_311:
[----:B------:R-:W-:Y:S05]  /*dd50*/  BSYNC B6 ;  /* 0x0000000000067941 */ /* 0x000fea0003800000 */
.L_x_309:
[----:B------:R-:W-:-:S03]  /*dd60*/  UMOV UR4, 0xffffffff ;  /* 0xffffffff00047882 */ /* 0x000fc60000000000 */
[----:B------:R-:W-:Y:S05]  /*dd70*/  BRA.DIV UR4, `(.L_x_358) ;  /* 0x0000001204ec7947 */ /* 0x000fea000b800000 */
[----:B------:R2:W3:Y:S04]  /*dd80*/  SHFL.IDX PT, R4, R16, RZ, 0x1f ;  /* 0x00001fff10047589 */ /* 0x0004e800000e0000 */
[----:B------:R2:W4:Y:S02]  /*dd90*/  SHFL.IDX PT, R5, R16, 0x1, 0x1f ;  /* 0x00201f0010057f89 */ /* 0x00052400000e0000 */
.L_x_404:
[----:B01----:R-:W0:Y:S01]  /*dda0*/  S2R R0, SR_TID.X ;  /* 0x0000000000007919 */ /* 0x003e220000002100 */
[----:B------:R-:W-:Y:S01]  /*ddb0*/  ULDC UR4, c[0x0][0xc14] ;  /* 0x0003050000047ab9 */ /* 0x000fe20000000800 */
[----:B------:R-:W-:Y:S01]  /*ddc0*/  BSSY B0, `(.L_x_359) ;  /* 0x000000c000007945 */ /* 0x000fe20003800000 */
[----:B------:R-:W-:Y:S01]  /*ddd0*/  IMAD.MOV.U32 R3, RZ, RZ, RZ ;  /* 0x000000ffff037224 */ /* 0x000fe200078e00ff */
[----:B0-----:R-:W-:Y:S01]  /*dde0*/  LOP3.LUT R9, R0, 0x1f, RZ, 0xc0, !PT ;  /* 0x0000001f00097812 */ /* 0x001fe200078ec0ff */
[----:B------:R-:W-:-:S03]  /*ddf0*/  IMAD.U32 R0, RZ, RZ, UR4 ;  /* 0x00000004ff007e24 */ /* 0x000fc6000f8e00ff */
[C---:B------:R-:W-:Y:S01]  /*de00*/  ISETP.NE.AND P0, PT, R9.reuse, 0x1f, PT ;  /* 0x0000001f0900780c */ /* 0x040fe20003f05270 */
[----:B------:R-:W-:-:S05]  /*de10*/  IMAD.IADD R7, R9, 0x1, R19 ;  /* 0x0000000109077824 */ /* 0x000fca00078e0213 */
[----:B------:R-:W-:-:S13]  /*de20*/  ISETP.GE.OR P0, PT, R7, R0, !P0 ;  /* 0x000000000700720c */ /* 0x000fda0004706670 */
[----:B------:R-:W-:Y:S05]  /*de30*/  @P0 BRA `(.L_x_360) ;  /* 0x0000000000100947 */ /* 0x000fea0003800000 */
[----:B------:R-:W0:Y:S01]  /*de40*/  LDC.64 R2, c[0x0][0xc58] ;  /* 0x00031600ff027b82 */ /* 0x000e220000000a00 */
[----:B------:R-:W-:Y:S01]  /*de50*/  ULDC.64 UR4, c[0x0][0x208] ;  /* 0x0000820000047ab9 */ /* 0x000fe20000000a00 */
[----:B0-----:R-:W-:-:S06]  /*de60*/  IMAD.WIDE R2, R7, 0x4, R2 ;  /* 0x0000000407027825 */ /* 0x001fcc00078e0202 */
[----:B------:R0:W5:Y:S02]  /*de70*/  LDG.E R3, desc[UR4][R2.64] ;  /* 0x0000000402037981 */ /* 0x000164000c1e1900 */
.L_x_360:
[----:B------:R-:W-:Y:S05]  /*de80*/  BSYNC B0 ;  /* 0x0000000000007941 */ /* 0x000fea0003800000 */
.L_x_359:
[----:B------:R-:W-:-:S03]  /*de90*/  UMOV UR4, 0xffffffff ;  /* 0xffffffff00047882 */ /* 0x000fc60000000000 */
[----:B------:R-:W-:Y:S05]  /*dea0*/  BRA.DIV UR4, `(.L_x_361) ;  /* 0x0000001204ec7947 */ /* 0x000fea000b800000 */
[----:B-----5:R-:W1:Y:S01]  /*deb0*/  SHFL.UP PT, R14, R3, 0x1, RZ ;  /* 0x04200000030e7989 */ /* 0x020e6200000e00ff */
[C---:B------:R-:W-:Y:S02]  /*dec0*/  ISETP.NE.AND P0, PT, R9.reuse, RZ, PT ;  /* 0x000000ff0900720c */ /* 0x040fe40003f05270 */
[C---:B------:R-:W-:Y:S02]  /*ded0*/  ISETP.GE.U32.AND P1, PT, R9.reuse, 0x2, PT ;  /* 0x000000020900780c */ /* 0x040fe40003f26070 */
[----:B-1----:R-:W-:Y:S02]  /*dee0*/  SEL R14, R14, RZ, P0 ;  /* 0x000000ff0e0e7207 */ /* 0x002fe40000000000 */
[----:B------:R-:W-:-:S03]  /*def0*/  ISETP.GE.U32.AND P0, PT, R9, 0x4, PT ;  /* 0x000000040900780c */ /* 0x000fc60003f06070 */
[----:B------:R-:W-:-:S05]  /*df00*/  IMAD.IADD R13, R3, 0x1, R14 ;  /* 0x00000001030d7824 */ /* 0x000fca00078e020e */
[----:B------:R-:W1:Y:S02]  /*df10*/  SHFL.UP PT, R14, R13, 0x2, RZ ;  /* 0x044000000d0e7989 */ /* 0x000e6400000e00ff */
[----:B-1----:R-:W-:Y:S02]  /*df20*/  SEL R6, R14, RZ, P1 ;  /* 0x000000ff0e067207 */ /* 0x002fe40000800000 */
[----:B------:R-:W-:Y:S02]  /*df30*/  ISETP.GE.U32.AND P1, PT, R9, 0x8, PT ;  /* 0x000000080900780c */ /* 0x000fe40003f26070 */
[----:B------:R-:W-:-:S05]  /*df40*/  IADD3 R6, R13, R6, RZ ;  /* 0x000000060d067210 */ /* 0x000fca0007ffe0ff */
[----:B------:R-:W1:Y:S02]  /*df50*/  SHFL.UP PT, R14, R6, 0x4, RZ ;  /* 0x04800000060e7989 */ /* 0x000e6400000e00ff */
[----:B-1----:R-:W-:Y:S02]  /*df60*/  SEL R7, R14, RZ, P0 ;  /* 0x000000ff0e077207 */ /* 0x002fe40000000000 */
[----:B------:R-:W-:-:S03]  /*df70*/  ISETP.GE.U32.AND P0, PT, R9, 0x10, PT ;  /* 0x000000100900780c */ /* 0x000fc60003f06070 */
[----:B------:R-:W-:-:S05]  /*df80*/  IMAD.IADD R7, R6, 0x1, R7 ;  /* 0x0000000106077824 */ /* 0x000fca00078e0207 */
[----:B------:R-:W1:Y:S02]  /*df90*/  SHFL.UP PT, R14, R7, 0x8, RZ ;  /* 0x05000000070e7989 */ /* 0x000e6400000e00ff */
[----:B-1----:R-:W-:-:S05]  /*dfa0*/  SEL R8, R14, RZ, P1 ;  /* 0x000000ff0e087207 */ /* 0x002fca0000800000 */
[----:B------:R-:W-:-:S05]  /*dfb0*/  IMAD.IADD R8, R7, 0x1, R8 ;  /* 0x0000000107087824 */ /* 0x000fca00078e0208 */
[----:B------:R-:W1:Y:S02]  /*dfc0*/  SHFL.UP PT, R14, R8, 0x10, RZ ;  /* 0x06000000080e7989 */ /* 0x000e6400000e00ff */
[----:B-1----:R-:W-:-:S05]  /*dfd0*/  SEL R9, R14, RZ, P0 ;  /* 0x000000ff0e097207 */ /* 0x002fca0000000000 */
[----:B0-----:R-:W-:-:S05]  /*dfe0*/  IMAD.IADD R2, R8, 0x1, R9 ;  /* 0x0000000108027824 */ /* 0x001fca00078e0209 */
[----:B------:R0:W1:Y:S02]  /*dff0*/  SHFL.IDX PT, R14, R2, 0x1f, 0x1f ;  /* 0x03e01f00020e7f89 */ /* 0x00006400000e0000 */
.L_x_412:
[----:B------:R-:W-:Y:S02]  /*e000*/  ULDC UR4, c[0x0][0xc10] ;  /* 0x0003040000047ab9 */ /* 0x000fe40000000800 */
[----:B--2---:R-:W-:-:S04]  /*e010*/  IMAD.U32 R16, RZ, RZ, UR4 ;  /* 0x00000004ff107e24 */ /* 0x004fc8000f8e00ff */
[----:B-1----:R-:W-:-:S04]  /*e020*/  IMAD R6, R14, R16, RZ ;  /* 0x000000100e067224 */ /* 0x002fc800078e02ff */
[----:B----4-:R-:W-:-:S05]  /*e030*/  IMAD.IADD R5, R5, 0x1, R6 ;  /* 0x0000000105057824 */ /* 0x010fca00078e0206 */
[----:B---3--:R-:W-:-:S13]  /*e040*/  ISETP.GT.AND P0, PT, R5, R4, PT ;  /* 0x000000040500720c */ /* 0x008fda0003f04270 */
[----:B------:R-:W-:Y:S05]  /*e050*/  @P0 BRA `(.L_x_362) ;  /* 0x0000000000b80947 */ /* 0x000fea0003800000 */
[----:B------:R-:W1:Y:S02]  /*e060*/  LDC R0, c[0x0][0xc14] ;  /* 0x00030500ff007b82 */ /* 0x000e640000000800 */
.L_x_367:
[----:B------:R-:W-:-:S05]  /*e070*/  VIADD R19, R19, 0x1f ;  /* 0x0000001f13137836 */ /* 0x000fca0000000000 */
[----:B-1----:R-:W-:-:S13]  /*e080*/  ISETP.GE.AND P0, PT, R19, R0, PT ;  /* 0x000000001300720c */ /* 0x002fda0003f06270 */
[----:B------:R-:W-:Y:S05]  /*e090*/  @P0 BRA `(.L_x_363) ;  /* 0x0000000400600947 */ /* 0x000fea0003800000 */
[----:B0-----:R-:W0:Y:S01]  /*e0a0*/  S2R R2, SR_TID.X ;  /* 0x0000000000027919 */ /* 0x001e220000002100 */
[----:B------:R-:W-:Y:S01]  /*e0b0*/  BSSY B0, `(.L_x_364) ;  /* 0x000000b000007945 */ /* 0x000fe20003800000 */
[----:B------:R-:W-:Y:S01]  /*e0c0*/  IMAD.MOV.U32 R3, RZ, RZ, RZ ;  /* 0x000000ffff037224 */ /* 0x000fe200078e00ff */
[----:B0-----:R-:W-:-:S04]  /*e0d0*/  LOP3.LUT R8, R2, 0x1f, RZ, 0xc0, !PT ;  /* 0x0000001f02087812 */ /* 0x001fc800078ec0ff */
[C---:B------:R-:W-:Y:S02]  /*e0e0*/  ISETP.NE.AND P1, PT, R8.reuse, 0x1f, PT ;  /* 0x0000001f0800780c */ /* 0x040fe40003f25270 */
[----:B------:R-:W-:-:S04]  /*e0f0*/  IADD3 R7, R8, R19, RZ ;  /* 0x0000001308077210 */ /* 0x000fc80007ffe0ff */
[----:B------:R-:W-:-:S13]  /*e100*/  ISETP.GE.OR P0, PT, R7, R0, !P1 ;  /* 0x000000000700720c */ /* 0x000fda0004f06670 */
[----:B------:R-:W-:Y:S05]  /*e110*/  @P0 BRA `(.L_x_365) ;  /* 0x0000000000100947 */ /* 0x000fea0003800000 */
[----:B------:R-:W0:Y:S01]  /*e120*/  LDC.64 R2, c[0x0][0xc58] ;  /* 0x00031600ff027b82 */ /* 0x000e220000000a00 */
[----:B------:R-:W-:Y:S01]  /*e130*/  ULDC.64 UR4, c[0x0][0x208] ;  /* 0x0000820000047ab9 */ /* 0x000fe20000000a00 */
[----:B0-----:R-:W-:-:S06]  /*e140*/  IMAD.WIDE R2, R7, 0x4, R2 ;  /* 0x0000000407027825 */ /* 0x001fcc00078e0202 */
[----:B------:R0:W5:Y:S02]  /*e150*/  LDG.E R3, desc[UR4][R2.64] ;  /* 0x0000000402037981 */ /* 0x000164000c1e1900 */
.L_x_365:
[----:B------:R-:W-:Y:S05]  /*e160*/  BSYNC B0 ;  /* 0x0000000000007941 */ /* 0x000fea0003800000 */
.L_x_364:
[----:B------:R-:W-:-:S03]  /*e170*/  UMOV UR4, 0xffffffff ;  /* 0xffffffff00047882 */ /* 0x000fc60000000000 */
[----:B------:R-:W-:Y:S05]  /*e180*/  BRA.DIV UR4, `(.L_x_366) ;  /* 0x0000001604047947 */ /* 0x000fea000b800000 */
[----:B-----5:R-:W1:Y:S01]  /*e190*/  SHFL.UP PT, R14, R3, 0x1, RZ ;  /* 0x04200000030e7989 */ /* 0x020e6200000e00ff */
[C---:B------:R-:W-:Y:S02]  /*e1a0*/  ISETP.NE.AND P0, PT, R8.reuse, RZ, PT ;  /* 0x000000ff0800720c */ /* 0x040fe40003f05270 */
[----:B------:R-:W-:Y:S02]  /*e1b0*/  ISETP.GE.U32.AND P1, PT, R8, 0x2, PT ;  /* 0x000000020800780c */ /* 0x000fe40003f26070 */
[----:B-1----:R-:W-:Y:S02]  /*e1c0*/  SEL R14, R14, RZ, P0 ;  /* 0x000000ff0e0e7207 */ /* 0x002fe40000000000 */
        /* <DEDUP_REMOVED lines=16> */
[----:B------:R0:W1:Y:S02]  /*e2d0*/  SHFL.IDX PT, R14, R2, 0x1f, 0x1f ;  /* 0x03e01f00020e7f89 */ /* 0x00006400000e0000 */
.L_x_420:
[----:B------:R-:W-:Y:S02]  /*e2e0*/  ULDC UR4, c[0x0][0xc10] ;  /* 0x0003040000047ab9 */ /* 0x000fe40000000800 */
[----:B------:R-:W-:-:S05]  /*e2f0*/  MOV R16, UR4 ;  /* 0x0000000400107c02 */ /* 0x000fca0008000f00 */
[----:B-1----:R-:W-:-:S04]  /*e300*/  IMAD R6, R14, R16, RZ ;  /* 0x000000100e067224 */ /* 0x002fc800078e02ff */
[----:B------:R-:W-:-:S05]  /*e310*/  IMAD.IADD R5, R6, 0x1, R5 ;  /* 0x0000000106057824 */ /* 0x000fca00078e0205 */
[----:B------:R-:W-:-:S13]  /*e320*/  ISETP.GT.AND P0, PT, R5, R4, PT ;  /* 0x000000040500720c */ /* 0x000fda0003f04270 */
[----:B------:R-:W-:Y:S05]  /*e330*/  @!P0 BRA `(.L_x_367) ;  /* 0xfffffffc004c8947 */ /* 0x000fea000383ffff */
.L_x_362:
[----:B------:R-:W-:Y:S01]  /*e340*/  IMAD.IADD R6, R5, 0x1, -R6 ;  /* 0x0000000105067824 */ /* 0x000fe200078e0a06 */
[----:B------:R-:W-:-:S03]  /*e350*/  UMOV UR4, 0xffffffff ;  /* 0xffffffff00047882 */ /* 0x000fc60000000000 */
[----:B------:R-:W-:-:S05]  /*e360*/  IMAD R5, R2, R16, R6 ;  /* 0x0000001002057224 */ /* 0x000fca00078e0206 */
[----:B------:R-:W-:Y:S01]  /*e370*/  ISETP.GT.AND P6, PT, R5, R4, PT ;  /* 0x000000040500720c */ /* 0x000fe20003fc4270 */
[----:B------:R-:W-:-:S12]  /*e380*/  BRA.DIV UR4, `(.L_x_368) ;  /* 0x0000001604547947 */ /* 0x000fd8000b800000 */
[----:B------:R-:W-:-:S04]  /*e390*/  VOTE.ANY R7, PT, !P6 ;  /* 0x0000000000077806 */ /* 0x000fc800070e0100 */
[----:B------:R-:W1:Y:S02]  /*e3a0*/  POPC R5, R7 ;  /* 0x0000000700057309 */ /* 0x000e640000000000 */
[----:B-1----:R1:W2:Y:S02]  /*e3b0*/  SHFL.IDX PT, R17, R3, R5, 0x1f ;  /* 0x00001f0503117589 */ /* 0x0022a400000e0000 */
.L_x_424:
[----:B------:R-:W-:Y:S01]  /*e3c0*/  ISETP.NE.AND P0, PT, R7, RZ, PT ;  /* 0x000000ff0700720c */ /* 0x000fe20003f05270 */
[----:B------:R-:W-:-:S12]  /*e3d0*/  IMAD.MOV.U32 R14, RZ, RZ, RZ ;  /* 0x000000ffff0e7224 */ /* 0x000fd800078e00ff */
[----:B------:R-:W-:Y:S05]  /*e3e0*/  @!P0 BRA `(.L_x_369) ;  /* 0x0000000000108947 */ /* 0x000fea0003800000 */
[----:B------:R-:W-:Y:S01]  /*e3f0*/  UMOV UR4, 0xffffffff ;  /* 0xffffffff00047882 */ /* 0x000fe20000000000 */
[----:B------:R-:W-:Y:S02]  /*e400*/  VIADD R12, R5, 0xffffffff ;  /* 0xffffffff050c7836 */ /* 0x000fe40000000000 */
[----:B------:R-:W-:Y:S05]  /*e410*/  BRA.DIV UR4, `(.L_x_370) ;  /* 0x0000001604787947 */ /* 0x000fea000b800000 */
[----:B------:R3:W4:Y:S02]  /*e420*/  SHFL.IDX PT, R14, R2, R12, 0x1f ;  /* 0x00001f0c020e7589 */ /* 0x00072400000e0000 */
.L_x_369:
[-C--:B--2---:R-:W-:Y:S01]  /*e430*/  IABS R7, R17.reuse ;  /* 0x0000001100077213 */ /* 0x084fe20000000000 */
[----:B----4-:R-:W-:Y:S01]  /*e440*/  IMAD R16, R14, R16, R6 ;  /* 0x000000100e107224 */ /* 0x010fe200078e0206 */
[----:B------:R-:W-:Y:S01]  /*e450*/  IABS R6, R17 ;  /* 0x0000001100067213 */ /* 0x000fe20000000000 */
[----:B------:R-:W-:Y:S01]  /*e460*/  IMAD.IADD R19, R5, 0x1, R19 ;  /* 0x0000000105137824 */ /* 0x000fe200078e0213 */
[----:B------:R-:W2:Y:S03]  /*e470*/  I2F.RP R8, R7 ;  /* 0x0000000700087306 */ /* 0x000ea60000209400 */
[----:B------:R-:W-:-:S05]  /*e480*/  IMAD.MOV R6, RZ, RZ, -R6 ;  /* 0x000000ffff067224 */ /* 0x000fca00078e0a06 */
[----:B--2---:R-:W2:Y:S02]  /*e490*/  MUFU.RCP R8, R8 ;  /* 0x0000000800087308 */ /* 0x004ea40000001000 */
[----:B--2---:R-:W-:-:S06]  /*e4a0*/  VIADD R9, R8, 0xffffffe ;  /* 0x0ffffffe08097836 */ /* 0x004fcc0000000000 */
[----:B-1----:R-:W0:Y:S02]  /*e4b0*/  F2I.FTZ.U32.TRUNC.NTZ R3, R9 ;  /* 0x0000000900037305 */ /* 0x002e24000021f000 */
[----:B0--3--:R-:W-:-:S04]  /*e4c0*/  IMAD.MOV R2, RZ, RZ, -R3 ;  /* 0x000000ffff027224 */ /* 0x009fc800078e0a03 */
[----:B------:R-:W-:Y:S01]  /*e4d0*/  IMAD R11, R2, R7, RZ ;  /* 0x00000007020b7224 */ /* 0x000fe200078e02ff */
[----:B------:R-:W-:-:S05]  /*e4e0*/  MOV R2, RZ ;  /* 0x000000ff00027202 */ /* 0x000fca0000000f00 */
[----:B------:R-:W-:-:S04]  /*e4f0*/  IMAD.HI.U32 R3, R3, R11, R2 ;  /* 0x0000000b03037227 */ /* 0x000fc800078e0002 */
[----:B------:R-:W-:-:S05]  /*e500*/  IMAD.IADD R2, R4, 0x1, -R16 ;  /* 0x0000000104027824 */ /* 0x000fca00078e0a10 */
[----:B------:R-:W-:-:S05]  /*e510*/  IABS R4, R2 ;  /* 0x0000000200047213 */ /* 0x000fca0000000000 */
[----:B------:R-:W-:-:S04]  /*e520*/  IMAD.HI.U32 R3, R3, R4, RZ ;  /* 0x0000000403037227 */ /* 0x000fc800078e00ff */
[----:B------:R-:W-:-:S05]  /*e530*/  IMAD R4, R3, R6, R4 ;  /* 0x0000000603047224 */ /* 0x000fca00078e0204 */
[----:B------:R-:W-:-:S13]  /*e540*/  ISETP.GT.U32.AND P0, PT, R7, R4, PT ;  /* 0x000000040700720c */ /* 0x000fda0003f04070 */
[----:B------:R-:W-:Y:S02]  /*e550*/  @!P0 IMAD.IADD R4, R4, 0x1, -R7 ;  /* 0x0000000104048824 */ /* 0x000fe400078e0a07 */
[----:B------:R-:W-:-:S03]  /*e560*/  @!P0 VIADD R3, R3, 0x1 ;  /* 0x0000000103038836 */ /* 0x000fc60000000000 */
[----:B------:R-:W-:Y:S02]  /*e570*/  ISETP.GE.U32.AND P0, PT, R4, R7, PT ;  /* 0x000000070400720c */ /* 0x000fe40003f06070 */
[----:B------:R-:W-:-:S11]  /*e580*/  LOP3.LUT R4, R2, R17, RZ, 0x3c, !PT ;  /* 0x0000001102047212 */ /* 0x000fd600078e3cff */
[----:B------:R-:W-:Y:S01]  /*e590*/  @P0 VIADD R3, R3, 0x1 ;  /* 0x0000000103030836 */ /* 0x000fe20000000000 */
[----:B------:R-:W-:-:S13]  /*e5a0*/  ISETP.GE.AND P0, PT, R4, RZ, PT ;  /* 0x000000ff0400720c */ /* 0x000fda0003f06270 */
[----:B------:R-:W-:Y:S01]  /*e5b0*/  @!P0 IMAD.MOV R3, RZ, RZ, -R3 ;  /* 0x000000ffff038224 */ /* 0x000fe200078e0a03 */
[----:B------:R-:W-:-:S13]  /*e5c0*/  ISETP.NE.AND P0, PT, R17, RZ, PT ;  /* 0x000000ff1100720c */ /* 0x000fda0003f05270 */
[----:B------:R-:W-:-:S04]  /*e5d0*/  @!P0 LOP3.LUT R3, RZ, R17, RZ, 0x33, !PT ;  /* 0x00000011ff038212 */ /* 0x000fc800078e33ff */
[----:B------:R-:W-:Y:S01]  /*e5e0*/  IADD3 R4, -R3, RZ, RZ ;  /* 0x000000ff03047210 */ /* 0x000fe20007ffe1ff */
[----:B------:R-:W-:-:S04]  /*e5f0*/  IMAD.MOV.U32 R18, RZ, RZ, R3 ;  /* 0x000000ffff127224 */ /* 0x000fc800078e0003 */
[----:B------:R-:W-:Y:S01]  /*e600*/  IMAD R17, R17, R4, R2 ;  /* 0x0000000411117224 */ /* 0x000fe200078e0202 */
[----:B------:R-:W-:Y:S06]  /*e610*/  BRA `(.L_x_371) ;  /* 0x00000000001c7947 */ /* 0x000fec0003800000 */
.L_x_363:
[----:B------:R-:W-:Y:S01]  /*e620*/  UMOV UR4, URZ ;  /* 0x0000003f00047c82 */ /* 0x000fe20008000000 */
[----:B------:R-:W-:Y:S01]  /*e630*/  UMOV UR5, URZ ;  /* 0x0000003f00057c82 */ /* 0x000fe20008000000 */
[----:B------:R-:W-:Y:S01]  /*e640*/  ULDC UR6, c[0x0][0xc14] ;  /* 0x0003050000067ab9 */ /* 0x000fe20000000800 */
[----:B------:R-:W-:Y:S02]  /*e650*/  IMAD.MOV.U32 R16, RZ, RZ, R4 ;  /* 0x000000ffff107224 */ /* 0x000fe400078e0004 */
[----:B------:R-:W-:Y:S02]  /*e660*/  IMAD.U32 R17, RZ, RZ, UR4 ;  /* 0x00000004ff117e24 */ /* 0x000fe4000f8e00ff */
[----:B------:R-:W-:Y:S02]  /*e670*/  IMAD.U32 R18, RZ, RZ, UR5 ;  /* 0x00000005ff127e24 */ /* 0x000fe4000f8e00ff */
[----:B------:R-:W-:-:S07]  /*e680*/  IMAD.U32 R19, RZ, RZ, UR6 ;  /* 0x00000006ff137e24 */ /* 0x000fce000f8e00ff */
.L_x_371:
[----:B0-----:R-:W0:Y:S01]  /*e690*/  S2R R2, SR_TID.X ;  /* 0x0000000000027919 */ /* 0x001e220000002100 */
[----:B------:R-:W-:Y:S05]  /*e6a0*/  WARPSYNC.ALL ;  /* 0x0000000000007948 */ /* 0x000fea0003800000 */
[----:B------:R-:W-:Y:S01]  /*e6b0*/  BAR.SYNC.DEFER_BLOCKING 0x4, 0x120 ;  /* 0x0104800000007b1d */ /* 0x000fe20000010000 */
[----:B0-----:R-:W-:-:S04]  /*e6c0*/  LOP3.LUT R2, R2, 0x1f, RZ, 0xc0, !PT ;  /* 0x0000001f02027812 */ /* 0x001fc800078ec0ff */
[----:B------:R-:W-:-:S13]  /*e6d0*/  ISETP.NE.AND P0, PT, R2, RZ, PT ;  /* 0x000000ff0200720c */ /* 0x000fda0003f05270 */
[----:B------:R-:W0:Y:S01]  /*e6e0*/  @!P0 S2R R3, SR_CgaCtaId ;  /* 0x0000000000038919 */ /* 0x000e220000008800 */
[----:B------:R-:W-:-:S04]  /*e6f0*/  @!P0 MOV R2, 0x400 ;  /* 0x0000040000028802 */ /* 0x000fc80000000f00 */
[----:B0-----:R-:W-:-:S05]  /*e700*/  @!P0 LEA R2, R3, R2, 0x18 ;  /* 0x0000000203028211 */ /* 0x001fca00078ec0ff */
[----:B------:R1:W-:Y:S01]  /*e710*/  @!P0 STS.128 [R2+0x348d0], R16 ;  /* 0x0348d01002008388 */ /* 0x0003e20000000c00 */
[----:B------:R-:W-:Y:S06]  /*e720*/  BAR.ARV 0x5, 0x120 ;  /* 0x0144800000007b1d */ /* 0x000fec0000002000 */
[----:B------:R-:W-:-:S13]  /*e730*/  ISETP.GE.AND P0, PT, R19, R0, PT ;  /* 0x000000001300720c */ /* 0x000fda0003f06270 */
[----:B------:R-:W-:Y:S05]  /*e740*/  @!P0 BRA `(.L_x_372) ;  /* 0xffffffc000488947 */ /* 0x000fea000383ffff */
.L_x_307:
[----:B0-----:R-:W2:Y:S01]  /*e750*/  LDL.LU R0, [R1+0x28] ;  /* 0x0000280001007983 */ /* 0x001ea20000300800 */
[----:B------:R-:W-:Y:S01]  /*e760*/  BSSY B0, `(.L_x_373) ;  /* 0x000000b000007945 */ /* 0x000fe20003800000 */
[----:B------:R-:W0:Y:S01]  /*e770*/  S2R R5, SR_CgaCtaId ;  /* 0x0000000000057919 */ /* 0x000e220000008800 */
[----:B--2---:R-:W-:-:S04]  /*e780*/  IADD3 R0, R0, 0x1, RZ ;  /* 0x0000000100007810 */ /* 0x004fc80007ffe0ff */
[----:B-1----:R-:W-:-:S04]  /*e790*/  LEA.HI R2, R0, R0, RZ, 0x1 ;  /* 0x0000000000027211 */ /* 0x002fc800078f08ff */
[----:B------:R-:W-:-:S05]  /*e7a0*/  LOP3.LUT R3, R2, 0xfffffffe, RZ, 0xc0, !PT ;  /* 0xfffffffe02037812 */ /* 0x000fca00078ec0ff */
[----:B------:R-:W-:Y:S01]  /*e7b0*/  IMAD.IADD R3, R0, 0x1, -R3 ;  /* 0x0000000100037824 */ /* 0x000fe200078e0a03 */
[----:B------:R-:W-:-:S04]  /*e7c0*/  MOV R0, 0x400 ;  /* 0x0000040000007802 */ /* 0x000fc80000000f00 */
[----:B0-----:R-:W-:Y:S02]  /*e7d0*/  LEA R0, R5, R0, 0x18 ;  /* 0x0000000005007211 */ /* 0x001fe400078ec0ff */
[----:B------:R-:W-:-:S04]  /*e7e0*/  SHF.L.U32 R3, R3, 0x1f, RZ ;  /* 0x0000001f03037819 */ /* 0x000fc800000006ff */
[----:B------:R-:W0:Y:S02]  /*e7f0*/  SYNCS.PHASECHK.TRANS64.TRYWAIT P0, [R0+URZ+0x34820], R3 ;  /* 0x03482003000075a7 */ /* 0x000e24000800017f */
[----:B0-----:R-:W-:Y:S05]  /*e800*/  @!P0 BRA `(.L_x_374) ;  /* 0x0000001000a08947 */ /* 0x001fea0003800000 */
.L_x_427:
[----:B------:R-:W-:Y:S05]  /*e810*/  BSYNC B0 ;  /* 0x0000000000007941 */ /* 0x000fea0003800000 */
.L_x_373:
[----:B------:R-:W-:-:S03]  /*e820*/  UMOV UR4, 0xffffffff ;  /* 0xffffffff00047882 */ /* 0x000fc60000000000 */
[----:B------:R-:W-:Y:S05]  /*e830*/  BRA.DIV UR4, `(.L_x_375) ;  /* 0x0000001204a87947 */ /* 0x000fea000b800000 */
[----:B------:R-:W1:Y:S02]  /*e840*/  S2R R2, SR_TID.X ;  /* 0x0000000000027919 */ /* 0x000e640000002100 */
[----:B-1----:R-:W-:-:S04]  /*e850*/  SHF.R.U32.HI R2, RZ, 0x5, R2 ;  /* 0x00000005ff027819 */ /* 0x002fc80000011602 */
[----:B------:R-:W-:-:S05]  /*e860*/  LOP3.LUT R2, R2, 0x3, RZ, 0xc0, !PT ;  /* 0x0000000302027812 */ /* 0x000fca00078ec0ff */
[----:B------:R1:W2:Y:S02]  /*e870*/  SHFL.IDX PT, R14, R2, RZ, 0x1f ;  /* 0x00001fff020e7589 */ /* 0x0002a400000e0000 */
.L_x_430:
[----:B--2---:R-:W-:Y:S01]  /*e880*/  ISETP.NE.AND P0, PT, R14, RZ, PT ;  /* 0x000000ff0e00720c */ /* 0x004fe20003f05270 */
[----:B------:R-:W-:-:S12]  /*e890*/  BSSY B0, `(.L_x_376) ;  /* 0x0000029000007945 */ /* 0x000fd80003800000 */
[----:B------:R-:W-:Y:S05]  /*e8a0*/  @P0 BRA `(.L_x_377) ;  /* 0x00000000009c0947 */ /* 0x000fea0003800000 */
[----:B------:R-:W-:-:S03]  /*e8b0*/  UMOV UR4, 0xffffffff ;  /* 0xffffffff00047882 */ /* 0x000fc60000000000 */
[----:B------:R-:W-:Y:S05]  /*e8c0*/  BRA.DIV UR4, `(.L_x_378) ;  /* 0x0000001204b87947 */ /* 0x000fea000b800000 */
[----:B------:R-:W-:-:S13]  /*e8d0*/  ELECT P6, URZ, PT ;  /* 0x00000000003f782f */ /* 0x000fda00038c0000 */
.L_x_433:
[----:B------:R-:W-:Y:S05]  /*e8e0*/  @!P6 BRA `(.L_x_377) ;  /* 0x00000000008ce947 */ /* 0x000fea0003800000 */
[----:B-1----:R-:W2:Y:S02]  /*e8f0*/  LDL R2, [R1+0x30] ;  /* 0x0000300001027983 */ /* 0x002ea40000100800 */
[----:B--2---:R-:W-:-:S13]  /*e900*/  R2UR UR4, R2 ;  /* 0x00000000020472ca */ /* 0x004fda00000e0000 */
[----:B------:R-:W-:-:S06]  /*e910*/  ULOP3.LUT UR4, UR4, 0x2, URZ, 0xfc, !UPT ;  /* 0x0000000204047892 */ /* 0x000fcc000f8efc3f */
[----:B------:R-:W-:-:S05]  /*e920*/  IMAD.U32 R2, RZ, RZ, UR4 ;  /* 0x00000004ff027e24 */ /* 0x000fca000f8e00ff */
[----:B------:R-:W-:-:S13]  /*e930*/  ISETP.NE.AND P2, PT, R2, 0x3, PT ;  /* 0x000000030200780c */ /* 0x000fda0003f45270 */
[----:B------:R-:W-:Y:S05]  /*e940*/  @!P2 BRA `(.L_x_379) ;  /* 0x000000000004a947 */ /* 0x000fea0003800000 */
[----:B------:R-:W-:Y:S01]  /*e950*/  BPT.TRAP 0x1 ;  /* 0x000000040000795c */ /* 0x000fe20000300000 */
.L_x_379:
[----:B0-----:R-:W2:Y:S04]  /*e960*/  LDL R3, [R1] ;  /* 0x0000000001037983 */ /* 0x001ea80000100800 */
[----:B------:R-:W3:Y:S01]  /*e970*/  LDL.LU R7, [R1+0x8] ;  /* 0x0000080001077983 */ /* 0x000ee20000300800 */
[----:B------:R-:W-:-:S04]  /*e980*/  VIADD R2, R0, 0x34840 ;  /* 0x0003484000027836 */ /* 0x000fc80000000000 */
[C---:B--2---:R-:W-:Y:S02]  /*e990*/  IMAD R6, R3.reuse, 0x8, R2 ;  /* 0x0000000803067824 */ /* 0x044fe400078e0202 */
[----:B------:R-:W-:Y:S01]  /*e9a0*/  VIADD R3, R3, 0x1 ;  /* 0x0000000103037836 */ /* 0x000fe20000000000 */
[----:B---3--:R-:W-:-:S04]  /*e9b0*/  SHF.L.U32 R5, R7, 0x1f, RZ ;  /* 0x0000001f07057819 */ /* 0x008fc800000006ff */
[C---:B------:R-:W-:Y:S01]  /*e9c0*/  ISETP.NE.AND P1, PT, R3.reuse, 0x2, PT ;  /* 0x000000020300780c */ /* 0x040fe20003f25270 */
[----:B------:R-:W0:Y:S03]  /*e9d0*/  SYNCS.PHASECHK.TRANS64.TRYWAIT P0, [R6+URZ], R5 ;  /* 0x00000005060075a7 */ /* 0x000e26000800017f */
[----:B------:R-:W-:Y:S02]  /*e9e0*/  SEL R4, RZ, 0x1, P1 ;  /* 0x00000001ff047807 */ /* 0x000fe40000800000 */
[----:B------:R-:W-:Y:S02]  /*e9f0*/  SEL R3, R3, RZ, P1 ;  /* 0x000000ff03037207 */ /* 0x000fe40000800000 */
[----:B------:R-:W-:-:S03]  /*ea00*/  LOP3.LUT R4, R7, R4, RZ, 0x3c, !PT ;  /* 0x0000000407047212 */ /* 0x000fc600078e3cff */
[----:B------:R-:W-:Y:S01]  /*ea10*/  IMAD R7, R3, 0x8, R2 ;  /* 0x0000000803077824 */ /* 0x000fe200078e0202 */
[----:B------:R-:W-:Y:S01]  /*ea20*/  SHF.L.U32 R2, R4, 0x1f, RZ ;  /* 0x0000001f04027819 */ /* 0x000fe200000006ff */
[----:B0-----:R-:W-:Y:S06]  /*ea30*/  @!P0 BRA `(.L_x_380) ;  /* 0x00000010007c8947 */ /* 0x001fec0003800000 */
.L_x_434:
[----:B------:R-:W1:Y:S02]  /*ea40*/  SYNCS.PHASECHK.TRANS64.TRYWAIT P0, [R7+URZ], R2 ;  /* 0x00000002070075a7 */ /* 0x000e64000800017f */
[----:B-1----:R-:W-:Y:S05]  /*ea50*/  @!P0 BRA `(.L_x_381) ;  /* 0x0000001000888947 */ /* 0x002fea0003800000 */
.L_x_435:
[----:B------:R-:W-:Y:S05]  /*ea60*/  @!P2 BRA `(.L_x_382) ;  /* 0x000000000004a947 */ /* 0x000fea0003800000 */
[----:B------:R-:W-:Y:S01]  /*ea70*/  BPT.TRAP 0x1 ;  /* 0x000000040000795c */ /* 0x000fe20000300000 */
.L_x_382:
[----:B------:R-:W2:Y:S01]  /*ea80*/  LDL.LU R4, [R1] ;  /* 0x0000000001047983 */ /* 0x000ea20000300800 */
[----:B------:R-:W-:-:S05]  /*ea90*/  IADD3 R0, R0, 0x34860, RZ ;  /* 0x0003486000007810 */ /* 0x000fca0007ffe0ff */
[----:B--2---:R-:W-:-:S04]  /*eaa0*/  IMAD R4, R4, 0x8, R0 ;  /* 0x0000000804047824 */ /* 0x004fc800078e0200 */
[----:B------:R-:W2:Y:S02]  /*eab0*/  SYNCS.PHASECHK.TRANS64.TRYWAIT P0, [R4+URZ], R5 ;  /* 0x00000005040075a7 */ /* 0x000ea4000800017f */
[----:B--2---:R-:W-:Y:S05]  /*eac0*/  @!P0 BRA `(.L_x_383) ;  /* 0x0000001000808947 */ /* 0x004fea0003800000 */
.L_x_436:
[----:B------:R-:W-:-:S07]  /*ead0*/  IMAD R3, R3, 0x8, R0 ;  /* 0x0000000803037824 */ /* 0x000fce00078e0200 */
.L_x_384:
[----:B---3--:R3:W4:Y:S02]  /*eae0*/  SYNCS.PHASECHK.TRANS64.TRYWAIT P0, [R3+URZ], R2 ;  /* 0x00000002030075a7 */ /* 0x008724000800017f */
[----:B----4-:R-:W-:Y:S05]  /*eaf0*/  @!P0 NANOSLEEP.SYNCS 0x989680 ;  /* 0x009896800000895d */ /* 0x010fea0003900000 */
[----:B------:R-:W4:Y:S02]  /*eb00*/  @!P0 SYNCS.PHASECHK.TRANS64 P0, [R3+URZ], R2 ;  /* 0x00000002030085a7 */ /* 0x000f24000800007f */
[----:B----4-:R-:W-:Y:S05]  /*eb10*/  @!P0 BRA `(.L_x_384) ;  /* 0xfffffffc00f08947 */ /* 0x010fea000383ffff */
.L_x_377:
[----:B------:R-:W-:Y:S05]  /*eb20*/  BSYNC B0 ;  /* 0x0000000000007941 */ /* 0x000fea0003800000 */
.L_x_376:
[----:B------:R-:W-:Y:S05]  /*eb30*/  EXIT ;  /* 0x000000000000794d */ /* 0x000fea0003800000 */
.L_x_261:
[----:B0-----:R0:W1:Y:S02]  /*eb40*/  SYNCS.PHASECHK.TRANS64.TRYWAIT P1, [R0+URZ+0x34800], R3 ;  /* 0x03480003000075a7 */ /* 0x001064000802017f */
[----:B-1----:R-:W-:Y:S05]  /*eb50*/  @!P1 NANOSLEEP.SYNCS 0x989680 ;  /* 0x009896800000995d */ /* 0x002fea0003900000 */
[----:B------:R-:W1:Y:S02]  /*eb60*/  @!P1 SYNCS.PHASECHK.TRANS64 P1, [R0+URZ+0x34800], R3 ;  /* 0x03480003000095a7 */ /* 0x000e64000802007f */
[----:B-1----:R-:W-:Y:S05]  /*eb70*/  @!P1 BRA `(.L_x_261) ;  /* 0xfffffffc00f09947 */ /* 0x002fea000383ffff */
[----:B------:R-:W-:Y:S05]  /*eb80*/  BRA `(.L_x_385) ;  /* 0xffffff2800c47947 */ /* 0x000fea000383ffff */
.L_x_265:
[----:B-1----:R1:W2:Y:S02]  /*eb90*/  SYNCS.PHASECHK.TRANS64.TRYWAIT P2, [R3+URZ+0x34830], R4 ;  /* 0x03483004030075a7 */ /* 0x0022a4000804017f */
[----:B--2---:R-:W-:Y:S05]  /*eba0*/  @!P2 NANOSLEEP.SYNCS 0x989680 ;  /* 0x009896800000a95d */ /* 0x004fea0003900000 */
[----:B------:R-:W2:Y:S02]  /*ebb0*/  @!P2 SYNCS.PHASECHK.TRANS64 P2, [R3+URZ+0x34830], R4 ;  /* 0x034830040300a5a7 */ /* 0x000ea4000804007f */
[----:B--2---:R-:W-:Y:S05]  /*ebc0*/  @!P2 BRA `(.L_x_265) ;  /* 0xfffffffc00f0a947 */ /* 0x004fea000383ffff */
[----:B------:R-:W-:Y:S05]  /*ebd0*/  BRA `(.L_x_264) ;  /* 0xffffff2800e87947 */ /* 0x000fea000383ffff */
.L_x_270:
[----:B-1----:R-:W-:-:S04]  /*ebe0*/  IMAD.U32 R9, RZ, RZ, UR7 ;  /* 0x00000007ff097e24 */ /* 0x002fc8000f8e00ff */
[----:B------:R1:W2:Y:S03]  /*ebf0*/  SYNCS.PHASECHK.TRANS64.TRYWAIT P2, [R9+URZ+0x34830], R6 ;  /* 0x03483006090075a7 */ /* 0x0002a6000804017f */
[----:B--2---:R-:W-:Y:S05]  /*ec00*/  @!P2 NANOSLEEP.SYNCS 0x989680 ;  /* 0x009896800000a95d */ /* 0x004fea0003900000 */
[----:B------:R-:W2:Y:S02]  /*ec10*/  @!P2 SYNCS.PHASECHK.TRANS64 P2, [R9+URZ+0x34830], R6 ;  /* 0x034830060900a5a7 */ /* 0x000ea4000804007f */
[----:B--2---:R-:W-:Y:S05]  /*ec20*/  @!P2 BRA `(.L_x_270) ;  /* 0xfffffffc00eca947 */ /* 0x004fea000383ffff */
[----:B------:R-:W-:Y:S05]  /*ec30*/  BRA `(.L_x_269) ;  /* 0xffffff5800907947 */ /* 0x000fea000383ffff */
.L_x_274:
[----:B---3--:R3:W4:Y:S02]  /*ec40*/  SYNCS.PHASECHK.TRANS64.TRYWAIT P2, [R10+URZ+0x34850], R5 ;  /* 0x034850050a0075a7 */ /* 0x008724000804017f */
[----:B----4-:R-:W-:Y:S05]  /*ec50*/  @!P2 NANOSLEEP.SYNCS 0x989680 ;  /* 0x009896800000a95d */ /* 0x010fea0003900000 */
[----:B------:R-:W4:Y:S02]  /*ec60*/  @!P2 SYNCS.PHASECHK.TRANS64 P2, [R10+URZ+0x34850], R5 ;  /* 0x034850050a00a5a7 */ /* 0x000f24000804007f */
[----:B----4-:R-:W-:Y:S05]  /*ec70*/  @!P2 BRA `(.L_x_274) ;  /* 0xfffffffc00f0a947 */ /* 0x010fea000383ffff */
[----:B------:R-:W-:Y:S05]  /*ec80*/  BRA `(.L_x_273) ;  /* 0xffffff6000c07947 */ /* 0x000fea000383ffff */
.L_x_279:
[----:B-1----:R1:W2:Y:S02]  /*ec90*/  SYNCS.PHASECHK.TRANS64.TRYWAIT P0, [R20+URZ+0x34850], R5 ;  /* 0x03485005140075a7 */ /* 0x0022a4000800017f */
[----:B--2---:R-:W-:Y:S05]  /*eca0*/  @!P0 NANOSLEEP.SYNCS 0x989680 ;  /* 0x009896800000895d */ /* 0x004fea0003900000 */
[----:B------:R-:W2:Y:S02]  /*ecb0*/  @!P0 SYNCS.PHASECHK.TRANS64 P0, [R20+URZ+0x34850], R5 ;  /* 0x03485005140085a7 */ /* 0x000ea4000800007f */
[----:B--2---:R-:W-:Y:S05]  /*ecc0*/  @!P0 BRA `(.L_x_279) ;  /* 0xfffffffc00f08947 */ /* 0x004fea000383ffff */
[----:B------:R-:W-:Y:S05]  /*ecd0*/  BRA `(.L_x_278) ;  /* 0xffffff8400907947 */ /* 0x000fea000383ffff */
.L_x_318:
[----:B------:R-:W0:Y:S01]  /*ece0*/  S2R R7, SR_TID.X ;  /* 0x0000000000077919 */ /* 0x000e220000002100 */
[----:B------:R-:W-:Y:S01]  /*ecf0*/  BSSY B0, `(.L_x_386) ;  /* 0x000000a000007945 */ /* 0x000fe20003800000 */
[----:B------:R-:W-:Y:S01]  /*ed00*/  IMAD.MOV.U32 R12, RZ, RZ, RZ ;  /* 0x000000ffff0c7224 */ /* 0x000fe200078e00ff */
[----:B------:R-:W-:Y:S01]  /*ed10*/  MOV R15, 0xffffffff ;  /* 0xffffffff000f7802 */ /* 0x000fe20000000f00 */
[----:B------:R-:W-:Y:S01]  /*ed20*/  IMAD.MOV.U32 R11, RZ, RZ, 0x1f ;  /* 0x0000001fff0b7424 */ /* 0x000fe200078e00ff */
[----:B0-----:R-:W-:-:S04]  /*ed30*/  SHF.R.U32.HI R7, RZ, 0x5, R7 ;  /* 0x00000005ff077819 */ /* 0x001fc80000011607 */
[----:B------:R-:W-:-:S05]  /*ed40*/  LOP3.LUT R7, R7, 0x3, RZ, 0xc0, !PT ;  /* 0x0000000307077812 */ /* 0x000fca00078ec0ff */
[----:B------:R-:W-:-:S07]  /*ed50*/  IMAD.MOV.U32 R13, RZ, RZ, R7 ;  /* 0x000000ffff0d7224 */ /* 0x000fce00078e0007 */
[----:B------:R-:W-:Y:S05]  /*ed60*/  WARPSYNC.COLLECTIVE R15, `(.L_x_387) ;  /* 0x000000000f087348 */ /* 0x000fea0003c00000 */
[----:B------:R0:W1:Y:S02]  /*ed70*/  SHFL.IDX P6, R14, R13, R12, R11 ;  /* 0x0000000c0d0e7389 */ /* 0x00006400000c000b */
[----:B01----:R-:W-:Y:S01]  /*ed80*/  ENDCOLLECTIVE ;  /* 0x000000000000791b */ /* 0x003fe20003800000 */
.L_x_387:
[----:B------:R-:W-:Y:S05]  /*ed90*/  BSYNC B0 ;  /* 0x0000000000007941 */ /* 0x000fea0003800000 */
.L_x_386:
[----:B------:R-:W-:Y:S05]  /*eda0*/  BRA `(.L_x_388) ;  /* 0xffffffc800287947 */ /* 0x000fea000383ffff */
.L_x_319:
[----:B------:R-:W-:Y:S01]  /*edb0*/  BSSY B0, `(.L_x_389) ;  /* 0x0000006000007945 */ /* 0x000fe20003800000 */
[----:B------:R-:W-:-:S07]  /*edc0*/  IMAD.MOV.U32 R15, RZ, RZ, -0x1 ;  /* 0xffffffffff0f7424 */ /* 0x000fce00078e00ff */
[----:B------:R-:W-:Y:S05]  /*edd0*/  WARPSYNC.COLLECTIVE R15, `(.L_x_390) ;  /* 0x000000000f0c7348 */ /* 0x000fea0003c00000 */
[----:B------:R-:W-:Y:S02]  /*ede0*/  ELECT P6, UR62, PT ;  /* 0x00000000003e782f */ /* 0x000fe400038c0000 */
[----:B------:R-:W-:Y:S01]  /*edf0*/  MOV R14, UR62 ;  /* 0x0000003e000e7c02 */ /* 0x000fe20008000f00 */
[----:B------:R-:W-:Y:S10]  /*ee00*/  ENDCOLLECTIVE ;  /* 0x000000000000791b */ /* 0x000ff40003800000 */
.L_x_390:
[----:B------:R-:W-:Y:S05]  /*ee10*/  BSYNC B0 ;  /* 0x0000000000007941 */ /* 0x000fea0003800000 */
.L_x_389:
[----:B------:R-:W-:Y:S05]  /*ee20*/  BRA `(.L_x_391) ;  /* 0xffffffc800207947 */ /* 0x000fea000383ffff */
.L_x_322:
[----:B0-----:R0:W1:Y:S02]  /*ee30*/  SYNCS.PHASECHK.TRANS64.TRYWAIT P0, [R8+URZ+0x34840], R9 ;  /* 0x03484009080075a7 */ /* 0x001064000800017f */
[----:B-1----:R-:W-:Y:S05]  /*ee40*/  @!P0 NANOSLEEP.SYNCS 0x989680 ;  /* 0x009896800000895d */ /* 0x002fea0003900000 */
[----:B------:R-:W1:Y:S02]  /*ee50*/  @!P0 SYNCS.PHASECHK.TRANS64 P0, [R8+URZ+0x34840], R9 ;  /* 0x03484009080085a7 */ /* 0x000e64000800007f */
[----:B-1----:R-:W-:Y:S05]  /*ee60*/  @!P0 BRA `(.L_x_322) ;  /* 0xfffffffc00f08947 */ /* 0x002fea000383ffff */
[----:B------:R-:W-:Y:S05]  /*ee70*/  BRA `(.L_x_392) ;  /* 0xffffffc800947947 */ /* 0x000fea000383ffff */
.L_x_325:
[----:B0-----:R-:W0:Y:S01]  /*ee80*/  S2R R9, SR_CgaCtaId ;  /* 0x0000000000097919 */ /* 0x001e220000008800 */
[----:B------:R-:W-:-:S04]  /*ee90*/  MOV R8, 0x400 ;  /* 0x0000040000087802 */ /* 0x000fc80000000f00 */
[----:B0-----:R-:W-:-:S04]  /*eea0*/  LEA R8, R9, R8, 0x18 ;  /* 0x0000000809087211 */ /* 0x001fc800078ec0ff */
[----:B------:R0:W1:Y:S03]  /*eeb0*/  SYNCS.PHASECHK.TRANS64.TRYWAIT P0, [R8+URZ+0x34820], R6 ;  /* 0x03482006080075a7 */ /* 0x000066000800017f */
[----:B-1----:R-:W-:Y:S05]  /*eec0*/  @!P0 NANOSLEEP.SYNCS 0x989680 ;  /* 0x009896800000895d */ /* 0x002fea0003900000 */
[----:B------:R-:W1:Y:S02]  /*eed0*/  @!P0 SYNCS.PHASECHK.TRANS64 P0, [R8+URZ+0x34820], R6 ;  /* 0x03482006080085a7 */ /* 0x000e64000800007f */
[----:B-1----:R-:W-:Y:S05]  /*eee0*/  @!P0 BRA `(.L_x_325) ;  /* 0xfffffffc00e48947 */ /* 0x002fea000383ffff */
[----:B------:R-:W-:Y:S05]  /*eef0*/  BRA `(.L_x_393) ;  /* 0xffffffcc00e47947 */ /* 0x000fea000383ffff */
.L_x_333:
[----:B0-----:R0:W1:Y:S02]  /*ef00*/  SYNCS.PHASECHK.TRANS64.TRYWAIT P0, [R2+URZ+0x34840], R3 ;  /* 0x03484003020075a7 */ /* 0x001064000800017f */
[----:B-1----:R-:W-:Y:S05]  /*ef10*/  @!P0 NANOSLEEP.SYNCS 0x989680 ;  /* 0x009896800000895d */ /* 0x002fea0003900000 */
[----:B------:R-:W1:Y:S02]  /*ef20*/  @!P0 SYNCS.PHASECHK.TRANS64 P0, [R2+URZ+0x34840], R3 ;  /* 0x03484003020085a7 */ /* 0x000e64000800007f */
[----:B-1----:R-:W-:Y:S05]  /*ef30*/  @!P0 BRA `(.L_x_333) ;  /* 0xfffffffc00f08947 */ /* 0x002fea000383ffff */
[----:B------:R-:W-:Y:S05]  /*ef40*/  BRA `(.L_x_394) ;  /* 0xffffffd000a47947 */ /* 0x000fea000383ffff */
.L_x_335:
[----:B0-----:R0:W1:Y:S02]  /*ef50*/  SYNCS.PHASECHK.TRANS64.TRYWAIT P0, [R3+URZ+0x60], R2 ;  /* 0x00006002030075a7 */ /* 0x001064000800017f */
[----:B-1----:R-:W-:Y:S05]  /*ef60*/  @!P0 NANOSLEEP.SYNCS 0x989680 ;  /* 0x009896800000895d */ /* 0x002fea0003900000 */
[----:B------:R-:W1:Y:S02]  /*ef70*/  @!P0 SYNCS.PHASECHK.TRANS64 P0, [R3+URZ+0x60], R2 ;  /* 0x00006002030085a7 */ /* 0x000e64000800007f */
[----:B-1----:R-:W-:Y:S05]  /*ef80*/  @!P0 BRA `(.L_x_335) ;  /* 0xfffffffc00f08947 */ /* 0x002fea000383ffff */
[----:B------:R-:W-:Y:S05]  /*ef90*/  BRA `(.L_x_395) ;  /* 0xffffffd400507947 */ /* 0x000fea000383ffff */
.L_x_340:
[----:B-1----:R1:W2:Y:S02]  /*efa0*/  SYNCS.PHASECHK.TRANS64.TRYWAIT P0, [R2+URZ+0x34840], R3 ;  /* 0x03484003020075a7 */ /* 0x0022a4000800017f */
[----:B--2---:R-:W-:Y:S05]  /*efb0*/  @!P0 NANOSLEEP.SYNCS 0x989680 ;  /* 0x009896800000895d */ /* 0x004fea0003900000 */
[----:B------:R-:W2:Y:S02]  /*efc0*/  @!P0 SYNCS.PHASECHK.TRANS64 P0, [R2+URZ+0x34840], R3 ;  /* 0x03484003020085a7 */ /* 0x000ea4000800007f */
[----:B--2---:R-:W-:Y:S05]  /*efd0*/  @!P0 BRA `(.L_x_340) ;  /* 0xfffffffc00f08947 */ /* 0x004fea000383ffff */
[----:B------:R-:W-:Y:S05]  /*efe0*/  BRA `(.L_x_396) ;  /* 0xffffffd800b47947 */ /* 0x000fea000383ffff */
.L_x_342:
[----:B0-----:R0:W1:Y:S02]  /*eff0*/  SYNCS.PHASECHK.TRANS64.TRYWAIT P1, [R2+URZ+0x60], R3 ;  /* 0x00006003020075a7 */ /* 0x001064000802017f */
[----:B-1----:R-:W-:Y:S05]  /*f000*/  @!P1 NANOSLEEP.SYNCS 0x989680 ;  /* 0x009896800000995d */ /* 0x002fea0003900000 */
[----:B------:R-:W1:Y:S02]  /*f010*/  @!P1 SYNCS.PHASECHK.TRANS64 P1, [R2+URZ+0x60], R3 ;  /* 0x00006003020095a7 */ /* 0x000e64000802007f */
[----:B-1----:R-:W-:Y:S05]  /*f020*/  @!P1 BRA `(.L_x_342) ;  /* 0xfffffffc00f09947 */ /* 0x002fea000383ffff */
[----:B------:R-:W-:Y:S05]  /*f030*/  BRA `(.L_x_397) ;  /* 0xffffffdc00607947 */ /* 0x000fea000383ffff */
.L_x_347:
[----:B--2---:R2:W3:Y:S02]  /*f040*/  SYNCS.PHASECHK.TRANS64.TRYWAIT P0, [R2+URZ+0x34840], R3 ;  /* 0x03484003020075a7 */ /* 0x0044e4000800017f */
[----:B---3--:R-:W-:Y:S05]  /*f050*/  @!P0 NANOSLEEP.SYNCS 0x989680 ;  /* 0x009896800000895d */ /* 0x008fea0003900000 */
[----:B------:R-:W3:Y:S02]  /*f060*/  @!P0 SYNCS.PHASECHK.TRANS64 P0, [R2+URZ+0x34840], R3 ;  /* 0x03484003020085a7 */ /* 0x000ee4000800007f */
[----:B---3--:R-:W-:Y:S05]  /*f070*/  @!P0 BRA `(.L_x_347) ;  /* 0xfffffffc00f08947 */ /* 0x008fea000383ffff */
[----:B------:R-:W-:Y:S05]  /*f080*/  BRA `(.L_x_398) ;  /* 0xffffffe000847947 */ /* 0x000fea000383ffff */
.L_x_349:
[----:B0-----:R0:W1:Y:S02]  /*f090*/  SYNCS.PHASECHK.TRANS64.TRYWAIT P1, [R2+URZ+0x60], R8 ;  /* 0x00006008020075a7 */ /* 0x001064000802017f */
[----:B-1----:R-:W-:Y:S05]  /*f0a0*/  @!P1 NANOSLEEP.SYNCS 0x989680 ;  /* 0x009896800000995d */ /* 0x002fea0003900000 */
[----:B------:R-:W1:Y:S02]  /*f0b0*/  @!P1 SYNCS.PHASECHK.TRANS64 P1, [R2+URZ+0x60], R8 ;  /* 0x00006008020095a7 */ /* 0x000e64000802007f */
[----:B-1----:R-:W-:Y:S05]  /*f0c0*/  @!P1 BRA `(.L_x_349) ;  /* 0xfffffffc00f09947 */ /* 0x002fea000383ffff */
[----:B------:R-:W-:Y:S05]  /*f0d0*/  BRA `(.L_x_399) ;  /* 0xffffffe400347947 */ /* 0x000fea000383ffff */
.L_x_356:
[----:B-1----:R1:W2:Y:S02]  /*f0e0*/  SYNCS.PHASECHK.TRANS64.TRYWAIT P0, [R3+URZ+0x34860], R0 ;  /* 0x03486000030075a7 */ /* 0x0022a4000800017f */
[----:B--2---:R-:W-:Y:S05]  /*f0f0*/  @!P0 NANOSLEEP.SYNCS 0x989680 ;  /* 0x009896800000895d */ /* 0x004fea0003900000 */
[----:B------:R-:W2:Y:S02]  /*f100*/  @!P0 SYNCS.PHASECHK.TRANS64 P0, [R3+URZ+0x34860], R0 ;  /* 0x03486000030085a7 */ /* 0x000ea4000800007f */
[----:B--2---:R-:W-:Y:S05]  /*f110*/  @!P0 BRA `(.L_x_356) ;  /* 0xfffffffc00f08947 */ /* 0x004fea000383ffff */
[----:B------:R-:W-:Y:S05]  /*f120*/  BRA `(.L_x_400) ;  /* 0xffffffe800447947 */ /* 0x000fea000383ffff */
.L_x_358:
[----:B------:R-:W-:Y:S01]  /*f130*/  BSSY B0, `(.L_x_401) ;  /* 0x0000008000007945 */ /* 0x000fe20003800000 */
[----:B0-----:R-:W-:Y:S02]  /*f140*/  IMAD.MOV.U32 R13, RZ, RZ, R16 ;  /* 0x000000ffff0d7224 */ /* 0x001fe400078e0010 */
[----:B------:R-:W-:Y:S02]  /*f150*/  IMAD.MOV.U32 R12, RZ, RZ, RZ ;  /* 0x000000ffff0c7224 */ /* 0x000fe400078e00ff */
[----:B------:R-:W-:Y:S02]  /*f160*/  IMAD.MOV.U32 R11, RZ, RZ, 0x1f ;  /* 0x0000001fff0b7424 */ /* 0x000fe400078e00ff */
[----:B------:R-:W-:-:S07]  /*f170*/  IMAD.MOV.U32 R15, RZ, RZ, -0x1 ;  /* 0xffffffffff0f7424 */ /* 0x000fce00078e00ff */
[----:B-1----:R-:W-:Y:S05]  /*f180*/  WARPSYNC.COLLECTIVE R15, `(.L_x_402) ;  /* 0x000000000f087348 */ /* 0x002fea0003c00000 */
[----:B------:R0:W2:Y:S02]  /*f190*/  SHFL.IDX P6, R14, R13, R12, R11 ;  /* 0x0000000c0d0e7389 */ /* 0x0000a400000c000b */
[----:B012---:R-:W-:Y:S01]  /*f1a0*/  ENDCOLLECTIVE ;  /* 0x000000000000791b */ /* 0x007fe20003800000 */
.L_x_402:
[----:B------:R-:W-:Y:S05]  /*f1b0*/  BSYNC B0 ;  /* 0x0000000000007941 */ /* 0x000fea0003800000 */
.L_x_401:
[----:B------:R-:W-:Y:S01]  /*f1c0*/  MOV R13, R16 ;  /* 0x00000010000d7202 */ /* 0x000fe20000000f00 */
[----:B------:R-:W-:Y:S02]  /*f1d0*/  IMAD.MOV.U32 R12, RZ, RZ, 0x1 ;  /* 0x00000001ff0c7424 */ /* 0x000fe400078e00ff */
[----:B------:R-:W-:Y:S02]  /*f1e0*/  IMAD.MOV.U32 R11, RZ, RZ, 0x1f ;  /* 0x0000001fff0b7424 */ /* 0x000fe400078e00ff */
[----:B------:R-:W-:Y:S02]  /*f1f0*/  IMAD.MOV.U32 R15, RZ, RZ, -0x1 ;  /* 0xffffffffff0f7424 */ /* 0x000fe400078e00ff */
[----:B------:R-:W-:-:S07]  /*f200*/  IMAD.MOV.U32 R4, RZ, RZ, R14 ;  /* 0x000000ffff047224 */ /* 0x000fce00078e000e */
[----:B------:R-:W-:Y:S05]  /*f210*/  WARPSYNC.COLLECTIVE R15, `(.L_x_403) ;  /* 0x000000000f087348 */ /* 0x000fea0003c00000 */
[----:B------:R0:W1:Y:S02]  /*f220*/  SHFL.IDX P6, R14, R13, R12, R11 ;  /* 0x0000000c0d0e7389 */ /* 0x00006400000c000b */
[----:B01----:R-:W-:Y:S01]  /*f230*/  ENDCOLLECTIVE ;  /* 0x000000000000791b */ /* 0x003fe20003800000 */
.L_x_403:
[----:B------:R-:W-:Y:S01]  /*f240*/  IMAD.MOV.U32 R5, RZ, RZ, R14 ;  /* 0x000000ffff057224 */ /* 0x000fe200078e000e */
[----:B------:R-:W-:Y:S06]  /*f250*/  BRA `(.L_x_404) ;  /* 0xffffffe800d07947 */ /* 0x000fec000383ffff */
.L_x_361:
[----:B------:R-:W-:Y:S01]  /*f260*/  BSSY B0, `(.L_x_405) ;  /* 0x0000008000007945 */ /* 0x000fe20003800000 */
[----:B-----5:R-:W-:Y:S01]  /*f270*/  IMAD.MOV.U32 R13, RZ, RZ, R3 ;  /* 0x000000ffff0d7224 */ /* 0x020fe200078e0003 */
[----:B------:R-:W-:Y:S01]  /*f280*/  MOV R11, RZ ;  /* 0x000000ff000b7202 */ /* 0x000fe20000000f00 */
[----:B------:R-:W-:Y:S02]  /*f290*/  IMAD.MOV.U32 R12, RZ, RZ, 0x1 ;  /* 0x00000001ff0c7424 */ /* 0x000fe400078e00ff */
[----:B------:R-:W-:-:S07]  /*f2a0*/  IMAD.MOV.U32 R15, RZ, RZ, -0x1 ;  /* 0xffffffffff0f7424 */ /* 0x000fce00078e00ff */
[----:B0-234-:R-:W-:Y:S05]  /*f2b0*/  WARPSYNC.COLLECTIVE R15, `(.L_x_406) ;  /* 0x000000000f087348 */ /* 0x01dfea0003c00000 */
[----:B------:R1:W0:Y:S02]  /*f2c0*/  SHFL.UP P6, R14, R13, R12, R11 ;  /* 0x0400000c0d0e7389 */ /* 0x00022400000c000b */
[----:B01234-:R-:W-:Y:S01]  /*f2d0*/  ENDCOLLECTIVE ;  /* 0x000000000000791b */ /* 0x01ffe20003800000 */
.L_x_406:
[----:B------:R-:W-:Y:S05]  /*f2e0*/  BSYNC B0 ;  /* 0x0000000000007941 */ /* 0x000fea0003800000 */
.L_x_405:
[C---:B------:R-:W-:Y:S01]  /*f2f0*/  ISETP.NE.AND P0, PT, R9.reuse, RZ, PT ;  /* 0x000000ff0900720c */ /* 0x040fe20003f05270 */
[----:B------:R-:W-:Y:S02]  /*f300*/  IMAD.MOV.U32 R12, RZ, RZ, 0x2 ;  /* 0x00000002ff0c7424 */ /* 0x000fe400078e00ff */
[----:B------:R-:W-:Y:S01]  /*f310*/  IMAD.MOV.U32 R11, RZ, RZ, RZ ;  /* 0x000000ffff0b7224 */ /* 0x000fe200078e00ff */
[----:B------:R-:W-:Y:S01]  /*f320*/  SEL R14, R14, RZ, P0 ;  /* 0x000000ff0e0e7207 */ /* 0x000fe20000000000 */
[----:B------:R-:W-:Y:S01]  /*f330*/  IMAD.MOV.U32 R15, RZ, RZ, -0x1 ;  /* 0xffffffffff0f7424 */ /* 0x000fe200078e00ff */
[----:B------:R-:W-:-:S03]  /*f340*/  ISETP.GE.U32.AND P0, PT, R9, 0x2, PT ;  /* 0x000000020900780c */ /* 0x000fc60003f06070 */
[----:B------:R-:W-:-:S10]  /*f350*/  IMAD.IADD R13, R3, 0x1, R14 ;  /* 0x00000001030d7824 */ /* 0x000fd400078e020e */
[----:B------:R-:W-:Y:S05]  /*f360*/  WARPSYNC.COLLECTIVE R15, `(.L_x_407) ;  /* 0x000000000f087348 */ /* 0x000fea0003c00000 */
[----:B------:R0:W1:Y:S02]  /*f370*/  SHFL.UP P6, R14, R13, R12, R11 ;  /* 0x0400000c0d0e7389 */ /* 0x00006400000c000b */
[----:B01----:R-:W-:Y:S01]  /*f380*/  ENDCOLLECTIVE ;  /* 0x000000000000791b */ /* 0x003fe20003800000 */
.L_x_407:
[----:B------:R-:W-:Y:S01]  /*f390*/  IMAD.MOV.U32 R12, RZ, RZ, 0x4 ;  /* 0x00000004ff0c7424 */ /* 0x000fe200078e00ff */
[----:B------:R-:W-:Y:S02]  /*f3a0*/  SEL R6, R14, RZ, P0 ;  /* 0x000000ff0e067207 */ /* 0x000fe40000000000 */
[----:B------:R-:W-:-:S03]  /*f3b0*/  ISETP.GE.U32.AND P0, PT, R9, 0x4, PT ;  /* 0x000000040900780c */ /* 0x000fc60003f06070 */
[----:B------:R-:W-:-:S05]  /*f3c0*/  IMAD.IADD R6, R13, 0x1, R6 ;  /* 0x000000010d067824 */ /* 0x000fca00078e0206 */
[----:B------:R-:W-:-:S07]  /*f3d0*/  MOV R13, R6 ;  /* 0x00000006000d7202 */ /* 0x000fce0000000f00 */
[----:B------:R-:W-:Y:S05]  /*f3e0*/  WARPSYNC.COLLECTIVE R15, `(.L_x_408) ;  /* 0x000000000f087348 */ /* 0x000fea0003c00000 */
[----:B------:R0:W1:Y:S02]  /*f3f0*/  SHFL.UP P6, R14, R13, R12, R11 ;  /* 0x0400000c0d0e7389 */ /* 0x00006400000c000b */
[----:B01----:R-:W-:Y:S01]  /*f400*/  ENDCOLLECTIVE ;  /* 0x000000000000791b */ /* 0x003fe20003800000 */
.L_x_408:
[----:B------:R-:W-:Y:S01]  /*f410*/  IMAD.MOV.U32 R12, RZ, RZ, 0x8 ;  /* 0x00000008ff0c7424 */ /* 0x000fe200078e00ff */
[----:B------:R-:W-:Y:S02]  /*f420*/  SEL R7, R14, RZ, P0 ;  /* 0x000000ff0e077207 */ /* 0x000fe40000000000 */
[----:B------:R-:W-:-:S03]  /*f430*/  ISETP.GE.U32.AND P0, PT, R9, 0x8, PT ;  /* 0x000000080900780c */ /* 0x000fc60003f06070 */
[----:B------:R-:W-:-:S04]  /*f440*/  IMAD.IADD R7, R6, 0x1, R7 ;  /* 0x0000000106077824 */ /* 0x000fc800078e0207 */
[----:B------:R-:W-:-:S07]  /*f450*/  IMAD.MOV.U32 R13, RZ, RZ, R7 ;  /* 0x000000ffff0d7224 */ /* 0x000fce00078e0007 */
[----:B------:R-:W-:Y:S05]  /*f460*/  WARPSYNC.COLLECTIVE R15, `(.L_x_409) ;  /* 0x000000000f087348 */ /* 0x000fea0003c00000 */
[----:B------:R0:W1:Y:S02]  /*f470*/  SHFL.UP P6, R14, R13, R12, R11 ;  /* 0x0400000c0d0e7389 */ /* 0x00006400000c000b */
[----:B01----:R-:W-:Y:S01]  /*f480*/  ENDCOLLECTIVE ;  /* 0x000000000000791b */ /* 0x003fe20003800000 */
.L_x_409:
[----:B------:R-:W-:Y:S02]  /*f490*/  MOV R12, 0x10 ;  /* 0x00000010000c7802 */ /* 0x000fe40000000f00 */
[----:B------:R-:W-:Y:S02]  /*f4a0*/  SEL R8, R14, RZ, P0 ;  /* 0x000000ff0e087207 */ /* 0x000fe40000000000 */
[----:B------:R-:W-:-:S03]  /*f4b0*/  ISETP.GE.U32.AND P0, PT, R9, 0x10, PT ;  /* 0x000000100900780c */ /* 0x000fc60003f06070 */
[----:B------:R-:W-:-:S04]  /*f4c0*/  IMAD.IADD R8, R7, 0x1, R8 ;  /* 0x0000000107087824 */ /* 0x000fc800078e0208 */
[----:B------:R-:W-:-:S07]  /*f4d0*/  IMAD.MOV.U32 R13, RZ, RZ, R8 ;  /* 0x000000ffff0d7224 */ /* 0x000fce00078e0008 */
[----:B------:R-:W-:Y:S05]  /*f4e0*/  WARPSYNC.COLLECTIVE R15, `(.L_x_410) ;  /* 0x000000000f087348 */ /* 0x000fea0003c00000 */
[----:B------:R0:W1:Y:S02]  /*f4f0*/  SHFL.UP P6, R14, R13, R12, R11 ;  /* 0x0400000c0d0e7389 */ /* 0x00006400000c000b */
[----:B01----:R-:W-:Y:S01]  /*f500*/  ENDCOLLECTIVE ;  /* 0x000000000000791b */ /* 0x003fe20003800000 */
.L_x_410:
[----:B------:R-:W-:Y:S02]  /*f510*/  IMAD.MOV.U32 R12, RZ, RZ, 0x1f ;  /* 0x0000001fff0c7424 */ /* 0x000fe400078e00ff */
[----:B------:R-:W-:Y:S01]  /*f520*/  IMAD.MOV.U32 R11, RZ, RZ, 0x1f ;  /* 0x0000001fff0b7424 */ /* 0x000fe200078e00ff */
[----:B------:R-:W-:-:S05]  /*f530*/  SEL R7, R14, RZ, P0 ;  /* 0x000000ff0e077207 */ /* 0x000fca0000000000 */
[----:B------:R-:W-:-:S04]  /*f540*/  IMAD.IADD R2, R8, 0x1, R7 ;  /* 0x0000000108027824 */ /* 0x000fc800078e0207 */
[----:B------:R-:W-:-:S07]  /*f550*/  IMAD.MOV.U32 R13, RZ, RZ, R2 ;  /* 0x000000ffff0d7224 */ /* 0x000fce00078e0002 */
[----:B------:R-:W-:Y:S05]  /*f560*/  WARPSYNC.COLLECTIVE R15, `(.L_x_411) ;  /* 0x000000000f087348 */ /* 0x000fea0003c00000 */
[----:B------:R0:W1:Y:S02]  /*f570*/  SHFL.IDX P6, R14, R13, R12, R11 ;  /* 0x0000000c0d0e7389 */ /* 0x00006400000c000b */
[----:B01----:R-:W-:Y:S01]  /*f580*/  ENDCOLLECTIVE ;  /* 0x000000000000791b */ /* 0x003fe20003800000 */
.L_x_411:
[----:B------:R-:W-:Y:S05]  /*f590*/  BRA `(.L_x_412) ;  /* 0xffffffe800987947 */ /* 0x000fea000383ffff */
.L_x_366:
[----:B------:R-:W-:Y:S01]  /*f5a0*/  BSSY B0, `(.L_x_413) ;  /* 0x0000008000007945 */ /* 0x000fe20003800000 */
[----:B-----5:R-:W-:Y:S01]  /*f5b0*/  IMAD.MOV.U32 R13, RZ, RZ, R3 ;  /* 0x000000ffff0d7224 */ /* 0x020fe200078e0003 */
[----:B------:R-:W-:Y:S01]  /*f5c0*/  MOV R11, RZ ;  /* 0x000000ff000b7202 */ /* 0x000fe20000000f00 */
[----:B------:R-:W-:Y:S02]  /*f5d0*/  IMAD.MOV.U32 R12, RZ, RZ, 0x1 ;  /* 0x00000001ff0c7424 */ /* 0x000fe400078e00ff */
[----:B------:R-:W-:-:S07]  /*f5e0*/  IMAD.MOV.U32 R15, RZ, RZ, -0x1 ;  /* 0xffffffffff0f7424 */ /* 0x000fce00078e00ff */
[----:B0-----:R-:W-:Y:S05]  /*f5f0*/  WARPSYNC.COLLECTIVE R15, `(.L_x_414) ;  /* 0x000000000f087348 */ /* 0x001fea0003c00000 */
[----:B------:R1:W2:Y:S02]  /*f600*/  SHFL.UP P6, R14, R13, R12, R11 ;  /* 0x0400000c0d0e7389 */ /* 0x0002a400000c000b */
[----:B012---:R-:W-:Y:S01]  /*f610*/  ENDCOLLECTIVE ;  /* 0x000000000000791b */ /* 0x007fe20003800000 */
.L_x_414:
[----:B------:R-:W-:Y:S05]  /*f620*/  BSYNC B0 ;  /* 0x0000000000007941 */ /* 0x000fea0003800000 */
.L_x_413:
[----:B------:R-:W-:Y:S01]  /*f630*/  ISETP.NE.AND P0, PT, R8, RZ, PT ;  /* 0x000000ff0800720c */ /* 0x000fe20003f05270 */
        /* <DEDUP_REMOVED lines=9> */
.L_x_415:
        /* <DEDUP_REMOVED lines=8> */
.L_x_416:
        /* <DEDUP_REMOVED lines=8> */
.L_x_417:
        /* <DEDUP_REMOVED lines=8> */
.L_x_418:
        /* <DEDUP_REMOVED lines=8> */
.L_x_419:
[----:B------:R-:W-:Y:S05]  /*f8d0*/  BRA `(.L_x_420) ;  /* 0xffffffe800807947 */ /* 0x000fea000383ffff */
.L_x_368:
[----:B------:R-:W-:Y:S01]  /*f8e0*/  BSSY B0, `(.L_x_421) ;  /* 0x0000006000007945 */ /* 0x000fe20003800000 */
[----:B------:R-:W-:Y:S01]  /*f8f0*/  PLOP3.LUT P6, PT, P6, PT, PT, 0x8, 0x0 ;  /* 0x000000000000781c */ /* 0x000fe200037ce170 */
[----:B------:R-:W-:-:S12]  /*f900*/  IMAD.MOV.U32 R15, RZ, RZ, -0x1 ;  /* 0xffffffffff0f7424 */ /* 0x000fd800078e00ff */
[----:B0-----:R-:W-:Y:S05]  /*f910*/  WARPSYNC.COLLECTIVE R15, `(.L_x_422) ;  /* 0x000000000f087348 */ /* 0x001fea0003c00000 */
[----:B------:R-:W-:Y:S01]  /*f920*/  VOTE.ANY R14, PT, P6 ;  /* 0x00000000000e7806 */ /* 0x000fe200030e0100 */
[----:B0-----:R-:W-:Y:S06]  /*f930*/  ENDCOLLECTIVE ;  /* 0x000000000000791b */ /* 0x001fec0003800000 */
.L_x_422:
[----:B------:R-:W-:Y:S05]  /*f940*/  BSYNC B0 ;  /* 0x0000000000007941 */ /* 0x000fea0003800000 */
.L_x_421:
[----:B------:R-:W-:Y:S01]  /*f950*/  IMAD.MOV.U32 R7, RZ, RZ, R14 ;  /* 0x000000ffff077224 */ /* 0x000fe200078e000e */
[----:B------:R-:W-:Y:S01]  /*f960*/  MOV R13, R3 ;  /* 0x00000003000d7202 */ /* 0x000fe20000000f00 */
[----:B------:R-:W-:Y:S02]  /*f970*/  IMAD.MOV.U32 R11, RZ, RZ, 0x1f ;  /* 0x0000001fff0b7424 */ /* 0x000fe400078e00ff */
[----:B------:R-:W0:Y:S01]  /*f980*/  POPC R5, R7 ;  /* 0x0000000700057309 */ /* 0x000e220000000000 */
[----:B------:R-:W-:Y:S02]  /*f990*/  IMAD.MOV.U32 R15, RZ, RZ, -0x1 ;  /* 0xffffffffff0f7424 */ /* 0x000fe400078e00ff */
[----:B0-----:R-:W-:-:S07]  /*f9a0*/  IMAD.MOV.U32 R12, RZ, RZ, R5 ;  /* 0x000000ffff0c7224 */ /* 0x001fce00078e0005 */
[----:B------:R-:W-:Y:S05]  /*f9b0*/  WARPSYNC.COLLECTIVE R15, `(.L_x_423) ;  /* 0x000000000f087348 */ /* 0x000fea0003c00000 */
[----:B------:R0:W1:Y:S02]  /*f9c0*/  SHFL.IDX P6, R14, R13, R12, R11 ;  /* 0x0000000c0d0e7389 */ /* 0x00006400000c000b */
[----:B01----:R-:W-:Y:S01]  /*f9d0*/  ENDCOLLECTIVE ;  /* 0x000000000000791b */ /* 0x003fe20003800000 */
.L_x_423:
[----:B------:R-:W-:Y:S01]  /*f9e0*/  IMAD.MOV.U32 R17, RZ, RZ, R14 ;  /* 0x000000ffff117224 */ /* 0x000fe200078e000e */
[----:B------:R-:W-:Y:S06]  /*f9f0*/  BRA `(.L_x_424) ;  /* 0xffffffe800707947 */ /* 0x000fec000383ffff */
.L_x_370:
[----:B------:R-:W-:Y:S01]  /*fa00*/  BSSY B0, `(.L_x_425) ;  /* 0x0000007000007945 */ /* 0x000fe20003800000 */
[----:B------:R-:W-:Y:S01]  /*fa10*/  IMAD.MOV.U32 R13, RZ, RZ, R2 ;  /* 0x000000ffff0d7224 */ /* 0x000fe200078e0002 */
[----:B------:R-:W-:Y:S01]  /*fa20*/  MOV R15, 0xffffffff ;  /* 0xffffffff000f7802 */ /* 0x000fe20000000f00 */
[----:B------:R-:W-:-:S07]  /*fa30*/  IMAD.MOV.U32 R11, RZ, RZ, 0x1f ;  /* 0x0000001fff0b7424 */ /* 0x000fce00078e00ff */
[----:B012---:R-:W-:Y:S05]  /*fa40*/  WARPSYNC.COLLECTIVE R15, `(.L_x_426) ;  /* 0x000000000f087348 */ /* 0x007fea0003c00000 */
[----:B------:R3:W4:Y:S02]  /*fa50*/  SHFL.IDX P6, R14, R13, R12, R11 ;  /* 0x0000000c0d0e7389 */ /* 0x00072400000c000b */
[----:B01234-:R-:W-:Y:S01]  /*fa60*/  ENDCOLLECTIVE ;  /* 0x000000000000791b */ /* 0x01ffe20003800000 */
.L_x_426:
[----:B------:R-:W-:Y:S05]  /*fa70*/  BSYNC B0 ;  /* 0x0000000000007941 */ /* 0x000fea0003800000 */
.L_x_425:
[----:B------:R-:W-:Y:S05]  /*fa80*/  BRA `(.L_x_369) ;  /* 0xffffffe800687947 */ /* 0x000fea000383ffff */
.L_x_374:
[----:B0-----:R0:W1:Y:S02]  /*fa90*/  SYNCS.PHASECHK.TRANS64.TRYWAIT P0, [R0+URZ+0x34820], R3 ;  /* 0x03482003000075a7 */ /* 0x001064000800017f */
[----:B-1----:R-:W-:Y:S05]  /*faa0*/  @!P0 NANOSLEEP.SYNCS 0x989680 ;  /* 0x009896800000895d */ /* 0x002fea0003900000 */
[----:B------:R-:W1:Y:S02]  /*fab0*/  @!P0 SYNCS.PHASECHK.TRANS64 P0, [R0+URZ+0x34820], R3 ;  /* 0x03482003000085a7 */ /* 0x000e64000800007f */
[----:B-1----:R-:W-:Y:S05]  /*fac0*/  @!P0 BRA `(.L_x_374) ;  /* 0xfffffffc00f08947 */ /* 0x002fea000383ffff */
[----:B------:R-:W-:Y:S05]  /*fad0*/  BRA `(.L_x_427) ;  /* 0xffffffec004c7947 */ /* 0x000fea000383ffff */
.L_x_375:
[----:B------:R-:W1:Y:S01]  /*fae0*/  S2R R2, SR_TID.X ;  /* 0x0000000000027919 */ /* 0x000e620000002100 */
[----:B------:R-:W-:Y:S01]  /*faf0*/  BSSY B0, `(.L_x_428) ;  /* 0x000000a000007945 */ /* 0x000fe20003800000 */
[----:B------:R-:W-:Y:S02]  /*fb00*/  IMAD.MOV.U32 R12, RZ, RZ, RZ ;  /* 0x000000ffff0c7224 */ /* 0x000fe400078e00ff */
[----:B------:R-:W-:Y:S02]  /*fb10*/  IMAD.MOV.U32 R11, RZ, RZ, 0x1f ;  /* 0x0000001fff0b7424 */ /* 0x000fe400078e00ff */
[----:B------:R-:W-:Y:S01]  /*fb20*/  IMAD.MOV.U32 R15, RZ, RZ, -0x1 ;  /* 0xffffffffff0f7424 */ /* 0x000fe200078e00ff */
[----:B-1----:R-:W-:-:S04]  /*fb30*/  SHF.R.U32.HI R2, RZ, 0x5, R2 ;  /* 0x00000005ff027819 */ /* 0x002fc80000011602 */
[----:B------:R-:W-:-:S05]  /*fb40*/  LOP3.LUT R2, R2, 0x3, RZ, 0xc0, !PT ;  /* 0x0000000302027812 */ /* 0x000fca00078ec0ff */
[----:B------:R-:W-:-:S07]  /*fb50*/  IMAD.MOV.U32 R13, RZ, RZ, R2 ;  /* 0x000000ffff0d7224 */ /* 0x000fce00078e0002 */
[----:B0-----:R-:W-:Y:S05]  /*fb60*/  WARPSYNC.COLLECTIVE R15, `(.L_x_429) ;  /* 0x000000000f087348 */ /* 0x001fea0003c00000 */
[----:B------:R1:W2:Y:S02]  /*fb70*/  SHFL.IDX P6, R14, R13, R12, R11 ;  /* 0x0000000c0d0e7389 */ /* 0x0002a400000c000b */
[----:B012---:R-:W-:Y:S01]  /*fb80*/  ENDCOLLECTIVE ;  /* 0x000000000000791b */ /* 0x007fe20003800000 */
.L_x_429:
[----:B------:R-:W-:Y:S05]  /*fb90*/  BSYNC B0 ;  /* 0x0000000000007941 */ /* 0x000fea0003800000 */
.L_x_428:
[----:B------:R-:W-:Y:S05]  /*fba0*/  BRA `(.L_x_430) ;  /* 0xffffffec00347947 */ /* 0x000fea000383ffff */
.L_x_378:
[----:B------:R-:W-:Y:S01]  /*fbb0*/  BSSY B1, `(.L_x_431) ;  /* 0x0000006000017945 */ /* 0x000fe20003800000 */
[----:B------:R-:W-:-:S07]  /*fbc0*/  IMAD.MOV.U32 R15, RZ, RZ, -0x1 ;  /* 0xffffffffff0f7424 */ /* 0x000fce00078e00ff */
[----:B01----:R-:W-:Y:S05]  /*fbd0*/  WARPSYNC.COLLECTIVE R15, `(.L_x_432) ;  /* 0x000000000f0c7348 */ /* 0x003fea0003c00000 */
[----:B------:R-:W-:Y:S02]  /*fbe0*/  ELECT P6, UR62, PT ;  /* 0x00000000003e782f */ /* 0x000fe400038c0000 */
[----:B------:R-:W-:Y:S01]  /*fbf0*/  MOV R14, UR62 ;  /* 0x0000003e000e7c02 */ /* 0x000fe20008000f00 */
[----:B01----:R-:W-:Y:S10]  /*fc00*/  ENDCOLLECTIVE ;  /* 0x000000000000791b */ /* 0x003ff40003800000 */
.L_x_432:
[----:B------:R-:W-:Y:S05]  /*fc10*/  BSYNC B1 ;  /* 0x0000000000017941 */ /* 0x000fea0003800000 */
.L_x_431:
[----:B------:R-:W-:Y:S05]  /*fc20*/  BRA `(.L_x_433) ;  /* 0xffffffec002c7947 */ /* 0x000fea000383ffff */
.L_x_380:
[----:B0-----:R0:W1:Y:S02]  /*fc30*/  SYNCS.PHASECHK.TRANS64.TRYWAIT P0, [R6+URZ], R5 ;  /* 0x00000005060075a7 */ /* 0x001064000800017f */
[----:B-1----:R-:W-:Y:S05]  /*fc40*/  @!P0 NANOSLEEP.SYNCS 0x989680 ;  /* 0x009896800000895d */ /* 0x002fea0003900000 */
[----:B------:R-:W1:Y:S02]  /*fc50*/  @!P0 SYNCS.PHASECHK.TRANS64 P0, [R6+URZ], R5 ;  /* 0x00000005060085a7 */ /* 0x000e64000800007f */
[----:B-1----:R-:W-:Y:S05]  /*fc60*/  @!P0 BRA `(.L_x_380) ;  /* 0xfffffffc00f08947 */ /* 0x002fea000383ffff */
[----:B------:R-:W-:Y:S05]  /*fc70*/  BRA `(.L_x_434) ;  /* 0xffffffec00707947 */ /* 0x000fea000383ffff */
.L_x_381:
[----:B-1----:R1:W2:Y:S02]  /*fc80*/  SYNCS.PHASECHK.TRANS64.TRYWAIT P0, [R7+URZ], R2 ;  /* 0x00000002070075a7 */ /* 0x0022a4000800017f */
[----:B--2---:R-:W-:Y:S05]  /*fc90*/  @!P0 NANOSLEEP.SYNCS 0x989680 ;  /* 0x009896800000895d */ /* 0x004fea0003900000 */
[----:B------:R-:W2:Y:S02]  /*fca0*/  @!P0 SYNCS.PHASECHK.TRANS64 P0, [R7+URZ], R2 ;  /* 0x00000002070085a7 */ /* 0x000ea4000800007f */
[----:B--2---:R-:W-:Y:S05]  /*fcb0*/  @!P0 BRA `(.L_x_381) ;  /* 0xfffffffc00f08947 */ /* 0x004fea000383ffff */
[----:B------:R-:W-:Y:S05]  /*fcc0*/  BRA `(.L_x_435) ;  /* 0xffffffec00647947 */ /* 0x000fea000383ffff */
.L_x_383:
[----:B--2---:R2:W3:Y:S02]  /*fcd0*/  SYNCS.PHASECHK.TRANS64.TRYWAIT P0, [R4+URZ], R5 ;  /* 0x00000005040075a7 */ /* 0x0044e4000800017f */
[----:B---3--:R-:W-:Y:S05]  /*fce0*/  @!P0 NANOSLEEP.SYNCS 0x989680 ;  /* 0x009896800000895d */ /* 0x008fea0003900000 */
[----:B------:R-:W3:Y:S02]  /*fcf0*/  @!P0 SYNCS.PHASECHK.TRANS64 P0, [R4+URZ], R5 ;  /* 0x00000005040085a7 */ /* 0x000ee4000800007f */
[----:B---3--:R-:W-:Y:S05]  /*fd00*/  @!P0 BRA `(.L_x_383) ;  /* 0xfffffffc00f08947 */ /* 0x008fea000383ffff */
[----:B------:R-:W-:Y:S05]  /*fd10*/  BRA `(.L_x_436) ;  /* 0xffffffec006c7947 */ /* 0x000fea000383ffff */
.L_x_437:
        /* <DEDUP_REMOVED lines=14> */
.L_x_2658:


//--------------------- .text._ZN7cutlass13device_kernelIN5flash11enable_sm90INS1_16FlashAttnFwdSm90INS1_25CollectiveMainloopFwdSm90ILi2EN4cute5tupleIJNS5_1CILi1EEES8_S8_EEENS6_IJNS7_ILi128EEESA_NS7_ILi192EEEEEELi128ENS_6half_tEfNS_4arch4Sm90ELb0ELb0ELb1ELb1ELb0ELb1ELb0ELb1ELb1ELb0ELb0ELb0EEENS1_21CollectiveEpilogueFwdINS6_IJSA_SA_SA_EEES9_SD_SF_Li256ELb1ELb0ELb0ELb0EEENS1_36VarlenDynamicPersistentTileSchedulerILi128ELi128ELi256ELi32ELb0ELb0ELb1ELb0ELb1ELb1EEEEEEEEEvNT_6ParamsE --------------------------
	.section	.text._ZN7cutlass13device_kernelIN5flash11enable_sm90INS1_16FlashAttnFwdSm90INS1_25CollectiveMainloopFwdSm90ILi2EN4cute5tupleIJNS5_1CILi1EEES8_S8_EEENS6_IJNS7_ILi128EEESA_NS7_ILi192EEEEEELi128ENS_6half_tEfNS_4arch4Sm90ELb0ELb0ELb1ELb1ELb0ELb1ELb0ELb1ELb1ELb0ELb0ELb0EEENS1_21CollectiveEpilogueFwdINS6_IJSA_SA_SA_EEES9_SD_SF_Li256ELb1ELb0ELb0ELb0EEENS1_36VarlenDynamicPersistentTileSchedulerILi128ELi128ELi256ELi32ELb0ELb0ELb1ELb0ELb1ELb1EEEEEEEEEvNT_6ParamsE,"ax",@progbits
	.align	128
.text._ZN7cutlass13device_kernelIN5flash11enable_sm90INS1_16FlashAttnFwdSm90INS1_25CollectiveMainloopFwdSm90ILi2EN4cute5tupleIJNS5_1CILi1EEES8_S8_EEENS6_IJNS7_ILi128EEESA_NS7_ILi192EEEEEELi128ENS_6half_tEfNS_4arch4Sm90ELb0ELb0ELb1ELb1ELb0ELb1ELb0ELb1ELb1ELb0ELb0ELb0EEENS1_21CollectiveEpilogueFwdINS6_IJSA_SA_SA_EEES9_SD_SF_Li256ELb1ELb0ELb0ELb0EEENS1_36VarlenDynamicPersistentTileSchedulerILi128ELi128ELi256ELi32ELb0ELb0ELb1ELb0ELb1ELb1EEEEEEEEEvNT_6ParamsE:
        .type           _ZN7cutlass13device_kernelIN5flash11enable_sm90INS1_16FlashAttnFwdSm90INS1_25CollectiveMainloopFwdSm90ILi2EN4cute5tupleIJNS5_1CILi1EEES8_S8_EEENS6_IJNS7_ILi128EEESA_NS7_ILi192EEEEEELi128ENS_6half_tEfNS_4arch4Sm90ELb0ELb0ELb1ELb1ELb0ELb1ELb0ELb1ELb1ELb0ELb0ELb0EEENS1_21CollectiveEpilogueFwdINS6_IJSA_SA_SA_EEES9_SD_SF_Li256ELb1ELb0ELb0ELb0EEENS1_36VarlenDynamicPersistentTileSchedulerILi128ELi128ELi256ELi32ELb0ELb0ELb1ELb0ELb1ELb1EEEEEEEEEvNT_6ParamsE,@function
        .size           _ZN7cutlass13device_kernelIN5flash11enable_sm90INS1_16FlashAttnFwdSm90INS1_25CollectiveMainloopFwdSm90ILi2EN4cute5tupleIJNS5_1CILi1EEES8_S8_EEENS6_IJNS7_ILi128EEESA_NS7_ILi192EEEEEELi128ENS_6half_tEfNS_4arch4Sm90ELb0ELb0ELb1ELb1ELb0ELb1ELb0ELb1ELb1ELb0ELb0ELb0EEENS1_21CollectiveEpilogueFwdINS6_IJSA_SA_SA_EEES9_SD_SF_Li256ELb1ELb0ELb0ELb0EEENS1_36VarlenDynamicPersistentTileSchedulerILi128ELi128ELi256ELi32ELb0ELb0ELb1ELb0ELb1ELb1EEEEEEEEEvNT_6ParamsE,(.L_x_2659 - _ZN7cutlass13device_kernelIN5flash11enable_sm90INS1_16FlashAttnFwdSm90INS1_25CollectiveMainloopFwdSm90ILi2EN4cute5tupleIJNS5_1CILi1EEES8_S8_EEENS6_IJNS7_ILi128EEESA_NS7_ILi192EEEEEELi128ENS_6half_tEfNS_4arch4Sm90ELb0ELb0ELb1ELb1ELb0ELb1ELb0ELb1ELb1ELb0ELb0ELb0EEENS1_21CollectiveEpilogueFwdINS6_IJSA_SA_SA_EEES9_SD_SF_Li256ELb1ELb0ELb0ELb0EEENS1_36VarlenDynamicPersistentTileSchedulerILi128ELi128ELi256ELi32ELb0ELb0ELb1ELb0ELb1ELb1EEEEEEEEEvNT_6ParamsE)
        .other          _ZN7cutlass13device_kernelIN5flash11enable_sm90INS1_16FlashAttnFwdSm90INS1_25CollectiveMainloopFwdSm90ILi2EN4cute5tupleIJNS5_1CILi1EEES8_S8_EEENS6_IJNS7_ILi128EEESA_NS7_ILi192EEEEEELi128ENS_6half_tEfNS_4arch4Sm90ELb0ELb0ELb1ELb1ELb0ELb1ELb0ELb1ELb1ELb0ELb0ELb0EEENS1_21CollectiveEpilogueFwdINS6_IJSA_SA_SA_EEES9_SD_SF_Li256ELb1ELb0ELb0ELb0EEENS1_36VarlenDynamicPersistentTileSchedulerILi128ELi128ELi256ELi32ELb0ELb0ELb1ELb0ELb1ELb1EEEEEEEEEvNT_6ParamsE,@"STO_CUDA_ENTRY STV_DEFAULT"
_ZN7cutlass13device_kernelIN5flash11enable_sm90INS1_16FlashAttnFwdSm90INS1_25CollectiveMainloopFwdSm90ILi2EN4cute5tupleIJNS5_1CILi1EEES8_S8_EEENS6_IJNS7_ILi128EEESA_NS7_ILi192EEEEEELi128ENS_6half_tEfNS_4arch4Sm90ELb0ELb0ELb1ELb1ELb0ELb1ELb0ELb1ELb1ELb0ELb0ELb0EEENS1_21CollectiveEpilogueFwdINS6_IJSA_SA_SA_EEES9_SD_SF_Li256ELb1ELb0ELb0ELb0EEENS1_36VarlenDynamicPersistentTileSchedulerILi128ELi128ELi256ELi32ELb0ELb0ELb1ELb0ELb1ELb1EEEEEEEEEvNT_6ParamsE:
[----:B------:R-:W0:Y:S02]  /*0000*/  LDC R1, c[0x0][0x28] ;  /* 0x00000a00ff017b82 */ /* 0x000e240000000800 */
[----:B0-----:R-:W-:Y:S01]  /*0010*/  VIADD R1, R1, 0xffffffc0 ;  /* 0xffffffc001017836 */ /* 0x001fe20000000000 */
[----:B------:R-:W0:Y:S01]  /*0020*/  S2R R3, SR_TID.X ;  /* 0x0000000000037919 */ /* 0x000e220000002100 */
[----:B------:R-:W-:Y:S01]  /*0030*/  ELECT P0, URZ, PT ;  /* 0x00000000003f782f */ /* 0x000fe20003800000 */
[----:B------:R-:W-:Y:S01]  /*0040*/  BSSY B0, `(.L_x_438) ;  /* 0x0000016000007945 */ /* 0x000fe20003800000 */
[----:B0-----:R-:W-:-:S05]  /*0050*/  SHF.R.U32.HI R0, RZ, 0x5, R3 ;  /* 0x00000005ff007819 */ /* 0x001fca0000011603 */
[----:B------:R-:W0:Y:S02]  /*0060*/  SHFL.IDX PT, R2, R0, RZ, 0x1f ;  /* 0x00001fff00027589 */ /* 0x000e2400000e0000 */
[----:B0-----:R-:W-:-:S13]  /*0070*/  ISETP.EQ.AND P0, PT, R2, RZ, P0 ;  /* 0x000000ff0200720c */ /* 0x001fda0000702270 */
[----:B------:R-:W-:Y:S05]  /*0080*/  @!P0 BRA `(.L_x_439) ;  /* 0x0000000000448947 */ /* 0x000fea0003800000 */
[----:B------:R-:W-:Y:S02]  /*0090*/  ULDC.64 UR4, c[0x0][0x198] ;  /* 0x0000660000047ab9 */ /* 0x000fe40000000a00 */
[----:B------:R-:W-:Y:S02]  /*00a0*/  UIADD3 UR6, UP0, UR4, 0x270, URZ ;  /* 0x0000027004067890 */ /* 0x000fe4000ff1e03f */
[----:B------:R-:W-:Y:S02]  /*00b0*/  UIADD3 UR8, UP1, UR4, 0x370, URZ ;  /* 0x0000037004087890 */ /* 0x000fe4000ff3e03f */
[----:B------:R-:W-:Y:S02]  /*00c0*/  UIADD3 UR10, UP2, UR4, 0x470, URZ ;  /* 0x00000470040a7890 */ /* 0x000fe4000ff5e03f */
[----:B------:R-:W-:Y:S02]  /*00d0*/  UIADD3 UR12, UP3, UR4, 0x570, URZ ;  /* 0x00000570040c7890 */ /* 0x000fe4000ff7e03f */
[----:B------:R-:W-:-:S02]  /*00e0*/  UIADD3 UR4, UP4, UR4, 0x670, URZ ;  /* 0x0000067004047890 */ /* 0x000fc4000ff9e03f */
[----:B------:R-:W-:Y:S02]  /*00f0*/  UIADD3.X UR7, URZ, UR5, URZ, UP0, !UPT ;  /* 0x000000053f077290 */ /* 0x000fe400087fe43f */
[----:B------:R-:W-:Y:S02]  /*0100*/  UIADD3.X UR9, URZ, UR5, URZ, UP1, !UPT ;  /* 0x000000053f097290 */ /* 0x000fe40008ffe43f */
[----:B------:R-:W-:Y:S02]  /*0110*/  UIADD3.X UR11, URZ, UR5, URZ, UP2, !UPT ;  /* 0x000000053f0b7290 */ /* 0x000fe400097fe43f */
[----:B------:R-:W-:Y:S02]  /*0120*/  UIADD3.X UR13, URZ, UR5, URZ, UP3, !UPT ;  /* 0x000000053f0d7290 */ /* 0x000fe40009ffe43f */
[----:B------:R-:W-:Y:S01]  /*0130*/  UIADD3.X UR5, URZ, UR5, URZ, UP4, !UPT ;  /* 0x000000053f057290 */ /* 0x000fe2000a7fe43f */
[----:B------:R0:W-:Y:S02]  /*0140*/  UTMACCTL.PF [UR6] ;  /* 0x00000000060079b9 */ /* 0x0001e40008040000 */
[----:B------:R0:W-:Y:S02]  /*0150*/  UTMACCTL.PF [UR8] ;  /* 0x00000000080079b9 */ /* 0x0001e40008040000 */
[----:B------:R0:W-:Y:S02]  /*0160*/  UTMACCTL.PF [UR10] ;  /* 0x000000000a0079b9 */ /* 0x0001e40008040000 */
[----:B------:R0:W-:Y:S02]  /*0170*/  UTMACCTL.PF [UR12] ;  /* 0x000000000c0079b9 */ /* 0x0001e40008040000 */
[----:B------:R0:W-:Y:S02]  /*0180*/  UTMACCTL.PF [UR4] ;  /* 0x00000000040079b9 */ /* 0x0001e40008040000 */
[----:B0-----:R-:W-:Y:S01]  /*0190*/  NOP ;  /* 0x0000000000007918 */ /* 0x001fe20000000000 */
.L_x_439:
[----:B------:R-:W-:Y:S05]  /*01a0*/  BSYNC B0 ;  /* 0x0000000000007941 */ /* 0x000fea0003800000 */
.L_x_438:
[----:B------:R-:W-:Y:S01]  /*01b0*/  VOTEU.ANY UP0, P0 ;  /* 0x00000000003f7886 */ /* 0x000fe20000000100 */
[----:B------:R-:W0:Y:S01]  /*01c0*/  SHFL.IDX PT, R2, R0, RZ, 0x1f ;  /* 0x00001fff00027589 */ /* 0x000e2200000e0000 */
[----:B------:R-:W-:Y:S01]  /*01d0*/  UMOV UR4, 0x1 ;  /* 0x0000000100047882 */ /* 0x000fe20000000000 */
[----:B------:R-:W-:Y:S01]  /*01e0*/  UMOV UR7, 0x100 ;  /* 0x0000010000077882 */ /* 0x000fe20000000000 */
[----:B------:R-:W-:Y:S01]  /*01f0*/  VOTEU.ANY UP1, P0 ;  /* 0x00000000003f7886 */ /* 0x000fe20000020100 */
[----:B------:R-:W1:Y:S01]  /*0200*/  @UP0 S2UR UR8, SR_CgaCtaId ;  /* 0x00000000000809c3 */ /* 0x000e620000008800 */
[----:B------:R-:W-:Y:S01]  /*0210*/  @UP0 UMOV UR6, 0x400 ;  /* 0x0000040000060882 */ /* 0x000fe20000000000 */
[----:B------:R-:W-:-:S04]  /*0220*/  @UP0 UIADD3 UR4, -UR4, 0x100000, URZ ;  /* 0x0010000004040890 */ /* 0x000fc8000fffe13f */
[----:B------:R-:W-:Y:S02]  /*0230*/  @UP0 USHF.L.U32 UR5, UR4, 0xb, URZ ;  /* 0x0000000b04050899 */ /* 0x000fe4000800063f */
[----:B------:R-:W-:Y:S01]  /*0240*/  @UP0 USHF.L.U32 UR4, UR4, 0x1, URZ ;  /* 0x0000000104040899 */ /* 0x000fe2000800063f */
[----:B0-----:R-:W-:Y:S02]  /*0250*/  ISETP.NE.AND P1, PT, R2, RZ, PT ;  /* 0x000000ff0200720c */ /* 0x001fe40003f25270 */
[----:B------:R-:W-:Y:S01]  /*0260*/  SHF.R.U32.HI R2, RZ, 0x7, R3 ;  /* 0x00000007ff027819 */ /* 0x000fe20000011603 */
[----:B-1----:R-:W-:Y:S02]  /*0270*/  @UP0 ULEA UR8, UR8, UR6, 0x18 ;  /* 0x0000000608080291 */ /* 0x002fe4000f8ec03f */
[----:B------:R-:W-:-:S04]  /*0280*/  @UP0 UIADD3 UR6, -UR7, 0x100000, URZ ;  /* 0x0010000007060890 */ /* 0x000fc8000fffe13f */
[----:B------:R-:W-:Y:S02]  /*0290*/  @UP0 USHF.L.U32 UR7, UR6, 0xb, URZ ;  /* 0x0000000b06070899 */ /* 0x000fe4000800063f */
[----:B------:R-:W-:Y:S01]  /*02a0*/  @UP0 USHF.L.U32 UR6, UR6, 0x1, URZ ;  /* 0x0000000106060899 */ /* 0x000fe2000800063f */
[----:B------:R-:W-:Y:S01]  /*02b0*/  VOTEU.ANY UP0, P0 ;  /* 0x00000000003f7886 */ /* 0x000fe20000000100 */
[----:B------:R-:W0:Y:S04]  /*02c0*/  SHFL.IDX PT, R2, R2, RZ, 0x1f ;  /* 0x00001fff02027589 */ /* 0x000e2800000e0000 */
[----:B------:R-:W1:Y:S02]  /*02d0*/  FENCE.VIEW.ASYNC.S ;  /* 0x00000000000073c6 */ /* 0x000e640000000000 */
[----:B-1----:R1:W2:Y:S04]  /*02e0*/  @UP0 SYNCS.EXCH.64 URZ, [UR8+0x34800], UR4 ;  /* 0x03480004083f05b2 */ /* 0x0022a80008000100 */
        /* <DEDUP_REMOVED lines=16> */
[----:B------:R4:W0:Y:S01]  /*03f0*/  SYNCS.EXCH.64 URZ, [UR8+0x34840], UR4 ;  /* 0x03484004083f75b2 */ /* 0x0008220008000100 */
[----:B------:R4:W0:Y:S01]  /*0400*/  SYNCS.EXCH.64 URZ, [UR8+0x34838], UR6 ;  /* 0x03483806083f75b2 */ /* 0x0008220008000100 */
[----:B------:R4:W0:Y:S02]  /*0410*/  SYNCS.EXCH.64 URZ, [UR8+0x34848], UR4 ;  /* 0x03484804083f75b2 */ /* 0x0008240008000100 */
[----:B----4-:R-:W-:Y:S01]  /*0420*/  NOP ;  /* 0x0000000000007918 */ /* 0x010fe20000000000 */
.L_x_440:
[----:B------:R-:W4:Y:S01]  /*0430*/  SHFL.IDX PT, R4, R0, RZ, 0x1f ;  /* 0x00001fff00047589 */ /* 0x000f2200000e0000 */
[----:B------:R-:W-:Y:S01]  /*0440*/  NOP ;  /* 0x0000000000007918 */ /* 0x000fe20000000000 */
[----:B----4-:R-:W-:-:S13]  /*0450*/  ISETP.NE.AND P0, PT, R4, RZ, PT ;  /* 0x000000ff0400720c */ /* 0x010fda0003f05270 */
        /* <DEDUP_REMOVED lines=19> */
.L_x_441:
[----:B------:R-:W4:Y:S01]  /*0590*/  SHFL.IDX PT, R4, R0, RZ, 0x1f ;  /* 0x00001fff00047589 */ /* 0x000f2200000e0000 */
[----:B------:R-:W-:Y:S01]  /*05a0*/  NOP ;  /* 0x0000000000007918 */ /* 0x000fe20000000000 */
[----:B----4-:R-:W-:-:S13]  /*05b0*/  ISETP.NE.AND P0, PT, R4, RZ, PT ;  /* 0x000000ff0400720c */ /* 0x010fda0003f05270 */
[----:B------:R-:W-:Y:S05]  /*05c0*/  @P0 BRA `(.L_x_442) ;  /* 0x0000000000380947 */ /* 0x000fea0003800000 */
[----:B-1----:R-:W1:Y:S01]  /*05d0*/  S2UR UR5, SR_CgaCtaId ;  /* 0x00000000000579c3 */ /* 0x002e620000008800 */
[----:B------:R-:W-:Y:S01]  /*05e0*/  UMOV UR4, 0x400 ;  /* 0x0000040000047882 */ /* 0x000fe20000000000 */
[----:B------:R-:W-:Y:S01]  /*05f0*/  UMOV UR7, 0x1 ;  /* 0x0000000100077882 */ /* 0x000fe20000000000 */
[----:B------:R-:W-:Y:S01]  /*0600*/  ELECT P0, URZ, PT ;  /* 0x00000000003f782f */ /* 0x000fe20003800000 */
[----:B-1----:R-:W-:Y:S02]  /*0610*/  ULEA UR6, UR5, UR4, 0x18 ;  /* 0x0000000405067291 */ /* 0x002fe4000f8ec03f */
[----:B------:R-:W-:-:S04]  /*0620*/  UIADD3 UR4, -UR7, 0x100000, URZ ;  /* 0x0010000007047890 */ /* 0x000fc8000fffe13f */
[----:B------:R-:W-:Y:S02]  /*0630*/  USHF.L.U32 UR5, UR4, 0xb, URZ ;  /* 0x0000000b04057899 */ /* 0x000fe4000800063f */
[----:B------:R-:W-:Y:S01]  /*0640*/  USHF.L.U32 UR4, UR4, 0x1, URZ ;  /* 0x0000000104047899 */ /* 0x000fe2000800063f */
[----:B------:R-:W1:Y:S11]  /*0650*/  FENCE.VIEW.ASYNC.S ;  /* 0x00000000000073c6 */ /* 0x000e760000000000 */
[----:B-1----:R4:W1:Y:S01]  /*0660*/  SYNCS.EXCH.64 URZ, [UR6+0x34870], UR4 ;  /* 0x03487004063f75b2 */ /* 0x0028620008000100 */
[----:B------:R4:W0:Y:S01]  /*0670*/  SYNCS.EXCH.64 URZ, [UR6+0x34880], UR4 ;  /* 0x03488004063f75b2 */ /* 0x0008220008000100 */
[----:B------:R4:W0:Y:S01]  /*0680*/  SYNCS.EXCH.64 URZ, [UR6+0x34878], UR4 ;  /* 0x03487804063f75b2 */ /* 0x0008220008000100 */
[----:B------:R4:W0:Y:S02]  /*0690*/  SYNCS.EXCH.64 URZ, [UR6+0x34888], UR4 ;  /* 0x03488804063f75b2 */ /* 0x0008240008000100 */
[----:B----4-:R-:W-:Y:S01]  /*06a0*/  NOP ;  /* 0x0000000000007918 */ /* 0x010fe20000000000 */
.L_x_442:
        /* <DEDUP_REMOVED lines=22> */
.L_x_443:
        /* <DEDUP_REMOVED lines=22> */
.L_x_444:
[----:B0-----:R-:W-:Y:S01]  /*0970*/  ISETP.NE.AND P0, PT, R2, RZ, PT ;  /* 0x000000ff0200720c */ /* 0x001fe20003f05270 */
[----:B------:R-:W-:Y:S01]  /*0980*/  IMAD.MOV.U32 R2, RZ, RZ, 0x1 ;  /* 0x00000001ff027424 */ /* 0x000fe200078e00ff */
[----:B------:R-:W-:Y:S01]  /*0990*/  NOP ;  /* 0x0000000000007918 */ /* 0x000fe20000000000 */
[----:B------:R-:W-:Y:S01]  /*09a0*/  ULDC.64 UR36, c[0x0][0x208] ;  /* 0x0000820000247ab9 */ /* 0x000fe20000000a00 */
[----:B------:R-:W-:Y:S02]  /*09b0*/  BSSY B7, `(.L_x_445) ;  /* 0x0001db6000077945 */ /* 0x000fe40003800000 */
[----:B------:R-:W-:-:S05]  /*09c0*/  SEL R2, R2, 0x2, !P0 ;  /* 0x0000000202027807 */ /* 0x000fca0004000000 */
[----:B------:R0:W-:Y:S01]  /*09d0*/  STL [R1+0x3c], R2 ;  /* 0x00003c0201007387 */ /* 0x0001e20000100800 */
[----:B-123--:R-:W-:Y:S06]  /*09e0*/  BAR.SYNC.DEFER_BLOCKING 0x0 ;  /* 0x0000000000007b1d */ /* 0x00efec0000010000 */
[----:B------:R-:W-:Y:S05]  /*09f0*/  @!P0 BRA `(.L_x_446) ;  /* 0x0000017c00c88947 */ /* 0x000fea0003800000 */
.L_x_447:
        /* <DEDUP_REMOVED lines=8> */
[----:B-1----:R-:W-:-:S06]  /*0a80*/  ULEA UR4, UR5, UR4, 0x18 ;  /* 0x0000000405047291 */ /* 0x002fcc000f8ec03f */
[----:B0-----:R-:W-:Y:S01]  /*0a90*/  MOV R2, UR4 ;  /* 0x0000000400027c02 */ /* 0x001fe20008000f00 */
[----:B------:R-:W-:-:S04]  /*0aa0*/  ULDC UR4, c[0x0][0xc14] ;  /* 0x0003050000047ab9 */ /* 0x000fc80000000800 */
[----:B------:R-:W0:Y:S01]  /*0ab0*/  LDS.128 R148, [R2+0x348d0] ;  /* 0x0348d00002947984 */ /* 0x000e220000000c00 */
[----:B------:R-:W-:Y:S06]  /*0ac0*/  BAR.ARV 0x4, 0x120 ;  /* 0x0104800000007b1d */ /* 0x000fec0000002000 */
[----:B0-----:R-:W-:-:S13]  /*0ad0*/  ISETP.GE.AND P0, PT, R151, UR4, PT ;  /* 0x0000000497007c0c */ /* 0x001fda000bf06270 */
[----:B------:R-:W-:Y:S05]  /*0ae0*/  @P0 BRA `(.L_x_448) ;  /* 0x000001d800880947 */ /* 0x000fea0003800000 */
[----:B------:R-:W2:Y:S01]  /*0af0*/  LDL.LU R13, [R1+0x3c] ;  /* 0x00003c00010d7983 */ /* 0x000ea20000300800 */
[----:B------:R-:W-:Y:S01]  /*0b00*/  VIADD R223, R3, 0xffffff80 ;  /* 0xffffff8003df7836 */ /* 0x000fe20000000000 */
[----:B------:R-:W-:Y:S01]  /*0b10*/  MOV R186, RZ ;  /* 0x000000ff00ba7202 */ /* 0x000fe20000000f00 */
[----:B------:R-:W-:Y:S02]  /*0b20*/  VIADD R208, R2, 0x10400 ;  /* 0x0001040002d07836 */ /* 0x000fe40000000000 */
[----:B------:R-:W-:Y:S01]  /*0b30*/  IMAD.MOV.U32 R203, RZ, RZ, RZ ;  /* 0x000000ffffcb7224 */ /* 0x000fe200078e00ff */
[----:B------:R-:W-:Y:S01]  /*0b40*/  SHF.R.S32.HI R0, RZ, 0x1f, R223 ;  /* 0x0000001fff007819 */ /* 0x000fe200000114df */
[----:B------:R-:W-:Y:S02]  /*0b50*/  IMAD.MOV.U32 R18, RZ, RZ, RZ ;  /* 0x000000ffff127224 */ /* 0x000fe400078e00ff */
[----:B------:R-:W-:Y:S01]  /*0b60*/  IMAD.MOV.U32 R194, RZ, RZ, RZ ;  /* 0x000000ffffc27224 */ /* 0x000fe200078e00ff */
[CC--:B------:R-:W-:Y:S01]  /*0b70*/  LEA.HI R4, R0.reuse, R223.reuse, RZ, 0x7 ;  /* 0x000000df00047211 */ /* 0x0c0fe200078f38ff */
[----:B------:R-:W-:Y:S01]  /*0b80*/  IMAD.MOV.U32 R192, RZ, RZ, RZ ;  /* 0x000000ffffc07224 */ /* 0x000fe200078e00ff */
[----:B------:R-:W-:-:S02]  /*0b90*/  LEA.HI R3, R0, R223, RZ, 0x4 ;  /* 0x000000df00037211 */ /* 0x000fc400078f20ff */
[----:B------:R-:W-:Y:S02]  /*0ba0*/  LOP3.LUT R6, R4, 0xffffff80, RZ, 0xc0, !PT ;  /* 0xffffff8004067812 */ /* 0x000fe400078ec0ff */
[----:B------:R-:W-:Y:S02]  /*0bb0*/  SHF.R.S32.HI R8, RZ, 0x4, R3 ;  /* 0x00000004ff087819 */ /* 0x000fe40000011403 */
[----:B------:R-:W-:Y:S01]  /*0bc0*/  LEA.HI R190, R0, R223, RZ, 0x5 ;  /* 0x000000df00be7211 */ /* 0x000fe200078f28ff */
[----:B------:R-:W-:Y:S01]  /*0bd0*/  IMAD.IADD R211, R223, 0x1, -R6 ;  /* 0x00000001dfd37824 */ /* 0x000fe200078e0a06 */
[C---:B------:R-:W-:Y:S02]  /*0be0*/  LOP3.LUT R6, R3.reuse, 0x3fffff0, RZ, 0xc0, !PT ;  /* 0x03fffff003067812 */ /* 0x040fe400078ec0ff */
[----:B------:R-:W-:Y:S02]  /*0bf0*/  LEA.HI R5, R3, R8, RZ, 0x1 ;  /* 0x0000000803057211 */ /* 0x000fe400078f08ff */
[----:B------:R-:W-:Y:S01]  /*0c00*/  SHF.R.S32.HI R10, RZ, 0x1f, R211 ;  /* 0x0000001fff0a7819 */ /* 0x000fe200000114d3 */
[----:B------:R-:W-:Y:S01]  /*0c10*/  IMAD.IADD R3, R223, 0x1, -R6 ;  /* 0x00000001df037824 */ /* 0x000fe200078e0a06 */
[----:B------:R-:W-:-:S02]  /*0c20*/  SHF.R.S32.HI R190, RZ, 0x5, R190 ;  /* 0x00000005ffbe7819 */ /* 0x000fc400000114be */
[----:B------:R-:W-:Y:S02]  /*0c30*/  LEA.HI R7, R10, R211, RZ, 0x2 ;  /* 0x000000d30a077211 */ /* 0x000fe400078f10ff */
[----:B------:R-:W-:Y:S02]  /*0c40*/  LEA R12, R190, R3, 0x4 ;  /* 0x00000003be0c7211 */ /* 0x000fe400078e20ff */
[--C-:B------:R-:W-:Y:S02]  /*0c50*/  SHF.R.S32.HI R6, RZ, 0x2, R7.reuse ;  /* 0x00000002ff067819 */ /* 0x100fe40000011407 */
[----:B------:R-:W-:Y:S02]  /*0c60*/  SHF.R.S32.HI R9, RZ, 0x1f, R7 ;  /* 0x0000001fff097819 */ /* 0x000fe40000011407 */
[----:B------:R-:W-:Y:S02]  /*0c70*/  LEA.HI R3, R0, R223, RZ, 0x2 ;  /* 0x000000df00037211 */ /* 0x000fe400078f10ff */
[----:B------:R-:W-:-:S02]  /*0c80*/  LEA.HI R9, R9, R6, RZ, 0x3 ;  /* 0x0000000609097211 */ /* 0x000fc400078f18ff */
[----:B------:R-:W-:Y:S02]  /*0c90*/  LOP3.LUT R206, R3, 0xfffffffc, RZ, 0xc0, !PT ;  /* 0xfffffffc03ce7812 */ /* 0x000fe400078ec0ff */
[----:B------:R-:W-:Y:S02]  /*0ca0*/  LOP3.LUT R9, R9, 0xfffffff8, RZ, 0xc0, !PT ;  /* 0xfffffff809097812 */ /* 0x000fe400078ec0ff */
[----:B------:R-:W-:Y:S01]  /*0cb0*/  LOP3.LUT R5, R5, 0x1ffffffe, RZ, 0xc0, !PT ;  /* 0x1ffffffe05057812 */ /* 0x000fe200078ec0ff */
[----:B------:R-:W-:Y:S01]  /*0cc0*/  IMAD.IADD R206, R223, 0x1, -R206 ;  /* 0x00000001dfce7824 */ /* 0x000fe200078e0ace */
[----:B------:R-:W-:Y:S02]  /*0cd0*/  IADD3 R9, R6, -R9, RZ ;  /* 0x8000000906097210 */ /* 0x000fe40007ffe0ff */
[--C-:B------:R-:W-:Y:S01]  /*0ce0*/  SHF.R.S32.HI R19, RZ, 0x2, R3.reuse ;  /* 0x00000002ff137819 */ /* 0x100fe20000011403 */
[----:B------:R-:W-:Y:S01]  /*0cf0*/  IMAD.SHL.U32 R22, R206, 0x8, RZ ;  /* 0x00000008ce167824 */ /* 0x000fe200078e00ff */
[----:B------:R-:W-:-:S02]  /*0d00*/  SHF.R.S32.HI R6, RZ, 0x1f, R3 ;  /* 0x0000001fff067819 */ /* 0x000fc40000011403 */
[----:B------:R-:W-:Y:S01]  /*0d10*/  IADD3 R5, R8, -R5, RZ ;  /* 0x8000000508057210 */ /* 0x000fe20007ffe0ff */
[----:B------:R-:W-:Y:S01]  /*0d20*/  VIADD R184, R22, 0x20 ;  /* 0x0000002016b87836 */ /* 0x000fe20000000000 */
[----:B------:R-:W-:Y:S01]  /*0d30*/  LOP3.LUT R8, R7, 0x7ffffffc, RZ, 0xc0, !PT ;  /* 0x7ffffffc07087812 */ /* 0x000fe200078ec0ff */
[----:B------:R-:W-:Y:S01]  /*0d40*/  IMAD.MOV.U32 R7, RZ, RZ, -0x2 ;  /* 0xfffffffeff077424 */ /* 0x000fe200078e00ff */
[----:B------:R-:W-:Y:S01]  /*0d50*/  LEA.HI R6, R6, R19, RZ, 0x3 ;  /* 0x0000001306067211 */ /* 0x000fe200078f18ff */
[----:B------:R-:W-:Y:S01]  /*0d60*/  IMAD R222, R12, 0x8, R5 ;  /* 0x000000080cde7824 */ /* 0x000fe200078e0205 */
[----:B------:R-:W-:Y:S01]  /*0d70*/  IADD3 R202, R19, 0x40, RZ ;  /* 0x0000004013ca7810 */ /* 0x000fe20007ffe0ff */
[----:B------:R-:W-:Y:S01]  /*0d80*/  IMAD.IADD R8, R211, 0x1, -R8 ;  /* 0x00000001d3087824 */ /* 0x000fe200078e0a08 */
[----:B------:R-:W-:Y:S01]  /*0d90*/  LOP3.LUT R6, R6, 0xfffffff8, RZ, 0xc0, !PT ;  /* 0xfffffff806067812 */ /* 0x000fe200078ec0ff */
[----:B------:R-:W-:Y:S01]  /*0da0*/  IMAD.SHL.U32 R222, R222, 0x8, RZ ;  /* 0x00000008dede7824 */ /* 0x000fe200078e00ff */
[----:B------:R-:W-:Y:S01]  /*0db0*/  IADD3 R185, R22, 0x40, RZ ;  /* 0x0000004016b97810 */ /* 0x000fe20007ffe0ff */
[----:B------:R-:W-:Y:S01]  /*0dc0*/  IMAD R220, R8, R7, 0x80 ;  /* 0x0000008008dc7424 */ /* 0x000fe200078e0207 */
[----:B------:R-:W-:Y:S01]  /*0dd0*/  SHF.R.S32.HI R3, RZ, 0x1f, R202 ;  /* 0x0000001fff037819 */ /* 0x000fe200000114ca */
[----:B------:R-:W-:Y:S01]  /*0de0*/  IMAD.IADD R210, R19, 0x1, -R6 ;  /* 0x0000000113d27824 */ /* 0x000fe200078e0a06 */
[----:B------:R-:W-:Y:S01]  /*0df0*/  LEA.HI R10, R10, R211, RZ, 0x5 ;  /* 0x000000d30a0a7211 */ /* 0x000fe200078f28ff */
[----:B------:R-:W-:Y:S01]  /*0e00*/  IMAD.SHL.U32 R187, R202, 0x40, RZ ;  /* 0x00000040cabb7824 */ /* 0x000fe200078e00ff */
[----:B------:R-:W-:Y:S01]  /*0e10*/  SHF.R.S32.HI R8, RZ, 0x1f, R185 ;  /* 0x0000001fff087819 */ /* 0x000fe200000114b9 */
[----:B------:R-:W-:Y:S01]  /*0e20*/  IMAD.SHL.U32 R189, R210, 0x40, RZ ;  /* 0x00000040d2bd7824 */ /* 0x000fe200078e00ff */
[----:B------:R-:W-:-:S02]  /*0e30*/  LEA.HI R3, R3, R202, RZ, 0x3 ;  /* 0x000000ca03037211 */ /* 0x000fc400078f18ff */
[----:B------:R-:W-:Y:S02]  /*0e40*/  SHF.R.S32.HI R10, RZ, 0x5, R10 ;  /* 0x00000005ff0a7819 */ /* 0x000fe4000001140a */
[----:B------:R-:W-:Y:S01]  /*0e50*/  LEA.HI R7, R8, R185, RZ, 0x6 ;  /* 0x000000b908077211 */ /* 0x000fe200078f30ff */
[----:B------:R-:W-:Y:S01]  /*0e60*/  IMAD.SHL.U32 R3, R3, 0x40, RZ ;  /* 0x0000004003037824 */ /* 0x000fe200078e00ff */
[----:B------:R-:W-:Y:S01]  /*0e70*/  SHF.R.S32.HI R219, RZ, 0x7, R4 ;  /* 0x00000007ffdb7819 */ /* 0x000fe20000011404 */
[----:B------:R-:W-:Y:S01]  /*0e80*/  IMAD R9, R10, 0x10, R9 ;  /* 0x000000100a097824 */ /* 0x000fe200078e0209 */
[----:B------:R-:W-:Y:S01]  /*0e90*/  SHF.R.S32.HI R5, RZ, 0x1f, R184 ;  /* 0x0000001fff057819 */ /* 0x000fe200000114b8 */
[----:B------:R-:W-:Y:S01]  /*0ea0*/  IMAD.SHL.U32 R7, R7, 0x80, RZ ;  /* 0x0000008007077824 */ /* 0x000fe200078e00ff */
[----:B------:R-:W-:Y:S02]  /*0eb0*/  LEA.HI R4, R4, R219, RZ, 0x1 ;  /* 0x000000db04047211 */ /* 0x000fe400078f08ff */
[----:B------:R-:W-:-:S02]  /*0ec0*/  LOP3.LUT R187, R187, 0x1c0, RZ, 0xc0, !PT ;  /* 0x000001c0bbbb7812 */ /* 0x000fc400078ec0ff */
[-C--:B------:R-:W-:Y:S02]  /*0ed0*/  LEA.HI R6, R5, R184.reuse, RZ, 0x3 ;  /* 0x000000b805067211 */ /* 0x080fe400078f18ff */
[----:B------:R-:W-:Y:S02]  /*0ee0*/  LEA.HI R10, R8, R185, RZ, 0x3 ;  /* 0x000000b9080a7211 */ /* 0x000fe400078f18ff */
[----:B------:R-:W-:Y:S02]  /*0ef0*/  LOP3.LUT R189, R189, 0x1c0, RZ, 0xc0, !PT ;  /* 0x000001c0bdbd7812 */ /* 0x000fe400078ec0ff */
[----:B------:R-:W-:Y:S02]  /*0f00*/  LEA.HI R5, R5, R184, RZ, 0x6 ;  /* 0x000000b805057211 */ /* 0x000fe400078f30ff */
[----:B------:R-:W-:Y:S02]  /*0f10*/  LOP3.LUT R193, R3, 0xfffffe00, RZ, 0xc0, !PT ;  /* 0xfffffe0003c17812 */ /* 0x000fe400078ec0ff */
[----:B------:R-:W-:-:S02]  /*0f20*/  LOP3.LUT R4, R4, 0x3fffffe, RZ, 0xc0, !PT ;  /* 0x03fffffe04047812 */ /* 0x000fc400078ec0ff */
[----:B------:R-:W-:Y:S02]  /*0f30*/  SHF.R.U32.HI R218, RZ, 0x3, R187 ;  /* 0x00000003ffda7819 */ /* 0x000fe400000116bb */
[C---:B------:R-:W-:Y:S02]  /*0f40*/  LOP3.LUT R3, R187.reuse, 0x38, R6, 0xf8, !PT ;  /* 0x00000038bb037812 */ /* 0x040fe400078ef806 */
[--C-:B------:R-:W-:Y:S02]  /*0f50*/  LOP3.LUT R11, R187, 0x38, R10.reuse, 0xf8, !PT ;  /* 0x00000038bb0b7812 */ /* 0x100fe400078ef80a */
[----:B------:R-:W-:Y:S02]  /*0f60*/  SHF.R.U32.HI R191, RZ, 0x3, R189 ;  /* 0x00000003ffbf7819 */ /* 0x000fe400000116bd */
[----:B------:R-:W-:Y:S02]  /*0f70*/  LOP3.LUT R12, R189, 0x38, R10, 0xf8, !PT ;  /* 0x00000038bd0c7812 */ /* 0x000fe400078ef80a */
[----:B------:R-:W-:-:S02]  /*0f80*/  LOP3.LUT R7, R7, 0xffffe000, RZ, 0xc0, !PT ;  /* 0xffffe00007077812 */ /* 0x000fc400078ec0ff */
[----:B------:R-:W-:Y:S02]  /*0f90*/  SHF.L.U32 R5, R5, 0x7, RZ ;  /* 0x0000000705057819 */ /* 0x000fe400000006ff */
[----:B------:R-:W-:Y:S02]  /*0fa0*/  IADD3 R4, R219, -R4, RZ ;  /* 0x80000004db047210 */ /* 0x000fe40007ffe0ff */
[-C--:B------:R-:W-:Y:S02]  /*0fb0*/  LOP3.LUT R14, R3, R218.reuse, RZ, 0x3c, !PT ;  /* 0x000000da030e7212 */ /* 0x080fe400078e3cff */
[----:B------:R-:W-:Y:S01]  /*0fc0*/  LOP3.LUT R16, R11, R218, RZ, 0x3c, !PT ;  /* 0x000000da0b107212 */ /* 0x000fe200078e3cff */
[----:B------:R-:W-:Y:S01]  /*0fd0*/  IMAD R221, R4, 0x40, R9 ;  /* 0x0000004004dd7824 */ /* 0x000fe200078e0209 */
[----:B------:R-:W-:Y:S02]  /*0fe0*/  LOP3.LUT R12, R12, R191, RZ, 0x3c, !PT ;  /* 0x000000bf0c0c7212 */ /* 0x000fe400078e3cff */
[----:B------:R-:W-:-:S02]  /*0ff0*/  LEA R3, R190, R7, 0x9 ;  /* 0x00000007be037211 */ /* 0x000fc400078e48ff */
[----:B------:R-:W-:Y:S02]  /*1000*/  LOP3.LUT R8, R189, 0x38, R6, 0xf8, !PT ;  /* 0x00000038bd087812 */ /* 0x000fe400078ef806 */
[----:B------:R-:W-:Y:S02]  /*1010*/  LOP3.LUT R5, R5, 0xffffe000, RZ, 0xc0, !PT ;  /* 0xffffe00005057812 */ /* 0x000fe400078ec0ff */
[----:B------:R-:W-:Y:S02]  /*1020*/  LEA.HI R0, R0, R223, RZ, 0x3 ;  /* 0x000000df00007211 */ /* 0x000fe400078f18ff */
[--C-:B------:R-:W-:Y:S02]  /*1030*/  IADD3 R11, R16, R7, R193.reuse ;  /* 0x00000007100b7210 */ /* 0x100fe40007ffe0c1 */
[----:B------:R-:W-:Y:S02]  /*1040*/  IADD3 R7, R3, R12, RZ ;  /* 0x0000000c03077210 */ /* 0x000fe40007ffe0ff */
[----:B------:R-:W-:Y:S01]  /*1050*/  LOP3.LUT R8, R8, R191, RZ, 0x3c, !PT ;  /* 0x000000bf08087212 */ /* 0x000fe200078e3cff */
[----:B------:R-:W-:Y:S01]  /*1060*/  IMAD R212, R11, 0x2, R208 ;  /* 0x000000020bd47824 */ /* 0x000fe200078e02d0 */
[----:B------:R-:W-:Y:S01]  /*1070*/  IADD3 R213, R14, R5, R193 ;  /* 0x000000050ed57210 */ /* 0x000fe20007ffe0c1 */
[----:B------:R-:W-:Y:S01]  /*1080*/  IMAD R5, R190, 0x200, R5 ;  /* 0x00000200be057824 */ /* 0x000fe200078e0205 */
[----:B------:R-:W-:-:S02]  /*1090*/  LOP3.LUT R4, R0, 0x1ffffff8, RZ, 0xc0, !PT ;  /* 0x1ffffff800047812 */ /* 0x000fc400078ec0ff */
[----:B------:R-:W-:Y:S01]  /*10a0*/  LOP3.LUT R3, R187, 0x38, R22, 0xf8, !PT ;  /* 0x00000038bb037812 */ /* 0x000fe200078ef816 */
[----:B------:R-:W-:Y:S01]  /*10b0*/  IMAD.IADD R5, R5, 0x1, R8 ;  /* 0x0000000105057824 */ /* 0x000fe200078e0208 */
[----:B------:R-:W-:Y:S02]  /*10c0*/  IADD3 R4, R223, -R4, RZ ;  /* 0x80000004df047210 */ /* 0x000fe40007ffe0ff */
[----:B------:R-:W-:Y:S01]  /*10d0*/  LOP3.LUT R3, R193, R3, R218, 0xf6, !PT ;  /* 0x00000003c1037212 */ /* 0x000fe200078ef6da */
[----:B------:R-:W-:Y:S01]  /*10e0*/  IMAD R217, R5, 0x2, R208 ;  /* 0x0000000205d97824 */ /* 0x000fe200078e02d0 */
[----:B------:R-:W-:Y:S01]  /*10f0*/  SHF.R.S32.HI R196, RZ, 0x3, R0 ;  /* 0x00000003ffc47819 */ /* 0x000fe20000011400 */
[----:B------:R-:W-:Y:S01]  /*1100*/  IMAD.SHL.U32 R195, R4, 0x8, RZ ;  /* 0x0000000804c37824 */ /* 0x000fe200078e00ff */
[----:B------:R-:W-:Y:S01]  /*1110*/  SHF.L.U32 R16, R206, 0x2, RZ ;  /* 0x00000002ce107819 */ /* 0x000fe200000006ff */
[----:B------:R-:W-:Y:S01]  /*1120*/  IMAD R216, R3, 0x2, R208 ;  /* 0x0000000203d87824 */ /* 0x000fe200078e02d0 */
[----:B------:R-:W-:-:S02]  /*1130*/  SHF.R.S32.HI R209, RZ, 0x3, R6 ;  /* 0x00000003ffd17819 */ /* 0x000fc40000011406 */
[----:B------:R-:W-:Y:S02]  /*1140*/  SHF.R.S32.HI R215, RZ, 0x3, R10 ;  /* 0x00000003ffd77819 */ /* 0x000fe4000001140a */
[-C--:B------:R-:W-:Y:S02]  /*1150*/  LEA R213, R213, R208.reuse, 0x1 ;  /* 0x000000d0d5d57211 */ /* 0x080fe400078e08ff */
[----:B------:R-:W-:Y:S02]  /*1160*/  LEA R214, R7, R208, 0x1 ;  /* 0x000000d007d67211 */ /* 0x000fe400078e08ff */
[----:B--2---:R-:W-:-:S07]  /*1170*/  LOP3.LUT R188, R13, 0x1, RZ, 0xfc, !PT ;  /* 0x000000010dbc7812 */ /* 0x004fce00078efcff */
.L_x_659:
[----:B0-2--5:R-:W0:Y:S01]  /*1180*/  LDC.64 R4, c[0x0][0xc60] ;  /* 0x00031800ff047b82 */ /* 0x025e220000000a00 */
[----:B------:R-:W-:Y:S01]  /*1190*/  ULDC.64 UR4, c[0x0][0xa28] ;  /* 0x00028a0000047ab9 */ /* 0x000fe20000000a00 */
[----:B------:R-:W-:Y:S01]  /*11a0*/  ULDC.64 UR8, c[0x0][0xa18] ;  /* 0x0002860000087ab9 */ /* 0x000fe20000000a00 */
[----:B------:R-:W-:Y:S01]  /*11b0*/  ULDC.64 UR6, c[0x0][0xa08] ;  /* 0x0002820000067ab9 */ /* 0x000fe20000000a00 */
[----:B0-----:R-:W-:-:S05]  /*11c0*/  IMAD.WIDE R4, R151, 0x4, R4 ;  /* 0x0000000497047825 */ /* 0x001fca00078e0204 */
[----:B------:R-:W2:Y:S01]  /*11d0*/  LDG.E R201, desc[UR36][R4.64] ;  /* 0x0000002404c97981 */ /* 0x000ea2000c1e1900 */
[----:B------:R-:W-:Y:S01]  /*11e0*/  ISETP.NE.U32.AND P2, PT, RZ, UR4, PT ;  /* 0x00000004ff007c0c */ /* 0x000fe2000bf45070 */
[----:B------:R-:W-:Y:S01]  /*11f0*/  IMAD.MOV.U32 R3, RZ, RZ, RZ ;  /* 0x000000ffff037224 */ /* 0x000fe200078e00ff */
[----:B------:R-:W-:Y:S02]  /*1200*/  ISETP.NE.U32.AND P1, PT, RZ, UR8, PT ;  /* 0x00000008ff007c0c */ /* 0x000fe4000bf25070 */
[----:B------:R-:W-:Y:S02]  /*1210*/  ISETP.NE.AND.EX P2, PT, RZ, UR5, PT, P2 ;  /* 0x00000005ff007c0c */ /* 0x000fe4000bf45320 */
[----:B------:R-:W-:Y:S02]  /*1220*/  ISETP.NE.AND.EX P1, PT, RZ, UR9, PT, P1 ;  /* 0x00000009ff007c0c */ /* 0x000fe4000bf25310 */
[----:B------:R-:W-:Y:S02]  /*1230*/  ISETP.NE.U32.AND P0, PT, RZ, UR6, PT ;  /* 0x00000006ff007c0c */ /* 0x000fe4000bf05070 */
[----:B------:R-:W-:-:S02]  /*1240*/  MOV R31, RZ ;  /* 0x000000ff001f7202 */ /* 0x000fc40000000f00 */
[----:B------:R-:W-:Y:S02]  /*1250*/  ISETP.NE.AND.EX P0, PT, RZ, UR7, PT, P0 ;  /* 0x00000007ff007c0c */ /* 0x000fe4000bf05300 */
[----:B--2---:R-:W-:Y:S01]  /*1260*/  SHF.R.S32.HI R205, RZ, 0x1f, R201 ;  /* 0x0000001fffcd7819 */ /* 0x004fe200000114c9 */
[C---:B------:R-:W-:Y:S02]  /*1270*/  IMAD.SHL.U32 R199, R201.reuse, 0x4, RZ ;  /* 0x00000004c9c77824 */ /* 0x040fe400078e00ff */
[C---:B------:R-:W-:Y:S02]  /*1280*/  @P2 LEA R4, P3, R201.reuse, UR4, 0x2 ;  /* 0x00000004c9042c11 */ /* 0x040fe4000f8610ff */
[C-C-:B------:R-:W-:Y:S02]  /*1290*/  SHF.L.U64.HI R200, R201.reuse, 0x2, R205.reuse ;  /* 0x00000002c9c87819 */ /* 0x140fe400000102cd */
[----:B------:R-:W-:Y:S01]  /*12a0*/  @P2 LEA.HI.X R5, R201, UR5, R205, 0x2, P3 ;  /* 0x00000005c9052c11 */ /* 0x000fe200098f14cd */
[----:B------:R-:W-:Y:S01]  /*12b0*/  ULDC UR4, c[0x0][0x288] ;  /* 0x0000a20000047ab9 */ /* 0x000fe20000000800 */
[----:B---3--:R-:W-:-:S03]  /*12c0*/  IADD3 R8, P4, R199, UR6, RZ ;  /* 0x00000006c7087c10 */ /* 0x008fc6000ff9e0ff */
[----:B------:R0:W5:Y:S01]  /*12d0*/  @P2 LDG.E R3, desc[UR36][R4.64] ;  /* 0x0000002404032981 */ /* 0x000162000c1e1900 */
[----:B----4-:R-:W-:Y:S01]  /*12e0*/  @P1 IADD3 R6, P2, R199, UR8, RZ ;  /* 0x00000008c7061c10 */ /* 0x010fe2000ff5e0ff */
[----:B------:R-:W-:Y:S01]  /*12f0*/  IMAD.U32 R154, RZ, RZ, UR4 ;  /* 0x00000004ff9a7e24 */ /* 0x000fe2000f8e00ff */
[C---:B------:R-:W-:Y:S01]  /*1300*/  IADD3.X R9, R200.reuse, UR7, RZ, P4, !PT ;  /* 0x00000007c8097c10 */ /* 0x040fe2000a7fe4ff */
[----:B------:R-:W-:Y:S01]  /*1310*/  ULDC.64 UR4, c[0x0][0x3f8] ;  /* 0x0000fe0000047ab9 */ /* 0x000fe20000000a00 */
[----:B------:R-:W-:-:S03]  /*1320*/  @P1 IADD3.X R7, R200, UR9, RZ, P2, !PT ;  /* 0x00000009c8071c10 */ /* 0x000fc600097fe4ff */
[----:B------:R0:W5:Y:S01]  /*1330*/  @P0 LDG.E R31, desc[UR36][R8.64] ;  /* 0x00000024081f0981 */ /* 0x000162000c1e1900 */
[----:B------:R-:W-:Y:S01]  /*1340*/  UISETP.NE.U32.AND UP0, UPT, UR4, URZ, UPT ;  /* 0x0000003f0400728c */ /* 0x000fe2000bf05070 */
[----:B------:R-:W-:Y:S02]  /*1350*/  ULDC.64 UR8, c[0x0][0xa20] ;  /* 0x0002880000087ab9 */ /* 0x000fe40000000a00 */
[----:B------:R0:W5:Y:S01]  /*1360*/  @P1 LDG.E R154, desc[UR36][R6.64] ;  /* 0x00000024069a1981 */ /* 0x000162000c1e1900 */
[----:B------:R-:W-:Y:S01]  /*1370*/  UISETP.NE.AND.EX UP0, UPT, UR5, URZ, UPT, UP0 ;  /* 0x0000003f0500728c */ /* 0x000fe2000bf05300 */
[----:B------:R-:W-:Y:S01]  /*1380*/  ULDC UR4, c[0x0][0x404] ;  /* 0x0001010000047ab9 */ /* 0x000fe20000000800 */
[----:B------:R-:W-:Y:S02]  /*1390*/  ISETP.NE.U32.AND P2, PT, RZ, UR8, PT ;  /* 0x00000008ff007c0c */ /* 0x000fe4000bf45070 */
[----:B------:R-:W-:Y:S01]  /*13a0*/  USEL UR4, UR4, 0x1, UP0 ;  /* 0x0000000104047887 */ /* 0x000fe20008000000 */
[----:B------:R-:W-:Y:S01]  /*13b0*/  ULDC UR5, c[0x0][0x2e0] ;  /* 0x0000b80000057ab9 */ /* 0x000fe20000000800 */
[----:B------:R-:W-:-:S02]  /*13c0*/  ISETP.NE.AND.EX P2, PT, RZ, UR9, PT, P2 ;  /* 0x00000009ff007c0c */ /* 0x000fc4000bf45320 */
[----:B------:R-:W-:-:S03]  /*13d0*/  UIMAD UR4, UR4, UR5, URZ ;  /* 0x00000005040472a4 */ /* 0x000fc6000f8e023f */
[----:B------:R-:W-:Y:S01]  /*13e0*/  ULDC UR5, c[0x0][0x338] ;  /* 0x0000ce0000057ab9 */ /* 0x000fe20000000800 */
[----:B------:R-:W-:Y:S01]  /*13f0*/  MOV R204, R149 ;  /* 0x0000009500cc7202 */ /* 0x000fe20000000f00 */
[----:B------:R-:W-:Y:S01]  /*1400*/  IMAD.MOV.U32 R198, RZ, RZ, R150 ;  /* 0x000000ffffc67224 */ /* 0x000fe200078e0096 */
[----:B------:R-:W-:Y:S01]  /*1410*/  MOV R29, R201 ;  /* 0x000000c9001d7202 */ /* 0x000fe20000000f00 */
[----:B0-----:R-:W-:Y:S06]  /*1420*/  @P1 BRA `(.L_x_449) ;  /* 0x0000000000241947 */ /* 0x001fec0003800000 */
[----:B------:R-:W-:Y:S02]  /*1430*/  ULDC.64 UR6, c[0x0][0xa00] ;  /* 0x0002800000067ab9 */ /* 0x000fe40000000a00 */
[----:B------:R-:W-:-:S04]  /*1440*/  ISETP.NE.U32.AND P1, PT, RZ, UR6, PT ;  /* 0x00000006ff007c0c */ /* 0x000fc8000bf25070 */
[----:B------:R-:W-:-:S13]  /*1450*/  ISETP.NE.AND.EX P1, PT, RZ, UR7, PT, P1 ;  /* 0x00000007ff007c0c */ /* 0x000fda000bf25310 */
[----:B------:R-:W-:Y:S05]  /*1460*/  @!P1 BRA `(.L_x_449) ;  /* 0x0000000000149947 */ /* 0x000fea0003800000 */
[----:B------:R-:W0:Y:S02]  /*1470*/  LDC.64 R4, c[0x0][0xa00] ;  /* 0x00028000ff047b82 */ /* 0x000e240000000a00 */
[----:B0-----:R-:W-:-:S05]  /*1480*/  IMAD.WIDE R4, R29, 0x4, R4 ;  /* 0x000000041d047825 */ /* 0x001fca00078e0204 */
[----:B-----5:R-:W2:Y:S04]  /*1490*/  LDG.E R154, desc[UR36][R4.64] ;  /* 0x00000024049a7981 */ /* 0x020ea8000c1e1900 */
[----:B------:R-:W2:Y:S02]  /*14a0*/  LDG.E R7, desc[UR36][R4.64+0x4] ;  /* 0x0000042404077981 */ /* 0x000ea4000c1e1900 */
[----:B--2---:R-:W-:-:S07]  /*14b0*/  IMAD.IADD R154, R7, 0x1, -R154 ;  /* 0x00000001079a7824 */ /* 0x004fce00078e0a9a */
.L_x_449:
[----:B------:R-:W-:Y:S01]  /*14c0*/  MOV R27, UR5 ;  /* 0x00000005001b7c02 */ /* 0x000fe20008000f00 */
[----:B------:R-:W-:Y:S01]  /*14d0*/  IMAD.U32 R28, RZ, RZ, UR4 ;  /* 0x00000004ff1c7e24 */ /* 0x000fe2000f8e00ff */
[----:B------:R-:W-:Y:S06]  /*14e0*/  @!P2 BRA `(.L_x_450) ;  /* 0x000000000010a947 */ /* 0x000fec0003800000 */
[----:B------:R-:W-:-:S04]  /*14f0*/  IADD3 R4, P0, R199, UR8, RZ ;  /* 0x00000008c7047c10 */ /* 0x000fc8000ff1e0ff */
[----:B------:R-:W-:-:S05]  /*1500*/  IADD3.X R5, R200, UR9, RZ, P0, !PT ;  /* 0x00000009c8057c10 */ /* 0x000fca00087fe4ff */
[----:B------:R0:W5:Y:S01]  /*1510*/  LDG.E R28, desc[UR36][R4.64] ;  /* 0x00000024041c7981 */ /* 0x000162000c1e1900 */
[----:B------:R-:W-:Y:S05]  /*1520*/  BRA `(.L_x_451) ;  /* 0x0000000000107947 */ /* 0x000fea0003800000 */
.L_x_450:
[----:B------:R-:W-:Y:S05]  /*1530*/  @!P0 BRA `(.L_x_451) ;  /* 0x00000000000c8947 */ /* 0x000fea0003800000 */
[----:B------:R-:W2:Y:S04]  /*1540*/  LDG.E R5, desc[UR36][R8.64] ;  /* 0x0000002408057981 */ /* 0x000ea8000c1e1900 */
[----:B------:R-:W2:Y:S02]  /*1550*/  LDG.E R28, desc[UR36][R8.64+0x4] ;  /* 0x00000424081c7981 */ /* 0x000ea4000c1e1900 */
[----:B--2---:R-:W-:-:S07]  /*1560*/  IADD3 R28, -R5, R28, RZ ;  /* 0x0000001c051c7210 */ /* 0x004fce0007ffe1ff */
.L_x_451:
[----:B------:R-:W-:Y:S02]  /*1570*/  ULDC.64 UR4, c[0x0][0xa10] ;  /* 0x0002840000047ab9 */ /* 0x000fe40000000a00 */
[----:B------:R-:W-:-:S04]  /*1580*/  ISETP.NE.U32.AND P0, PT, RZ, UR4, PT ;  /* 0x00000004ff007c0c */ /* 0x000fc8000bf05070 */
[----:B------:R-:W-:Y:S01]  /*1590*/  ISETP.NE.AND.EX P0, PT, RZ, UR5, PT, P0 ;  /* 0x00000005ff007c0c */ /* 0x000fe2000bf05300 */
[----:B------:R-:W-:-:S12]  /*15a0*/  ULDC.64 UR4, c[0x0][0xa30] ;  /* 0x00028c0000047ab9 */ /* 0x000fd80000000a00 */
[----:B0-----:R-:W0:Y:S02]  /*15b0*/  @P0 LDC.64 R4, c[0x0][0xa10] ;  /* 0x00028400ff040b82 */ /* 0x001e240000000a00 */
[----:B0-----:R-:W-:-:S05]  /*15c0*/  @P0 IMAD.WIDE R4, R29, 0x4, R4 ;  /* 0x000000041d040825 */ /* 0x001fca00078e0204 */
[----:B------:R-:W2:Y:S04]  /*15d0*/  @P0 LDG.E R0, desc[UR36][R4.64] ;  /* 0x0000002404000981 */ /* 0x000ea8000c1e1900 */
[----:B------:R-:W2:Y:S01]  /*15e0*/  @P0 LDG.E R9, desc[UR36][R4.64+0x4] ;  /* 0x0000042404090981 */ /* 0x000ea2000c1e1900 */
[----:B-----5:R-:W-:Y:S01]  /*15f0*/  IADD3 R8, -R3, R28, RZ ;  /* 0x0000001c03087210 */ /* 0x020fe20007ffe1ff */
[----:B------:R-:W-:Y:S01]  /*1600*/  IMAD.MOV.U32 R147, RZ, RZ, R28 ;  /* 0x000000ffff937224 */ /* 0x000fe200078e001c */
[----:B------:R-:W-:Y:S02]  /*1610*/  ISETP.NE.U32.AND P1, PT, RZ, UR4, PT ;  /* 0x00000004ff007c0c */ /* 0x000fe4000bf25070 */
[----:B------:R-:W-:Y:S02]  /*1620*/  IADD3 R123, -R8, RZ, RZ ;  /* 0x000000ff087b7210 */ /* 0x000fe40007ffe1ff */
[----:B------:R-:W-:-:S02]  /*1630*/  ISETP.NE.AND.EX P1, PT, RZ, UR5, PT, P1 ;  /* 0x00000005ff007c0c */ /* 0x000fc4000bf25310 */
[----:B------:R-:W-:-:S11]  /*1640*/  VIMNMX R123, RZ, R123, !PT ;  /* 0x0000007bff7b7248 */ /* 0x000fd60007fe0100 */
[----:B------:R-:W-:-:S04]  /*1650*/  @P1 IADD3 R6, P2, R199, UR4, RZ ;  /* 0x00000004c7061c10 */ /* 0x000fc8000ff5e0ff */
[----:B------:R-:W-:-:S05]  /*1660*/  @P1 IADD3.X R7, R200, UR5, RZ, P2, !PT ;  /* 0x00000005c8071c10 */ /* 0x000fca00097fe4ff */
[----:B------:R0:W5:Y:S01]  /*1670*/  @P1 LDG.E R147, desc[UR36][R6.64] ;  /* 0x0000002406931981 */ /* 0x000162000c1e1900 */
[----:B--2---:R-:W-:-:S05]  /*1680*/  @P0 IMAD.IADD R27, R9, 0x1, -R0 ;  /* 0x00000001091b0824 */ /* 0x004fca00078e0a00 */
[----:B------:R-:W-:-:S05]  /*1690*/  IADD3 R152, R8, R27, RZ ;  /* 0x0000001b08987210 */ /* 0x000fca0007ffe0ff */
[----:B------:R-:W-:-:S05]  /*16a0*/  VIADD R0, R152, 0x7f ;  /* 0x0000007f98007836 */ /* 0x000fca0000000000 */
[----:B------:R-:W-:-:S04]  /*16b0*/  SHF.R.S32.HI R3, RZ, 0x1f, R0 ;  /* 0x0000001fff037819 */ /* 0x000fc80000011400 */
[----:B------:R-:W-:-:S04]  /*16c0*/  LEA.HI R3, R3, R0, RZ, 0x7 ;  /* 0x0000000003037211 */ /* 0x000fc800078f38ff */
[----:B------:R-:W-:Y:S02]  /*16d0*/  LOP3.LUT R0, R3, 0xffffff80, RZ, 0xc0, !PT ;  /* 0xffffff8003007812 */ /* 0x000fe400078ec0ff */
[----:B------:R-:W-:Y:S02]  /*16e0*/  SHF.R.S32.HI R207, RZ, 0x7, R3 ;  /* 0x00000007ffcf7819 */ /* 0x000fe40000011403 */
[----:B------:R-:W-:-:S04]  /*16f0*/  VIADDMNMX R0, R0, -R8, R27, PT ;  /* 0x8000000800007246 */ /* 0x000fc8000380011b */
[----:B------:R-:W-:Y:S02]  /*1700*/  ISETP.GT.AND P0, PT, R0, R123, PT ;  /* 0x0000007b0000720c */ /* 0x000fe40003f04270 */
[----:B------:R-:W-:-:S04]  /*1710*/  SHF.R.U32.HI R123, RZ, 0x7, R123 ;  /* 0x00000007ff7b7819 */ /* 0x000fc8000001167b */
[----:B------:R-:W-:-:S07]  /*1720*/  MOV R26, R123 ;  /* 0x0000007b001a7202 */ /* 0x000fce0000000f00 */
[----:B------:R-:W-:-:S05]  /*1730*/  @P0 VIADD R0, R0, 0x7f ;  /* 0x0000007f00000836 */ /* 0x000fca0000000000 */
[----:B------:R-:W-:-:S04]  /*1740*/  @P0 SHF.R.S32.HI R5, RZ, 0x1f, R0 ;  /* 0x0000001fff050819 */ /* 0x000fc80000011400 */
[----:B------:R-:W-:-:S04]  /*1750*/  @P0 LEA.HI R5, R5, R0, RZ, 0x7 ;  /* 0x0000000005050211 */ /* 0x000fc800078f38ff */
[----:B------:R-:W-:Y:S02]  /*1760*/  @P0 SHF.R.S32.HI R26, RZ, 0x7, R5 ;  /* 0x00000007ff1a0819 */ /* 0x000fe40000011405 */
[----:B------:R-:W-:Y:S02]  /*1770*/  PLOP3.LUT P0, PT, PT, PT, PT, 0x80, 0x0 ;  /* 0x000000000000781c */ /* 0x000fe40003f0f070 */
[----:B------:R-:W-:-:S13]  /*1780*/  ISETP.GT.AND P1, PT, R26, R123, PT ;  /* 0x0000007b1a00720c */ /* 0x000fda0003f24270 */
[----:B0-----:R-:W-:Y:S05]  /*1790*/  @!P1 BRA `(.L_x_452) ;  /* 0x0000008800289947 */ /* 0x001fea0003800000 */
[----:B------:R-:W-:Y:S01]  /*17a0*/  VIADD R25, R2, 0x1c400 ;  /* 0x0001c40002197836 */ /* 0x000fe20000000000 */
[----:B------:R-:W-:Y:S04]  /*17b0*/  BSSY B6, `(.L_x_453) ;  /* 0x0000013000067945 */ /* 0x000fe80003800000 */
[----:B------:R-:W-:-:S13]  /*17c0*/  LOP3.LUT P0, RZ, R25, 0x3ff, RZ, 0xc0, !PT ;  /* 0x000003ff19ff7812 */ /* 0x000fda000780c0ff */
[----:B------:R-:W-:Y:S05]  /*17d0*/  @!P0 BRA `(.L_x_454) ;  /* 0x0000000000408947 */ /* 0x000fea0003800000 */
[----:B------:R-:W-:Y:S01]  /*17e0*/  MOV R0, 0x0 ;  /* 0x0000000000007802 */ /* 0x000fe20000000f00 */
[----:B------:R-:W-:Y:S01]  /*17f0*/  ULDC.64 UR4, c[0x4][0xb8] ;  /* 0x01002e0000047ab9 */ /* 0x000fe20000000a00 */
[----:B------:R-:W-:Y:S01]  /*1800*/  ULDC.64 UR6, c[0x4][0x20] ;  /* 0x0100080000067ab9 */ /* 0x000fe20000000a00 */
[----:B------:R-:W-:Y:S01]  /*1810*/  MOV R4, UR4 ;  /* 0x0000000400047c02 */ /* 0x000fe20008000f00 */
[----:B------:R0:W1:Y:S01]  /*1820*/  LDC.64 R14, c[0x4][R0] ;  /* 0x01000000000e7b82 */ /* 0x0000620000000a00 */
[----:B------:R-:W-:Y:S01]  /*1830*/  IMAD.U32 R5, RZ, RZ, UR5 ;  /* 0x00000005ff057e24 */ /* 0x000fe2000f8e00ff */
[----:B------:R-:W-:Y:S01]  /*1840*/  ULDC.64 UR4, c[0x4][0xc0] ;  /* 0x0100300000047ab9 */ /* 0x000fe20000000a00 */
[----:B------:R-:W-:Y:S01]  /*1850*/  MOV R10, UR6 ;  /* 0x00000006000a7c02 */ /* 0x000fe20008000f00 */
[----:B------:R-:W-:Y:S01]  /*1860*/  IMAD.U32 R7, RZ, RZ, UR5 ;  /* 0x00000005ff077e24 */ /* 0x000fe2000f8e00ff */
[----:B------:R-:W-:Y:S01]  /*1870*/  MOV R6, UR4 ;  /* 0x0000000400067c02 */ /* 0x000fe20008000f00 */
[----:B------:R-:W-:Y:S01]  /*1880*/  IMAD.U32 R11, RZ, RZ, UR7 ;  /* 0x00000007ff0b7e24 */ /* 0x000fe2000f8e00ff */
[----:B------:R-:W-:Y:S01]  /*1890*/  MOV R8, 0x70 ;  /* 0x0000007000087802 */ /* 0x000fe20000000f00 */
[----:B------:R-:W-:Y:S01]  /*18a0*/  IMAD.MOV.U32 R12, RZ, RZ, 0x1 ;  /* 0x00000001ff0c7424 */ /* 0x000fe200078e00ff */
[----:B0-----:R-:W-:-:S07]  /*18b0*/  MOV R13, RZ ;  /* 0x000000ff000d7202 */ /* 0x001fce0000000f00 */
[----:B------:R-:W-:-:S07]  /*18c0*/  LEPC R20, `(.L_x_454) ;  /* 0x000000001014794e */ /* 0x000fce0000000000 */
[----:B-1---5:R-:W-:Y:S05]  /*18d0*/  CALL.ABS.NOINC R14 ;  /* 0x000000000e007343 */ /* 0x022fea0003c00000 */
.L_x_454:
[----:B------:R-:W-:Y:S05]  /*18e0*/  BSYNC B6 ;  /* 0x0000000000067941 */ /* 0x000fea0003800000 */
.L_x_453:
        /* <DEDUP_REMOVED lines=20> */
.L_x_456:
[----:B------:R-:W-:Y:S05]  /*1a30*/  BSYNC B6 ;  /* 0x0000000000067941 */ /* 0x000fea0003800000 */
.L_x_455:
[----:B------:R-:W-:Y:S01]  /*1a40*/  ULDC.64 UR4, c[0x0][0x9f8] ;  /* 0x00027e0000047ab9 */ /* 0x000fe20000000a00 */
[----:B------:R-:W0:Y:S01]  /*1a50*/  LDC R0, c[0x0][0x428] ;  /* 0x00010a00ff007b82 */ /* 0x000e220000000800 */
[----:B------:R-:W-:Y:S01]  /*1a60*/  ISETP.NE.U32.AND P0, PT, RZ, UR4, PT ;  /* 0x00000004ff007c0c */ /* 0x000fe2000bf05070 */
[----:B------:R-:W-:-:S06]  /*1a70*/  VIADD R3, R22, 0xa0 ;  /* 0x000000a016037836 */ /* 0x000fcc0000000000 */
[----:B------:R-:W1:Y:S01]  /*1a80*/  LDC.64 R4, c[0x0][0x2f0] ;  /* 0x0000bc00ff047b82 */ /* 0x000e620000000a00 */
[----:B------:R-:W-:Y:S01]  /*1a90*/  ISETP.NE.AND.EX P0, PT, RZ, UR5, PT, P0 ;  /* 0x00000005ff007c0c */ /* 0x000fe2000bf05300 */
[----:B------:R-:W-:Y:S01]  /*1aa0*/  IMAD.IADD R116, R31, 0x1, R28 ;  /* 0x000000011f747824 */ /* 0x000fe200078e021c */
[----:B------:R-:W-:Y:S01]  /*1ab0*/  IADD3 R102, R22, 0x60, RZ ;  /* 0x0000006016667810 */ /* 0x000fe20007ffe0ff */
[----:B------:R-:W-:Y:S01]  /*1ac0*/  ULDC.64 UR6, c[0x0][0xa08] ;  /* 0x0002820000067ab9 */ /* 0x000fe20000000a00 */
[----:B------:R-:W-:-:S03]  /*1ad0*/  SHF.R.S32.HI R23, RZ, 0x1f, R22 ;  /* 0x0000001fff177819 */ /* 0x000fc60000011416 */
[----:B------:R-:W2:Y:S06]  /*1ae0*/  LDC R119, c[0x0][0x3d4] ;  /* 0x0000f500ff777b82 */ /* 0x000eac0000000800 */
[----:B------:R-:W-:Y:S01]  /*1af0*/  @P0 IADD3 R6, P1, R199, UR4, RZ ;  /* 0x00000004c7060c10 */ /* 0x000fe2000ff3e0ff */
[----:B------:R-:W-:Y:S01]  /*1b00*/  ULDC UR4, c[0x0][0x2e4] ;  /* 0x0000b90000047ab9 */ /* 0x000fe20000000800 */
[----:B------:R-:W3:Y:S02]  /*1b10*/  LDC.64 R36, c[0x0][0x3d8] ;  /* 0x0000f600ff247b82 */ /* 0x000ee40000000a00 */
[----:B------:R-:W-:-:S05]  /*1b20*/  @P0 IADD3.X R7, R200, UR5, RZ, P1, !PT ;  /* 0x00000005c8070c10 */ /* 0x000fca0008ffe4ff */
[----:B------:R4:W2:Y:S01]  /*1b30*/  @P0 LDG.E R29, desc[UR36][R6.64] ;  /* 0x00000024061d0981 */ /* 0x0008a2000c1e1900 */
[----:B0-----:R-:W-:Y:S01]  /*1b40*/  ISETP.NE.AND P0, PT, R0, 0x1, PT ;  /* 0x000000010000780c */ /* 0x001fe20003f05270 */
[----:B-1----:R-:W-:Y:S01]  /*1b50*/  IMAD.SHL.U32 R129, R4, 0x40, RZ ;  /* 0x0000004004817824 */ /* 0x002fe200078e00ff */
[----:B------:R-:W-:Y:S01]  /*1b60*/  ISETP.GE.AND P3, PT, R184, UR4, PT ;  /* 0x00000004b8007c0c */ /* 0x000fe2000bf66270 */
[----:B------:R-:W0:Y:S01]  /*1b70*/  S2R R155, SR_TID.X ;  /* 0x00000000009b7919 */ /* 0x000e220000002100 */
[C---:B------:R-:W-:Y:S02]  /*1b80*/  IADD3 R0, R22.reuse, 0x80, RZ ;  /* 0x0000008016007810 */ /* 0x040fe40007ffe0ff */
[----:B------:R-:W-:Y:S02]  /*1b90*/  ISETP.GE.AND P2, PT, R22, UR4, PT ;  /* 0x0000000416007c0c */ /* 0x000fe4000bf46270 */
[----:B------:R-:W-:Y:S02]  /*1ba0*/  ISETP.GE.AND P4, PT, R0, UR4, PT ;  /* 0x0000000400007c0c */ /* 0x000fe4000bf86270 */
[----:B----4-:R-:W-:-:S02]  /*1bb0*/  SEL R6, RZ, 0xffffffff, P3 ;  /* 0xffffffffff067807 */ /* 0x010fc40001800000 */
[----:B------:R-:W-:Y:S01]  /*1bc0*/  ISETP.GE.AND P1, PT, R3, UR4, PT ;  /* 0x0000000403007c0c */ /* 0x000fe2000bf26270 */
[----:B------:R-:W1:Y:S01]  /*1bd0*/  @P0 LDC R9, c[0x0][0x42c] ;  /* 0x00010b00ff090b82 */ /* 0x000e620000000800 */
[----:B------:R-:W-:Y:S01]  /*1be0*/  SEL R3, RZ, 0x1, P2 ;  /* 0x00000001ff037807 */ /* 0x000fe20001000000 */
[----:B------:R-:W-:Y:S01]  /*1bf0*/  IMAD.SHL.U32 R6, R6, 0x2, RZ ;  /* 0x0000000206067824 */ /* 0x000fe200078e00ff */
[----:B------:R-:W-:Y:S01]  /*1c00*/  ISETP.GE.AND P2, PT, R185, UR4, PT ;  /* 0x00000004b9007c0c */ /* 0x000fe2000bf46270 */
[----:B---3--:R-:W-:Y:S01]  /*1c10*/  IMAD.WIDE.U32 R114, R19, R36, R22 ;  /* 0x0000002413727225 */ /* 0x008fe200078e0016 */
[----:B------:R-:W-:Y:S01]  /*1c20*/  ISETP.GE.AND P3, PT, R102, UR4, PT ;  /* 0x0000000466007c0c */ /* 0x000fe2000bf66270 */
[----:B------:R-:W-:Y:S01]  /*1c30*/  ULDC.64 UR4, c[0x0][0x320] ;  /* 0x0000c80000047ab9 */ /* 0x000fe20000000a00 */
[----:B------:R-:W-:Y:S01]  /*1c40*/  LOP3.LUT R3, R6, 0x2, R3, 0xe2, !PT ;  /* 0x0000000206037812 */ /* 0x000fe200078ee203 */
[----:B------:R-:W3:Y:S01]  /*1c50*/  @P0 LDC R11, c[0x0][0x430] ;  /* 0x00010c00ff0b0b82 */ /* 0x000ee20000000800 */
[----:B------:R-:W-:-:S02]  /*1c60*/  SEL R6, RZ, 0x8, P3 ;  /* 0x00000008ff067807 */ /* 0x000fc40001800000 */
[----:B------:R-:W-:Y:S02]  /*1c70*/  SHF.R.S32.HI R31, RZ, 0x1f, R116 ;  /* 0x0000001fff1f7819 */ /* 0x000fe40000011474 */
[----:B------:R-:W-:Y:S02]  /*1c80*/  SHF.R.S32.HI R148, RZ, 0x1f, R19 ;  /* 0x0000001fff947819 */ /* 0x000fe40000011413 */
[--C-:B------:R-:W-:Y:S02]  /*1c90*/  SHF.R.S32.HI R17, RZ, 0x1f, R16.reuse ;  /* 0x0000001fff117819 */ /* 0x100fe40000011410 */
[-C--:B--2---:R-:W-:Y:S02]  /*1ca0*/  ISETP.GE.AND P3, PT, R22, R119.reuse, PT ;  /* 0x000000771600720c */ /* 0x084fe40003f66270 */
[----:B------:R-:W-:Y:S01]  /*1cb0*/  ISETP.GE.AND P5, PT, R185, R119, PT ;  /* 0x00000077b900720c */ /* 0x000fe20003fa6270 */
[----:B------:R-:W-:Y:S01]  /*1cc0*/  IMAD.WIDE.U32 R112, R19, R36, R16 ;  /* 0x0000002413707225 */ /* 0x000fe200078e0010 */
[----:B------:R-:W-:-:S02]  /*1cd0*/  SHF.L.U64.HI R125, R4, 0x7, R5 ;  /* 0x00000007047d7819 */ /* 0x000fc40000010205 */
[----:B------:R-:W-:Y:S01]  /*1ce0*/  SHF.L.U64.HI R128, R4, 0x6, R5 ;  /* 0x0000000604807819 */ /* 0x000fe20000010205 */
[----:B-1----:R-:W-:Y:S01]  /*1cf0*/  @P0 IMAD.HI.U32 R0, R150, R9, RZ ;  /* 0x0000000996000227 */ /* 0x002fe200078e00ff */
[----:B------:R-:W-:Y:S02]  /*1d00*/  MOV R124, 0x20 ;  /* 0x00000020007c7802 */ /* 0x000fe40000000f00 */
[--C-:B------:R-:W-:Y:S01]  /*1d10*/  SHF.L.U64.HI R126, R36, 0x7, R37.reuse ;  /* 0x00000007247e7819 */ /* 0x100fe20000010225 */
[----:B------:R-:W-:Y:S01]  /*1d20*/  IMAD.WIDE.U32 R8, R116, R4, RZ ;  /* 0x0000000474087225 */ /* 0x000fe200078e00ff */
[----:B------:R-:W-:Y:S02]  /*1d30*/  SHF.L.U64.HI R38, R36, 0x6, R37 ;  /* 0x0000000624267819 */ /* 0x000fe40000010225 */
[----:B------:R-:W-:Y:S02]  /*1d40*/  P2R R103, PR, RZ, 0x20 ;  /* 0x00000020ff677803 */ /* 0x000fe40000000000 */
[----:B---3--:R-:W-:-:S02]  /*1d50*/  @P0 SHF.R.U32.HI R150, RZ, R11, R0 ;  /* 0x0000000bff960219 */ /* 0x008fc40000011600 */
[----:B------:R-:W-:Y:S02]  /*1d60*/  SEL R0, RZ, 0x4, P2 ;  /* 0x00000004ff007807 */ /* 0x000fe40001000000 */
[----:B------:R-:W-:Y:S01]  /*1d70*/  SHF.R.S32.HI R12, RZ, 0x1f, R150 ;  /* 0x0000001fff0c7819 */ /* 0x000fe20000011496 */
[----:B------:R-:W-:Y:S01]  /*1d80*/  IMAD.WIDE.U32 R10, R150, UR4, R22 ;  /* 0x00000004960a7c25 */ /* 0x000fe2000f8e0016 */
[----:B------:R-:W-:Y:S02]  /*1d90*/  LOP3.LUT R0, R6, R3, R0, 0xfe, !PT ;  /* 0x0000000306007212 */ /* 0x000fe400078efe00 */
[----:B------:R-:W-:Y:S01]  /*1da0*/  ISETP.NE.U32.AND P0, PT, RZ, UR6, PT ;  /* 0x00000006ff007c0c */ /* 0x000fe2000bf05070 */
[----:B------:R-:W-:Y:S01]  /*1db0*/  IMAD R6, R31, R4, RZ ;  /* 0x000000041f067224 */ /* 0x000fe200078e02ff */
[----:B------:R-:W-:Y:S01]  /*1dc0*/  ISETP.GE.AND P2, PT, R184, R119, PT ;  /* 0x00000077b800720c */ /* 0x000fe20003f46270 */
[----:B------:R-:W-:Y:S01]  /*1dd0*/  IMAD R3, R12, UR4, RZ ;  /* 0x000000040c037c24 */ /* 0x000fe2000f8e02ff */
[----:B------:R-:W-:Y:S01]  /*1de0*/  ISETP.NE.AND.EX P0, PT, RZ, UR7, PT, P0 ;  /* 0x00000007ff007c0c */ /* 0x000fe2000bf05300 */
[----:B------:R-:W-:Y:S01]  /*1df0*/  IMAD R13, R116, R5, R6 ;  /* 0x00000005740d7224 */ /* 0x000fe200078e0206 */
[----:B------:R-:W-:Y:S01]  /*1e00*/  SHF.L.U32 R42, R4, 0x7, RZ ;  /* 0x00000007042a7819 */ /* 0x000fe200000006ff */
[----:B------:R-:W-:Y:S01]  /*1e10*/  IMAD R15, R150, UR5, R3 ;  /* 0x00000005960f7c24 */ /* 0x000fe2000f8e0203 */
[----:B------:R-:W-:Y:S01]  /*1e20*/  ULDC.64 UR4, c[0x0][0x2f8] ;  /* 0x0000be0000047ab9 */ /* 0x000fe20000000a00 */
[----:B------:R-:W-:Y:S01]  /*1e30*/  IMAD.IADD R9, R9, 0x1, R13 ;  /* 0x0000000109097824 */ /* 0x000fe200078e020d */
[----:B------:R-:W-:Y:S01]  /*1e40*/  SEL R3, RZ, 0x10, P4 ;  /* 0x00000010ff037807 */ /* 0x000fe20002000000 */
[----:B------:R-:W-:Y:S01]  /*1e50*/  IMAD R13, R12, UR4, RZ ;  /* 0x000000040c0d7c24 */ /* 0x000fe2000f8e02ff */
[----:B------:R-:W1:Y:S01]  /*1e60*/  LDC.64 R6, c[0x0][0x3e8] ;  /* 0x0000fa00ff067b82 */ /* 0x000e620000000a00 */
[----:B------:R-:W-:Y:S01]  /*1e70*/  IMAD.WIDE.U32 R8, R150, UR4, R8 ;  /* 0x0000000496087c25 */ /* 0x000fe2000f8e0008 */
[----:B------:R-:W-:-:S02]  /*1e80*/  LOP3.LUT R3, R0, R3, RZ, 0xfc, !PT ;  /* 0x0000000300037212 */ /* 0x000fc400078efcff */
[----:B------:R-:W-:Y:S01]  /*1e90*/  IADD3 R11, R11, R15, RZ ;  /* 0x0000000f0b0b7210 */ /* 0x000fe20007ffe0ff */
[----:B------:R-:W-:Y:S01]  /*1ea0*/  IMAD R13, R150, UR5, R13 ;  /* 0x00000005960d7c24 */ /* 0x000fe2000f8e020d */
[----:B------:R-:W-:Y:S01]  /*1eb0*/  ULDC.64 UR4, c[0x0][0x300] ;  /* 0x0000c00000047ab9 */ /* 0x000fe20000000a00 */
[----:B------:R-:W-:Y:S02]  /*1ec0*/  IADD3 R116, P4, R19, R116, RZ ;  /* 0x0000007413747210 */ /* 0x000fe40007f9e0ff */
[----:B------:R-:W-:Y:S02]  /*1ed0*/  SHF.R.S32.HI R150, RZ, 0x1f, R202 ;  /* 0x0000001fff967819 */ /* 0x000fe400000114ca */
[----:B------:R-:W-:Y:S01]  /*1ee0*/  IADD3 R9, R9, R13, RZ ;  /* 0x0000000d09097210 */ /* 0x000fe20007ffe0ff */
[----:B------:R-:W-:Y:S01]  /*1ef0*/  IMAD.X R117, R31, 0x1, R148, P4 ;  /* 0x000000011f757824 */ /* 0x000fe200020e0694 */
[----:B0-----:R-:W-:Y:S01]  /*1f00*/  LEA.HI R155, R155, 0x8, RZ, 0x19 ;  /* 0x000000089b9b7811 */ /* 0x001fe200078fc8ff */
[-C--:B-1----:R-:W-:Y:S01]  /*1f10*/  IMAD R12, R148, R6.reuse, RZ ;  /* 0x00000006940c7224 */ /* 0x082fe200078e02ff */
[C---:B------:R-:W-:Y:S01]  /*1f20*/  SHF.L.U64.HI R127, R6.reuse, 0x7, R7 ;  /* 0x00000007067f7819 */ /* 0x040fe20000010207 */
[----:B------:R-:W-:Y:S01]  /*1f30*/  IMAD.WIDE.U32 R108, R19, R6, R16 ;  /* 0x00000006136c7225 */ /* 0x000fe200078e0010 */
[----:B------:R-:W-:-:S02]  /*1f40*/  SHF.L.U64.HI R41, R6, 0x6, R7 ;  /* 0x0000000606297819 */ /* 0x000fc40000010207 */
[----:B------:R-:W-:Y:S01]  /*1f50*/  SHF.L.U32 R40, R6, 0x7, RZ ;  /* 0x0000000706287819 */ /* 0x000fe200000006ff */
[C---:B------:R-:W-:Y:S02]  /*1f60*/  IMAD R15, R19.reuse, R7, R12 ;  /* 0x00000007130f7224 */ /* 0x040fe400078e020c */
[----:B------:R-:W-:-:S04]  /*1f70*/  IMAD.WIDE.U32 R110, R19, R6, R22 ;  /* 0x00000006136e7225 */ /* 0x000fc800078e0016 */
[----:B------:R-:W-:Y:S02]  /*1f80*/  IMAD.IADD R109, R109, 0x1, R15 ;  /* 0x000000016d6d7824 */ /* 0x000fe400078e020f */
[----:B------:R-:W-:Y:S02]  /*1f90*/  IMAD.IADD R111, R15, 0x1, R111 ;  /* 0x000000010f6f7824 */ /* 0x000fe400078e026f */
[----:B-----5:R-:W-:-:S04]  /*1fa0*/  IMAD.WIDE.U32 R108, R147, R6, R108 ;  /* 0x00000006936c7225 */ /* 0x020fc800078e006c */
[----:B------:R-:W-:-:S04]  /*1fb0*/  IMAD.WIDE.U32 R110, R147, R6, R110 ;  /* 0x00000006936e7225 */ /* 0x000fc800078e006e */
[----:B------:R-:W-:Y:S01]  /*1fc0*/  IMAD.SHL.U32 R39, R6, 0x40, RZ ;  /* 0x0000004006277824 */ /* 0x000fe200078e00ff */
[----:B------:R-:W-:Y:S02]  /*1fd0*/  SHF.R.S32.HI R0, RZ, 0x1f, R29 ;  /* 0x0000001fff007819 */ /* 0x000fe4000001141d */
[----:B------:R-:W-:Y:S02]  /*1fe0*/  SEL R13, R29, RZ, !P0 ;  /* 0x000000ff1d0d7207 */ /* 0x000fe40004000000 */
[----:B------:R-:W-:-:S03]  /*1ff0*/  SEL R0, R0, RZ, !P0 ;  /* 0x000000ff00007207 */ /* 0x000fc60004000000 */
[----:B------:R-:W-:-:S04]  /*2000*/  IMAD.WIDE.U32 R104, R13, UR4, R8 ;  /* 0x000000040d687c25 */ /* 0x000fc8000f8e0008 */
[----:B------:R-:W-:Y:S02]  /*2010*/  IMAD R14, R0, UR4, RZ ;  /* 0x00000004000e7c24 */ /* 0x000fe4000f8e02ff */
[-C--:B------:R-:W-:Y:S02]  /*2020*/  IMAD R8, R148, R4.reuse, RZ ;  /* 0x0000000494087224 */ /* 0x080fe400078e02ff */
[----:B------:R-:W-:Y:S01]  /*2030*/  IMAD R101, R13, UR5, R14 ;  /* 0x000000050d657c24 */ /* 0x000fe2000f8e020e */
[----:B------:R-:W-:Y:S01]  /*2040*/  ULDC.64 UR4, c[0x0][0x328] ;  /* 0x0000ca0000047ab9 */ /* 0x000fe20000000a00 */
[C---:B------:R-:W-:Y:S02]  /*2050*/  IMAD R43, R19.reuse, R5, R8 ;  /* 0x00000005132b7224 */ /* 0x040fe400078e0208 */
[----:B------:R-:W-:Y:S01]  /*2060*/  IMAD.WIDE.U32 R8, R19, R4, R22 ;  /* 0x0000000413087225 */ /* 0x000fe200078e0016 */
[----:B------:R-:W-:-:S03]  /*2070*/  IADD3 R101, R105, R101, RZ ;  /* 0x0000006569657210 */ /* 0x000fc60007ffe0ff */
[----:B------:R-:W-:Y:S01]  /*2080*/  IMAD R0, R0, UR4, RZ ;  /* 0x0000000400007c24 */ /* 0x000fe2000f8e02ff */
[----:B------:R-:W-:Y:S01]  /*2090*/  IADD3 R100, P0, R104, R8, RZ ;  /* 0x0000000868647210 */ /* 0x000fe20007f1e0ff */
[----:B------:R-:W-:Y:S01]  /*20a0*/  IMAD.WIDE.U32 R106, R13, UR4, R10 ;  /* 0x000000040d6a7c25 */ /* 0x000fe2000f8e000a */
[----:B------:R-:W-:Y:S02]  /*20b0*/  SEL R11, R119, RZ, P2 ;  /* 0x000000ff770b7207 */ /* 0x000fe40001000000 */
[----:B------:R-:W-:Y:S01]  /*20c0*/  IADD3.X R43, R101, R9, R43, P0, !PT ;  /* 0x00000009652b7210 */ /* 0x000fe200007fe42b */
[----:B------:R-:W-:Y:S01]  /*20d0*/  IMAD R45, R13, UR5, R0 ;  /* 0x000000050d2d7c24 */ /* 0x000fe2000f8e0200 */
[----:B------:R-:W-:Y:S01]  /*20e0*/  SEL R9, R119, RZ, P3 ;  /* 0x000000ff77097207 */ /* 0x000fe20001800000 */
[----:B------:R-:W-:Y:S01]  /*20f0*/  IMAD R0, R148, R36, RZ ;  /* 0x0000002494007224 */ /* 0x000fe200078e02ff */
[----:B------:R-:W-:Y:S01]  /*2100*/  LOP3.LUT P0, RZ, R210, 0x4, RZ, 0xc0, !PT ;  /* 0x00000004d2ff7812 */ /* 0x000fe2000780c0ff */
[----:B------:R-:W-:Y:S01]  /*2110*/  IMAD.IADD R11, R184, 0x1, R11 ;  /* 0x00000001b80b7824 */ /* 0x000fe200078e020b */
[----:B------:R-:W-:Y:S01]  /*2120*/  IADD3 R9, R22, R9, RZ ;  /* 0x0000000916097210 */ /* 0x000fe20007ffe0ff */
[----:B------:R-:W-:Y:S01]  /*2130*/  IMAD R13, R19, R37, R0 ;  /* 0x00000025130d7224 */ /* 0x000fe200078e0200 */
[----:B------:R-:W-:-:S02]  /*2140*/  SEL R0, R119, RZ, P5 ;  /* 0x000000ff77007207 */ /* 0x000fc40002800000 */
[----:B------:R-:W-:Y:S01]  /*2150*/  SHF.R.S32.HI R10, RZ, 0x1f, R11 ;  /* 0x0000001fff0a7819 */ /* 0x000fe2000001140b */
[----:B------:R-:W-:Y:S01]  /*2160*/  IMAD.IADD R115, R13, 0x1, R115 ;  /* 0x000000010d737824 */ /* 0x000fe200078e0273 */
[----:B------:R-:W-:Y:S02]  /*2170*/  IADD3 R113, R113, R13, RZ ;  /* 0x0000000d71717210 */ /* 0x000fe40007ffe0ff */
[----:B------:R-:W-:Y:S01]  /*2180*/  IADD3 R13, R185, R0, RZ ;  /* 0x00000000b90d7210 */ /* 0x000fe20007ffe0ff */
[CC--:B------:R-:W-:Y:S01]  /*2190*/  IMAD.WIDE.U32 R114, R147.reuse, R36.reuse, R114 ;  /* 0x0000002493727225 */ /* 0x0c0fe200078e0072 */
[----:B------:R-:W-:Y:S02]  /*21a0*/  SHF.R.S32.HI R0, RZ, 0x1f, R9 ;  /* 0x0000001fff007819 */ /* 0x000fe40000011409 */
[----:B------:R-:W-:Y:S01]  /*21b0*/  LEA.HI R12, R10, R11, RZ, 0x3 ;  /* 0x0000000b0a0c7211 */ /* 0x000fe200078f18ff */
[----:B------:R-:W-:Y:S01]  /*21c0*/  IMAD.WIDE.U32 R112, R147, R36, R112 ;  /* 0x0000002493707225 */ /* 0x000fe200078e0070 */
[----:B------:R-:W-:-:S02]  /*21d0*/  LEA.HI R8, R0, R9, RZ, 0x3 ;  /* 0x0000000900087211 */ /* 0x000fc400078f18ff */
[----:B------:R-:W-:Y:S02]  /*21e0*/  LEA.HI R0, R0, R9, RZ, 0x6 ;  /* 0x0000000900007211 */ /* 0x000fe400078f30ff */
[--C-:B------:R-:W-:Y:S02]  /*21f0*/  LOP3.LUT R15, R187, 0x38, R8.reuse, 0xf8, !PT ;  /* 0x00000038bb0f7812 */ /* 0x100fe400078ef808 */
[----:B------:R-:W-:Y:S01]  /*2200*/  LEA.HI R10, R10, R11, RZ, 0x6 ;  /* 0x0000000b0a0a7211 */ /* 0x000fe200078f30ff */
[----:B------:R-:W-:Y:S01]  /*2210*/  IMAD.SHL.U32 R9, R0, 0x80, RZ ;  /* 0x0000008000097824 */ /* 0x000fe200078e00ff */
[----:B------:R-:W-:Y:S02]  /*2220*/  LOP3.LUT R144, R15, R218, RZ, 0x3c, !PT ;  /* 0x000000da0f907212 */ /* 0x000fe400078e3cff */
[----:B------:R-:W-:Y:S02]  /*2230*/  LOP3.LUT R0, R189, 0x38, R8, 0xf8, !PT ;  /* 0x00000038bd007812 */ /* 0x000fe400078ef808 */
[----:B------:R-:W-:-:S02]  /*2240*/  LOP3.LUT R9, R9, 0xffffe000, RZ, 0xc0, !PT ;  /* 0xffffe00009097812 */ /* 0x000fc400078ec0ff */
[----:B------:R-:W-:Y:S02]  /*2250*/  SHF.R.S32.HI R14, RZ, 0x1f, R13 ;  /* 0x0000001fff0e7819 */ /* 0x000fe4000001140d */
[-C--:B------:R-:W-:Y:S02]  /*2260*/  IADD3 R144, R144, R9.reuse, R193 ;  /* 0x0000000990907210 */ /* 0x080fe40007ffe0c1 */
[----:B------:R-:W-:Y:S02]  /*2270*/  LEA R146, R190, R9, 0x9 ;  /* 0x00000009be927211 */ /* 0x000fe400078e48ff */
[----:B------:R-:W-:Y:S02]  /*2280*/  SHF.R.S32.HI R9, RZ, 0x1f, R147 ;  /* 0x0000001fff097819 */ /* 0x000fe40000011493 */
[----:B------:R-:W-:Y:S02]  /*2290*/  LOP3.LUT R11, R0, R191, RZ, 0x3c, !PT ;  /* 0x000000bf000b7212 */ /* 0x000fe400078e3cff */
[CC--:B------:R-:W-:Y:S01]  /*22a0*/  LEA.HI R44, R14.reuse, R13.reuse, RZ, 0x3 ;  /* 0x0000000d0e2c7211 */ /* 0x0c0fe200078f18ff */
[----:B------:R-:W-:Y:S01]  /*22b0*/  IMAD R0, R9, R6, RZ ;  /* 0x0000000609007224 */ /* 0x000fe200078e02ff */
[----:B------:R-:W-:Y:S01]  /*22c0*/  LEA.HI R14, R14, R13, RZ, 0x6 ;  /* 0x0000000d0e0e7211 */ /* 0x000fe200078f30ff */
[----:B------:R-:W-:Y:S01]  /*22d0*/  IMAD.IADD R146, R146, 0x1, R11 ;  /* 0x0000000192927824 */ /* 0x000fe200078e020b */
[----:B------:R-:W-:Y:S01]  /*22e0*/  SHF.L.U32 R13, R10, 0x7, RZ ;  /* 0x000000070a0d7819 */ /* 0x000fe200000006ff */
[----:B------:R-:W-:Y:S01]  /*22f0*/  IMAD R33, R147, R7, R0 ;  /* 0x0000000793217224 */ /* 0x000fe200078e0200 */
[--C-:B------:R-:W-:Y:S01]  /*2300*/  LOP3.LUT R29, R187, 0x38, R44.reuse, 0xf8, !PT ;  /* 0x00000038bb1d7812 */ /* 0x100fe200078ef82c */
[----:B------:R-:W-:Y:S01]  /*2310*/  IMAD R0, R9, R36, RZ ;  /* 0x0000002409007224 */ /* 0x000fe200078e02ff */
[----:B------:R-:W-:Y:S01]  /*2320*/  LOP3.LUT R13, R13, 0xffffe000, RZ, 0xc0, !PT ;  /* 0xffffe0000d0d7812 */ /* 0x000fe200078ec0ff */
[----:B------:R-:W-:Y:S01]  /*2330*/  IMAD.SHL.U32 R20, R14, 0x80, RZ ;  /* 0x000000800e147824 */ /* 0x000fe200078e00ff */
[----:B------:R-:W-:Y:S01]  /*2340*/  LOP3.LUT R14, R189, 0x38, R44, 0xf8, !PT ;  /* 0x00000038bd0e7812 */ /* 0x000fe200078ef82c */
[----:B------:R-:W-:Y:S01]  /*2350*/  IMAD R5, R147, R37, R0 ;  /* 0x0000002593057224 */ /* 0x000fe200078e0200 */
[----:B------:R-:W-:Y:S01]  /*2360*/  LOP3.LUT R0, R189, 0x18, R22, 0xf8, !PT ;  /* 0x00000018bd007812 */ /* 0x000fe200078ef816 */
[----:B------:R-:W-:Y:S01]  /*2370*/  IMAD R145, R190, 0x200, R13 ;  /* 0x00000200be917824 */ /* 0x000fe200078e020d */
[----:B------:R-:W-:Y:S01]  /*2380*/  LOP3.LUT R20, R20, 0xffffe000, RZ, 0xc0, !PT ;  /* 0xffffe00014147812 */ /* 0x000fe200078ec0ff */
[----:B------:R-:W-:Y:S01]  /*2390*/  IMAD.IADD R34, R109, 0x1, R33 ;  /* 0x000000016d227824 */ /* 0x000fe200078e0221 */
[----:B------:R-:W-:Y:S01]  /*23a0*/  LOP3.LUT R35, R0, R191, RZ, 0x3c, !PT ;  /* 0x000000bf00237212 */ /* 0x000fe200078e3cff */
[----:B------:R-:W-:Y:S01]  /*23b0*/  IMAD.IADD R32, R113, 0x1, R5 ;  /* 0x0000000171207824 */ /* 0x000fe200078e0205 */
[----:B------:R-:W-:-:S02]  /*23c0*/  LOP3.LUT R10, R189, 0x38, R12, 0xf8, !PT ;  /* 0x00000038bd0a7812 */ /* 0x000fc400078ef80c */
[----:B------:R-:W-:Y:S01]  /*23d0*/  LOP3.LUT R21, R187, 0x38, R12, 0xf8, !PT ;  /* 0x00000038bb157812 */ /* 0x000fe200078ef80c */
[----:B------:R-:W-:Y:S01]  /*23e0*/  IMAD R35, R190, 0x200, R35 ;  /* 0x00000200be237824 */ /* 0x000fe200078e0223 */
[----:B------:R-:W-:Y:S02]  /*23f0*/  LOP3.LUT R29, R29, R218, RZ, 0x3c, !PT ;  /* 0x000000da1d1d7212 */ /* 0x000fe400078e3cff */
[----:B------:R-:W-:Y:S02]  /*2400*/  SEL R0, RZ, 0x20, P1 ;  /* 0x00000020ff007807 */ /* 0x000fe40000800000 */
[-C--:B------:R-:W-:Y:S02]  /*2410*/  LOP3.LUT R14, R14, R191.reuse, RZ, 0x3c, !PT ;  /* 0x000000bf0e0e7212 */ /* 0x080fe400078e3cff */
[----:B------:R-:W-:Y:S02]  /*2420*/  LEA R139, R190, R20, 0x9 ;  /* 0x00000014be8b7211 */ /* 0x000fe400078e48ff */
[----:B------:R-:W-:-:S02]  /*2430*/  LOP3.LUT R10, R10, R191, RZ, 0x3c, !PT ;  /* 0x000000bf0a0a7212 */ /* 0x000fc400078e3cff */
[----:B------:R-:W-:Y:S01]  /*2440*/  LOP3.LUT R138, R21, R218, RZ, 0x3c, !PT ;  /* 0x000000da158a7212 */ /* 0x000fe200078e3cff */
[----:B------:R-:W-:Y:S01]  /*2450*/  IMAD.IADD R139, R139, 0x1, R14 ;  /* 0x000000018b8b7824 */ /* 0x000fe200078e020e */
[----:B------:R-:W-:Y:S02]  /*2460*/  IADD3 R135, R29, R20, R193 ;  /* 0x000000141d877210 */ /* 0x000fe40007ffe0c1 */
[----:B------:R-:W-:Y:S02]  /*2470*/  SEL R124, R124, 0xffffffe0, !P0 ;  /* 0xffffffe07c7c7807 */ /* 0x000fe40004000000 */
[----:B------:R-:W-:Y:S02]  /*2480*/  LOP3.LUT R29, R8, 0xfffffff8, RZ, 0xc0, !PT ;  /* 0xfffffff8081d7812 */ /* 0x000fe400078ec0ff */
[----:B------:R-:W-:Y:S02]  /*2490*/  LOP3.LUT R21, R12, 0xfffffff8, RZ, 0xc0, !PT ;  /* 0xfffffff80c157812 */ /* 0x000fe400078ec0ff */
[----:B------:R-:W-:-:S02]  /*24a0*/  LOP3.LUT R15, R44, 0xfffffff8, RZ, 0xc0, !PT ;  /* 0xfffffff82c0f7812 */ /* 0x000fc400078ec0ff */
[----:B------:R-:W-:Y:S02]  /*24b0*/  LOP3.LUT R0, R3, R0, RZ, 0xfc, !PT ;  /* 0x0000000003007212 */ /* 0x000fe400078efcff */
[----:B------:R-:W-:Y:S02]  /*24c0*/  IADD3 R138, R138, R13, R193 ;  /* 0x0000000d8a8a7210 */ /* 0x000fe40007ffe0c1 */
[----:B------:R-:W-:Y:S02]  /*24d0*/  IADD3 R145, R145, R10, RZ ;  /* 0x0000000a91917210 */ /* 0x000fe40007ffe0ff */
[C---:B------:R-:W-:Y:S01]  /*24e0*/  SHF.L.U32 R37, R36.reuse, 0x7, RZ ;  /* 0x0000000724257819 */ /* 0x040fe200000006ff */
[----:B------:R-:W-:Y:S01]  /*24f0*/  IMAD.SHL.U32 R36, R36, 0x40, RZ ;  /* 0x0000004024247824 */ /* 0x000fe200078e00ff */
[----:B------:R-:W-:Y:S01]  /*2500*/  IADD3 R31, R5, R115, RZ ;  /* 0x00000073051f7210 */ /* 0x000fe20007ffe0ff */
[----:B------:R-:W-:Y:S01]  /*2510*/  IMAD.IADD R5, R107, 0x1, R45 ;  /* 0x000000016b057824 */ /* 0x000fe200078e022d */
[----:B------:R-:W-:-:S02]  /*2520*/  SHF.R.S32.HI R30, RZ, 0x3, R8 ;  /* 0x00000003ff1e7819 */ /* 0x000fc40000011408 */
[----:B------:R-:W-:Y:S02]  /*2530*/  SHF.R.S32.HI R28, RZ, 0x3, R12 ;  /* 0x00000003ff1c7819 */ /* 0x000fe4000001140c */
[----:B------:R-:W-:Y:S02]  /*2540*/  SHF.L.U32 R119, R119, 0x1, RZ ;  /* 0x0000000177777819 */ /* 0x000fe400000006ff */
[----:B------:R-:W-:Y:S02]  /*2550*/  IADD3 R134, R124, R35, RZ ;  /* 0x000000237c867210 */ /* 0x000fe40007ffe0ff */
[----:B------:R-:W-:Y:S02]  /*2560*/  IADD3 R33, R33, R111, RZ ;  /* 0x0000006f21217210 */ /* 0x000fe40007ffe0ff */
[----:B------:R-:W-:Y:S02]  /*2570*/  SHF.R.S32.HI R20, RZ, 0x3, R44 ;  /* 0x00000003ff147819 */ /* 0x000fe4000001142c */
[----:B------:R-:W-:-:S02]  /*2580*/  LOP3.LUT R14, R3, 0x1, RZ, 0xc0, !PT ;  /* 0x00000001030e7812 */ /* 0x000fc400078ec0ff */
[----:B------:R-:W-:Y:S02]  /*2590*/  SHF.R.S32.HI R13, RZ, 0x1f, R29 ;  /* 0x0000001fff0d7819 */ /* 0x000fe4000001141d */
[----:B------:R-:W-:Y:S02]  /*25a0*/  SHF.R.S32.HI R12, RZ, 0x1f, R21 ;  /* 0x0000001fff0c7819 */ /* 0x000fe40000011415 */
[----:B------:R-:W-:Y:S02]  /*25b0*/  SHF.R.S32.HI R11, RZ, 0x1f, R15 ;  /* 0x0000001fff0b7819 */ /* 0x000fe4000001140f */
[C---:B------:R-:W-:Y:S02]  /*25c0*/  LOP3.LUT R10, R0.reuse, 0x2, RZ, 0xc0, !PT ;  /* 0x00000002000a7812 */ /* 0x040fe400078ec0ff */
[C---:B------:R-:W-:Y:S02]  /*25d0*/  LOP3.LUT R9, R0.reuse, 0x4, RZ, 0xc0, !PT ;  /* 0x0000000400097812 */ /* 0x040fe400078ec0ff */
[----:B------:R-:W-:-:S02]  /*25e0*/  LOP3.LUT R8, R0, 0x8, RZ, 0xc0, !PT ;  /* 0x0000000800087812 */ /* 0x000fc400078ec0ff */
[C---:B------:R-:W-:Y:S02]  /*25f0*/  LOP3.LUT R7, R0.reuse, 0x10, RZ, 0xc0, !PT ;  /* 0x0000001000077812 */ /* 0x040fe400078ec0ff */
[----:B------:R-:W-:-:S07]  /*2600*/  LOP3.LUT R6, R0, 0x20, RZ, 0xc0, !PT ;  /* 0x0000002000067812 */ /* 0x000fce00078ec0ff */
.L_x_556:
[----:B0-----:R-:W0:Y:S01]  /*2610*/  LDC.64 R120, c[0x0][0x2d8] ;  /* 0x0000b600ff787b82 */ /* 0x001e220000000a00 */
[----:B-12---:R-:W-:Y:S01]  /*2620*/  IADD3 R44, R26, -0x1, RZ ;  /* 0xffffffff1a2c7810 */ /* 0x006fe20007ffe0ff */
[----:B------:R-:W-:Y:S01]  /*2630*/  IMAD R54, R18, 0x6000, R134 ;  /* 0x0000600012367824 */ /* 0x000fe200078e0286 */
[----:B------:R-:W-:Y:S05]  /*2640*/  YIELD ;  /* 0x0000000000007946 */ /* 0x000fea0003800000 */
[----:B------:R-:W1:Y:S01]  /*2650*/  LDC R122, c[0x0][0x3d4] ;  /* 0x0000f500ff7a7b82 */ /* 0x000e620000000800 */
[----:B------:R-:W-:Y:S01]  /*2660*/  SHF.R.S32.HI R46, RZ, 0x1f, R44 ;  /* 0x0000001fff2e7819 */ /* 0x000fe2000001142c */
[-C--:B------:R-:W-:Y:S01]  /*2670*/  IMAD R3, R125, R44.reuse, RZ ;  /* 0x0000002c7d037224 */ /* 0x080fe200078e02ff */
[----:B------:R-:W-:Y:S01]  /*2680*/  BSSY B0, `(.L_x_457) ;  /* 0x0000739000007945 */ /* 0x000fe20003800000 */
[----:B------:R-:W-:Y:S01]  /*2690*/  IMAD.WIDE.U32 R132, R42, R44, RZ ;  /* 0x0000002c2a847225 */ /* 0x000fe200078e00ff */
[----:B------:R-:W-:-:S03]  /*26a0*/  LEA R54, R54, R25, 0x1 ;  /* 0x0000001936367211 */ /* 0x000fc600078e08ff */
[----:B------:R-:W-:Y:S01]  /*26b0*/  IMAD R3, R46, R42, R3 ;  /* 0x0000002a2e037224 */ /* 0x000fe200078e0203 */
[CC--:B------:R-:W-:Y:S02]  /*26c0*/  IADD3 R4, P5, R100.reuse, R132.reuse, RZ ;  /* 0x0000008464047210 */ /* 0x0c0fe40007fbe0ff */
[----:B------:R-:W-:Y:S01]  /*26d0*/  IADD3 R0, P1, P4, R100, R132, R129 ;  /* 0x0000008464007210 */ /* 0x000fe20007c3e081 */
[----:B------:R-:W-:Y:S01]  /*26e0*/  IMAD.IADD R96, R133, 0x1, R3 ;  /* 0x0000000185607824 */ /* 0x000fe200078e0203 */
[----:B0-----:R-:W-:-:S04]  /*26f0*/  LEA R56, P0, R4, R120, 0x1 ;  /* 0x0000007804387211 */ /* 0x001fc800078008ff */
[----:B------:R-:W-:Y:S02]  /*2700*/  IADD3.X R26, R96, R43, RZ, P5, !PT ;  /* 0x0000002b601a7210 */ /* 0x000fe40002ffe4ff */
[----:B------:R-:W-:Y:S02]  /*2710*/  LEA R52, P5, R0, R120, 0x1 ;  /* 0x0000007800347211 */ /* 0x000fe400078a08ff */
[----:B------:R-:W-:Y:S01]  /*2720*/  LEA.HI.X R57, R4, R121, R26, 0x1, P0 ;  /* 0x0000007904397211 */ /* 0x000fe200000f0c1a */
[----:B------:R-:W-:Y:S01]  /*2730*/  IMAD.MOV.U32 R26, RZ, RZ, R44 ;  /* 0x000000ffff1a7224 */ /* 0x000fe200078e002c */
[----:B-1----:R-:W-:Y:S02]  /*2740*/  ISETP.GE.AND P0, PT, R122, 0x1, PT ;  /* 0x000000017a00780c */ /* 0x002fe40003f06270 */
[----:B------:R-:W-:Y:S02]  /*2750*/  IADD3.X R3, R43, R96, R128, P1, P4 ;  /* 0x000000602b037210 */ /* 0x000fe40000fe8480 */
[----:B------:R-:W-:-:S02]  /*2760*/  ISETP.GT.AND P1, PT, R44, R123, PT ;  /* 0x0000007b2c00720c */ /* 0x000fc40003f24270 */
[----:B------:R-:W-:Y:S01]  /*2770*/  LEA.HI.X R53, R0, R121, R3, 0x1, P5 ;  /* 0x0000007900357211 */ /* 0x000fe200028f0c03 */
[----:B------:R-:W-:Y:S01]  /*2780*/  IMAD R0, R18, 0x6000, R35 ;  /* 0x0000600012007824 */ /* 0x000fe200078e0223 */
[----:B------:R-:W-:-:S03]  /*2790*/  P2R R118, PR, RZ, 0x2 ;  /* 0x00000002ff767803 */ /* 0x000fc60000000000 */
[----:B------:R-:W-:Y:S02]  /*27a0*/  IMAD R55, R0, 0x2, R25 ;  /* 0x0000000200377824 */ /* 0x000fe400078e0219 */
[----:B------:R-:W-:Y:S05]  /*27b0*/  @!P0 BRA `(.L_x_458) ;  /* 0x0000006c00c08947 */ /* 0x000fea0003800000 */
[----:B------:R-:W-:Y:S01]  /*27c0*/  ULDC.U8 UR4, c[0x0][0x3f0] ;  /* 0x0000fc0000047ab9 */ /* 0x000fe20000000000 */
[-C--:B------:R-:W-:Y:S01]  /*27d0*/  IMAD R0, R126, R44.reuse, RZ ;  /* 0x0000002c7e007224 */ /* 0x080fe200078e02ff */
[----:B------:R-:W-:Y:S01]  /*27e0*/  ISETP.NE.AND P0, PT, RZ, UR4, PT ;  /* 0x00000004ff007c0c */ /* 0x000fe2000bf05270 */
[-C--:B------:R-:W-:Y:S02]  /*27f0*/  IMAD R45, R127, R44.reuse, RZ ;  /* 0x0000002c7f2d7224 */ /* 0x080fe400078e02ff */
[----:B------:R-:W-:Y:S02]  /*2800*/  IMAD R3, R46, R37, R0 ;  /* 0x000000252e037224 */ /* 0x000fe400078e0200 */
[----:B------:R-:W-:-:S04]  /*2810*/  IMAD.WIDE.U32 R94, R37, R44, RZ ;  /* 0x0000002c255e7225 */ /* 0x000fc800078e00ff */
[----:B------:R-:W-:Y:S01]  /*2820*/  IMAD R4, R26, -0x80, R27 ;  /* 0xffffff801a047824 */ /* 0x000fe200078e021b */
[----:B------:R-:W-:Y:S01]  /*2830*/  IADD3 R0, R95, R3, RZ ;  /* 0x000000035f007210 */ /* 0x000fe20007ffe0ff */
[----:B------:R-:W-:Y:S02]  /*2840*/  IMAD R45, R46, R40, R45 ;  /* 0x000000282e2d7224 */ /* 0x000fe400078e022d */
[----:B------:R-:W-:Y:S01]  /*2850*/  IMAD.WIDE.U32 R92, R40, R44, RZ ;  /* 0x0000002c285c7225 */ /* 0x000fe200078e00ff */
[----:B------:R-:W-:-:S03]  /*2860*/  VIMNMX R4, R4, 0x80, PT ;  /* 0x0000008004047848 */ /* 0x000fc60003fe0100 */
[----:B------:R-:W-:Y:S01]  /*2870*/  IMAD.IADD R3, R93, 0x1, R45 ;  /* 0x000000015d037824 */ /* 0x000fe200078e022d */
[----:B------:R-:W-:Y:S06]  /*2880*/  @!P0 BRA `(.L_x_459) ;  /* 0x0000003000f08947 */ /* 0x000fec0003800000 */
[----:B------:R-:W-:Y:S01]  /*2890*/  ISETP.GE.AND P0, PT, R19, R4, PT ;  /* 0x000000041300720c */ /* 0x000fe20003f06270 */
[----:B------:R-:W-:Y:S01]  /*28a0*/  BSSY B1, `(.L_x_460) ;  /* 0x000003c000017945 */ /* 0x000fe20003800000 */
        /* <DEDUP_REMOVED lines=12> */
[----:B------:R-:W-:Y:S01]  /*2970*/  CS2R R132, SRZ ;  /* 0x0000000000847805 */ /* 0x000fe2000001ff00 */
[----:B------:R-:W-:Y:S06]  /*2980*/  @P0 BRA `(.L_x_461) ;  /* 0x0000000000b40947 */ /* 0x000fec0003800000 */
[----:B------:R-:W-:Y:S01]  /*2990*/  IADD3 R45, P4, R112, R94, RZ ;  /* 0x0000005e702d7210 */ /* 0x000fe20007f9e0ff */
[----:B------:R-:W-:Y:S01]  /*29a0*/  ULDC.64 UR4, c[0x0][0x3c8] ;  /* 0x0000f20000047ab9 */ /* 0x000fe20000000a00 */
[----:B------:R-:W-:Y:S01]  /*29b0*/  IADD3 R47, P1, R108, R92, RZ ;  /* 0x0000005c6c2f7210 */ /* 0x000fe20007f3e0ff */
[----:B------:R-:W-:Y:S01]  /*29c0*/  ULDC.64 UR6, c[0x0][0x3e0] ;  /* 0x0000f80000067ab9 */ /* 0x000fe20000000a00 */
[----:B------:R-:W-:Y:S02]  /*29d0*/  IADD3.X R46, R0, R32, RZ, P4, !PT ;  /* 0x00000020002e7210 */ /* 0x000fe400027fe4ff */
[----:B------:R-:W-:Y:S02]  /*29e0*/  CS2R R130, SRZ ;  /* 0x0000000000827805 */ /* 0x000fe4000001ff00 */
[----:B------:R-:W-:Y:S01]  /*29f0*/  LEA R44, P4, R45, UR4, 0x1 ;  /* 0x000000042d2c7c11 */ /* 0x000fe2000f8808ff */
[----:B------:R-:W-:Y:S01]  /*2a00*/  IMAD.X R50, R3, 0x1, R34, P1 ;  /* 0x0000000103327824 */ /* 0x000fe200008e0622 */
[----:B------:R-:W-:-:S02]  /*2a10*/  IADD3 R51, R16, 0x10, RZ ;  /* 0x0000001010337810 */ /* 0x000fc40007ffe0ff */
[----:B------:R-:W-:Y:S02]  /*2a20*/  CS2R R98, SRZ ;  /* 0x0000000000627805 */ /* 0x000fe4000001ff00 */
[----:B------:R-:W-:Y:S02]  /*2a30*/  LEA.HI.X R45, R45, UR5, R46, 0x1, P4 ;  /* 0x000000052d2d7c11 */ /* 0x000fe4000a0f0c2e */
[----:B------:R-:W-:Y:S02]  /*2a40*/  CS2R R132, SRZ ;  /* 0x0000000000847805 */ /* 0x000fe4000001ff00 */
[----:B------:R-:W-:Y:S02]  /*2a50*/  LEA R46, P4, R47, UR6, 0x1 ;  /* 0x000000062f2e7c11 */ /* 0x000fe4000f8808ff */
[----:B------:R-:W-:Y:S02]  /*2a60*/  CS2R R120, SRZ ;  /* 0x0000000000787805 */ /* 0x000fe4000001ff00 */
[----:B------:R-:W-:-:S02]  /*2a70*/  ISETP.GE.AND P1, PT, R16, R122, PT ;  /* 0x0000007a1000720c */ /* 0x000fc40003f26270 */
[----:B------:R-:W-:Y:S02]  /*2a80*/  LEA.HI.X R47, R47, UR7, R50, 0x1, P4 ;  /* 0x000000072f2f7c11 */ /* 0x000fe4000a0f0c32 */
[----:B------:R-:W-:Y:S01]  /*2a90*/  ISETP.GE.AND P4, PT, R51, R122, PT ;  /* 0x0000007a3300720c */ /* 0x000fe20003f86270 */
[C---:B------:R-:W-:Y:S01]  /*2aa0*/  VIADD R51, R16.reuse, 0x20 ;  /* 0x0000002010337836 */ /* 0x040fe20000000000 */
[----:B------:R-:W-:-:S07]  /*2ab0*/  IADD3 R59, R16, 0x30, RZ ;  /* 0x00000030103b7810 */ /* 0x000fce0007ffe0ff */
[----:B------:R0:W5:Y:S04]  /*2ac0*/  @!P1 LDG.E.64 R130, desc[UR36][R44.64] ;  /* 0x000000242c829981 */ /* 0x000168000c1e1b00 */
[----:B------:R0:W5:Y:S01]  /*2ad0*/  @!P1 LDG.E.64 R132, desc[UR36][R46.64] ;  /* 0x000000242e849981 */ /* 0x000162000c1e1b00 */
[----:B------:R-:W-:-:S03]  /*2ae0*/  ISETP.GE.AND P1, PT, R51, R122, PT ;  /* 0x0000007a3300720c */ /* 0x000fc60003f26270 */
[----:B------:R0:W5:Y:S04]  /*2af0*/  @!P4 LDG.E.64 R98, desc[UR36][R44.64+0x20] ;  /* 0x000020242c62c981 */ /* 0x000168000c1e1b00 */
[----:B------:R0:W5:Y:S01]  /*2b00*/  @!P4 LDG.E.64 R120, desc[UR36][R46.64+0x20] ;  /* 0x000020242e78c981 */ /* 0x000162000c1e1b00 */
[----:B------:R-:W-:Y:S02]  /*2b10*/  ISETP.GE.AND P4, PT, R59, R122, PT ;  /* 0x0000007a3b00720c */ /* 0x000fe40003f86270 */
[----:B------:R-:W-:Y:S02]  /*2b20*/  CS2R R90, SRZ ;  /* 0x00000000005a7805 */ /* 0x000fe4000001ff00 */
[----:B------:R-:W-:Y:S02]  /*2b30*/  CS2R R96, SRZ ;  /* 0x0000000000607805 */ /* 0x000fe4000001ff00 */
[----:B------:R-:W-:-:S02]  /*2b40*/  CS2R R86, SRZ ;  /* 0x0000000000567805 */ /* 0x000fc4000001ff00 */
[----:B------:R-:W-:Y:S01]  /*2b50*/  CS2R R88, SRZ ;  /* 0x0000000000587805 */ /* 0x000fe2000001ff00 */
[C---:B------:R-:W-:Y:S01]  /*2b60*/  VIADD R51, R16.reuse, 0x40 ;  /* 0x0000004010337836 */ /* 0x040fe20000000000 */
[----:B------:R-:W-:Y:S01]  /*2b70*/  IADD3 R59, R16, 0x50, RZ ;  /* 0x00000050103b7810 */ /* 0x000fe20007ffe0ff */
        /* <DEDUP_REMOVED lines=10> */
[----:B------:R0:W5:Y:S04]  /*2c20*/  @!P1 LDG.E.64 R82, desc[UR36][R44.64+0x80] ;  /* 0x000080242c529981 */ /* 0x000168000c1e1b00 */
[----:B------:R0:W5:Y:S04]  /*2c30*/  @!P1 LDG.E.64 R84, desc[UR36][R46.64+0x80] ;  /* 0x000080242e549981 */ /* 0x000168000c1e1b00 */
[----:B------:R0:W5:Y:S04]  /*2c40*/  @!P4 LDG.E.64 R78, desc[UR36][R44.64+0xa0] ;  /* 0x0000a0242c4ec981 */ /* 0x000168000c1e1b00 */
[----:B------:R0:W5:Y:S02]  /*2c50*/  @!P4 LDG.E.64 R80, desc[UR36][R46.64+0xa0] ;  /* 0x0000a0242e50c981 */ /* 0x000164000c1e1b00 */
.L_x_461:
[----:B------:R-:W-:Y:S05]  /*2c60*/  BSYNC B1 ;  /* 0x0000000000017941 */ /* 0x000fea0003800000 */
.L_x_460:
        /* <DEDUP_REMOVED lines=11> */
[----:B------:R-:W-:Y:S01]  /*2d20*/  CS2R R72, SRZ ;  /* 0x0000000000487805 */ /* 0x000fe2000001ff00 */
[----:B-----5:R-:W-:Y:S01]  /*2d30*/  IMAD.MOV.U32 R136, RZ, RZ, R78 ;  /* 0x000000ffff887224 */ /* 0x020fe200078e004e */
[----:B------:R-:W-:-:S02]  /*2d40*/  MOV R137, R79 ;  /* 0x0000004f00897202 */ /* 0x000fc40000000f00 */
[----:B------:R-:W-:Y:S01]  /*2d50*/  CS2R R76, SRZ ;  /* 0x00000000004c7805 */ /* 0x000fe2000001ff00 */
[----:B------:R-:W-:Y:S06]  /*2d60*/  @P4 BRA `(.L_x_463) ;  /* 0x0000000000b44947 */ /* 0x000fec0003800000 */
[----:B------:R-:W-:Y:S01]  /*2d70*/  IADD3 R94, P1, P5, R112, R94, R36 ;  /* 0x0000005e705e7210 */ /* 0x000fe20007d3e024 */
[----:B------:R-:W-:Y:S01]  /*2d80*/  ULDC.64 UR4, c[0x0][0x3c8] ;  /* 0x0000f20000047ab9 */ /* 0x000fe20000000a00 */
[----:B------:R-:W-:Y:S01]  /*2d90*/  ULDC.64 UR6, c[0x0][0x3e0] ;  /* 0x0000f80000067ab9 */ /* 0x000fe20000000a00 */
[----:B------:R-:W-:Y:S02]  /*2da0*/  CS2R R74, SRZ ;  /* 0x00000000004a7805 */ /* 0x000fe4000001ff00 */
[----:B0-----:R-:W-:Y:S02]  /*2db0*/  IADD3.X R45, R32, R0, R38, P1, P5 ;  /* 0x00000000202d7210 */ /* 0x001fe40000fea426 */
[----:B------:R-:W-:Y:S02]  /*2dc0*/  CS2R R76, SRZ ;  /* 0x00000000004c7805 */ /* 0x000fe4000001ff00 */
[----:B------:R-:W-:-:S04]  /*2dd0*/  IADD3 R92, P1, P5, R108, R92, R39 ;  /* 0x0000005c6c5c7210 */ /* 0x000fc80007d3e027 */
[----:B------:R-:W-:Y:S02]  /*2de0*/  IADD3.X R3, R34, R3, R41, P1, P5 ;  /* 0x0000000322037210 */ /* 0x000fe40000fea429 */
[----:B------:R-:W-:-:S04]  /*2df0*/  LEA R44, P1, R94, UR4, 0x1 ;  /* 0x000000045e2c7c11 */ /* 0x000fc8000f8208ff */
[----:B------:R-:W-:Y:S02]  /*2e00*/  LEA.HI.X R45, R94, UR5, R45, 0x1, P1 ;  /* 0x000000055e2d7c11 */ /* 0x000fe400088f0c2d */
[----:B------:R-:W-:-:S04]  /*2e10*/  LEA R46, P1, R92, UR6, 0x1 ;  /* 0x000000065c2e7c11 */ /* 0x000fc8000f8208ff */
[----:B------:R-:W-:Y:S01]  /*2e20*/  LEA.HI.X R47, R92, UR7, R3, 0x1, P1 ;  /* 0x000000075c2f7c11 */ /* 0x000fe200088f0c03 */
[C---:B------:R-:W-:Y:S01]  /*2e30*/  VIADD R3, R16.reuse, 0x10 ;  /* 0x0000001010037836 */ /* 0x040fe20000000000 */
[----:B------:R-:W-:Y:S02]  /*2e40*/  ISETP.GE.AND P1, PT, R16, R122, PT ;  /* 0x0000007a1000720c */ /* 0x000fe40003f26270 */
[----:B------:R-:W-:Y:S02]  /*2e50*/  CS2R R70, SRZ ;  /* 0x0000000000467805 */ /* 0x000fe4000001ff00 */
[----:B------:R-:W-:-:S09]  /*2e60*/  CS2R R72, SRZ ;  /* 0x0000000000487805 */ /* 0x000fd2000001ff00 */
[----:B------:R1:W5:Y:S04]  /*2e70*/  @!P1 LDG.E.64 R74, desc[UR36][R44.64] ;  /* 0x000000242c4a9981 */ /* 0x000368000c1e1b00 */
[----:B------:R1:W5:Y:S01]  /*2e80*/  @!P1 LDG.E.64 R76, desc[UR36][R46.64] ;  /* 0x000000242e4c9981 */ /* 0x000362000c1e1b00 */
[----:B------:R-:W-:Y:S02]  /*2e90*/  ISETP.GE.AND P1, PT, R3, R122, PT ;  /* 0x0000007a0300720c */ /* 0x000fe40003f26270 */
[----:B------:R-:W-:Y:S02]  /*2ea0*/  IADD3 R3, R16, 0x20, RZ ;  /* 0x0000002010037810 */ /* 0x000fe40007ffe0ff */
[----:B------:R-:W-:Y:S02]  /*2eb0*/  CS2R R66, SRZ ;  /* 0x0000000000427805 */ /* 0x000fe4000001ff00 */
[----:B------:R-:W-:-:S07]  /*2ec0*/  CS2R R68, SRZ ;  /* 0x0000000000447805 */ /* 0x000fce000001ff00 */
[----:B------:R1:W5:Y:S04]  /*2ed0*/  @!P1 LDG.E.64 R70, desc[UR36][R44.64+0x20] ;  /* 0x000020242c469981 */ /* 0x000368000c1e1b00 */
[----:B------:R1:W5:Y:S01]  /*2ee0*/  @!P1 LDG.E.64 R72, desc[UR36][R46.64+0x20] ;  /* 0x000020242e489981 */ /* 0x000362000c1e1b00 */
[----:B------:R-:W-:Y:S01]  /*2ef0*/  ISETP.GE.AND P1, PT, R3, R122, PT ;  /* 0x0000007a0300720c */ /* 0x000fe20003f26270 */
[----:B------:R-:W-:Y:S01]  /*2f00*/  VIADD R3, R16, 0x30 ;  /* 0x0000003010037836 */ /* 0x000fe20000000000 */
        /* <DEDUP_REMOVED lines=16> */
[----:B------:R-:W-:-:S13]  /*3010*/  ISETP.GE.AND P1, PT, R3, R122, PT ;  /* 0x0000007a0300720c */ /* 0x000fda0003f26270 */
[----:B------:R1:W5:Y:S04]  /*3020*/  @!P1 LDG.E.64 R48, desc[UR36][R44.64+0xa0] ;  /* 0x0000a0242c309981 */ /* 0x000368000c1e1b00 */
[----:B------:R1:W5:Y:S02]  /*3030*/  @!P1 LDG.E.64 R50, desc[UR36][R46.64+0xa0] ;  /* 0x0000a0242e329981 */ /* 0x000364000c1e1b00 */
.L_x_463:
[----:B------:R-:W-:Y:S05]  /*3040*/  BSYNC B1 ;  /* 0x0000000000017941 */ /* 0x000fea0003800000 */
.L_x_462:
[----:B------:R-:W-:Y:S01]  /*3050*/  IMAD.MOV.U32 R3, RZ, RZ, R83 ;  /* 0x000000ffff037224 */ /* 0x000fe200078e0053 */
[----:B------:R-:W-:Y:S01]  /*3060*/  MOV R0, R82 ;  /* 0x0000005200007202 */ /* 0x000fe20000000f00 */
[----:B01----:R-:W-:Y:S01]  /*3070*/  IMAD.MOV.U32 R45, RZ, RZ, R91 ;  /* 0x000000ffff2d7224 */ /* 0x003fe200078e005b */
[----:B------:R-:W-:Y:S02]  /*3080*/  MOV R44, R90 ;  /* 0x0000005a002c7202 */ /* 0x000fe40000000f00 */
[----:B------:R-:W-:Y:S01]  /*3090*/  PRMT R158, R0, 0x5410, R3 ;  /* 0x00005410009e7816 */ /* 0x000fe20000000003 */
[----:B------:R-:W-:Y:S01]  /*30a0*/  IMAD.MOV.U32 R3, RZ, RZ, R87 ;  /* 0x000000ffff037224 */ /* 0x000fe200078e0057 */
[----:B------:R-:W-:Y:S02]  /*30b0*/  MOV R0, R86 ;  /* 0x0000005600007202 */ /* 0x000fe40000000f00 */
[----:B------:R-:W-:Y:S01]  /*30c0*/  PRMT R168, R44, 0x5410, R45 ;  /* 0x000054102ca87816 */ /* 0x000fe2000000002d */
[----:B------:R-:W-:Y:S01]  /*30d0*/  IMAD.MOV.U32 R45, RZ, RZ, R131 ;  /* 0x000000ffff2d7224 */ /* 0x000fe200078e0083 */
[----:B------:R-:W-:Y:S01]  /*30e0*/  PRMT R160, R0, 0x5410, R3 ;  /* 0x0000541000a07816 */ /* 0x000fe20000000003 */
[----:B------:R-:W-:Y:S01]  /*30f0*/  IMAD.MOV.U32 R3, RZ, RZ, R99 ;  /* 0x000000ffff037224 */ /* 0x000fe200078e0063 */
[----:B------:R-:W-:-:S02]  /*3100*/  MOV R0, R98 ;  /* 0x0000006200007202 */ /* 0x000fc40000000f00 */
[----:B------:R-:W-:Y:S02]  /*3110*/  MOV R44, R130 ;  /* 0x00000082002c7202 */ /* 0x000fe40000000f00 */
[----:B------:R-:W-:Y:S01]  /*3120*/  PRMT R169, R0, 0x5410, R3 ;  /* 0x0000541000a97816 */ /* 0x000fe20000000003 */
[----:B------:R-:W-:Y:S01]  /*3130*/  IMAD.MOV.U32 R3, RZ, RZ, R81 ;  /* 0x000000ffff037224 */ /* 0x000fe200078e0051 */
[----:B------:R-:W-:Y:S01]  /*3140*/  PRMT R165, R44, 0x5410, R45 ;  /* 0x000054102ca57816 */ /* 0x000fe2000000002d */
[----:B------:R-:W-:Y:S01]  /*3150*/  IMAD.MOV.U32 R45, RZ, RZ, R85 ;  /* 0x000000ffff2d7224 */ /* 0x000fe200078e0055 */
[----:B------:R-:W-:Y:S02]  /*3160*/  MOV R0, R80 ;  /* 0x0000005000007202 */ /* 0x000fe40000000f00 */
        /* <DEDUP_REMOVED lines=14> */
[----:B-----5:R-:W-:Y:S01]  /*3250*/  IMAD.MOV.U32 R3, RZ, RZ, R49 ;  /* 0x000000ffff037224 */ /* 0x020fe200078e0031 */
        /* <DEDUP_REMOVED lines=10> */
[----:B------:R-:W-:-:S02]  /*3300*/  PRMT R156, R136, 0x5410, R137 ;  /* 0x00005410889c7816 */ /* 0x000fc40000000089 */
        /* <DEDUP_REMOVED lines=12> */
[----:B------:R-:W-:Y:S02]  /*33d0*/  ISETP.NE.AND P1, PT, R188, 0x3, PT ;  /* 0x00000003bc00780c */ /* 0x000fe40003f25270 */
[----:B------:R-:W-:Y:S01]  /*33e0*/  PRMT R93, R0, 0x5410, R3 ;  /* 0x00005410005d7816 */ /* 0x000fe20000000003 */
[----:B------:R-:W-:Y:S01]  /*33f0*/  IMAD.MOV.U32 R0, RZ, RZ, R69 ;  /* 0x000000ffff007224 */ /* 0x000fe200078e0045 */
[----:B------:R-:W-:Y:S01]  /*3400*/  PRMT R95, R44, 0x5410, R45 ;  /* 0x000054102c5f7816 */ /* 0x000fe2000000002d */
[----:B------:R-:W-:Y:S01]  /*3410*/  IMAD.MOV.U32 R45, RZ, RZ, R65 ;  /* 0x000000ffff2d7224 */ /* 0x000fe200078e0041 */
[----:B------:R-:W-:Y:S02]  /*3420*/  MOV R44, R64 ;  /* 0x00000040002c7202 */ /* 0x000fe40000000f00 */
[----:B------:R-:W-:-:S02]  /*3430*/  MOV R3, R68 ;  /* 0x0000004400037202 */ /* 0x000fc40000000f00 */
[----:B------:R-:W-:Y:S01]  /*3440*/  PRMT R136, R45, 0x5410, R44 ;  /* 0x000054102d887816 */ /* 0x000fe2000000002c */
[----:B------:R-:W-:Y:S01]  /*3450*/  IMAD.MOV.U32 R44, RZ, RZ, R73 ;  /* 0x000000ffff2c7224 */ /* 0x000fe200078e0049 */
[----:B------:R-:W-:Y:S01]  /*3460*/  PRMT R140, R0, 0x5410, R3 ;  /* 0x00005410008c7816 */ /* 0x000fe20000000003 */
[----:B------:R-:W-:Y:S01]  /*3470*/  IMAD.MOV.U32 R0, RZ, RZ, R77 ;  /* 0x000000ffff007224 */ /* 0x000fe200078e004d */
[----:B------:R-:W-:Y:S02]  /*3480*/  MOV R45, R72 ;  /* 0x00000048002d7202 */ /* 0x000fe40000000f00 */
[----:B------:R-:W-:Y:S02]  /*3490*/  MOV R3, R76 ;  /* 0x0000004c00037202 */ /* 0x000fe40000000f00 */
[----:B------:R-:W-:Y:S02]  /*34a0*/  PRMT R143, R45, 0x5410, R44 ;  /* 0x000054102d8f7816 */ /* 0x000fe4000000002c */
[----:B------:R-:W-:Y:S01]  /*34b0*/  PRMT R153, R3, 0x5410, R0 ;  /* 0x0000541003997816 */ /* 0x000fe20000000000 */
[----:B------:R-:W-:Y:S06]  /*34c0*/  @!P1 BRA `(.L_x_464) ;  /* 0x0000000000049947 */ /* 0x000fec0003800000 */
[----:B------:R-:W-:Y:S01]  /*34d0*/  BPT.TRAP 0x1 ;  /* 0x000000040000795c */ /* 0x000fe20000300000 */
.L_x_464:
[----:B------:R-:W-:Y:S01]  /*34e0*/  LEA R3, R18, R2, 0x3 ;  /* 0x0000000212037211 */ /* 0x000fe200078e18ff */
[----:B------:R-:W-:Y:S01]  /*34f0*/  BSSY B1, `(.L_x_465) ;  /* 0x0000004000017945 */ /* 0x000fe20003800000 */
[----:B------:R-:W-:-:S04]  /*3500*/  SHF.L.U32 R0, R186, 0x1f, RZ ;  /* 0x0000001fba007819 */ /* 0x000fc800000006ff */
[----:B------:R-:W0:Y:S02]  /*3510*/  SYNCS.PHASECHK.TRANS64.TRYWAIT P5, [R3+URZ+0x34890], R0 ;  /* 0x03489000030075a7 */ /* 0x000e2400080a017f */
[----:B0-----:R-:W-:Y:S05]  /*3520*/  @!P5 BRA `(.L_x_466) ;  /* 0x000001b00000d947 */ /* 0x001fea0003800000 */
.L_x_762:
[----:B------:R-:W-:Y:S05]  /*3530*/  BSYNC B1 ;  /* 0x0000000000017941 */ /* 0x000fea0003800000 */
.L_x_465:
[----:B------:R-:W-:Y:S04]  /*3540*/  BSSY B1, `(.L_x_467) ;  /* 0x0000139000017945 */ /* 0x000fe80003800000 */
[----:B------:R-:W-:Y:S05]  /*3550*/  @P0 BRA `(.L_x_468) ;  /* 0x0000001000dc0947 */ /* 0x000fea0003800000 */
[----:B------:R-:W-:Y:S01]  /*3560*/  ISETP.NE.AND P0, PT, R14, RZ, PT ;  /* 0x000000ff0e00720c */ /* 0x000fe20003f05270 */
[----:B------:R-:W-:-:S12]  /*3570*/  BSSY B2, `(.L_x_469) ;  /* 0x0000031000027945 */ /* 0x000fd80003800000 */
[----:B------:R-:W-:Y:S05]  /*3580*/  @!P0 BRA `(.L_x_470) ;  /* 0x0000000000bc8947 */ /* 0x000fea0003800000 */
[----:B------:R1:W2:Y:S01]  /*3590*/  LDS.128 R44, [R55] ;  /* 0x00000000372c7984 */ /* 0x0002a20000000c00 */
[----:B------:R-:W-:Y:S01]  /*35a0*/  ISETP.GE.AND P0, PT, R16, R122, PT ;  /* 0x0000007a1000720c */ /* 0x000fe20003f06270 */
[----:B------:R-:W-:-:S12]  /*35b0*/  BSSY B3, `(.L_x_471) ;  /* 0x000002b000037945 */ /* 0x000fd80003800000 */
[----:B-1----:R-:W-:Y:S05]  /*35c0*/  @P0 BRA `(.L_x_472) ;  /* 0x0000000000a40947 */ /* 0x002fea0003800000 */
[--C-:B------:R-:W-:Y:S01]  /*35d0*/  SHF.R.U64 R161, R130, 0x10, R131.reuse ;  /* 0x0000001082a17819 */ /* 0x100fe20000001283 */
[--C-:B--2---:R-:W-:Y:S01]  /*35e0*/  HADD2.F32 R162, -RZ, R45.reuse.H1_H1 ;  /* 0x3000002dffa27230 */ /* 0x104fe20000004100 */
[----:B------:R-:W-:Y:S01]  /*35f0*/  SHF.R.U32.HI R130, RZ, 0x10, R131 ;  /* 0x00000010ff827819 */ /* 0x000fe20000011683 */
[----:B------:R-:W-:Y:S01]  /*3600*/  HADD2.F32 R166, -RZ, R45.H0_H0 ;  /* 0x2000002dffa67230 */ /* 0x000fe20000004100 */
[--C-:B------:R-:W-:Y:S01]  /*3610*/  SHF.R.U64 R131, R132, 0x10, R133.reuse ;  /* 0x0000001084837819 */ /* 0x100fe20000001285 */
[--C-:B------:R-:W-:Y:S01]  /*3620*/  HADD2.F32 R132, -RZ, R47.reuse.H1_H1 ;  /* 0x3000002fff847230 */ /* 0x100fe20000004100 */
[----:B------:R-:W-:Y:S01]  /*3630*/  SHF.R.U32.HI R133, RZ, 0x10, R133 ;  /* 0x00000010ff857819 */ /* 0x000fe20000011685 */
[----:B------:R-:W-:Y:S02]  /*3640*/  HADD2.F32 R164, -RZ, R47.H0_H0 ;  /* 0x2000002fffa47230 */ /* 0x000fe40000004100 */
[----:B------:R-:W-:Y:S02]  /*3650*/  HADD2.F32 R163, -RZ, R131.H0_H0 ;  /* 0x20000083ffa37230 */ /* 0x000fe40000004100 */
[----:B------:R-:W-:-:S02]  /*3660*/  HADD2.F32 R133, -RZ, R133.H0_H0 ;  /* 0x20000085ff857230 */ /* 0x000fc40000004100 */
[----:B------:R-:W-:Y:S02]  /*3670*/  HADD2.F32 R161, -RZ, R161.H0_H0 ;  /* 0x200000a1ffa17230 */ /* 0x000fe40000004100 */
[----:B------:R-:W-:Y:S01]  /*3680*/  FMUL.FTZ R45, R162, R163 ;  /* 0x000000a3a22d7220 */ /* 0x000fe20000410000 */
[----:B------:R-:W-:Y:S02]  /*3690*/  HADD2.F32 R131, -RZ, R130.H0_H0 ;  /* 0x20000082ff837230 */ /* 0x000fe40000004100 */
[----:B------:R-:W-:Y:S01]  /*36a0*/  FMUL.FTZ R47, R132, R133 ;  /* 0x00000085842f7220 */ /* 0x000fe20000410000 */
[----:B------:R-:W-:Y:S01]  /*36b0*/  FMUL.FTZ R163, R166, R163 ;  /* 0x000000a3a6a37220 */ /* 0x000fe20000410000 */
[----:B------:R-:W-:Y:S01]  /*36c0*/  FMUL.FTZ R133, R164, R133 ;  /* 0x00000085a4857220 */ /* 0x000fe20000410000 */
[----:B------:R-:W-:Y:S01]  /*36d0*/  FFMA.FTZ R45, R166, R161, -R45 ;  /* 0x000000a1a62d7223 */ /* 0x000fe2000001082d */
[----:B------:R-:W-:Y:S01]  /*36e0*/  FFMA.FTZ R47, R164, R131, -R47 ;  /* 0x00000083a42f7223 */ /* 0x000fe2000001082f */
[----:B------:R-:W-:Y:S01]  /*36f0*/  FFMA.FTZ R130, R162, R161, R163 ;  /* 0x000000a1a2827223 */ /* 0x000fe200000100a3 */
[----:B------:R-:W-:Y:S01]  /*3700*/  FFMA.FTZ R132, R132, R131, R133 ;  /* 0x0000008384847223 */ /* 0x000fe20000010085 */
[----:B------:R-:W-:-:S02]  /*3710*/  HADD2.F32 R133, -RZ, R167.H0_H0 ;  /* 0x200000a7ff857230 */ /* 0x000fc40000004100 */
[--C-:B------:R-:W-:Y:S01]  /*3720*/  HADD2.F32 R162, -RZ, R44.reuse.H1_H1 ;  /* 0x3000002cffa27230 */ /* 0x100fe20000004100 */
[----:B------:R-:W-:Y:S01]  /*3730*/  F2FP.F16.F32.PACK_AB R45, R130, R45 ;  /* 0x0000002d822d723e */ /* 0x000fe200000000ff */
[----:B------:R-:W-:Y:S01]  /*3740*/  HADD2.F32 R164, -RZ, R44.H0_H0 ;  /* 0x2000002cffa47230 */ /* 0x000fe20000004100 */
[----:B------:R-:W-:Y:S01]  /*3750*/  F2FP.F16.F32.PACK_AB R47, R132, R47 ;  /* 0x0000002f842f723e */ /* 0x000fe200000000ff */
[----:B------:R-:W-:Y:S02]  /*3760*/  HADD2.F32 R131, -RZ, R167.H1_H1 ;  /* 0x300000a7ff837230 */ /* 0x000fe40000004100 */
[-C--:B------:R-:W-:Y:S01]  /*3770*/  FMUL.FTZ R163, R162, R133.reuse ;  /* 0x00000085a2a37220 */ /* 0x080fe20000410000 */
[----:B------:R-:W-:Y:S02]  /*3780*/  HADD2.F32 R44, -RZ, R46.H1_H1 ;  /* 0x3000002eff2c7230 */ /* 0x000fe40000004100 */
[----:B------:R-:W-:Y:S01]  /*3790*/  FMUL.FTZ R167, R164, R133 ;  /* 0x00000085a4a77220 */ /* 0x000fe20000410000 */
[----:B------:R-:W-:-:S02]  /*37a0*/  HADD2.F32 R161, -RZ, R165.H0_H0 ;  /* 0x200000a5ffa17230 */ /* 0x000fc40000004100 */
[----:B------:R-:W-:Y:S02]  /*37b0*/  HADD2.F32 R46, -RZ, R46.H0_H0 ;  /* 0x2000002eff2e7230 */ /* 0x000fe40000004100 */
[----:B------:R-:W-:Y:S01]  /*37c0*/  FMUL.FTZ R133, R44, R131 ;  /* 0x000000832c857220 */ /* 0x000fe20000410000 */
[----:B------:R-:W-:Y:S02]  /*37d0*/  HADD2.F32 R165, -RZ, R165.H1_H1 ;  /* 0x300000a5ffa57230 */ /* 0x000fe40000004100 */
[-C--:B------:R-:W-:Y:S01]  /*37e0*/  FFMA.FTZ R163, R164, R161.reuse, -R163 ;  /* 0x000000a1a4a37223 */ /* 0x080fe200000108a3 */
[----:B------:R-:W-:Y:S01]  /*37f0*/  FFMA.FTZ R162, R162, R161, R167 ;  /* 0x000000a1a2a27223 */ /* 0x000fe200000100a7 */
[C---:B------:R-:W-:Y:S01]  /*3800*/  FMUL.FTZ R131, R46.reuse, R131 ;  /* 0x000000832e837220 */ /* 0x040fe20000410000 */
[----:B------:R-:W-:-:S03]  /*3810*/  FFMA.FTZ R133, R46, R165, -R133 ;  /* 0x000000a52e857223 */ /* 0x000fc60000010885 */
[----:B------:R-:W-:Y:S01]  /*3820*/  FFMA.FTZ R44, R44, R165, R131 ;  /* 0x000000a52c2c7223 */ /* 0x000fe20000010083 */
[----:B------:R-:W-:-:S04]  /*3830*/  F2FP.F16.F32.PACK_AB R162, R162, R163 ;  /* 0x000000a3a2a2723e */ /* 0x000fc800000000ff */
[----:B------:R-:W-:Y:S01]  /*3840*/  F2FP.F16.F32.PACK_AB R46, R44, R133 ;  /* 0x000000852c2e723e */ /* 0x000fe200000000ff */
[----:B------:R-:W-:-:S07]  /*3850*/  IMAD.MOV.U32 R44, RZ, RZ, R162 ;  /* 0x000000ffff2c7224 */ /* 0x000fce00078e00a2 */
.L_x_472:
[----:B------:R-:W-:Y:S05]  /*3860*/  BSYNC B3 ;  /* 0x0000000000037941 */ /* 0x000fea0003800000 */
.L_x_471:
[----:B--2---:R1:W-:Y:S02]  /*3870*/  STG.E.128 desc[UR36][R56.64], R44 ;  /* 0x0000002c38007986 */ /* 0x0043e4000c101d24 */
.L_x_470:
[----:B------:R-:W-:Y:S05]  /*3880*/  BSYNC B2 ;  /* 0x0000000000027941 */ /* 0x000fea0003800000 */
.L_x_469:
[----:B------:R-:W-:Y:S01]  /*3890*/  ISETP.NE.AND P0, PT, R10, RZ, PT ;  /* 0x000000ff0a00720c */ /* 0x000fe20003f05270 */
[----:B------:R-:W-:-:S12]  /*38a0*/  BSSY B2, `(.L_x_473) ;  /* 0x0000031000027945 */ /* 0x000fd80003800000 */
[----:B------:R-:W-:Y:S05]  /*38b0*/  @!P0 BRA `(.L_x_474) ;  /* 0x0000000000bc8947 */ /* 0x000fea0003800000 */
[----:B-1----:R1:W2:Y:S01]  /*38c0*/  LDS.128 R44, [R54] ;  /* 0x00000000362c7984 */ /* 0x0022a20000000c00 */
[----:B------:R-:W-:Y:S01]  /*38d0*/  IADD3 R131, R16, 0x10, RZ ;  /* 0x0000001010837810 */ /* 0x000fe20007ffe0ff */
[----:B------:R-:W-:Y:S03]  /*38e0*/  BSSY B3, `(.L_x_475) ;  /* 0x000002b000037945 */ /* 0x000fe60003800000 */
[----:B------:R-:W-:-:S13]  /*38f0*/  ISETP.GE.AND P0, PT, R131, R122, PT ;  /* 0x0000007a8300720c */ /* 0x000fda0003f06270 */
[----:B-1----:R-:W-:Y:S05]  /*3900*/  @P0 BRA `(.L_x_476) ;  /* 0x0000000000a00947 */ /* 0x002fea0003800000 */
[--C-:B------:R-:W-:Y:S01]  /*3910*/  SHF.R.U64 R120, R120, 0x10, R121.reuse ;  /* 0x0000001078787819 */ /* 0x100fe20000001279 */
[--C-:B--2---:R-:W-:Y:S01]  /*3920*/  HADD2.F32 R131, -RZ, R45.reuse.H1_H1 ;  /* 0x3000002dff837230 */ /* 0x104fe20000004100 */
[----:B------:R-:W-:Y:S01]  /*3930*/  SHF.R.U32.HI R121, RZ, 0x10, R121 ;  /* 0x00000010ff797819 */ /* 0x000fe20000011679 */
[----:B------:R-:W-:Y:S01]  /*3940*/  HADD2.F32 R45, -RZ, R45.H0_H0 ;  /* 0x2000002dff2d7230 */ /* 0x000fe20000004100 */
[--C-:B------:R-:W-:Y:S01]  /*3950*/  SHF.R.U64 R98, R98, 0x10, R99.reuse ;  /* 0x0000001062627819 */ /* 0x100fe20000001263 */
[----:B------:R-:W-:Y:S01]  /*3960*/  HADD2.F32 R120, -RZ, R120.H0_H0 ;  /* 0x20000078ff787230 */ /* 0x000fe20000004100 */
[----:B------:R-:W-:Y:S01]  /*3970*/  SHF.R.U32.HI R99, RZ, 0x10, R99 ;  /* 0x00000010ff637819 */ /* 0x000fe20000011663 */
[----:B------:R-:W-:Y:S02]  /*3980*/  HADD2.F32 R121, -RZ, R121.H0_H0 ;  /* 0x20000079ff797230 */ /* 0x000fe40000004100 */
[--C-:B------:R-:W-:Y:S02]  /*3990*/  HADD2.F32 R130, -RZ, R47.reuse.H1_H1 ;  /* 0x3000002fff827230 */ /* 0x100fe40000004100 */
[----:B------:R-:W-:Y:S01]  /*39a0*/  FMUL.FTZ R162, R131, R120 ;  /* 0x0000007883a27220 */ /* 0x000fe20000410000 */
[----:B------:R-:W-:-:S02]  /*39b0*/  HADD2.F32 R132, -RZ, R47.H0_H0 ;  /* 0x2000002fff847230 */ /* 0x000fc40000004100 */
[C---:B------:R-:W-:Y:S01]  /*39c0*/  FMUL.FTZ R120, R45.reuse, R120 ;  /* 0x000000782d787220 */ /* 0x040fe20000410000 */
[----:B------:R-:W-:Y:S02]  /*39d0*/  HADD2.F32 R98, -RZ, R98.H0_H0 ;  /* 0x20000062ff627230 */ /* 0x000fe40000004100 */
[-C--:B------:R-:W-:Y:S01]  /*39e0*/  FMUL.FTZ R47, R130, R121.reuse ;  /* 0x00000079822f7220 */ /* 0x080fe20000410000 */
[----:B------:R-:W-:Y:S02]  /*39f0*/  HADD2.F32 R99, -RZ, R99.H0_H0 ;  /* 0x20000063ff637230 */ /* 0x000fe40000004100 */
[----:B------:R-:W-:Y:S01]  /*3a00*/  FMUL.FTZ R121, R132, R121 ;  /* 0x0000007984797220 */ /* 0x000fe20000410000 */
[-C--:B------:R-:W-:Y:S01]  /*3a10*/  FFMA.FTZ R162, R45, R98.reuse, -R162 ;  /* 0x000000622da27223 */ /* 0x080fe200000108a2 */
[----:B------:R-:W-:Y:S02]  /*3a20*/  FFMA.FTZ R131, R131, R98, R120 ;  /* 0x0000006283837223 */ /* 0x000fe40000010078 */
[----:B------:R-:W-:Y:S01]  /*3a30*/  FFMA.FTZ R130, R130, R99, R121 ;  /* 0x0000006382827223 */ /* 0x000fe20000010079 */
[----:B------:R-:W-:-:S02]  /*3a40*/  HADD2.F32 R98, -RZ, R44.H1_H1 ;  /* 0x3000002cff627230 */ /* 0x000fc40000004100 */
[----:B------:R-:W-:Y:S01]  /*3a50*/  FFMA.FTZ R47, R132, R99, -R47 ;  /* 0x00000063842f7223 */ /* 0x000fe2000001082f */
[----:B------:R-:W-:Y:S02]  /*3a60*/  HADD2.F32 R121, -RZ, R172.H0_H0 ;  /* 0x200000acff797230 */ /* 0x000fe40000004100 */
[----:B------:R-:W-:Y:S02]  /*3a70*/  HADD2.F32 R44, -RZ, R44.H0_H0 ;  /* 0x2000002cff2c7230 */ /* 0x000fe40000004100 */
[----:B------:R-:W-:Y:S02]  /*3a80*/  HADD2.F32 R45, -RZ, R172.H1_H1 ;  /* 0x300000acff2d7230 */ /* 0x000fe40000004100 */
[-C--:B------:R-:W-:Y:S01]  /*3a90*/  FMUL.FTZ R133, R98, R121.reuse ;  /* 0x0000007962857220 */ /* 0x080fe20000410000 */
[--C-:B------:R-:W-:Y:S02]  /*3aa0*/  HADD2.F32 R120, -RZ, R46.reuse.H1_H1 ;  /* 0x3000002eff787230 */ /* 0x100fe40000004100 */
[----:B------:R-:W-:Y:S01]  /*3ab0*/  FMUL.FTZ R161, R44, R121 ;  /* 0x000000792ca17220 */ /* 0x000fe20000410000 */
[----:B------:R-:W-:Y:S01]  /*3ac0*/  HADD2.F32 R46, -RZ, R46.H0_H0 ;  /* 0x2000002eff2e7230 */ /* 0x000fe20000004100 */
[----:B------:R-:W-:Y:S01]  /*3ad0*/  F2FP.F16.F32.PACK_AB R47, R130, R47 ;  /* 0x0000002f822f723e */ /* 0x000fe200000000ff */
[----:B------:R-:W-:-:S02]  /*3ae0*/  HADD2.F32 R99, -RZ, R169.H0_H0 ;  /* 0x200000a9ff637230 */ /* 0x000fc40000004100 */
[-C--:B------:R-:W-:Y:S01]  /*3af0*/  FMUL.FTZ R121, R120, R45.reuse ;  /* 0x0000002d78797220 */ /* 0x080fe20000410000 */
[----:B------:R-:W-:Y:S02]  /*3b00*/  HADD2.F32 R169, -RZ, R169.H1_H1 ;  /* 0x300000a9ffa97230 */ /* 0x000fe40000004100 */
[----:B------:R-:W-:Y:S01]  /*3b10*/  FMUL.FTZ R45, R46, R45 ;  /* 0x0000002d2e2d7220 */ /* 0x000fe20000410000 */
[-C--:B------:R-:W-:Y:S01]  /*3b20*/  FFMA.FTZ R133, R44, R99.reuse, -R133 ;  /* 0x000000632c857223 */ /* 0x080fe20000010885 */
[----:B------:R-:W-:Y:S01]  /*3b30*/  FFMA.FTZ R98, R98, R99, R161 ;  /* 0x0000006362627223 */ /* 0x000fe200000100a1 */
[-C--:B------:R-:W-:Y:S01]  /*3b40*/  FFMA.FTZ R121, R46, R169.reuse, -R121 ;  /* 0x000000a92e797223 */ /* 0x080fe20000010879 */
[----:B------:R-:W-:Y:S01]  /*3b50*/  FFMA.FTZ R120, R120, R169, R45 ;  /* 0x000000a978787223 */ /* 0x000fe2000001002d */
[----:B------:R-:W-:Y:S02]  /*3b60*/  F2FP.F16.F32.PACK_AB R45, R131, R162 ;  /* 0x000000a2832d723e */ /* 0x000fe400000000ff */
[----:B------:R-:W-:-:S02]  /*3b70*/  F2FP.F16.F32.PACK_AB R44, R98, R133 ;  /* 0x00000085622c723e */ /* 0x000fc400000000ff */
[----:B------:R-:W-:-:S07]  /*3b80*/  F2FP.F16.F32.PACK_AB R46, R120, R121 ;  /* 0x00000079782e723e */ /* 0x000fce00000000ff */
.L_x_476:
[----:B------:R-:W-:Y:S05]  /*3b90*/  BSYNC B3 ;  /* 0x0000000000037941 */ /* 0x000fea0003800000 */
.L_x_475:
[----:B--2---:R2:W-:Y:S02]  /*3ba0*/  STG.E.128 desc[UR36][R56.64+0x40], R44 ;  /* 0x0000402c38007986 */ /* 0x0045e4000c101d24 */
.L_x_474:
[----:B------:R-:W-:Y:S05]  /*3bb0*/  BSYNC B2 ;  /* 0x0000000000027941 */ /* 0x000fea0003800000 */
.L_x_473:
[----:B------:R-:W-:Y:S01]  /*3bc0*/  ISETP.NE.AND P0, PT, R9, RZ, PT ;  /* 0x000000ff0900720c */ /* 0x000fe20003f05270 */
[----:B------:R-:W-:-:S12]  /*3bd0*/  BSSY B2, `(.L_x_477) ;  /* 0x0000034000027945 */ /* 0x000fd80003800000 */
[----:B------:R-:W-:Y:S05]  /*3be0*/  @!P0 BRA `(.L_x_478) ;  /* 0x0000000000c88947 */ /* 0x000fea0003800000 */
[----:B-12---:R1:W2:Y:S01]  /*3bf0*/  LDS.128 R44, [R55+0x4000] ;  /* 0x00400000372c7984 */ /* 0x0062a20000000c00 */
[----:B------:R-:W-:Y:S01]  /*3c00*/  VIADD R99, R16, 0x20 ;  /* 0x0000002010637836 */ /* 0x000fe20000000000 */
[----:B------:R-:W-:Y:S04]  /*3c10*/  BSSY B3, `(.L_x_479) ;  /* 0x000002e000037945 */ /* 0x000fe80003800000 */
[----:B------:R-:W-:-:S13]  /*3c20*/  ISETP.GE.AND P0, PT, R99, R122, PT ;  /* 0x0000007a6300720c */ /* 0x000fda0003f06270 */
[----:B-1----:R-:W-:Y:S05]  /*3c30*/  @P0 BRA `(.L_x_480) ;  /* 0x0000000000ac0947 */ /* 0x002fea0003800000 */
[----:B------:R-:W-:Y:S01]  /*3c40*/  SHF.R.U64 R130, R96, 0x10, R97 ;  /* 0x0000001060827819 */ /* 0x000fe20000001261 */
[----:B--2---:R-:W-:Y:S01]  /*3c50*/  IMAD.MOV.U32 R120, RZ, RZ, R47 ;  /* 0x000000ffff787224 */ /* 0x004fe200078e002f */
[----:B------:R-:W-:Y:S02]  /*3c60*/  SHF.R.U32.HI R96, RZ, 0x10, R97 ;  /* 0x00000010ff607819 */ /* 0x000fe40000011661 */
[----:B------:R-:W-:Y:S01]  /*3c70*/  MOV R97, R45 ;  /* 0x0000002d00617202 */ /* 0x000fe20000000f00 */
[----:B------:R-:W-:Y:S01]  /*3c80*/  HADD2.F32 R130, -RZ, R130.H0_H0 ;  /* 0x20000082ff827230 */ /* 0x000fe20000004100 */
[--C-:B------:R-:W-:Y:S01]  /*3c90*/  SHF.R.U64 R98, R90, 0x10, R91.reuse ;  /* 0x000000105a627819 */ /* 0x100fe2000000125b */
[----:B------:R-:W-:Y:S01]  /*3ca0*/  HADD2.F32 R45, -RZ, R96.H0_H0 ;  /* 0x20000060ff2d7230 */ /* 0x000fe20000004100 */
[----:B------:R-:W-:Y:S01]  /*3cb0*/  SHF.R.U32.HI R90, RZ, 0x10, R91 ;  /* 0x00000010ff5a7819 */ /* 0x000fe2000001165b */
[--C-:B------:R-:W-:Y:S02]  /*3cc0*/  HADD2.F32 R47, -RZ, R97.reuse.H1_H1 ;  /* 0x30000061ff2f7230 */ /* 0x100fe40000004100 */
[----:B------:R-:W-:-:S02]  /*3cd0*/  HADD2.F32 R97, -RZ, R97.H0_H0 ;  /* 0x20000061ff617230 */ /* 0x000fc40000004100 */
[--C-:B------:R-:W-:Y:S02]  /*3ce0*/  HADD2.F32 R96, -RZ, R120.reuse.H1_H1 ;  /* 0x30000078ff607230 */ /* 0x100fe40000004100 */
[----:B------:R-:W-:Y:S02]  /*3cf0*/  HADD2.F32 R120, -RZ, R120.H0_H0 ;  /* 0x20000078ff787230 */ /* 0x000fe40000004100 */
[----:B------:R-:W-:Y:S02]  /*3d00*/  HADD2.F32 R98, -RZ, R98.H0_H0 ;  /* 0x20000062ff627230 */ /* 0x000fe40000004100 */
[-C--:B------:R-:W-:Y:S01]  /*3d10*/  FMUL.FTZ R99, R96, R45.reuse ;  /* 0x0000002d60637220 */ /* 0x080fe20000410000 */
[----:B------:R-:W-:Y:S02]  /*3d20*/  HADD2.F32 R91, -RZ, R90.H0_H0 ;  /* 0x2000005aff5b7230 */ /* 0x000fe40000004100 */
[-C--:B------:R-:W-:Y:S01]  /*3d30*/  FMUL.FTZ R90, R47, R130.reuse ;  /* 0x000000822f5a7220 */ /* 0x080fe20000410000 */
[----:B------:R-:W-:Y:S01]  /*3d40*/  FMUL.FTZ R130, R97, R130 ;  /* 0x0000008261827220 */ /* 0x000fe20000410000 */
[----:B------:R-:W-:-:S02]  /*3d50*/  FMUL.FTZ R121, R120, R45 ;  /* 0x0000002d78797220 */ /* 0x000fc40000410000 */
[-C--:B------:R-:W-:Y:S01]  /*3d60*/  FFMA.FTZ R45, R97, R98.reuse, -R90 ;  /* 0x00000062612d7223 */ /* 0x080fe2000001085a */
[----:B------:R-:W-:Y:S01]  /*3d70*/  FFMA.FTZ R90, R47, R98, R130 ;  /* 0x000000622f5a7223 */ /* 0x000fe20000010082 */
[-C--:B------:R-:W-:Y:S01]  /*3d80*/  FFMA.FTZ R47, R120, R91.reuse, -R99 ;  /* 0x0000005b782f7223 */ /* 0x080fe20000010863 */
[--C-:B------:R-:W-:Y:S02]  /*3d90*/  HADD2.F32 R99, -RZ, R171.reuse.H0_H0 ;  /* 0x200000abff637230 */ /* 0x100fe40000004100 */
[----:B------:R-:W-:Y:S01]  /*3da0*/  FFMA.FTZ R96, R96, R91, R121 ;  /* 0x0000005b60607223 */ /* 0x000fe20000010079 */
[--C-:B------:R-:W-:Y:S01]  /*3db0*/  HADD2.F32 R98, -RZ, R44.reuse.H1_H1 ;  /* 0x3000002cff627230 */ /* 0x100fe20000004100 */
[----:B------:R-:W-:Y:S01]  /*3dc0*/  F2FP.F16.F32.PACK_AB R45, R90, R45 ;  /* 0x0000002d5a2d723e */ /* 0x000fe200000000ff */
[----:B------:R-:W-:Y:S02]  /*3dd0*/  HADD2.F32 R120, -RZ, R44.H0_H0 ;  /* 0x2000002cff787230 */ /* 0x000fe40000004100 */
[----:B------:R-:W-:-:S02]  /*3de0*/  HADD2.F32 R171, -RZ, R171.H1_H1 ;  /* 0x300000abffab7230 */ /* 0x000fc40000004100 */
[-C--:B------:R-:W-:Y:S01]  /*3df0*/  FMUL.FTZ R121, R98, R99.reuse ;  /* 0x0000006362797220 */ /* 0x080fe20000410000 */
[--C-:B------:R-:W-:Y:S02]  /*3e00*/  HADD2.F32 R44, -RZ, R46.reuse.H1_H1 ;  /* 0x3000002eff2c7230 */ /* 0x100fe40000004100 */
[----:B------:R-:W-:Y:S01]  /*3e10*/  FMUL.FTZ R99, R120, R99 ;  /* 0x0000006378637220 */ /* 0x000fe20000410000 */
[----:B------:R-:W-:Y:S01]  /*3e20*/  HADD2.F32 R46, -RZ, R46.H0_H0 ;  /* 0x2000002eff2e7230 */ /* 0x000fe20000004100 */
[----:B------:R-:W-:Y:S01]  /*3e30*/  F2FP.F16.F32.PACK_AB R47, R96, R47 ;  /* 0x0000002f602f723e */ /* 0x000fe200000000ff */
[--C-:B------:R-:W-:Y:S02]  /*3e40*/  HADD2.F32 R91, -RZ, R168.reuse.H0_H0 ;  /* 0x200000a8ff5b7230 */ /* 0x100fe40000004100 */
[-C--:B------:R-:W-:Y:S01]  /*3e50*/  FMUL.FTZ R131, R44, R171.reuse ;  /* 0x000000ab2c837220 */ /* 0x080fe20000410000 */
[----:B------:R-:W-:Y:S02]  /*3e60*/  HADD2.F32 R97, -RZ, R168.H1_H1 ;  /* 0x300000a8ff617230 */ /* 0x000fe40000004100 */
[----:B------:R-:W-:Y:S01]  /*3e70*/  FMUL.FTZ R171, R46, R171 ;  /* 0x000000ab2eab7220 */ /* 0x000fe20000410000 */
[-C--:B------:R-:W-:Y:S01]  /*3e80*/  FFMA.FTZ R121, R120, R91.reuse, -R121 ;  /* 0x0000005b78797223 */ /* 0x080fe20000010879 */
[----:B------:R-:W-:Y:S01]  /*3e90*/  FFMA.FTZ R98, R98, R91, R99 ;  /* 0x0000005b62627223 */ /* 0x000fe20000010063 */
[-C--:B------:R-:W-:Y:S01]  /*3ea0*/  FFMA.FTZ R131, R46, R97.reuse, -R131 ;  /* 0x000000612e837223 */ /* 0x080fe20000010883 */
[----:B------:R-:W-:-:S03]  /*3eb0*/  FFMA.FTZ R44, R44, R97, R171 ;  /* 0x000000612c2c7223 */ /* 0x000fc600000100ab */
[----:B------:R-:W-:Y:S02]  /*3ec0*/  F2FP.F16.F32.PACK_AB R98, R98, R121 ;  /* 0x000000796262723e */ /* 0x000fe400000000ff */
[----:B------:R-:W-:Y:S02]  /*3ed0*/  F2FP.F16.F32.PACK_AB R46, R44, R131 ;  /* 0x000000832c2e723e */ /* 0x000fe400000000ff */
[----:B------:R-:W-:-:S07]  /*3ee0*/  MOV R44, R98 ;  /* 0x00000062002c7202 */ /* 0x000fce0000000f00 */
.L_x_480:
[----:B------:R-:W-:Y:S05]  /*3ef0*/  BSYNC B3 ;  /* 0x0000000000037941 */ /* 0x000fea0003800000 */
.L_x_479:
[----:B--2---:R3:W-:Y:S02]  /*3f00*/  STG.E.128 desc[UR36][R56.64+0x80], R44 ;  /* 0x0000802c38007986 */ /* 0x0047e4000c101d24 */
.L_x_478:
[----:B------:R-:W-:Y:S05]  /*3f10*/  BSYNC B2 ;  /* 0x0000000000027941 */ /* 0x000fea0003800000 */
.L_x_477:
[----:B------:R-:W-:Y:S01]  /*3f20*/  ISETP.NE.AND P0, PT, R8, RZ, PT ;  /* 0x000000ff0800720c */ /* 0x000fe20003f05270 */
[----:B------:R-:W-:-:S12]  /*3f30*/  BSSY B2, `(.L_x_481) ;  /* 0x0000033000027945 */ /* 0x000fd80003800000 */
[----:B------:R-:W-:Y:S05]  /*3f40*/  @!P0 BRA `(.L_x_482) ;  /* 0x0000000000c48947 */ /* 0x000fea0003800000 */
[----:B-123--:R1:W2:Y:S01]  /*3f50*/  LDS.128 R44, [R54+0x4000] ;  /* 0x00400000362c7984 */ /* 0x00e2a20000000c00 */
[----:B------:R-:W-:Y:S01]  /*3f60*/  VIADD R91, R16, 0x30 ;  /* 0x00000030105b7836 */ /* 0x000fe20000000000 */
[----:B------:R-:W-:Y:S04]  /*3f70*/  BSSY B3, `(.L_x_483) ;  /* 0x000002d000037945 */ /* 0x000fe80003800000 */
[----:B------:R-:W-:-:S13]  /*3f80*/  ISETP.GE.AND P0, PT, R91, R122, PT ;  /* 0x0000007a5b00720c */ /* 0x000fda0003f06270 */
[----:B-1----:R-:W-:Y:S05]  /*3f90*/  @P0 BRA `(.L_x_484) ;  /* 0x0000000000a80947 */ /* 0x002fea0003800000 */
[--C-:B------:R-:W-:Y:S02]  /*3fa0*/  SHF.R.U64 R97, R86, 0x10, R87.reuse ;  /* 0x0000001056617819 */ /* 0x100fe40000001257 */
[----:B------:R-:W-:Y:S01]  /*3fb0*/  SHF.R.U32.HI R90, RZ, 0x10, R87 ;  /* 0x00000010ff5a7819 */ /* 0x000fe20000011657 */
[----:B--2---:R-:W-:Y:S01]  /*3fc0*/  IMAD.MOV.U32 R87, RZ, RZ, R47 ;  /* 0x000000ffff577224 */ /* 0x004fe200078e002f */
[--C-:B------:R-:W-:Y:S01]  /*3fd0*/  SHF.R.U64 R91, R88, 0x10, R89.reuse ;  /* 0x00000010585b7819 */ /* 0x100fe20000001259 */
[----:B------:R-:W-:Y:S01]  /*3fe0*/  HADD2.F32 R47, -RZ, R45.H1_H1 ;  /* 0x3000002dff2f7230 */ /* 0x000fe20000004100 */
[----:B------:R-:W-:Y:S01]  /*3ff0*/  SHF.R.U32.HI R96, RZ, 0x10, R89 ;  /* 0x00000010ff607819 */ /* 0x000fe20000011659 */
[----:B------:R-:W-:Y:S01]  /*4000*/  HADD2.F32 R89, -RZ, R97.H0_H0 ;  /* 0x20000061ff597230 */ /* 0x000fe20000004100 */
[----:B------:R-:W-:Y:S01]  /*4010*/  MOV R86, R44 ;  /* 0x0000002c00567202 */ /* 0x000fe20000000f00 */
[----:B------:R-:W-:Y:S02]  /*4020*/  HADD2.F32 R91, -RZ, R91.H0_H0 ;  /* 0x2000005bff5b7230 */ /* 0x000fe40000004100 */
[----:B------:R-:W-:-:S02]  /*4030*/  HADD2.F32 R44, -RZ, R45.H0_H0 ;  /* 0x2000002dff2c7230 */ /* 0x000fc40000004100 */
[--C-:B------:R-:W-:Y:S02]  /*4040*/  HADD2.F32 R88, -RZ, R87.reuse.H1_H1 ;  /* 0x30000057ff587230 */ /* 0x100fe40000004100 */
[CC--:B------:R-:W-:Y:S01]  /*4050*/  FMUL.FTZ R45, R47.reuse, R91.reuse ;  /* 0x0000005b2f2d7220 */ /* 0x0c0fe20000410000 */
[----:B------:R-:W-:Y:S02]  /*4060*/  HADD2.F32 R96, -RZ, R96.H0_H0 ;  /* 0x20000060ff607230 */ /* 0x000fe40000004100 */
[C---:B------:R-:W-:Y:S01]  /*4070*/  FMUL.FTZ R98, R44.reuse, R91 ;  /* 0x0000005b2c627220 */ /* 0x040fe20000410000 */
[----:B------:R-:W-:Y:S02]  /*4080*/  HADD2.F32 R87, -RZ, R87.H0_H0 ;  /* 0x20000057ff577230 */ /* 0x000fe40000004100 */
[-C--:B------:R-:W-:Y:S01]  /*4090*/  FFMA.FTZ R44, R44, R89.reuse, -R45 ;  /* 0x000000592c2c7223 */ /* 0x080fe2000001082d */
[----:B------:R-:W-:Y:S02]  /*40a0*/  HADD2.F32 R90, -RZ, R90.H0_H0 ;  /* 0x2000005aff5a7230 */ /* 0x000fe40000004100 */
[-C--:B------:R-:W-:Y:S01]  /*40b0*/  FMUL.FTZ R120, R88, R96.reuse ;  /* 0x0000006058787220 */ /* 0x080fe20000410000 */
[----:B------:R-:W-:Y:S01]  /*40c0*/  FFMA.FTZ R45, R47, R89, R98 ;  /* 0x000000592f2d7223 */ /* 0x000fe20000010062 */
[----:B------:R-:W-:Y:S01]  /*40d0*/  FMUL.FTZ R91, R87, R96 ;  /* 0x00000060575b7220 */ /* 0x000fe20000410000 */
[----:B------:R-:W-:-:S02]  /*40e0*/  HADD2.F32 R97, -RZ, R170.H1_H1 ;  /* 0x300000aaff617230 */ /* 0x000fc40000004100 */
[-C--:B------:R-:W-:Y:S01]  /*40f0*/  FFMA.FTZ R47, R87, R90.reuse, -R120 ;  /* 0x0000005a572f7223 */ /* 0x080fe20000010878 */
[----:B------:R-:W-:Y:S02]  /*4100*/  HADD2.F32 R87, -RZ, R86.H1_H1 ;  /* 0x30000056ff577230 */ /* 0x000fe40000004100 */
[----:B------:R-:W-:Y:S01]  /*4110*/  FFMA.FTZ R96, R88, R90, R91 ;  /* 0x0000005a58607223 */ /* 0x000fe2000001005b */
[----:B------:R-:W-:Y:S01]  /*4120*/  HADD2.F32 R90, -RZ, R170.H0_H0 ;  /* 0x200000aaff5a7230 */ /* 0x000fe20000004100 */
[----:B------:R-:W-:Y:S01]  /*4130*/  F2FP.F16.F32.PACK_AB R45, R45, R44 ;  /* 0x0000002c2d2d723e */ /* 0x000fe200000000ff */
[----:B------:R-:W-:Y:S02]  /*4140*/  HADD2.F32 R88, -RZ, R46.H1_H1 ;  /* 0x3000002eff587230 */ /* 0x000fe40000004100 */
[----:B------:R-:W-:Y:S02]  /*4150*/  HADD2.F32 R86, -RZ, R86.H0_H0 ;  /* 0x20000056ff567230 */ /* 0x000fe40000004100 */
[----:B------:R-:W-:Y:S01]  /*4160*/  FMUL.FTZ R99, R87, R90 ;  /* 0x0000005a57637220 */ /* 0x000fe20000410000 */
[----:B------:R-:W-:-:S02]  /*4170*/  HADD2.F32 R46, -RZ, R46.H0_H0 ;  /* 0x2000002eff2e7230 */ /* 0x000fc40000004100 */
[-C--:B------:R-:W-:Y:S01]  /*4180*/  FMUL.FTZ R121, R88, R97.reuse ;  /* 0x0000006158797220 */ /* 0x080fe20000410000 */
[--C-:B------:R-:W-:Y:S02]  /*4190*/  HADD2.F32 R89, -RZ, R160.reuse.H0_H0 ;  /* 0x200000a0ff597230 */ /* 0x100fe40000004100 */
[----:B------:R-:W-:Y:S01]  /*41a0*/  FMUL.FTZ R90, R86, R90 ;  /* 0x0000005a565a7220 */ /* 0x000fe20000410000 */
[----:B------:R-:W-:Y:S02]  /*41b0*/  HADD2.F32 R91, -RZ, R160.H1_H1 ;  /* 0x300000a0ff5b7230 */ /* 0x000fe40000004100 */
[----:B------:R-:W-:Y:S01]  /*41c0*/  FMUL.FTZ R97, R46, R97 ;  /* 0x000000612e617220 */ /* 0x000fe20000410000 */
[----:B------:R-:W-:Y:S01]  /*41d0*/  F2FP.F16.F32.PACK_AB R47, R96, R47 ;  /* 0x0000002f602f723e */ /* 0x000fe200000000ff */
[-C--:B------:R-:W-:Y:S01]  /*41e0*/  FFMA.FTZ R99, R86, R89.reuse, -R99 ;  /* 0x0000005956637223 */ /* 0x080fe20000010863 */
[----:B------:R-:W-:Y:S01]  /*41f0*/  FFMA.FTZ R90, R87, R89, R90 ;  /* 0x00000059575a7223 */ /* 0x000fe2000001005a */
[-C--:B------:R-:W-:Y:S01]  /*4200*/  FFMA.FTZ R121, R46, R91.reuse, -R121 ;  /* 0x0000005b2e797223 */ /* 0x080fe20000010879 */
[----:B------:R-:W-:-:S03]  /*4210*/  FFMA.FTZ R88, R88, R91, R97 ;  /* 0x0000005b58587223 */ /* 0x000fc60000010061 */
[----:B------:R-:W-:Y:S02]  /*4220*/  F2FP.F16.F32.PACK_AB R44, R90, R99 ;  /* 0x000000635a2c723e */ /* 0x000fe400000000ff */
[----:B------:R-:W-:-:S07]  /*4230*/  F2FP.F16.F32.PACK_AB R46, R88, R121 ;  /* 0x00000079582e723e */ /* 0x000fce00000000ff */
.L_x_484:
[----:B------:R-:W-:Y:S05]  /*4240*/  BSYNC B3 ;  /* 0x0000000000037941 */ /* 0x000fea0003800000 */
.L_x_483:
[----:B--2---:R4:W-:Y:S02]  /*4250*/  STG.E.128 desc[UR36][R56.64+0xc0], R44 ;  /* 0x0000c02c38007986 */ /* 0x0049e4000c101d24 */
.L_x_482:
[----:B------:R-:W-:Y:S05]  /*4260*/  BSYNC B2 ;  /* 0x0000000000027941 */ /* 0x000fea0003800000 */
.L_x_481:
[----:B------:R-:W-:Y:S01]  /*4270*/  ISETP.NE.AND P0, PT, R7, RZ, PT ;  /* 0x000000ff0700720c */ /* 0x000fe20003f05270 */
[----:B------:R-:W-:-:S12]  /*4280*/  BSSY B2, `(.L_x_485) ;  /* 0x0000032000027945 */ /* 0x000fd80003800000 */
[----:B------:R-:W-:Y:S05]  /*4290*/  @!P0 BRA `(.L_x_486) ;  /* 0x0000000000c08947 */ /* 0x000fea0003800000 */
[----:B-1234-:R1:W2:Y:S01]  /*42a0*/  LDS.128 R44, [R55+0x8000] ;  /* 0x00800000372c7984 */ /* 0x01e2a20000000c00 */
[----:B------:R-:W-:Y:S01]  /*42b0*/  IADD3 R87, R16, 0x40, RZ ;  /* 0x0000004010577810 */ /* 0x000fe20007ffe0ff */
[----:B------:R-:W-:Y:S03]  /*42c0*/  BSSY B3, `(.L_x_487) ;  /* 0x000002c000037945 */ /* 0x000fe60003800000 */
[----:B------:R-:W-:-:S13]  /*42d0*/  ISETP.GE.AND P0, PT, R87, R122, PT ;  /* 0x0000007a5700720c */ /* 0x000fda0003f06270 */
[----:B-1----:R-:W-:Y:S05]  /*42e0*/  @P0 BRA `(.L_x_488) ;  /* 0x0000000000a40947 */ /* 0x002fea0003800000 */
[--C-:B------:R-:W-:Y:S01]  /*42f0*/  SHF.R.U64 R87, R82, 0x10, R83.reuse ;  /* 0x0000001052577819 */ /* 0x100fe20000001253 */
[----:B--2---:R-:W-:Y:S01]  /*4300*/  IMAD.MOV.U32 R82, RZ, RZ, R46 ;  /* 0x000000ffff527224 */ /* 0x004fe200078e002e */
[----:B------:R-:W-:Y:S01]  /*4310*/  SHF.R.U32.HI R86, RZ, 0x10, R83 ;  /* 0x00000010ff567819 */ /* 0x000fe20000011653 */
[--C-:B------:R-:W-:Y:S01]  /*4320*/  HADD2.F32 R46, -RZ, R45.reuse.H1_H1 ;  /* 0x3000002dff2e7230 */ /* 0x100fe20000004100 */
[--C-:B------:R-:W-:Y:S01]  /*4330*/  SHF.R.U64 R83, R84, 0x10, R85.reuse ;  /* 0x0000001054537819 */ /* 0x100fe20000001255 */
[----:B------:R-:W-:Y:S01]  /*4340*/  HADD2.F32 R45, -RZ, R45.H0_H0 ;  /* 0x2000002dff2d7230 */ /* 0x000fe20000004100 */
[----:B------:R-:W-:Y:S01]  /*4350*/  SHF.R.U32.HI R88, RZ, 0x10, R85 ;  /* 0x00000010ff587819 */ /* 0x000fe20000011655 */
[----:B------:R-:W-:Y:S02]  /*4360*/  HADD2.F32 R84, -RZ, R87.H0_H0 ;  /* 0x20000057ff547230 */ /* 0x000fe40000004100 */
[----:B------:R-:W-:Y:S02]  /*4370*/  HADD2.F32 R85, -RZ, R83.H0_H0 ;  /* 0x20000053ff557230 */ /* 0x000fe40000004100 */
[----:B------:R-:W-:-:S02]  /*4380*/  HADD2.F32 R88, -RZ, R88.H0_H0 ;  /* 0x20000058ff587230 */ /* 0x000fc40000004100 */
[--C-:B------:R-:W-:Y:S02]  /*4390*/  HADD2.F32 R83, -RZ, R47.reuse.H1_H1 ;  /* 0x3000002fff537230 */ /* 0x100fe40000004100 */
[CC--:B------:R-:W-:Y:S01]  /*43a0*/  FMUL.FTZ R90, R46.reuse, R85.reuse ;  /* 0x000000552e5a7220 */ /* 0x0c0fe20000410000 */
[C---:B------:R-:W-:Y:S01]  /*43b0*/  FMUL.FTZ R85, R45.reuse, R85 ;  /* 0x000000552d557220 */ /* 0x040fe20000410000 */
[----:B------:R-:W-:Y:S02]  /*43c0*/  HADD2.F32 R47, -RZ, R47.H0_H0 ;  /* 0x2000002fff2f7230 */ /* 0x000fe40000004100 */
[-C--:B------:R-:W-:Y:S01]  /*43d0*/  FFMA.FTZ R90, R45, R84.reuse, -R90 ;  /* 0x000000542d5a7223 */ /* 0x080fe2000001085a */
[----:B------:R-:W-:Y:S01]  /*43e0*/  FFMA.FTZ R87, R46, R84, R85 ;  /* 0x000000542e577223 */ /* 0x000fe20000010055 */
[----:B------:R-:W-:Y:S02]  /*43f0*/  HADD2.F32 R86, -RZ, R86.H0_H0 ;  /* 0x20000056ff567230 */ /* 0x000fe40000004100 */
[----:B------:R-:W-:Y:S01]  /*4400*/  FMUL.FTZ R96, R83, R88 ;  /* 0x0000005853607220 */ /* 0x000fe20000410000 */
[----:B------:R-:W-:-:S02]  /*4410*/  HADD2.F32 R84, -RZ, R159.H0_H0 ;  /* 0x2000009fff547230 */ /* 0x000fc40000004100 */
[C---:B------:R-:W-:Y:S01]  /*4420*/  FMUL.FTZ R88, R47.reuse, R88 ;  /* 0x000000582f587220 */ /* 0x040fe20000410000 */
[----:B------:R-:W-:Y:S02]  /*4430*/  HADD2.F32 R159, -RZ, R159.H1_H1 ;  /* 0x3000009fff9f7230 */ /* 0x000fe40000004100 */
[-C--:B------:R-:W-:Y:S01]  /*4440*/  FFMA.FTZ R96, R47, R86.reuse, -R96 ;  /* 0x000000562f607223 */ /* 0x080fe20000010860 */
[----:B------:R-:W-:Y:S02]  /*4450*/  HADD2.F32 R45, -RZ, R44.H1_H1 ;  /* 0x3000002cff2d7230 */ /* 0x000fe40000004100 */
[----:B------:R-:W-:Y:S01]  /*4460*/  FFMA.FTZ R91, R83, R86, R88 ;  /* 0x00000056535b7223 */ /* 0x000fe20000010058 */
        /* <DEDUP_REMOVED lines=9> */
[-C--:B------:R-:W-:Y:S01]  /*4500*/  FFMA.FTZ R85, R44, R47.reuse, -R85 ;  /* 0x0000002f2c557223 */ /* 0x080fe20000010855 */
[----:B------:R-:W-:Y:S01]  /*4510*/  FFMA.FTZ R84, R45, R47, R84 ;  /* 0x0000002f2d547223 */ /* 0x000fe20000010054 */
[-C--:B------:R-:W-:Y:S01]  /*4520*/  FFMA.FTZ R89, R82, R83.reuse, -R89 ;  /* 0x0000005352597223 */ /* 0x080fe20000010859 */
[----:B------:R-:W-:Y:S01]  /*4530*/  FFMA.FTZ R46, R46, R83, R159 ;  /* 0x000000532e2e7223 */ /* 0x000fe2000001009f */
[----:B------:R-:W-:-:S02]  /*4540*/  F2FP.F16.F32.PACK_AB R45, R87, R90 ;  /* 0x0000005a572d723e */ /* 0x000fc400000000ff */
[----:B------:R-:W-:Y:S02]  /*4550*/  F2FP.F16.F32.PACK_AB R47, R91, R96 ;  /* 0x000000605b2f723e */ /* 0x000fe400000000ff */
[----:B------:R-:W-:Y:S02]  /*4560*/  F2FP.F16.F32.PACK_AB R44, R84, R85 ;  /* 0x00000055542c723e */ /* 0x000fe400000000ff */
[----:B------:R-:W-:-:S07]  /*4570*/  F2FP.F16.F32.PACK_AB R46, R46, R89 ;  /* 0x000000592e2e723e */ /* 0x000fce00000000ff */
.L_x_488:
[----:B------:R-:W-:Y:S05]  /*4580*/  BSYNC B3 ;  /* 0x0000000000037941 */ /* 0x000fea0003800000 */
.L_x_487:
[----:B--2---:R1:W-:Y:S02]  /*4590*/  STG.E.128 desc[UR36][R56.64+0x100], R44 ;  /* 0x0001002c38007986 */ /* 0x0043e4000c101d24 */
.L_x_486:
[----:B------:R-:W-:Y:S05]  /*45a0*/  BSYNC B2 ;  /* 0x0000000000027941 */ /* 0x000fea0003800000 */
.L_x_485:
[----:B------:R-:W-:-:S13]  /*45b0*/  ISETP.NE.AND P0, PT, R6, RZ, PT ;  /* 0x000000ff0600720c */ /* 0x000fda0003f05270 */
        /* <DEDUP_REMOVED lines=47> */
.L_x_490:
[----:B------:R-:W-:Y:S05]  /*48b0*/  BSYNC B2 ;  /* 0x0000000000027941 */ /* 0x000fea0003800000 */
.L_x_489:
[----:B--2---:R1:W-:Y:S02]  /*48c0*/  STG.E.128 desc[UR36][R56.64+0x140], R44 ;  /* 0x0001402c38007986 */ /* 0x0043e4000c101d24 */
.L_x_468:
[----:B------:R-:W-:Y:S05]  /*48d0*/  BSYNC B1 ;  /* 0x0000000000017941 */ /* 0x000fea0003800000 */
.L_x_467:
[----:B------:R-:W-:Y:S05]  /*48e0*/  @P4 BRA `(.L_x_491) ;  /* 0x0000005000484947 */ /* 0x000fea0003800000 */
[----:B------:R-:W-:Y:S01]  /*48f0*/  ISETP.NE.AND P0, PT, R14, RZ, PT ;  /* 0x000000ff0e00720c */ /* 0x000fe20003f05270 */
[----:B------:R-:W-:-:S12]  /*4900*/  BSSY B1, `(.L_x_492) ;  /* 0x0000031000017945 */ /* 0x000fd80003800000 */
[----:B------:R-:W-:Y:S05]  /*4910*/  @!P0 BRA `(.L_x_493) ;  /* 0x0000000000bc8947 */ /* 0x000fea0003800000 */
[----:B-1234-:R1:W2:Y:S01]  /*4920*/  LDS.128 R44, [R55+0x2000] ;  /* 0x00200000372c7984 */ /* 0x01e2a20000000c00 */
        /* <DEDUP_REMOVED lines=10> */
[----:B------:R-:W-:Y:S01]  /*49d0*/  HADD2.F32 R76, -RZ, R79.H0_H0 ;  /* 0x2000004fff4c7230 */ /* 0x000fe20000004100 */
[----:B------:R-:W-:Y:S01]  /*49e0*/  MOV R56, R46 ;  /* 0x0000002e00387202 */ /* 0x000fe20000000f00 */
[----:B------:R-:W-:Y:S02]  /*49f0*/  HADD2.F32 R75, -RZ, R75.H0_H0 ;  /* 0x2000004bff4b7230 */ /* 0x000fe40000004100 */
[----:B------:R-:W-:-:S02]  /*4a00*/  HADD2.F32 R78, -RZ, R78.H0_H0 ;  /* 0x2000004eff4e7230 */ /* 0x000fc40000004100 */
[--C-:B------:R-:W-:Y:S02]  /*4a10*/  HADD2.F32 R46, -RZ, R45.reuse.H1_H1 ;  /* 0x3000002dff2e7230 */ /* 0x100fe40000004100 */
[----:B------:R-:W-:Y:S02]  /*4a20*/  HADD2.F32 R45, -RZ, R45.H0_H0 ;  /* 0x2000002dff2d7230 */ /* 0x000fe40000004100 */
[-C--:B------:R-:W-:Y:S01]  /*4a30*/  FMUL.FTZ R82, R57, R78.reuse ;  /* 0x0000004e39527220 */ /* 0x080fe20000410000 */
[----:B------:R-:W-:Y:S01]  /*4a40*/  FMUL.FTZ R78, R47, R78 ;  /* 0x0000004e2f4e7220 */ /* 0x000fe20000410000 */
[-C--:B------:R-:W-:Y:S01]  /*4a50*/  FMUL.FTZ R80, R46, R75.reuse ;  /* 0x0000004b2e507220 */ /* 0x080fe20000410000 */
[----:B------:R-:W-:Y:S02]  /*4a60*/  FMUL.FTZ R75, R45, R75 ;  /* 0x0000004b2d4b7220 */ /* 0x000fe40000410000 */
[----:B------:R-:W-:Y:S01]  /*4a70*/  FFMA.FTZ R79, R57, R76, R78 ;  /* 0x0000004c394f7223 */ /* 0x000fe2000001004e */
[----:B------:R-:W-:Y:S01]  /*4a80*/  FFMA.FTZ R80, R45, R74, -R80 ;  /* 0x0000004a2d507223 */ /* 0x000fe20000010850 */
[----:B------:R-:W-:-:S02]  /*4a90*/  HADD2.F32 R45, -RZ, R44.H1_H1 ;  /* 0x3000002cff2d7230 */ /* 0x000fc40000004100 */
[----:B------:R-:W-:Y:S01]  /*4aa0*/  FFMA.FTZ R77, R46, R74, R75 ;  /* 0x0000004a2e4d7223 */ /* 0x000fe2000001004b */
[--C-:B------:R-:W-:Y:S02]  /*4ab0*/  HADD2.F32 R57, -RZ, R153.reuse.H0_H0 ;  /* 0x20000099ff397230 */ /* 0x100fe40000004100 */
[----:B------:R-:W-:Y:S01]  /*4ac0*/  FFMA.FTZ R82, R47, R76, -R82 ;  /* 0x0000004c2f527223 */ /* 0x000fe20000010852 */
[----:B------:R-:W-:Y:S02]  /*4ad0*/  HADD2.F32 R44, -RZ, R44.H0_H0 ;  /* 0x2000002cff2c7230 */ /* 0x000fe40000004100 */
[----:B------:R-:W-:Y:S02]  /*4ae0*/  HADD2.F32 R153, -RZ, R153.H1_H1 ;  /* 0x30000099ff997230 */ /* 0x000fe40000004100 */
[-C--:B------:R-:W-:Y:S01]  /*4af0*/  FMUL.FTZ R75, R45, R57.reuse ;  /* 0x000000392d4b7220 */ /* 0x080fe20000410000 */
[--C-:B------:R-:W-:Y:S02]  /*4b00*/  HADD2.F32 R46, -RZ, R56.reuse.H1_H1 ;  /* 0x30000038ff2e7230 */ /* 0x100fe40000004100 */
[----:B------:R-:W-:Y:S01]  /*4b10*/  FMUL.FTZ R74, R44, R57 ;  /* 0x000000392c4a7220 */ /* 0x000fe20000410000 */
[----:B------:R-:W-:-:S02]  /*4b20*/  HADD2.F32 R56, -RZ, R56.H0_H0 ;  /* 0x20000038ff387230 */ /* 0x000fc40000004100 */
[--C-:B------:R-:W-:Y:S02]  /*4b30*/  HADD2.F32 R47, -RZ, R151.reuse.H0_H0 ;  /* 0x20000097ff2f7230 */ /* 0x100fe40000004100 */
[-C--:B------:R-:W-:Y:S01]  /*4b40*/  FMUL.FTZ R57, R46, R153.reuse ;  /* 0x000000992e397220 */ /* 0x080fe20000410000 */
        /* <DEDUP_REMOVED lines=10> */
.L_x_495:
[----:B------:R-:W-:Y:S05]  /*4bf0*/  BSYNC B2 ;  /* 0x0000000000027941 */ /* 0x000fea0003800000 */
.L_x_494:
[----:B--2---:R1:W-:Y:S02]  /*4c00*/  STG.E.128 desc[UR36][R52.64], R44 ;  /* 0x0000002c34007986 */ /* 0x0043e4000c101d24 */
.L_x_493:
[----:B------:R-:W-:Y:S05]  /*4c10*/  BSYNC B1 ;  /* 0x0000000000017941 */ /* 0x000fea0003800000 */
.L_x_492:
[----:B------:R-:W-:Y:S01]  /*4c20*/  ISETP.NE.AND P0, PT, R10, RZ, PT ;  /* 0x000000ff0a00720c */ /* 0x000fe20003f05270 */
[----:B------:R-:W-:-:S12]  /*4c30*/  BSSY B1, `(.L_x_496) ;  /* 0x0000032000017945 */ /* 0x000fd80003800000 */
[----:B------:R-:W-:Y:S05]  /*4c40*/  @!P0 BRA `(.L_x_497) ;  /* 0x0000000000c08947 */ /* 0x000fea0003800000 */
[----:B-1234-:R1:W2:Y:S01]  /*4c50*/  LDS.128 R44, [R54+0x2000] ;  /* 0x00200000362c7984 */ /* 0x01e2a20000000c00 */
[----:B------:R-:W-:Y:S01]  /*4c60*/  VIADD R57, R16, 0x10 ;  /* 0x0000001010397836 */ /* 0x000fe20000000000 */
[----:B------:R-:W-:Y:S04]  /*4c70*/  BSSY B2, `(.L_x_498) ;  /* 0x000002c000027945 */ /* 0x000fe80003800000 */
        /* <DEDUP_REMOVED lines=8> */
[----:B------:R-:W-:Y:S01]  /*4d00*/  MOV R56, R46 ;  /* 0x0000002e00387202 */ /* 0x000fe20000000f00 */
[----:B------:R-:W-:Y:S01]  /*4d10*/  HADD2.F32 R46, -RZ, R45.H1_H1 ;  /* 0x3000002dff2e7230 */ /* 0x000fe20000004100 */
[----:B------:R-:W-:Y:S01]  /*4d20*/  SHF.R.U32.HI R74, RZ, 0x10, R73 ;  /* 0x00000010ff4a7819 */ /* 0x000fe20000011649 */
[----:B------:R-:W-:Y:S02]  /*4d30*/  HADD2.F32 R71, -RZ, R71.H0_H0 ;  /* 0x20000047ff477230 */ /* 0x000fe40000004100 */
[----:B------:R-:W-:-:S02]  /*4d40*/  HADD2.F32 R45, -RZ, R45.H0_H0 ;  /* 0x2000002dff2d7230 */ /* 0x000fc40000004100 */
[----:B------:R-:W-:Y:S02]  /*4d50*/  HADD2.F32 R74, -RZ, R74.H0_H0 ;  /* 0x2000004aff4a7230 */ /* 0x000fe40000004100 */
[CC--:B------:R-:W-:Y:S01]  /*4d60*/  FMUL.FTZ R76, R46.reuse, R71.reuse ;  /* 0x000000472e4c7220 */ /* 0x0c0fe20000410000 */
[----:B------:R-:W-:Y:S02]  /*4d70*/  HADD2.F32 R72, -RZ, R75.H0_H0 ;  /* 0x2000004bff487230 */ /* 0x000fe40000004100 */
[C---:B------:R-:W-:Y:S01]  /*4d80*/  FMUL.FTZ R71, R45.reuse, R71 ;  /* 0x000000472d477220 */ /* 0x040fe20000410000 */
[----:B------:R-:W-:Y:S01]  /*4d90*/  FFMA.FTZ R76, R45, R70, -R76 ;  /* 0x000000462d4c7223 */ /* 0x000fe2000001084c */
[----:B------:R-:W-:Y:S02]  /*4da0*/  FMUL.FTZ R78, R57, R74 ;  /* 0x0000004a394e7220 */ /* 0x000fe40000410000 */
[----:B------:R-:W-:Y:S01]  /*4db0*/  FFMA.FTZ R73, R46, R70, R71 ;  /* 0x000000462e497223 */ /* 0x000fe20000010047 */
        /* <DEDUP_REMOVED lines=23> */
.L_x_499:
[----:B------:R-:W-:Y:S05]  /*4f30*/  BSYNC B2 ;  /* 0x0000000000027941 */ /* 0x000fea0003800000 */
.L_x_498:
[----:B--2---:R1:W-:Y:S02]  /*4f40*/  STG.E.128 desc[UR36][R52.64+0x40], R44 ;  /* 0x0000402c34007986 */ /* 0x0043e4000c101d24 */
.L_x_497:
[----:B------:R-:W-:Y:S05]  /*4f50*/  BSYNC B1 ;  /* 0x0000000000017941 */ /* 0x000fea0003800000 */
.L_x_496:
        /* <DEDUP_REMOVED lines=29> */
[----:B------:R-:W-:Y:S02]  /*5130*/  HADD2.F32 R57, -RZ, R140.H1_H1 ;  /* 0x3000008cff397230 */ /* 0x000fe40000004100 */
[----:B------:R-:W-:Y:S01]  /*5140*/  FFMA.FTZ R74, R47, R68, -R74 ;  /* 0x000000442f4a7223 */ /* 0x000fe2000001084a */
[----:B------:R-:W-:Y:S02]  /*5150*/  HADD2.F32 R44, -RZ, R44.H0_H0 ;  /* 0x2000002cff2c7230 */ /* 0x000fe40000004100 */
[----:B------:R-:W-:Y:S02]  /*5160*/  HADD2.F32 R67, -RZ, R140.H0_H0 ;  /* 0x2000008cff437230 */ /* 0x000fe40000004100 */
[-C--:B------:R-:W-:Y:S01]  /*5170*/  FMUL.FTZ R69, R45, R57.reuse ;  /* 0x000000392d457220 */ /* 0x080fe20000410000 */
[--C-:B------:R-:W-:Y:S02]  /*5180*/  HADD2.F32 R46, -RZ, R56.reuse.H1_H1 ;  /* 0x30000038ff2e7230 */ /* 0x100fe40000004100 */
[----:B------:R-:W-:Y:S01]  /*5190*/  FMUL.FTZ R66, R44, R57 ;  /* 0x000000392c427220 */ /* 0x000fe20000410000 */
[----:B------:R-:W-:-:S02]  /*51a0*/  HADD2.F32 R56, -RZ, R56.H0_H0 ;  /* 0x20000038ff387230 */ /* 0x000fc40000004100 */
[--C-:B------:R-:W-:Y:S02]  /*51b0*/  HADD2.F32 R47, -RZ, R141.reuse.H1_H1 ;  /* 0x3000008dff2f7230 */ /* 0x100fe40000004100 */
[-C--:B------:R-:W-:Y:S01]  /*51c0*/  FMUL.FTZ R57, R46, R67.reuse ;  /* 0x000000432e397220 */ /* 0x080fe20000410000 */
[----:B------:R-:W-:Y:S02]  /*51d0*/  HADD2.F32 R141, -RZ, R141.H0_H0 ;  /* 0x2000008dff8d7230 */ /* 0x000fe40000004100 */
        /* <DEDUP_REMOVED lines=9> */
.L_x_503:
[----:B------:R-:W-:Y:S05]  /*5270*/  BSYNC B2 ;  /* 0x0000000000027941 */ /* 0x000fea0003800000 */
.L_x_502:
[----:B--2---:R1:W-:Y:S02]  /*5280*/  STG.E.128 desc[UR36][R52.64+0x80], R44 ;  /* 0x0000802c34007986 */ /* 0x0043e4000c101d24 */
.L_x_501:
[----:B------:R-:W-:Y:S05]  /*5290*/  BSYNC B1 ;  /* 0x0000000000017941 */ /* 0x000fea0003800000 */
.L_x_500:
        /* <DEDUP_REMOVED lines=49> */
.L_x_507:
[----:B------:R-:W-:Y:S05]  /*55b0*/  BSYNC B2 ;  /* 0x0000000000027941 */ /* 0x000fea0003800000 */
.L_x_506:
[----:B--2---:R1:W-:Y:S02]  /*55c0*/  STG.E.128 desc[UR36][R52.64+0xc0], R44 ;  /* 0x0000c02c34007986 */ /* 0x0043e4000c101d24 */
.L_x_505:
[----:B------:R-:W-:Y:S05]  /*55d0*/  BSYNC B1 ;  /* 0x0000000000017941 */ /* 0x000fea0003800000 */
.L_x_504:
        /* <DEDUP_REMOVED lines=24> */
[C---:B------:R-:W-:Y:S01]  /*5760*/  FMUL.FTZ R59, R45.reuse, R59 ;  /* 0x0000003b2d3b7220 */ /* 0x040fe20000410000 */
[----:B------:R-:W-:Y:S02]  /*5770*/  FFMA.FTZ R61, R56, R58, R61 ;  /* 0x0000003a383d7223 */ /* 0x000fe4000001003d */
[----:B------:R-:W-:Y:S01]  /*5780*/  FFMA.FTZ R62, R45, R57, -R62 ;  /* 0x000000392d3e7223 */ /* 0x000fe2000001083e */
[----:B------:R-:W-:-:S02]  /*5790*/  HADD2.F32 R56, -RZ, R95.H0_H0 ;  /* 0x2000005fff387230 */ /* 0x000fc40000004100 */
[----:B------:R-:W-:Y:S01]  /*57a0*/  FFMA.FTZ R59, R46, R57, R59 ;  /* 0x000000392e3b7223 */ /* 0x000fe2000001003b */
[----:B------:R-:W-:Y:S02]  /*57b0*/  HADD2.F32 R95, -RZ, R95.H1_H1 ;  /* 0x3000005fff5f7230 */ /* 0x000fe40000004100 */
[----:B------:R-:W-:Y:S01]  /*57c0*/  FFMA.FTZ R64, R47, R58, -R64 ;  /* 0x0000003a2f407223 */ /* 0x000fe20000010840 */
[--C-:B------:R-:W-:Y:S02]  /*57d0*/  HADD2.F32 R45, -RZ, R44.reuse.H1_H1 ;  /* 0x3000002cff2d7230 */ /* 0x100fe40000004100 */
[--C-:B------:R-:W-:Y:S02]  /*57e0*/  HADD2.F32 R46, -RZ, R55.reuse.H1_H1 ;  /* 0x30000037ff2e7230 */ /* 0x100fe40000004100 */
[----:B------:R-:W-:Y:S02]  /*57f0*/  HADD2.F32 R44, -RZ, R44.H0_H0 ;  /* 0x2000002cff2c7230 */ /* 0x000fe40000004100 */
[----:B------:R-:W-:Y:S01]  /*5800*/  FMUL.FTZ R57, R45, R56 ;  /* 0x000000382d397220 */ /* 0x000fe20000410000 */
[----:B------:R-:W-:-:S02]  /*5810*/  HADD2.F32 R55, -RZ, R55.H0_H0 ;  /* 0x20000037ff377230 */ /* 0x000fc40000004100 */
[-C--:B------:R-:W-:Y:S01]  /*5820*/  FMUL.FTZ R58, R46, R95.reuse ;  /* 0x0000005f2e3a7220 */ /* 0x080fe20000410000 */
[--C-:B------:R-:W-:Y:S02]  /*5830*/  HADD2.F32 R47, -RZ, R94.reuse.H1_H1 ;  /* 0x3000005eff2f7230 */ /* 0x100fe40000004100 */
[C---:B------:R-:W-:Y:S01]  /*5840*/  FMUL.FTZ R56, R44.reuse, R56 ;  /* 0x000000382c387220 */ /* 0x040fe20000410000 */
        /* <DEDUP_REMOVED lines=10> */
.L_x_511:
[----:B------:R-:W-:Y:S05]  /*58f0*/  BSYNC B2 ;  /* 0x0000000000027941 */ /* 0x000fea0003800000 */
.L_x_510:
[----:B--2---:R1:W-:Y:S02]  /*5900*/  STG.E.128 desc[UR36][R52.64+0x100], R44 ;  /* 0x0001002c34007986 */ /* 0x0043e4000c101d24 */
.L_x_509:
[----:B------:R-:W-:Y:S05]  /*5910*/  BSYNC B1 ;  /* 0x0000000000017941 */ /* 0x000fea0003800000 */
.L_x_508:
[----:B------:R-:W-:-:S13]  /*5920*/  ISETP.NE.AND P0, PT, R6, RZ, PT ;  /* 0x000000ff0600720c */ /* 0x000fda0003f05270 */
[----:B------:R-:W-:Y:S05]  /*5930*/  @!P0 BRA `(.L_x_491) ;  /* 0x0000004000348947 */ /* 0x000fea0003800000 */
[----:B-1234-:R1:W2:Y:S01]  /*5940*/  LDS.128 R44, [R54+0xa000] ;  /* 0x00a00000362c7984 */ /* 0x01e2a20000000c00 */
[----:B------:R-:W-:Y:S01]  /*5950*/  VIADD R55, R16, 0x50 ;  /* 0x0000005010377836 */ /* 0x000fe20000000000 */
[----:B------:R-:W-:Y:S04]  /*5960*/  BSSY B1, `(.L_x_512) ;  /* 0x000002c000017945 */ /* 0x000fe80003800000 */
[----:B------:R-:W-:-:S13]  /*5970*/  ISETP.GE.AND P0, PT, R55, R122, PT ;  /* 0x0000007a3700720c */ /* 0x000fda0003f06270 */
[----:B-1----:R-:W-:Y:S05]  /*5980*/  @P0 BRA `(.L_x_513) ;  /* 0x0000000000a40947 */ /* 0x002fea0003800000 */
[--C-:B------:R-:W-:Y:S02]  /*5990*/  SHF.R.U64 R55, R48, 0x10, R49.reuse ;  /* 0x0000001030377819 */ /* 0x100fe40000001231 */
[----:B------:R-:W-:Y:S02]  /*59a0*/  SHF.R.U32.HI R54, RZ, 0x10, R49 ;  /* 0x00000010ff367819 */ /* 0x000fe40000011631 */
[--C-:B------:R-:W-:Y:S01]  /*59b0*/  SHF.R.U64 R49, R50, 0x10, R51.reuse ;  /* 0x0000001032317819 */ /* 0x100fe20000001233 */
[----:B------:R-:W-:Y:S01]  /*59c0*/  HADD2.F32 R50, -RZ, R55.H0_H0 ;  /* 0x20000037ff327230 */ /* 0x000fe20000004100 */
[----:B------:R-:W-:Y:S01]  /*59d0*/  SHF.R.U32.HI R56, RZ, 0x10, R51 ;  /* 0x00000010ff387819 */ /* 0x000fe20000011633 */
[----:B------:R-:W-:Y:S01]  /*59e0*/  HADD2.F32 R54, -RZ, R54.H0_H0 ;  /* 0x20000036ff367230 */ /* 0x000fe20000004100 */
[----:B--2---:R-:W-:Y:S01]  /*59f0*/  MOV R48, R46 ;  /* 0x0000002e00307202 */ /* 0x004fe20000000f00 */
[----:B------:R-:W-:Y:S02]  /*5a00*/  HADD2.F32 R51, -RZ, R49.H0_H0 ;  /* 0x20000031ff337230 */ /* 0x000fe40000004100 */
[----:B------:R-:W-:-:S02]  /*5a10*/  HADD2.F32 R46, -RZ, R45.H1_H1 ;  /* 0x3000002dff2e7230 */ /* 0x000fc40000004100 */
[----:B------:R-:W-:Y:S02]  /*5a20*/  HADD2.F32 R45, -RZ, R45.H0_H0 ;  /* 0x2000002dff2d7230 */ /* 0x000fe40000004100 */
[----:B------:R-:W-:Y:S02]  /*5a30*/  HADD2.F32 R56, -RZ, R56.H0_H0 ;  /* 0x20000038ff387230 */ /* 0x000fe40000004100 */
[-C--:B------:R-:W-:Y:S01]  /*5a40*/  FMUL.FTZ R58, R46, R51.reuse ;  /* 0x000000332e3a7220 */ /* 0x080fe20000410000 */
[--C-:B------:R-:W-:Y:S02]  /*5a50*/  HADD2.F32 R49, -RZ, R47.reuse.H1_H1 ;  /* 0x3000002fff317230 */ /* 0x100fe40000004100 */
[C---:B------:R-:W-:Y:S01]  /*5a60*/  FMUL.FTZ R51, R45.reuse, R51 ;  /* 0x000000332d337220 */ /* 0x040fe20000410000 */
[----:B------:R-:W-:Y:S02]  /*5a70*/  HADD2.F32 R47, -RZ, R47.H0_H0 ;  /* 0x2000002fff2f7230 */ /* 0x000fe40000004100 */
[----:B------:R-:W-:Y:S01]  /*5a80*/  FFMA.FTZ R58, R45, R50, -R58 ;  /* 0x000000322d3a7223 */ /* 0x000fe2000001083a */
[----:B------:R-:W-:-:S02]  /*5a90*/  HADD2.F32 R45, -RZ, R44.H1_H1 ;  /* 0x3000002cff2d7230 */ /* 0x000fc40000004100 */
[----:B------:R-:W-:Y:S01]  /*5aa0*/  FFMA.FTZ R55, R46, R50, R51 ;  /* 0x000000322e377223 */ /* 0x000fe20000010033 */
[-C--:B------:R-:W-:Y:S01]  /*5ab0*/  FMUL.FTZ R60, R49, R56.reuse ;  /* 0x00000038313c7220 */ /* 0x080fe20000410000 */
[--C-:B------:R-:W-:Y:S02]  /*5ac0*/  HADD2.F32 R50, -RZ, R93.reuse.H0_H0 ;  /* 0x2000005dff327230 */ /* 0x100fe40000004100 */
[C---:B------:R-:W-:Y:S01]  /*5ad0*/  FMUL.FTZ R56, R47.reuse, R56 ;  /* 0x000000382f387220 */ /* 0x040fe20000410000 */
[----:B------:R-:W-:Y:S02]  /*5ae0*/  HADD2.F32 R93, -RZ, R93.H1_H1 ;  /* 0x3000005dff5d7230 */ /* 0x000fe40000004100 */
[-C--:B------:R-:W-:Y:S01]  /*5af0*/  FFMA.FTZ R60, R47, R54.reuse, -R60 ;  /* 0x000000362f3c7223 */ /* 0x080fe2000001083c */
[----:B------:R-:W-:Y:S02]  /*5b00*/  HADD2.F32 R46, -RZ, R48.H1_H1 ;  /* 0x30000030ff2e7230 */ /* 0x000fe40000004100 */
[----:B------:R-:W-:Y:S01]  /*5b10*/  FFMA.FTZ R59, R49, R54, R56 ;  /* 0x00000036313b7223 */ /* 0x000fe20000010038 */
[----:B------:R-:W-:-:S02]  /*5b20*/  HADD2.F32 R44, -RZ, R44.H0_H0 ;  /* 0x2000002cff2c7230 */ /* 0x000fc40000004100 */
[CC--:B------:R-:W-:Y:S01]  /*5b30*/  FMUL.FTZ R51, R45.reuse, R50.reuse ;  /* 0x000000322d337220 */ /* 0x0c0fe20000410000 */
[----:B------:R-:W-:Y:S02]  /*5b40*/  HADD2.F32 R48, -RZ, R48.H0_H0 ;  /* 0x20000030ff307230 */ /* 0x000fe40000004100 */
[-C--:B------:R-:W-:Y:S01]  /*5b50*/  FMUL.FTZ R57, R46, R93.reuse ;  /* 0x0000005d2e397220 */ /* 0x080fe20000410000 */
[--C-:B------:R-:W-:Y:S02]  /*5b60*/  HADD2.F32 R47, -RZ, R92.reuse.H1_H1 ;  /* 0x3000005cff2f7230 */ /* 0x100fe40000004100 */
[----:B------:R-:W-:Y:S01]  /*5b70*/  FMUL.FTZ R50, R44, R50 ;  /* 0x000000322c327220 */ /* 0x000fe20000410000 */
        /* <DEDUP_REMOVED lines=10> */
.L_x_513:
[----:B------:R-:W-:Y:S05]  /*5c20*/  BSYNC B1 ;  /* 0x0000000000017941 */ /* 0x000fea0003800000 */
.L_x_512:
[----:B--2---:R1:W-:Y:S01]  /*5c30*/  STG.E.128 desc[UR36][R52.64+0x140], R44 ;  /* 0x0001402c34007986 */ /* 0x0043e2000c101d24 */
[----:B------:R-:W-:Y:S05]  /*5c40*/  BRA `(.L_x_491) ;  /* 0x0000003c00707947 */ /* 0x000fea0003800000 */
.L_x_459:
        /* <DEDUP_REMOVED lines=18> */
[----:B------:R-:W-:Y:S02]  /*5d70*/  IADD3 R44, P1, R110, R92, RZ ;  /* 0x0000005c6e2c7210 */ /* 0x000fe40007f3e0ff */
[----:B------:R-:W-:Y:S02]  /*5d80*/  CS2R R54, SRZ ;  /* 0x0000000000367805 */ /* 0x000fe4000001ff00 */
[----:B------:R-:W-:Y:S01]  /*5d90*/  CS2R R52, SRZ ;  /* 0x0000000000347805 */ /* 0x000fe2000001ff00 */
[----:B------:R-:W-:Y:S01]  /*5da0*/  IMAD.X R46, R0, 0x1, R31, P0 ;  /* 0x00000001002e7824 */ /* 0x000fe200000e061f */
[----:B------:R-:W-:Y:S02]  /*5db0*/  LEA R68, P0, R45, UR4, 0x1 ;  /* 0x000000042d447c11 */ /* 0x000fe4000f8008ff */
[----:B------:R-:W-:-:S02]  /*5dc0*/  CS2R R66, SRZ ;  /* 0x0000000000427805 */ /* 0x000fc4000001ff00 */
[----:B------:R-:W-:Y:S02]  /*5dd0*/  CS2R R64, SRZ ;  /* 0x0000000000407805 */ /* 0x000fe4000001ff00 */
[----:B------:R-:W-:Y:S01]  /*5de0*/  LEA.HI.X R69, R45, UR5, R46, 0x1, P0 ;  /* 0x000000052d457c11 */ /* 0x000fe200080f0c2e */
[----:B------:R-:W-:Y:S01]  /*5df0*/  ULDC.64 UR4, c[0x0][0x3e0] ;  /* 0x0000f80000047ab9 */ /* 0x000fe20000000a00 */
[----:B------:R-:W-:Y:S02]  /*5e00*/  ISETP.GE.AND P0, PT, R22, R122, PT ;  /* 0x0000007a1600720c */ /* 0x000fe40003f06270 */
[----:B------:R-:W-:Y:S02]  /*5e10*/  IADD3.X R45, R3, R33, RZ, P1, !PT ;  /* 0x00000021032d7210 */ /* 0x000fe40000ffe4ff */
[----:B------:R-:W-:-:S04]  /*5e20*/  LEA R72, P1, R44, UR4, 0x1 ;  /* 0x000000042c487c11 */ /* 0x000fc8000f8208ff */
[----:B------:R-:W-:Y:S02]  /*5e30*/  LEA.HI.X R73, R44, UR5, R45, 0x1, P1 ;  /* 0x000000052c497c11 */ /* 0x000fe400088f0c2d */
[----:B------:R-:W-:-:S03]  /*5e40*/  ISETP.GE.AND P1, PT, R184, R122, PT ;  /* 0x0000007ab800720c */ /* 0x000fc60003f26270 */
[----:B------:R0:W5:Y:S04]  /*5e50*/  @!P0 LDG.E.128 R52, desc[UR36][R68.64] ;  /* 0x0000002444348981 */ /* 0x000168000c1e1d00 */
[----:B------:R0:W5:Y:S01]  /*5e60*/  @!P0 LDG.E.128 R64, desc[UR36][R72.64] ;  /* 0x0000002448408981 */ /* 0x000162000c1e1d00 */
[----:B------:R-:W-:Y:S02]  /*5e70*/  ISETP.GE.AND P0, PT, R185, R122, PT ;  /* 0x0000007ab900720c */ /* 0x000fe40003f06270 */
        /* <DEDUP_REMOVED lines=8> */
[----:B------:R0:W5:Y:S04]  /*5f00*/  @!P1 LDG.E.128 R48, desc[UR36][R68.64+0x40] ;  /* 0x0000402444309981 */ /* 0x000168000c1e1d00 */
[----:B------:R0:W5:Y:S04]  /*5f10*/  @!P0 LDG.E.128 R44, desc[UR36][R68.64+0x80] ;  /* 0x00008024442c8981 */ /* 0x000168000c1e1d00 */
[----:B------:R0:W5:Y:S04]  /*5f20*/  @!P1 LDG.E.128 R60, desc[UR36][R72.64+0x40] ;  /* 0x00004024483c9981 */ /* 0x000168000c1e1d00 */
[----:B------:R0:W5:Y:S02]  /*5f30*/  @!P0 LDG.E.128 R56, desc[UR36][R72.64+0x80] ;  /* 0x0000802448388981 */ /* 0x000164000c1e1d00 */
.L_x_515:
[----:B------:R-:W-:Y:S05]  /*5f40*/  BSYNC B1 ;  /* 0x0000000000017941 */ /* 0x000fea0003800000 */
.L_x_514:
[----:B------:R-:W-:Y:S01]  /*5f50*/  ISETP.GE.AND P0, PT, R202, R4, PT ;  /* 0x00000004ca00720c */ /* 0x000fe20003f06270 */
[----:B------:R-:W-:Y:S01]  /*5f60*/  BSSY B1, `(.L_x_516) ;  /* 0x000002e000017945 */ /* 0x000fe20003800000 */
[----:B0-----:R-:W-:Y:S02]  /*5f70*/  CS2R R68, SRZ ;  /* 0x0000000000447805 */ /* 0x001fe4000001ff00 */
        /* <DEDUP_REMOVED lines=17> */
[----:B------:R-:W-:Y:S02]  /*6090*/  IADD3.X R69, R31, R0, R38, P1, P5 ;  /* 0x000000001f457210 */ /* 0x000fe40000fea426 */
[----:B------:R-:W-:Y:S02]  /*60a0*/  CS2R R76, SRZ ;  /* 0x00000000004c7805 */ /* 0x000fe4000001ff00 */
[----:B------:R-:W-:Y:S02]  /*60b0*/  IADD3 R0, P1, P5, R110, R92, R39 ;  /* 0x0000005c6e007210 */ /* 0x000fe40007d3e027 */
[----:B------:R-:W-:-:S02]  /*60c0*/  CS2R R90, SRZ ;  /* 0x00000000005a7805 */ /* 0x000fc4000001ff00 */
[----:B------:R-:W-:Y:S02]  /*60d0*/  CS2R R88, SRZ ;  /* 0x0000000000587805 */ /* 0x000fe4000001ff00 */
[----:B------:R-:W-:Y:S02]  /*60e0*/  IADD3.X R3, R33, R3, R41, P1, P5 ;  /* 0x0000000321037210 */ /* 0x000fe40000fea429 */
[----:B------:R-:W-:-:S04]  /*60f0*/  LEA R92, P1, R94, UR4, 0x1 ;  /* 0x000000045e5c7c11 */ /* 0x000fc8000f8208ff */
[----:B------:R-:W-:Y:S02]  /*6100*/  LEA.HI.X R93, R94, UR5, R69, 0x1, P1 ;  /* 0x000000055e5d7c11 */ /* 0x000fe400088f0c45 */
[----:B------:R-:W-:-:S04]  /*6110*/  LEA R94, P1, R0, UR6, 0x1 ;  /* 0x00000006005e7c11 */ /* 0x000fc8000f8208ff */
[----:B------:R-:W-:Y:S02]  /*6120*/  LEA.HI.X R95, R0, UR7, R3, 0x1, P1 ;  /* 0x00000007005f7c11 */ /* 0x000fe400088f0c03 */
[----:B------:R-:W-:Y:S02]  /*6130*/  ISETP.GE.AND P1, PT, R22, R122, PT ;  /* 0x0000007a1600720c */ /* 0x000fe40003f26270 */
[----:B------:R-:W-:Y:S02]  /*6140*/  CS2R R74, SRZ ;  /* 0x00000000004a7805 */ /* 0x000fe4000001ff00 */
[----:B------:R-:W-:Y:S02]  /*6150*/  CS2R R72, SRZ ;  /* 0x0000000000487805 */ /* 0x000fe4000001ff00 */
[----:B------:R-:W-:Y:S02]  /*6160*/  CS2R R86, SRZ ;  /* 0x0000000000567805 */ /* 0x000fe4000001ff00 */
[----:B------:R-:W-:-:S05]  /*6170*/  CS2R R84, SRZ ;  /* 0x0000000000547805 */ /* 0x000fca000001ff00 */
[----:B------:R0:W5:Y:S04]  /*6180*/  @!P1 LDG.E.128 R76, desc[UR36][R92.64] ;  /* 0x000000245c4c9981 */ /* 0x000168000c1e1d00 */
[----:B------:R0:W5:Y:S01]  /*6190*/  @!P1 LDG.E.128 R88, desc[UR36][R94.64] ;  /* 0x000000245e589981 */ /* 0x000162000c1e1d00 */
[----:B------:R-:W-:Y:S02]  /*61a0*/  ISETP.GE.AND P1, PT, R184, R122, PT ;  /* 0x0000007ab800720c */ /* 0x000fe40003f26270 */
[----:B------:R-:W-:Y:S02]  /*61b0*/  CS2R R70, SRZ ;  /* 0x0000000000467805 */ /* 0x000fe4000001ff00 */
[----:B------:R-:W-:Y:S02]  /*61c0*/  CS2R R68, SRZ ;  /* 0x0000000000447805 */ /* 0x000fe4000001ff00 */
[----:B------:R-:W-:-:S02]  /*61d0*/  CS2R R82, SRZ ;  /* 0x0000000000527805 */ /* 0x000fc4000001ff00 */
[----:B------:R-:W-:-:S05]  /*61e0*/  CS2R R80, SRZ ;  /* 0x0000000000507805 */ /* 0x000fca000001ff00 */
[----:B------:R0:W5:Y:S04]  /*61f0*/  @!P1 LDG.E.128 R72, desc[UR36][R92.64+0x40] ;  /* 0x000040245c489981 */ /* 0x000168000c1e1d00 */
[----:B------:R0:W5:Y:S01]  /*6200*/  @!P1 LDG.E.128 R84, desc[UR36][R94.64+0x40] ;  /* 0x000040245e549981 */ /* 0x000162000c1e1d00 */
[----:B------:R-:W-:-:S13]  /*6210*/  ISETP.GE.AND P1, PT, R185, R122, PT ;  /* 0x0000007ab900720c */ /* 0x000fda0003f26270 */
[----:B------:R0:W5:Y:S04]  /*6220*/  @!P1 LDG.E.128 R68, desc[UR36][R92.64+0x80] ;  /* 0x000080245c449981 */ /* 0x000168000c1e1d00 */
[----:B------:R0:W5:Y:S02]  /*6230*/  @!P1 LDG.E.128 R80, desc[UR36][R94.64+0x80] ;  /* 0x000080245e509981 */ /* 0x000164000c1e1d00 */
.L_x_517:
[----:B------:R-:W-:Y:S05]  /*6240*/  BSYNC B1 ;  /* 0x0000000000017941 */ /* 0x000fea0003800000 */
.L_x_516:
[----:B------:R-:W-:Y:S01]  /*6250*/  IMAD.MOV.U32 R0, RZ, RZ, R44 ;  /* 0x000000ffff007224 */ /* 0x000fe200078e002c */
[----:B------:R-:W-:Y:S01]  /*6260*/  MOV R3, R45 ;  /* 0x0000002d00037202 */ /* 0x000fe20000000f00 */
[----:B0-----:R-:W-:Y:S01]  /*6270*/  IMAD.MOV.U32 R92, RZ, RZ, R48 ;  /* 0x000000ffff5c7224 */ /* 0x001fe200078e0030 */
        /* <DEDUP_REMOVED lines=8> */
[----:B------:R-:W-:-:S02]  /*6300*/  PRMT R182, R3, 0x5410, R93 ;  /* 0x0000541003b67816 */ /* 0x000fc4000000005d */
[----:B------:R-:W-:Y:S02]  /*6310*/  MOV R3, R55 ;  /* 0x0000003700037202 */ /* 0x000fe40000000f00 */
[----:B------:R-:W-:Y:S02]  /*6320*/  MOV R93, R53 ;  /* 0x00000035005d7202 */ /* 0x000fe40000000f00 */
[----:B------:R-:W-:Y:S01]  /*6330*/  PRMT R183, R0, 0x7610, R183 ;  /* 0x0000761000b77816 */ /* 0x000fe200000000b7 */
[----:B------:R-:W-:Y:S01]  /*6340*/  IMAD.MOV.U32 R0, RZ, RZ, R58 ;  /* 0x000000ffff007224 */ /* 0x000fe200078e003a */
[----:B------:R-:W-:Y:S01]  /*6350*/  PRMT R173, R3, 0x5410, R92 ;  /* 0x0000541003ad7816 */ /* 0x000fe2000000005c */
[----:B------:R-:W-:Y:S01]  /*6360*/  IMAD.MOV.U32 R92, RZ, RZ, R56 ;  /* 0x000000ffff5c7224 */ /* 0x000fe200078e0038 */
[----:B------:R-:W-:Y:S02]  /*6370*/  PRMT R169, R93, 0x7610, R169 ;  /* 0x000076105da97816 */ /* 0x000fe400000000a9 */
        /* <DEDUP_REMOVED lines=12> */
[----:B------:R-:W-:-:S02]  /*6440*/  PRMT R183, R183, 0x5410, R3 ;  /* 0x00005410b7b77816 */ /* 0x000fc40000000003 */
[----:B------:R-:W-:Y:S02]  /*6450*/  PRMT R224, R93, 0x7610, R224 ;  /* 0x000076105de07816 */ /* 0x000fe400000000e0 */
[----:B------:R-:W-:Y:S02]  /*6460*/  MOV R3, R67 ;  /* 0x0000004300037202 */ /* 0x000fe40000000f00 */
[----:B------:R-:W-:Y:S02]  /*6470*/  MOV R93, R65 ;  /* 0x00000041005d7202 */ /* 0x000fe40000000f00 */
[----:B------:R-:W-:Y:S01]  /*6480*/  PRMT R224, R224, 0x5410, R0 ;  /* 0x00005410e0e07816 */ /* 0x000fe20000000000 */
[----:B-----5:R-:W-:Y:S01]  /*6490*/  IMAD.MOV.U32 R0, RZ, RZ, R70 ;  /* 0x000000ffff007224 */ /* 0x020fe200078e0046 */
        /* <DEDUP_REMOVED lines=37> */
[----:B------:R-:W-:-:S02]  /*66f0*/  PRMT R174, R93, 0x5410, R92 ;  /* 0x000054105dae7816 */ /* 0x000fc4000000005c */
[----:B------:R-:W-:Y:S01]  /*6700*/  PRMT R175, R3, 0x5410, R0 ;  /* 0x0000541003af7816 */ /* 0x000fe20000000000 */
[----:B------:R-:W-:Y:S06]  /*6710*/  @!P1 BRA `(.L_x_518) ;  /* 0x0000000000049947 */ /* 0x000fec0003800000 */
[----:B------:R-:W-:Y:S01]  /*6720*/  BPT.TRAP 0x1 ;  /* 0x000000040000795c */ /* 0x000fe20000300000 */
.L_x_518:
[----:B------:R-:W-:Y:S01]  /*6730*/  IMAD R3, R18, 0x8, R2 ;  /* 0x0000000812037824 */ /* 0x000fe200078e0202 */
[----:B------:R-:W-:Y:S01]  /*6740*/  SHF.L.U32 R0, R186, 0x1f, RZ ;  /* 0x0000001fba007819 */ /* 0x000fe200000006ff */
[----:B------:R-:W0:Y:S01]  /*6750*/  LDC R151, c[0x0][0x2e4] ;  /* 0x0000b900ff977b82 */ /* 0x000e220000000800 */
[----:B------:R-:W-:Y:S02]  /*6760*/  BSSY B1, `(.L_x_519) ;  /* 0x0000004000017945 */ /* 0x000fe40003800000 */
[----:B------:R-:W1:Y:S05]  /*6770*/  SYNCS.PHASECHK.TRANS64.TRYWAIT P5, [R3+URZ+0x34890], R0 ;  /* 0x03489000030075a7 */ /* 0x000e6a00080a017f */
[----:B------:R-:W2:Y:S01]  /*6780*/  LDC.64 R130, c[0x0][0x2f0] ;  /* 0x0000bc00ff827b82 */ /* 0x000ea20000000a00 */
[----:B-1----:R-:W-:Y:S05]  /*6790*/  @!P5 BRA `(.L_x_520) ;  /* 0x0000017c0078d947 */ /* 0x002fea0003800000 */
.L_x_763:
[----:B------:R-:W-:Y:S05]  /*67a0*/  BSYNC B1 ;  /* 0x0000000000017941 */ /* 0x000fea0003800000 */
.L_x_519:
[----:B------:R-:W-:Y:S01]  /*67b0*/  BSSY B1, `(.L_x_521) ;  /* 0x0000175000017945 */ /* 0x000fe20003800000 */
[----:B0-----:R-:W-:Y:S01]  /*67c0*/  IADD3 R153, -R119, R151, RZ ;  /* 0x0000009777997210 */ /* 0x001fe20007ffe1ff */
[----:B------:R-:W-:Y:S02]  /*67d0*/  IMAD.MOV.U32 R133, RZ, RZ, R96 ;  /* 0x000000ffff857224 */ /* 0x000fe400078e0060 */
[----:B------:R-:W-:Y:S05]  /*67e0*/  @P4 BRA `(.L_x_522) ;  /* 0x0000001400c44947 */ /* 0x000fea0003800000 */
[----:B------:R-:W-:Y:S01]  /*67f0*/  ISETP.NE.AND P4, PT, R14, RZ, PT ;  /* 0x000000ff0e00720c */ /* 0x000fe20003f85270 */
[-C--:B--2---:R-:W-:Y:S01]  /*6800*/  IMAD R92, R148, R130.reuse, RZ ;  /* 0x00000082945c7224 */ /* 0x084fe200078e02ff */
[----:B------:R-:W-:Y:S01]  /*6810*/  BSSY B2, `(.L_x_523) ;  /* 0x0000079000027945 */ /* 0x000fe20003800000 */
[----:B------:R-:W-:-:S04]  /*6820*/  IMAD.WIDE.U32 R136, R19, R130, R132 ;  /* 0x0000008213887225 */ /* 0x000fc800078e0084 */
[----:B------:R-:W-:-:S05]  /*6830*/  IMAD R93, R19, R131, R92 ;  /* 0x00000083135d7224 */ /* 0x000fca00078e025c */
[----:B------:R-:W-:Y:S01]  /*6840*/  IADD3 R164, R93, R137, RZ ;  /* 0x000000895da47210 */ /* 0x000fe20007ffe0ff */
[----:B------:R-:W-:Y:S06]  /*6850*/  @!P4 BRA `(.L_x_524) ;  /* 0x0000000400d0c947 */ /* 0x000fec0003800000 */
[----:B------:R-:W-:Y:S01]  /*6860*/  SEL R92, R119, R153, !P3 ;  /* 0x00000099775c7207 */ /* 0x000fe20005800000 */
[----:B------:R-:W-:Y:S01]  /*6870*/  BSSY B3, `(.L_x_525) ;  /* 0x0000070000037945 */ /* 0x000fe20003800000 */
[----:B------:R-:W-:Y:S02]  /*6880*/  IADD3 R96, P4, P5, R104, R136, R29 ;  /* 0x0000008868607210 */ /* 0x000fe40007d9e01d */
[----:B------:R-:W-:Y:S02]  /*6890*/  SHF.R.S32.HI R93, RZ, 0x1f, R92 ;  /* 0x0000001fff5d7819 */ /* 0x000fe4000001145c */
[----:B------:R-:W-:Y:S02]  /*68a0*/  IADD3.X R97, R101, R164, R13, P4, P5 ;  /* 0x000000a465617210 */ /* 0x000fe400027ea40d */
[----:B------:R-:W-:-:S04]  /*68b0*/  LEA.HI R93, R93, R92, RZ, 0x4 ;  /* 0x0000005c5d5d7211 */ /* 0x000fc800078f20ff */
[----:B------:R-:W-:-:S05]  /*68c0*/  LEA.HI.SX32 R92, R93, R30, 0x1c ;  /* 0x0000001e5d5c7211 */ /* 0x000fca00078fe2ff */
[----:B------:R-:W-:-:S05]  /*68d0*/  IMAD.SHL.U32 R93, R92, 0x8, RZ ;  /* 0x000000085c5d7824 */ /* 0x000fca00078e00ff */
[----:B------:R-:W-:-:S13]  /*68e0*/  ISETP.GE.AND P4, PT, R93, R151, PT ;  /* 0x000000975d00720c */ /* 0x000fda0003f86270 */
[--C-:B------:R-:W-:Y:S02]  /*68f0*/  @!P4 SHF.R.S32.HI R95, RZ, 0x1f, R93.reuse ;  /* 0x0000001fff5fc819 */ /* 0x100fe4000001145d */
[----:B------:R-:W-:-:S04]  /*6900*/  @!P4 IADD3 R94, P5, P6, R104, R136, R93 ;  /* 0x00000088685ec210 */ /* 0x000fc80007ebe05d */
[----:B------:R-:W-:Y:S02]  /*6910*/  @!P4 IADD3.X R95, R101, R164, R95, P5, P6 ;  /* 0x000000a4655fc210 */ /* 0x000fe40002fec45f */
[----:B------:R-:W-:-:S04]  /*6920*/  LEA R140, P5, R96, R120, 0x1 ;  /* 0x00000078608c7211 */ /* 0x000fc800078a08ff */
[----:B------:R-:W-:Y:S02]  /*6930*/  LEA.HI.X R141, R96, R121, R97, 0x1, P5 ;  /* 0x00000079608d7211 */ /* 0x000fe400028f0c61 */
[----:B------:R-:W-:-:S04]  /*6940*/  @!P4 LEA R142, P5, R94, R120, 0x1 ;  /* 0x000000785e8ec211 */ /* 0x000fc800078a08ff */
[----:B------:R-:W-:Y:S02]  /*6950*/  @!P4 LEA.HI.X R143, R94, R121, R95, 0x1, P5 ;  /* 0x000000795e8fc211 */ /* 0x000fe400028f0c5f */
[----:B------:R-:W-:Y:S02]  /*6960*/  SHF.R.S32.HI R95, RZ, 0x1f, R92 ;  /* 0x0000001fff5f7819 */ /* 0x000fe4000001145c */
[----:B------:R-:W-:Y:S02]  /*6970*/  LOP3.LUT R94, R189, 0x38, R93, 0xf8, !PT ;  /* 0x00000038bd5e7812 */ /* 0x000fe400078ef85d */
[----:B------:R-:W-:Y:S01]  /*6980*/  LEA.HI R92, R95, R92, RZ, 0x3 ;  /* 0x0000005c5f5c7211 */ /* 0x000fe200078f18ff */
[----:B------:R-:W-:Y:S01]  /*6990*/  IMAD R95, R18, 0x6000, R146 ;  /* 0x00006000125f7824 */ /* 0x000fe200078e0292 */
[----:B------:R-:W-:Y:S02]  /*69a0*/  LOP3.LUT R94, R94, R191, RZ, 0x3c, !PT ;  /* 0x000000bf5e5e7212 */ /* 0x000fe400078e3cff */
[----:B------:R-:W-:-:S02]  /*69b0*/  SHF.L.U32 R92, R92, 0xa, RZ ;  /* 0x0000000a5c5c7819 */ /* 0x000fc400000006ff */
[----:B------:R-:W-:Y:S02]  /*69c0*/  ISETP.GE.AND P5, PT, R22, R122, PT ;  /* 0x0000007a1600720c */ /* 0x000fe40003fa6270 */
[----:B------:R-:W-:Y:S01]  /*69d0*/  LOP3.LUT R93, R92, 0x7fffe000, RZ, 0xc0, !PT ;  /* 0x7fffe0005c5d7812 */ /* 0x000fe200078ec0ff */
[----:B------:R-:W-:-:S04]  /*69e0*/  IMAD R92, R95, 0x2, R2 ;  /* 0x000000025f5c7824 */ /* 0x000fc800078e0202 */
[----:B------:R-:W-:-:S05]  /*69f0*/  IMAD R93, R190, 0x200, R93 ;  /* 0x00000200be5d7824 */ /* 0x000fca00078e025d */
[----:B------:R-:W-:-:S05]  /*6a00*/  IADD3 R93, R93, R94, RZ ;  /* 0x0000005e5d5d7210 */ /* 0x000fca0007ffe0ff */
[----:B------:R-:W-:-:S05]  /*6a10*/  IMAD R93, R18, 0x6000, R93 ;  /* 0x00006000125d7824 */ /* 0x000fca00078e025d */
[----:B------:R-:W-:Y:S02]  /*6a20*/  LEA R96, R93, R2, 0x1 ;  /* 0x000000025d607211 */ /* 0x000fe400078e08ff */
[----:B------:R-:W0:Y:S04]  /*6a30*/  LDS.128 R92, [R92+0x1c400] ;  /* 0x01c400005c5c7984 */ /* 0x000e280000000c00 */
[----:B------:R-:W2:Y:S01]  /*6a40*/  LDS.128 R96, [R96+0x1c400] ;  /* 0x01c4000060607984 */ /* 0x000ea20000000c00 */
[----:B------:R-:W-:Y:S05]  /*6a50*/  @P5 BRA `(.L_x_526) ;  /* 0x0000000400445947 */ /* 0x000fea0003800000 */
[--C-:B------:R-:W-:Y:S01]  /*6a60*/  SHF.R.U64 R52, R52, 0x10, R53.reuse ;  /* 0x0000001034347819 */ /* 0x100fe20000001235 */
[----:B------:R-:W-:Y:S01]  /*6a70*/  HADD2.F32 R171, -RZ, R171.H0_H0 ;  /* 0x200000abffab7230 */ /* 0x000fe20000004100 */
[----:B------:R-:W-:Y:S01]  /*6a80*/  SHF.R.U32.HI R167, RZ, 0x10, R53 ;  /* 0x00000010ffa77819 */ /* 0x000fe20000011635 */
[----:B--2---:R-:W-:Y:S01]  /*6a90*/  HADD2.F32 R168, -RZ, R97.H0_H0 ;  /* 0x20000061ffa87230 */ /* 0x004fe20000004100 */
[--C-:B------:R-:W-:Y:S01]  /*6aa0*/  SHF.R.U64 R53, R64, 0x10, R65.reuse ;  /* 0x0000001040357819 */ /* 0x100fe20000001241 */
[----:B0-----:R-:W-:Y:S01]  /*6ab0*/  HADD2.F32 R170, -RZ, R93.H0_H0 ;  /* 0x2000005dffaa7230 */ /* 0x001fe20000004100 */
[----:B------:R-:W-:Y:S01]  /*6ac0*/  SHF.R.U32.HI R64, RZ, 0x10, R65 ;  /* 0x00000010ff407819 */ /* 0x000fe20000011641 */
[----:B------:R-:W-:Y:S01]  /*6ad0*/  HADD2.F32 R169, -RZ, R169.H0_H0 ;  /* 0x200000a9ffa97230 */ /* 0x000fe20000004100 */
[--C-:B------:R-:W-:Y:S01]  /*6ae0*/  SHF.R.U64 R54, R54, 0x10, R55.reuse ;  /* 0x0000001036367819 */ /* 0x100fe20000001237 */
[----:B------:R-:W-:Y:S01]  /*6af0*/  HADD2.F32 R97, -RZ, R97.H1_H1 ;  /* 0x30000061ff617230 */ /* 0x000fe20000004100 */
[----:B------:R-:W-:Y:S01]  /*6b00*/  SHF.R.U32.HI R65, RZ, 0x10, R55 ;  /* 0x00000010ff417819 */ /* 0x000fe20000011637 */
[----:B------:R-:W-:Y:S01]  /*6b10*/  HADD2.F32 R172, -RZ, R167.H0_H0 ;  /* 0x200000a7ffac7230 */ /* 0x000fe20000004100 */
[--C-:B------:R-:W-:Y:S01]  /*6b20*/  SHF.R.U64 R55, R66, 0x10, R67.reuse ;  /* 0x0000001042377819 */ /* 0x100fe20000001243 */
[----:B------:R-:W-:Y:S01]  /*6b30*/  HADD2.F32 R167, -RZ, R225.H0_H0 ;  /* 0x200000e1ffa77230 */ /* 0x000fe20000004100 */
[----:B------:R-:W-:Y:S01]  /*6b40*/  SHF.R.U32.HI R66, RZ, 0x10, R67 ;  /* 0x00000010ff427819 */ /* 0x000fe20000011643 */
[-C--:B------:R-:W-:Y:S01]  /*6b50*/  FMUL.FTZ R67, R168, R171.reuse ;  /* 0x000000aba8437220 */ /* 0x080fe20000410000 */
[----:B------:R-:W-:Y:S01]  /*6b60*/  FMUL.FTZ R171, R170, R171 ;  /* 0x000000abaaab7220 */ /* 0x000fe20000410000 */
[----:B------:R-:W-:-:S02]  /*6b70*/  HADD2.F32 R53, -RZ, R53.H0_H0 ;  /* 0x20000035ff357230 */ /* 0x000fc40000004100 */
[-C--:B------:R-:W-:Y:S01]  /*6b80*/  FFMA.FTZ R67, R170, R169.reuse, -R67 ;  /* 0x000000a9aa437223 */ /* 0x080fe20000010843 */
[----:B------:R-:W-:Y:S02]  /*6b90*/  HADD2.F32 R170, -RZ, R64.H0_H0 ;  /* 0x20000040ffaa7230 */ /* 0x000fe40000004100 */
[----:B------:R-:W-:Y:S01]  /*6ba0*/  FFMA.FTZ R64, R168, R169, R171 ;  /* 0x000000a9a8407223 */ /* 0x000fe200000100ab */
[----:B------:R-:W-:Y:S02]  /*6bb0*/  HADD2.F32 R169, -RZ, R93.H1_H1 ;  /* 0x3000005dffa97230 */ /* 0x000fe40000004100 */
[----:B------:R-:W-:Y:S02]  /*6bc0*/  IMAD.MOV.U32 R93, RZ, RZ, R98 ;  /* 0x000000ffff5d7224 */ /* 0x000fe400078e0062 */
[-C--:B------:R-:W-:Y:S01]  /*6bd0*/  FMUL.FTZ R168, R97, R170.reuse ;  /* 0x000000aa61a87220 */ /* 0x080fe20000410000 */
[----:B------:R-:W-:Y:S02]  /*6be0*/  HADD2.F32 R171, -RZ, R99.H1_H1 ;  /* 0x30000063ffab7230 */ /* 0x000fe40000004100 */
[----:B------:R-:W-:Y:S01]  /*6bf0*/  FMUL.FTZ R170, R169, R170 ;  /* 0x000000aaa9aa7220 */ /* 0x000fe20000410000 */
[----:B------:R-:W-:-:S02]  /*6c00*/  HADD2.F32 R66, -RZ, R66.H0_H0 ;  /* 0x20000042ff427230 */ /* 0x000fc40000004100 */
[-C--:B------:R-:W-:Y:S01]  /*6c10*/  FFMA.FTZ R98, R169, R172.reuse, -R168 ;  /* 0x000000aca9627223 */ /* 0x080fe200000108a8 */
[----:B------:R-:W-:Y:S02]  /*6c20*/  HADD2.F32 R168, -RZ, R99.H0_H0 ;  /* 0x20000063ffa87230 */ /* 0x000fe40000004100 */
[----:B------:R-:W-:Y:S01]  /*6c30*/  FFMA.FTZ R97, R97, R172, R170 ;  /* 0x000000ac61617223 */ /* 0x000fe200000100aa */
[----:B------:R-:W-:Y:S02]  /*6c40*/  HADD2.F32 R169, -RZ, R173.H0_H0 ;  /* 0x200000adffa97230 */ /* 0x000fe40000004100 */
[----:B------:R-:W-:Y:S01]  /*6c50*/  FMUL.FTZ R172, R171, R66 ;  /* 0x00000042abac7220 */ /* 0x000fe20000410000 */
[--C-:B------:R-:W-:Y:S02]  /*6c60*/  HADD2.F32 R170, -RZ, R95.reuse.H0_H0 ;  /* 0x2000005fffaa7230 */ /* 0x100fe40000004100 */
[----:B------:R-:W-:Y:S01]  /*6c70*/  FMUL.FTZ R99, R168, R167 ;  /* 0x000000a7a8637220 */ /* 0x000fe20000410000 */
[----:B------:R-:W-:Y:S01]  /*6c80*/  HADD2.F32 R95, -RZ, R95.H1_H1 ;  /* 0x3000005fff5f7230 */ /* 0x000fe20000004100 */
[----:B------:R-:W-:Y:S01]  /*6c90*/  F2FP.F16.F32.PACK_AB R97, R97, R64 ;  /* 0x000000406161723e */ /* 0x000fe200000000ff */
[----:B------:R-:W-:-:S02]  /*6ca0*/  HADD2.F32 R55, -RZ, R55.H0_H0 ;  /* 0x20000037ff377230 */ /* 0x000fc40000004100 */
[C---:B------:R-:W-:Y:S01]  /*6cb0*/  FMUL.FTZ R167, R170.reuse, R167 ;  /* 0x000000a7aaa77220 */ /* 0x040fe20000410000 */
[-C--:B------:R-:W-:Y:S01]  /*6cc0*/  FFMA.FTZ R99, R170, R169.reuse, -R99 ;  /* 0x000000a9aa637223 */ /* 0x080fe20000010863 */
[----:B------:R-:W-:Y:S02]  /*6cd0*/  HADD2.F32 R170, -RZ, R65.H0_H0 ;  /* 0x20000041ffaa7230 */ /* 0x000fe40000004100 */
[C---:B------:R-:W-:Y:S01]  /*6ce0*/  FMUL.FTZ R66, R95.reuse, R66 ;  /* 0x000000425f427220 */ /* 0x040fe20000410000 */
[----:B------:R-:W-:Y:S01]  /*6cf0*/  FFMA.FTZ R167, R168, R169, R167 ;  /* 0x000000a9a8a77223 */ /* 0x000fe200000100a7 */
[----:B------:R-:W-:Y:S02]  /*6d00*/  HADD2.F32 R65, -RZ, R225.H1_H1 ;  /* 0x300000e1ff417230 */ /* 0x000fe40000004100 */
[-C--:B------:R-:W-:Y:S01]  /*6d10*/  FFMA.FTZ R172, R95, R170.reuse, -R172 ;  /* 0x000000aa5fac7223 */ /* 0x080fe200000108ac */
[----:B------:R-:W-:Y:S01]  /*6d20*/  FFMA.FTZ R66, R171, R170, R66 ;  /* 0x000000aaab427223 */ /* 0x000fe20000010042 */
[----:B------:R-:W-:-:S02]  /*6d30*/  HADD2.F32 R170, -RZ, R96.H0_H0 ;  /* 0x20000060ffaa7230 */ /* 0x000fc40000004100 */
[----:B------:R-:W-:Y:S02]  /*6d40*/  HADD2.F32 R168, -RZ, R92.H0_H0 ;  /* 0x2000005cffa87230 */ /* 0x000fe40000004100 */
[----:B------:R-:W-:Y:S02]  /*6d50*/  HADD2.F32 R96, -RZ, R96.H1_H1 ;  /* 0x30000060ff607230 */ /* 0x000fe40000004100 */
[-C--:B------:R-:W-:Y:S01]  /*6d60*/  FMUL.FTZ R169, R170, R65.reuse ;  /* 0x00000041aaa97220 */ /* 0x080fe20000410000 */
[----:B------:R-:W-:Y:S02]  /*6d70*/  HADD2.F32 R95, -RZ, R173.H1_H1 ;  /* 0x300000adff5f7230 */ /* 0x000fe40000004100 */
[----:B------:R-:W-:Y:S01]  /*6d80*/  FMUL.FTZ R173, R168, R65 ;  /* 0x00000041a8ad7220 */ /* 0x000fe20000410000 */
[----:B------:R-:W-:Y:S02]  /*6d90*/  HADD2.F32 R92, -RZ, R92.H1_H1 ;  /* 0x3000005cff5c7230 */ /* 0x000fe40000004100 */
[----:B------:R-:W-:Y:S01]  /*6da0*/  FMUL.FTZ R65, R96, R53 ;  /* 0x0000003560417220 */ /* 0x000fe20000410000 */
[----:B------:R-:W-:-:S02]  /*6db0*/  HADD2.F32 R171, -RZ, R52.H0_H0 ;  /* 0x20000034ffab7230 */ /* 0x000fc40000004100 */
[-C--:B------:R-:W-:Y:S01]  /*6dc0*/  FFMA.FTZ R169, R168, R95.reuse, -R169 ;  /* 0x0000005fa8a97223 */ /* 0x080fe200000108a9 */
[----:B------:R-:W-:Y:S01]  /*6dd0*/  FFMA.FTZ R173, R170, R95, R173 ;  /* 0x0000005faaad7223 */ /* 0x000fe200000100ad */
[C---:B------:R-:W-:Y:S01]  /*6de0*/  FMUL.FTZ R53, R92.reuse, R53 ;  /* 0x000000355c357220 */ /* 0x040fe20000410000 */
[----:B------:R-:W-:Y:S02]  /*6df0*/  HADD2.F32 R52, -RZ, R224.H1_H1 ;  /* 0x300000e0ff347230 */ /* 0x000fe40000004100 */
[-C--:B------:R-:W-:Y:S01]  /*6e00*/  FFMA.FTZ R92, R92, R171.reuse, -R65 ;  /* 0x000000ab5c5c7223 */ /* 0x080fe20000010841 */
[--C-:B------:R-:W-:Y:S02]  /*6e10*/  HADD2.F32 R95, -RZ, R93.reuse.H0_H0 ;  /* 0x2000005dff5f7230 */ /* 0x100fe40000004100 */
[----:B------:R-:W-:Y:S01]  /*6e20*/  FFMA.FTZ R96, R96, R171, R53 ;  /* 0x000000ab60607223 */ /* 0x000fe20000010035 */
[--C-:B------:R-:W-:Y:S02]  /*6e30*/  HADD2.F32 R65, -RZ, R94.reuse.H0_H0 ;  /* 0x2000005eff417230 */ /* 0x100fe40000004100 */
[----:B------:R-:W-:Y:S01]  /*6e40*/  HADD2.F32 R168, -RZ, R93.H1_H1 ;  /* 0x3000005dffa87230 */ /* 0x000fe20000004100 */
[----:B------:R-:W-:Y:S01]  /*6e50*/  F2FP.F16.F32.PACK_AB R92, R92, R169 ;  /* 0x000000a95c5c723e */ /* 0x000fe200000000ff */
[----:B------:R-:W-:Y:S01]  /*6e60*/  HADD2.F32 R94, -RZ, R94.H1_H1 ;  /* 0x3000005eff5e7230 */ /* 0x000fe20000004100 */
[----:B------:R-:W-:Y:S01]  /*6e70*/  F2FP.F16.F32.PACK_AB R96, R96, R173 ;  /* 0x000000ad6060723e */ /* 0x000fe200000000ff */
[----:B------:R-:W-:-:S02]  /*6e80*/  HADD2.F32 R93, -RZ, R54.H0_H0 ;  /* 0x20000036ff5d7230 */ /* 0x000fc40000004100 */
[-C--:B------:R-:W-:Y:S01]  /*6e90*/  FMUL.FTZ R54, R95, R52.reuse ;  /* 0x000000345f367220 */ /* 0x080fe20000410000 */
[----:B------:R-:W-:Y:S02]  /*6ea0*/  HADD2.F32 R53, -RZ, R183.H0_H0 ;  /* 0x200000b7ff357230 */ /* 0x000fe40000004100 */
[-C--:B------:R-:W-:Y:S01]  /*6eb0*/  FMUL.FTZ R171, R168, R55.reuse ;  /* 0x00000037a8ab7220 */ /* 0x080fe20000410000 */
[C---:B------:R-:W-:Y:S01]  /*6ec0*/  FMUL.FTZ R52, R65.reuse, R52 ;  /* 0x0000003441347220 */ /* 0x040fe20000410000 */
[C---:B------:R-:W-:Y:S01]  /*6ed0*/  FMUL.FTZ R55, R94.reuse, R55 ;  /* 0x000000375e377220 */ /* 0x040fe20000410000 */
[-C--:B------:R-:W-:Y:S02]  /*6ee0*/  FFMA.FTZ R54, R65, R53.reuse, -R54 ;  /* 0x0000003541367223 */ /* 0x080fe40000010836 */
[----:B------:R-:W-:Y:S01]  /*6ef0*/  FFMA.FTZ R52, R95, R53, R52 ;  /* 0x000000355f347223 */ /* 0x000fe20000010034 */
[-C--:B------:R-:W-:Y:S01]  /*6f00*/  FFMA.FTZ R171, R94, R93.reuse, -R171 ;  /* 0x0000005d5eab7223 */ /* 0x080fe200000108ab */
[----:B------:R-:W-:Y:S01]  /*6f10*/  FFMA.FTZ R55, R168, R93, R55 ;  /* 0x0000005da8377223 */ /* 0x000fe20000010037 */
[----:B------:R-:W-:-:S02]  /*6f20*/  F2FP.F16.F32.PACK_AB R93, R98, R67 ;  /* 0x00000043625d723e */ /* 0x000fc400000000ff */
[----:B------:R-:W-:Y:S02]  /*6f30*/  F2FP.F16.F32.PACK_AB R95, R172, R99 ;  /* 0x00000063ac5f723e */ /* 0x000fe400000000ff */
[----:B------:R-:W-:Y:S02]  /*6f40*/  F2FP.F16.F32.PACK_AB R99, R66, R167 ;  /* 0x000000a74263723e */ /* 0x000fe400000000ff */
[----:B------:R-:W-:Y:S02]  /*6f50*/  F2FP.F16.F32.PACK_AB R94, R171, R54 ;  /* 0x00000036ab5e723e */ /* 0x000fe400000000ff */
[----:B------:R-:W-:-:S07]  /*6f60*/  F2FP.F16.F32.PACK_AB R98, R55, R52 ;  /* 0x000000343762723e */ /* 0x000fce00000000ff */
.L_x_526:
[----:B------:R-:W-:Y:S05]  /*6f70*/  BSYNC B3 ;  /* 0x0000000000037941 */ /* 0x000fea0003800000 */
.L_x_525:
[----:B0-----:R0:W-:Y:S04]  /*6f80*/  STG.E.128 desc[UR36][R140.64], R92 ;  /* 0x0000005c8c007986 */ /* 0x0011e8000c101d24 */
[----:B--2---:R0:W-:Y:S02]  /*6f90*/  @!P4 STG.E.128 desc[UR36][R142.64], R96 ;  /* 0x000000608e00c986 */ /* 0x0041e4000c101d24 */
.L_x_524:
[----:B------:R-:W-:Y:S05]  /*6fa0*/  BSYNC B2 ;  /* 0x0000000000027941 */ /* 0x000fea0003800000 */
.L_x_523:
[----:B------:R-:W-:Y:S01]  /*6fb0*/  ISETP.NE.AND P4, PT, R10, RZ, PT ;  /* 0x000000ff0a00720c */ /* 0x000fe20003f85270 */
[----:B------:R-:W-:-:S12]  /*6fc0*/  BSSY B2, `(.L_x_527) ;  /* 0x0000077000027945 */ /* 0x000fd80003800000 */
[----:B------:R-:W-:Y:S05]  /*6fd0*/  @!P4 BRA `(.L_x_528) ;  /* 0x0000000400d4c947 */ /* 0x000fea0003800000 */
[----:B------:R-:W-:Y:S01]  /*6fe0*/  SEL R52, R119, R153, !P2 ;  /* 0x0000009977347207 */ /* 0x000fe20005000000 */
[----:B------:R-:W-:Y:S01]  /*6ff0*/  BSSY B3, `(.L_x_529) ;  /* 0x0000071000037945 */ /* 0x000fe20003800000 */
[----:B------:R-:W-:Y:S02]  /*7000*/  IADD3 R64, P4, P5, R104, R136, R21 ;  /* 0x0000008868407210 */ /* 0x000fe40007d9e015 */
[----:B------:R-:W-:Y:S02]  /*7010*/  SHF.R.S32.HI R53, RZ, 0x1f, R52 ;  /* 0x0000001fff357819 */ /* 0x000fe40000011434 */
[----:B------:R-:W-:Y:S02]  /*7020*/  IADD3.X R65, R101, R164, R12, P4, P5 ;  /* 0x000000a465417210 */ /* 0x000fe400027ea40c */
[----:B------:R-:W-:-:S04]  /*7030*/  LEA.HI R53, R53, R52, RZ, 0x4 ;  /* 0x0000003435357211 */ /* 0x000fc800078f20ff */
[----:B------:R-:W-:-:S04]  /*7040*/  LEA.HI.SX32 R52, R53, R28, 0x1c ;  /* 0x0000001c35347211 */ /* 0x000fc800078fe2ff */
[----:B------:R-:W-:-:S04]  /*7050*/  SHF.L.U32 R53, R52, 0x3, RZ ;  /* 0x0000000334357819 */ /* 0x000fc800000006ff */
[----:B------:R-:W-:-:S13]  /*7060*/  ISETP.GE.AND P4, PT, R53, R151, PT ;  /* 0x000000973500720c */ /* 0x000fda0003f86270 */
[--C-:B------:R-:W-:Y:S02]  /*7070*/  @!P4 SHF.R.S32.HI R55, RZ, 0x1f, R53.reuse ;  /* 0x0000001fff37c819 */ /* 0x100fe40000011435 */
[----:B------:R-:W-:-:S04]  /*7080*/  @!P4 IADD3 R54, P5, P6, R104, R136, R53 ;  /* 0x000000886836c210 */ /* 0x000fc80007ebe035 */
[----:B------:R-:W-:Y:S02]  /*7090*/  @!P4 IADD3.X R55, R101, R164, R55, P5, P6 ;  /* 0x000000a46537c210 */ /* 0x000fe40002fec437 */
[----:B0-----:R-:W-:-:S04]  /*70a0*/  LEA R92, P5, R64, R120, 0x1 ;  /* 0x00000078405c7211 */ /* 0x001fc800078a08ff */
        /* <DEDUP_REMOVED lines=8> */
[----:B------:R-:W-:Y:S01]  /*7130*/  ISETP.GE.AND P5, PT, R184, R122, PT ;  /* 0x0000007ab800720c */ /* 0x000fe20003fa6270 */
[----:B------:R-:W-:-:S05]  /*7140*/  IMAD.SHL.U32 R52, R52, 0x400, RZ ;  /* 0x0000040034347824 */ /* 0x000fca00078e00ff */
[----:B------:R-:W-:Y:S02]  /*7150*/  LOP3.LUT R53, R52, 0x7fffe000, RZ, 0xc0, !PT ;  /* 0x7fffe00034357812 */ /* 0x000fe400078ec0ff */
[----:B------:R-:W-:Y:S02]  /*7160*/  LEA R52, R55, R2, 0x1 ;  /* 0x0000000237347211 */ /* 0x000fe400078e08ff */
[----:B------:R-:W-:-:S05]  /*7170*/  LEA R53, R190, R53, 0x9 ;  /* 0x00000035be357211 */ /* 0x000fca00078e48ff */
[----:B------:R-:W-:-:S04]  /*7180*/  IMAD.IADD R53, R53, 0x1, R54 ;  /* 0x0000000135357824 */ /* 0x000fc800078e0236 */
[----:B------:R-:W-:-:S04]  /*7190*/  IMAD R53, R18, 0x6000, R53 ;  /* 0x0000600012357824 */ /* 0x000fc800078e0235 */
[----:B------:R-:W-:Y:S02]  /*71a0*/  IMAD R64, R53, 0x2, R2 ;  /* 0x0000000235407824 */ /* 0x000fe400078e0202 */
[----:B------:R-:W0:Y:S04]  /*71b0*/  LDS.128 R52, [R52+0x1c400] ;  /* 0x01c4000034347984 */ /* 0x000e280000000c00 */
[----:B------:R-:W2:Y:S01]  /*71c0*/  LDS.128 R64, [R64+0x1c400] ;  /* 0x01c4000040407984 */ /* 0x000ea20000000c00 */
[----:B------:R-:W-:Y:S05]  /*71d0*/  @P5 BRA `(.L_x_530) ;  /* 0x0000000400485947 */ /* 0x000fea0003800000 */
[--C-:B------:R-:W-:Y:S01]  /*71e0*/  SHF.R.U64 R48, R48, 0x10, R49.reuse ;  /* 0x0000001030307819 */ /* 0x100fe20000001231 */
[--C-:B--2---:R-:W-:Y:S01]  /*71f0*/  HADD2.F32 R98, -RZ, R65.reuse.H0_H0 ;  /* 0x20000041ff627230 */ /* 0x104fe20000004100 */
[----:B------:R-:W-:Y:S01]  /*7200*/  SHF.R.U32.HI R96, RZ, 0x10, R49 ;  /* 0x00000010ff607819 */ /* 0x000fe20000011631 */
[----:B------:R-:W-:Y:S01]  /*7210*/  HADD2.F32 R65, -RZ, R65.H1_H1 ;  /* 0x30000041ff417230 */ /* 0x000fe20000004100 */
[--C-:B------:R-:W-:Y:S01]  /*7220*/  SHF.R.U64 R49, R60, 0x10, R61.reuse ;  /* 0x000000103c317819 */ /* 0x100fe2000000123d */
[--C-:B0-----:R-:W-:Y:S01]  /*7230*/  HADD2.F32 R140, -RZ, R53.reuse.H0_H0 ;  /* 0x20000035ff8c7230 */ /* 0x101fe20000004100 */
[----:B------:R-:W-:Y:S01]  /*7240*/  SHF.R.U32.HI R60, RZ, 0x10, R61 ;  /* 0x00000010ff3c7819 */ /* 0x000fe2000001163d */
[----:B------:R-:W-:Y:S01]  /*7250*/  HADD2.F32 R53, -RZ, R53.H1_H1 ;  /* 0x30000035ff357230 */ /* 0x000fe20000004100 */
[--C-:B------:R-:W-:Y:S01]  /*7260*/  SHF.R.U64 R61, R62, 0x10, R63.reuse ;  /* 0x000000103e3d7819 */ /* 0x100fe2000000123f */
[----:B------:R-:W-:Y:S01]  /*7270*/  HADD2.F32 R96, -RZ, R96.H0_H0 ;  /* 0x20000060ff607230 */ /* 0x000fe20000004100 */
[----:B------:R-:W-:Y:S01]  /*7280*/  SHF.R.U32.HI R62, RZ, 0x10, R63 ;  /* 0x00000010ff3e7819 */ /* 0x000fe2000001163f */
[----:B------:R-:W-:Y:S01]  /*7290*/  HADD2.F32 R60, -RZ, R60.H0_H0 ;  /* 0x2000003cff3c7230 */ /* 0x000fe20000004100 */
[--C-:B------:R-:W-:Y:S01]  /*72a0*/  SHF.R.U64 R50, R50, 0x10, R51.reuse ;  /* 0x0000001032327819 */ /* 0x100fe20000001233 */
[----:B------:R-:W-:Y:S01]  /*72b0*/  HADD2.F32 R63, -RZ, R224.H0_H0 ;  /* 0x200000e0ff3f7230 */ /* 0x000fe20000004100 */
[----:B------:R-:W-:Y:S01]  /*72c0*/  SHF.R.U32.HI R51, RZ, 0x10, R51 ;  /* 0x00000010ff337819 */ /* 0x000fe20000011633 */
[----:B------:R-:W-:-:S02]  /*72d0*/  HADD2.F32 R97, -RZ, R182.H1_H1 ;  /* 0x300000b6ff617230 */ /* 0x000fc40000004100 */
[-C--:B------:R-:W-:Y:S01]  /*72e0*/  FMUL.FTZ R142, R65, R60.reuse ;  /* 0x0000003c418e7220 */ /* 0x080fe20000410000 */
[C---:B------:R-:W-:Y:S01]  /*72f0*/  FMUL.FTZ R60, R53.reuse, R60 ;  /* 0x0000003c353c7220 */ /* 0x040fe20000410000 */
[-C--:B------:R-:W-:Y:S01]  /*7300*/  FMUL.FTZ R99, R98, R63.reuse ;  /* 0x0000003f62637220 */ /* 0x080fe20000410000 */
[----:B------:R-:W-:Y:S01]  /*7310*/  FMUL.FTZ R63, R140, R63 ;  /* 0x0000003f8c3f7220 */ /* 0x000fe20000410000 */
[-C--:B------:R-:W-:Y:S01]  /*7320*/  FFMA.FTZ R142, R53, R96.reuse, -R142 ;  /* 0x00000060358e7223 */ /* 0x080fe2000001088e */
[----:B------:R-:W-:Y:S01]  /*7330*/  FFMA.FTZ R60, R65, R96, R60 ;  /* 0x00000060413c7223 */ /* 0x000fe2000001003c */
[----:B------:R-:W-:Y:S02]  /*7340*/  HADD2.F32 R53, -RZ, R183.H1_H1 ;  /* 0x300000b7ff357230 */ /* 0x000fe40000004100 */
[-C--:B------:R-:W-:Y:S01]  /*7350*/  FFMA.FTZ R63, R98, R97.reuse, R63 ;  /* 0x00000061623f7223 */ /* 0x080fe2000001003f */
[--C-:B------:R-:W-:Y:S02]  /*7360*/  HADD2.F32 R96, -RZ, R67.reuse.H0_H0 ;  /* 0x20000043ff607230 */ /* 0x100fe40000004100 */
[----:B------:R-:W-:Y:S01]  /*7370*/  FFMA.FTZ R99, R140, R97, -R99 ;  /* 0x000000618c637223 */ /* 0x000fe20000010863 */
[----:B------:R-:W-:-:S02]  /*7380*/  HADD2.F32 R67, -RZ, R67.H1_H1 ;  /* 0x30000043ff437230 */ /* 0x000fc40000004100 */
[----:B------:R-:W-:Y:S02]  /*7390*/  HADD2.F32 R98, -RZ, R55.H0_H0 ;  /* 0x20000037ff627230 */ /* 0x000fe40000004100 */
[----:B------:R-:W-:Y:S01]  /*73a0*/  HADD2.F32 R62, -RZ, R62.H0_H0 ;  /* 0x2000003eff3e7230 */ /* 0x000fe20000004100 */
[----:B------:R-:W-:Y:S01]  /*73b0*/  F2FP.F16.F32.PACK_AB R99, R142, R99 ;  /* 0x000000638e63723e */ /* 0x000fe200000000ff */
[----:B------:R-:W-:Y:S02]  /*73c0*/  HADD2.F32 R140, -RZ, R51.H0_H0 ;  /* 0x20000033ff8c7230 */ /* 0x000fe40000004100 */
[-C--:B------:R-:W-:Y:S01]  /*73d0*/  FMUL.FTZ R51, R96, R53.reuse ;  /* 0x0000003560337220 */ /* 0x080fe20000410000 */
[----:B------:R-:W-:Y:S02]  /*73e0*/  HADD2.F32 R65, -RZ, R182.H0_H0 ;  /* 0x200000b6ff417230 */ /* 0x000fe40000004100 */
[----:B------:R-:W-:Y:S01]  /*73f0*/  FMUL.FTZ R53, R98, R53 ;  /* 0x0000003562357220 */ /* 0x000fe20000410000 */
[----:B------:R-:W-:-:S02]  /*7400*/  HADD2.F32 R55, -RZ, R55.H1_H1 ;  /* 0x30000037ff377230 */ /* 0x000fc40000004100 */
[-C--:B------:R-:W-:Y:S01]  /*7410*/  FMUL.FTZ R168, R67, R62.reuse ;  /* 0x0000003e43a87220 */ /* 0x080fe20000410000 */
[----:B------:R-:W-:Y:S02]  /*7420*/  HADD2.F32 R49, -RZ, R49.H0_H0 ;  /* 0x20000031ff317230 */ /* 0x000fe40000004100 */
[-C--:B------:R-:W-:Y:S01]  /*7430*/  FFMA.FTZ R51, R98, R65.reuse, -R51 ;  /* 0x0000004162337223 */ /* 0x080fe20000010833 */
[----:B------:R-:W-:Y:S01]  /*7440*/  FFMA.FTZ R53, R96, R65, R53 ;  /* 0x0000004160357223 */ /* 0x000fe20000010035 */
[C---:B------:R-:W-:Y:S01]  /*7450*/  FMUL.FTZ R62, R55.reuse, R62 ;  /* 0x0000003e373e7220 */ /* 0x040fe20000410000 */
[-C--:B------:R-:W-:Y:S01]  /*7460*/  FFMA.FTZ R168, R55, R140.reuse, -R168 ;  /* 0x0000008c37a87223 */ /* 0x080fe200000108a8 */
[----:B------:R-:W-:Y:S02]  /*7470*/  HADD2.F32 R55, -RZ, R181.H1_H1 ;  /* 0x300000b5ff377230 */ /* 0x000fe40000004100 */
[----:B------:R-:W-:Y:S02]  /*7480*/  HADD2.F32 R98, -RZ, R64.H0_H0 ;  /* 0x20000040ff627230 */ /* 0x000fe40000004100 */
[----:B------:R-:W-:Y:S01]  /*7490*/  FFMA.FTZ R62, R67, R140, R62 ;  /* 0x0000008c433e7223 */ /* 0x000fe2000001003e */
[----:B------:R-:W-:-:S02]  /*74a0*/  HADD2.F32 R96, -RZ, R52.H0_H0 ;  /* 0x20000034ff607230 */ /* 0x000fc40000004100 */
[----:B------:R-:W-:Y:S02]  /*74b0*/  HADD2.F32 R64, -RZ, R64.H1_H1 ;  /* 0x30000040ff407230 */ /* 0x000fe40000004100 */
[-C--:B------:R-:W-:Y:S01]  /*74c0*/  FMUL.FTZ R67, R98, R55.reuse ;  /* 0x0000003762437220 */ /* 0x080fe20000410000 */
[----:B------:R-:W-:Y:S02]  /*74d0*/  HADD2.F32 R65, -RZ, R181.H0_H0 ;  /* 0x200000b5ff417230 */ /* 0x000fe40000004100 */
[----:B------:R-:W-:Y:S01]  /*74e0*/  FMUL.FTZ R141, R96, R55 ;  /* 0x00000037608d7220 */ /* 0x000fe20000410000 */
[----:B------:R-:W-:Y:S02]  /*74f0*/  HADD2.F32 R52, -RZ, R52.H1_H1 ;  /* 0x30000034ff347230 */ /* 0x000fe40000004100 */
[----:B------:R-:W-:Y:S01]  /*7500*/  FMUL.FTZ R55, R64, R49 ;  /* 0x0000003140377220 */ /* 0x000fe20000410000 */
[----:B------:R-:W-:Y:S02]  /*7510*/  HADD2.F32 R97, -RZ, R48.H0_H0 ;  /* 0x20000030ff617230 */ /* 0x000fe40000004100 */
[-C--:B------:R-:W-:Y:S01]  /*7520*/  FFMA.FTZ R67, R96, R65.reuse, -R67 ;  /* 0x0000004160437223 */ /* 0x080fe20000010843 */
[----:B------:R-:W-:Y:S01]  /*7530*/  FFMA.FTZ R141, R98, R65, R141 ;  /* 0x00000041628d7223 */ /* 0x000fe2000001008d */
[----:B------:R-:W-:Y:S01]  /*7540*/  FMUL.FTZ R49, R52, R49 ;  /* 0x0000003134317220 */ /* 0x000fe20000410000 */
[----:B------:R-:W-:-:S02]  /*7550*/  HADD2.F32 R65, -RZ, R66.H0_H0 ;  /* 0x20000042ff417230 */ /* 0x000fc40000004100 */
[-C--:B------:R-:W-:Y:S01]  /*7560*/  FFMA.FTZ R52, R52, R97.reuse, -R55 ;  /* 0x0000006134347223 */ /* 0x080fe20000010837 */
[----:B------:R-:W-:Y:S02]  /*7570*/  HADD2.F32 R48, -RZ, R180.H0_H0 ;  /* 0x200000b4ff307230 */ /* 0x000fe40000004100 */
[----:B------:R-:W-:Y:S01]  /*7580*/  FFMA.FTZ R64, R64, R97, R49 ;  /* 0x0000006140407223 */ /* 0x000fe20000010031 */
[----:B------:R-:W-:Y:S01]  /*7590*/  HADD2.F32 R61, -RZ, R61.H0_H0 ;  /* 0x2000003dff3d7230 */ /* 0x000fe20000004100 */
[----:B------:R-:W-:Y:S01]  /*75a0*/  F2FP.F16.F32.PACK_AB R62, R62, R53 ;  /* 0x000000353e3e723e */ /* 0x000fe200000000ff */
[----:B------:R-:W-:Y:S01]  /*75b0*/  HADD2.F32 R55, -RZ, R54.H0_H0 ;  /* 0x20000036ff377230 */ /* 0x000fe20000004100 */
[----:B------:R-:W-:Y:S01]  /*75c0*/  F2FP.F16.F32.PACK_AB R52, R52, R67 ;  /* 0x000000433434723e */ /* 0x000fe200000000ff */
[----:B------:R-:W-:Y:S01]  /*75d0*/  HADD2.F32 R66, -RZ, R66.H1_H1 ;  /* 0x30000042ff427230 */ /* 0x000fe20000004100 */
[----:B------:R-:W-:Y:S01]  /*75e0*/  F2FP.F16.F32.PACK_AB R64, R64, R141 ;  /* 0x0000008d4040723e */ /* 0x000fe200000000ff */
[----:B------:R-:W-:Y:S01]  /*75f0*/  HADD2.F32 R54, -RZ, R54.H1_H1 ;  /* 0x30000036ff367230 */ /* 0x000fe20000004100 */
[----:B------:R-:W-:Y:S01]  /*7600*/  MOV R53, R99 ;  /* 0x0000006300357202 */ /* 0x000fe20000000f00 */
[----:B------:R-:W-:-:S02]  /*7610*/  HADD2.F32 R97, -RZ, R50.H0_H0 ;  /* 0x20000032ff617230 */ /* 0x000fc40000004100 */
[-C--:B------:R-:W-:Y:S01]  /*7620*/  FMUL.FTZ R50, R65, R48.reuse ;  /* 0x0000003041327220 */ /* 0x080fe20000410000 */
[----:B------:R-:W-:Y:S02]  /*7630*/  HADD2.F32 R49, -RZ, R180.H1_H1 ;  /* 0x300000b4ff317230 */ /* 0x000fe40000004100 */
[-C--:B------:R-:W-:Y:S01]  /*7640*/  FMUL.FTZ R143, R66, R61.reuse ;  /* 0x0000003d428f7220 */ /* 0x080fe20000410000 */
[C---:B------:R-:W-:Y:S01]  /*7650*/  FMUL.FTZ R48, R55.reuse, R48 ;  /* 0x0000003037307220 */ /* 0x040fe20000410000 */
[C---:B------:R-:W-:Y:S01]  /*7660*/  FMUL.FTZ R61, R54.reuse, R61 ;  /* 0x0000003d363d7220 */ /* 0x040fe20000410000 */
[----:B------:R-:W-:Y:S02]  /*7670*/  IMAD.MOV.U32 R67, RZ, RZ, R62 ;  /* 0x000000ffff437224 */ /* 0x000fe400078e003e */
        /* <DEDUP_REMOVED lines=8> */
.L_x_530:
[----:B------:R-:W-:Y:S05]  /*7700*/  BSYNC B3 ;  /* 0x0000000000037941 */ /* 0x000fea0003800000 */
.L_x_529:
[----:B0-----:R3:W-:Y:S04]  /*7710*/  STG.E.128 desc[UR36][R92.64], R52 ;  /* 0x000000345c007986 */ /* 0x0017e8000c101d24 */
[----:B--2---:R3:W-:Y:S02]  /*7720*/  @!P4 STG.E.128 desc[UR36][R94.64], R64 ;  /* 0x000000405e00c986 */ /* 0x0047e4000c101d24 */
.L_x_528:
[----:B------:R-:W-:Y:S05]  /*7730*/  BSYNC B2 ;  /* 0x0000000000027941 */ /* 0x000fea0003800000 */
.L_x_527:
[----:B------:R-:W-:-:S13]  /*7740*/  ISETP.NE.AND P4, PT, R9, RZ, PT ;  /* 0x000000ff0900720c */ /* 0x000fda0003f85270 */
[----:B------:R-:W-:Y:S05]  /*7750*/  @!P4 BRA `(.L_x_522) ;  /* 0x0000000400e8c947 */ /* 0x000fea0003800000 */
[----:B------:R-:W-:Y:S01]  /*7760*/  ISETP.NE.AND P6, PT, R103, RZ, PT ;  /* 0x000000ff6700720c */ /* 0x000fe20003fc5270 */
[----:B------:R-:W-:Y:S01]  /*7770*/  BSSY B2, `(.L_x_531) ;  /* 0x0000076000027945 */ /* 0x000fe20003800000 */
[----:B------:R-:W-:Y:S02]  /*7780*/  IADD3 R51, P4, P5, R104, R136, R15 ;  /* 0x0000008868337210 */ /* 0x000fe40007d9e00f */
[----:B------:R-:W-:Y:S02]  /*7790*/  SEL R48, R119, R153, !P6 ;  /* 0x0000009977307207 */ /* 0x000fe40007000000 */
[----:B---3--:R-:W-:Y:S02]  /*77a0*/  IADD3.X R52, R101, R164, R11, P4, P5 ;  /* 0x000000a465347210 */ /* 0x008fe400027ea40b */
[----:B------:R-:W-:-:S04]  /*77b0*/  SHF.R.S32.HI R49, RZ, 0x1f, R48 ;  /* 0x0000001fff317819 */ /* 0x000fc80000011430 */
[----:B------:R-:W-:-:S04]  /*77c0*/  LEA.HI R49, R49, R48, RZ, 0x4 ;  /* 0x0000003031317211 */ /* 0x000fc800078f20ff */
[----:B------:R-:W-:-:S04]  /*77d0*/  LEA.HI.SX32 R49, R49, R20, 0x1c ;  /* 0x0000001431317211 */ /* 0x000fc800078fe2ff */
[----:B------:R-:W-:-:S04]  /*77e0*/  SHF.L.U32 R48, R49, 0x3, RZ ;  /* 0x0000000331307819 */ /* 0x000fc800000006ff */
[----:B------:R-:W-:-:S13]  /*77f0*/  ISETP.GE.AND P4, PT, R48, R151, PT ;  /* 0x000000973000720c */ /* 0x000fda0003f86270 */
[--C-:B------:R-:W-:Y:S02]  /*7800*/  @!P4 SHF.R.S32.HI R50, RZ, 0x1f, R48.reuse ;  /* 0x0000001fff32c819 */ /* 0x100fe40000011430 */
[--C-:B------:R-:W-:Y:S02]  /*7810*/  @!P4 IADD3 R136, P5, P6, R104, R136, R48.reuse ;  /* 0x000000886888c210 */ /* 0x100fe40007ebe030 */
[----:B------:R-:W-:Y:S02]  /*7820*/  LOP3.LUT R48, R189, 0x38, R48, 0xf8, !PT ;  /* 0x00000038bd307812 */ /* 0x000fe400078ef830 */
[----:B------:R-:W-:Y:S02]  /*7830*/  @!P4 IADD3.X R50, R101, R164, R50, P5, P6 ;  /* 0x000000a46532c210 */ /* 0x000fe40002fec432 */
[----:B------:R-:W-:Y:S02]  /*7840*/  LEA R60, P5, R51, R120, 0x1 ;  /* 0x00000078333c7211 */ /* 0x000fe400078a08ff */
[----:B------:R-:W-:-:S02]  /*7850*/  LOP3.LUT R48, R48, R191, RZ, 0x3c, !PT ;  /* 0x000000bf30307212 */ /* 0x000fc400078e3cff */
[----:B------:R-:W-:Y:S02]  /*7860*/  LEA.HI.X R61, R51, R121, R52, 0x1, P5 ;  /* 0x00000079333d7211 */ /* 0x000fe400028f0c34 */
[----:B------:R-:W-:-:S04]  /*7870*/  @!P4 LEA R62, P5, R136, R120, 0x1 ;  /* 0x00000078883ec211 */ /* 0x000fc800078a08ff */
[----:B------:R-:W-:Y:S02]  /*7880*/  @!P4 LEA.HI.X R63, R136, R121, R50, 0x1, P5 ;  /* 0x00000079883fc211 */ /* 0x000fe400028f0c32 */
[----:B------:R-:W-:Y:S02]  /*7890*/  SHF.R.S32.HI R50, RZ, 0x1f, R49 ;  /* 0x0000001fff327819 */ /* 0x000fe40000011431 */
[----:B------:R-:W-:Y:S02]  /*78a0*/  ISETP.GE.AND P5, PT, R185, R122, PT ;  /* 0x0000007ab900720c */ /* 0x000fe40003fa6270 */
[----:B------:R-:W-:-:S05]  /*78b0*/  LEA.HI R50, R50, R49, RZ, 0x3 ;  /* 0x0000003132327211 */ /* 0x000fca00078f18ff */
[----:B------:R-:W-:-:S05]  /*78c0*/  IMAD.SHL.U32 R50, R50, 0x400, RZ ;  /* 0x0000040032327824 */ /* 0x000fca00078e00ff */
[----:B------:R-:W-:-:S04]  /*78d0*/  LOP3.LUT R49, R50, 0x7fffe000, RZ, 0xc0, !PT ;  /* 0x7fffe00032317812 */ /* 0x000fc800078ec0ff */
[----:B------:R-:W-:-:S05]  /*78e0*/  LEA R49, R190, R49, 0x9 ;  /* 0x00000031be317211 */ /* 0x000fca00078e48ff */
[----:B------:R-:W-:Y:S02]  /*78f0*/  IMAD.IADD R51, R49, 0x1, R48 ;  /* 0x0000000131337824 */ /* 0x000fe400078e0230 */
[C---:B------:R-:W-:Y:S02]  /*7900*/  IMAD R49, R18.reuse, 0x6000, R139 ;  /* 0x0000600012317824 */ /* 0x040fe400078e028b */
[----:B------:R-:W-:-:S03]  /*7910*/  IMAD R51, R18, 0x6000, R51 ;  /* 0x0000600012337824 */ /* 0x000fc600078e0233 */
[----:B------:R-:W-:Y:S01]  /*7920*/  LEA R49, R49, R2, 0x1 ;  /* 0x0000000231317211 */ /* 0x000fe200078e08ff */
[----:B------:R-:W-:-:S05]  /*7930*/  IMAD R52, R51, 0x2, R2 ;  /* 0x0000000233347824 */ /* 0x000fca00078e0202 */
[----:B------:R-:W2:Y:S04]  /*7940*/  LDS.128 R48, [R49+0x1c400] ;  /* 0x01c4000031307984 */ /* 0x000ea80000000c00 */
[----:B------:R-:W3:Y:S01]  /*7950*/  LDS.128 R52, [R52+0x1c400] ;  /* 0x01c4000034347984 */ /* 0x000ee20000000c00 */
[----:B------:R-:W-:Y:S05]  /*7960*/  @P5 BRA `(.L_x_532) ;  /* 0x0000000400585947 */ /* 0x000fea0003800000 */
[--C-:B------:R-:W-:Y:S01]  /*7970*/  SHF.R.U64 R44, R44, 0x10, R45.reuse ;  /* 0x000000102c2c7819 */ /* 0x100fe2000000122d */
[----:B0-----:R-:W-:Y:S01]  /*7980*/  HADD2.F32 R94, -RZ, R179.H1_H1 ;  /* 0x300000b3ff5e7230 */ /* 0x001fe20000004100 */
[----:B------:R-:W-:Y:S01]  /*7990*/  SHF.R.U32.HI R64, RZ, 0x10, R45 ;  /* 0x00000010ff407819 */ /* 0x000fe2000001162d */
[----:B--2---:R-:W-:Y:S01]  /*79a0*/  HADD2.F32 R66, -RZ, R49.H1_H1 ;  /* 0x30000031ff427230 */ /* 0x004fe20000004100 */
[----:B------:R-:W-:Y:S01]  /*79b0*/  SHF.R.U64 R45, R56, 0x10, R57 ;  /* 0x00000010382d7819 */ /* 0x000fe20000001239 */
[----:B------:R-:W-:Y:S01]  /*79c0*/  HADD2.F32 R92, -RZ, R177.H1_H1 ;  /* 0x300000b1ff5c7230 */ /* 0x000fe20000004100 */
[--C-:B------:R-:W-:Y:S01]  /*79d0*/  SHF.R.U64 R46, R46, 0x10, R47.reuse ;  /* 0x000000102e2e7819 */ /* 0x100fe2000000122f */
[----:B------:R-:W-:Y:S01]  /*79e0*/  HADD2.F32 R64, -RZ, R64.H0_H0 ;  /* 0x20000040ff407230 */ /* 0x000fe20000004100 */
[----:B------:R-:W-:Y:S02]  /*79f0*/  SHF.R.U32.HI R56, RZ, 0x10, R47 ;  /* 0x00000010ff387819 */ /* 0x000fe4000001162f */
[----:B------:R-:W-:-:S02]  /*7a00*/  SHF.R.U64 R47, R58, 0x10, R59 ;  /* 0x000000103a2f7819 */ /* 0x000fc4000000123b */
[----:B------:R-:W-:Y:S02]  /*7a10*/  SHF.R.U32.HI R58, RZ, 0x10, R59 ;  /* 0x00000010ff3a7819 */ /* 0x000fe4000001163b */
[----:B---3--:R-:W-:Y:S01]  /*7a20*/  MOV R59, R53 ;  /* 0x00000035003b7202 */ /* 0x008fe20000000f00 */
[----:B------:R-:W-:Y:S01]  /*7a30*/  IMAD.MOV.U32 R53, RZ, RZ, R51 ;  /* 0x000000ffff357224 */ /* 0x000fe200078e0033 */
[----:B------:R-:W-:Y:S01]  /*7a40*/  SHF.R.U32.HI R57, RZ, 0x10, R57 ;  /* 0x00000010ff397819 */ /* 0x000fe20000011639 */
[----:B------:R-:W-:Y:S02]  /*7a50*/  HADD2.F32 R51, -RZ, R49.H0_H0 ;  /* 0x20000031ff337230 */ /* 0x000fe40000004100 */
[--C-:B------:R-:W-:Y:S02]  /*7a60*/  HADD2.F32 R65, -RZ, R59.reuse.H0_H0 ;  /* 0x2000003bff417230 */ /* 0x100fe40000004100 */
[----:B------:R-:W-:Y:S02]  /*7a70*/  HADD2.F32 R59, -RZ, R59.H1_H1 ;  /* 0x3000003bff3b7230 */ /* 0x000fe40000004100 */
[----:B------:R-:W-:-:S02]  /*7a80*/  HADD2.F32 R57, -RZ, R57.H0_H0 ;  /* 0x20000039ff397230 */ /* 0x000fc40000004100 */
[-C--:B------:R-:W-:Y:S01]  /*7a90*/  FMUL.FTZ R96, R65, R94.reuse ;  /* 0x0000005e41607220 */ /* 0x080fe20000410000 */
[----:B------:R-:W-:Y:S02]  /*7aa0*/  FMUL.FTZ R94, R51, R94 ;  /* 0x0000005e335e7220 */ /* 0x000fe40000410000 */
[-C--:B------:R-:W-:Y:S01]  /*7ab0*/  FMUL.FTZ R67, R59, R57.reuse ;  /* 0x000000393b437220 */ /* 0x080fe20000410000 */
[C---:B------:R-:W-:Y:S01]  /*7ac0*/  FMUL.FTZ R98, R66.reuse, R57 ;  /* 0x0000003942627220 */ /* 0x040fe20000410000 */
[-C--:B------:R-:W-:Y:S01]  /*7ad0*/  FFMA.FTZ R49, R65, R92.reuse, R94 ;  /* 0x0000005c41317223 */ /* 0x080fe2000001005e */
[----:B------:R-:W-:Y:S01]  /*7ae0*/  FFMA.FTZ R51, R51, R92, -R96 ;  /* 0x0000005c33337223 */ /* 0x000fe20000010860 */
[-C--:B------:R-:W-:Y:S01]  /*7af0*/  FFMA.FTZ R66, R66, R64.reuse, -R67 ;  /* 0x0000004042427223 */ /* 0x080fe20000010843 */
[----:B------:R-:W-:Y:S01]  /*7b00*/  FFMA.FTZ R64, R59, R64, R98 ;  /* 0x000000403b407223 */ /* 0x000fe20000010062 */
[----:B------:R-:W-:Y:S02]  /*7b10*/  HADD2.F32 R94, -RZ, R178.H1_H1 ;  /* 0x300000b2ff5e7230 */ /* 0x000fe40000004100 */
[--C-:B------:R-:W-:Y:S01]  /*7b20*/  HADD2.F32 R59, -RZ, R55.reuse.H0_H0 ;  /* 0x20000037ff3b7230 */ /* 0x100fe20000004100 */
[----:B------:R-:W-:Y:S01]  /*7b30*/  F2FP.F16.F32.PACK_AB R51, R66, R51 ;  /* 0x000000334233723e */ /* 0x000fe200000000ff */
[----:B------:R-:W-:-:S02]  /*7b40*/  HADD2.F32 R65, -RZ, R55.H1_H1 ;  /* 0x30000037ff417230 */ /* 0x000fc40000004100 */
[----:B------:R-:W-:Y:S02]  /*7b50*/  HADD2.F32 R96, -RZ, R58.H0_H0 ;  /* 0x2000003aff607230 */ /* 0x000fe40000004100 */
[--C-:B------:R-:W-:Y:S02]  /*7b60*/  HADD2.F32 R55, -RZ, R53.reuse.H0_H0 ;  /* 0x20000035ff377230 */ /* 0x100fe40000004100 */
[----:B------:R-:W-:Y:S02]  /*7b70*/  HADD2.F32 R57, -RZ, R53.H1_H1 ;  /* 0x30000035ff397230 */ /* 0x000fe40000004100 */
[----:B------:R-:W-:Y:S01]  /*7b80*/  FMUL.FTZ R98, R65, R96 ;  /* 0x0000006041627220 */ /* 0x000fe20000410000 */
[----:B------:R-:W-:Y:S02]  /*7b90*/  HADD2.F32 R92, -RZ, R176.H1_H1 ;  /* 0x300000b0ff5c7230 */ /* 0x000fe40000004100 */
[----:B------:R-:W-:Y:S02]  /*7ba0*/  HADD2.F32 R58, -RZ, R56.H0_H0 ;  /* 0x20000038ff3a7230 */ /* 0x000fe40000004100 */
[-C--:B------:R-:W-:Y:S01]  /*7bb0*/  FMUL.FTZ R56, R59, R94.reuse ;  /* 0x0000005e3b387220 */ /* 0x080fe20000410000 */
[----:B------:R-:W-:Y:S01]  /*7bc0*/  FMUL.FTZ R94, R55, R94 ;  /* 0x0000005e375e7220 */ /* 0x000fe20000410000 */
[----:B------:R-:W-:Y:S01]  /*7bd0*/  FMUL.FTZ R96, R57, R96 ;  /* 0x0000006039607220 */ /* 0x000fe20000410000 */
[----:B------:R-:W-:-:S02]  /*7be0*/  HADD2.F32 R178, -RZ, R178.H0_H0 ;  /* 0x200000b2ffb27230 */ /* 0x000fc40000004100 */
[----:B------:R-:W-:Y:S01]  /*7bf0*/  FFMA.FTZ R53, R55, R92, -R56 ;  /* 0x0000005c37357223 */ /* 0x000fe20000010838 */
[----:B------:R-:W-:Y:S01]  /*7c00*/  FFMA.FTZ R56, R57, R58, -R98 ;  /* 0x0000003a39387223 */ /* 0x000fe20000010862 */
[----:B------:R-:W-:Y:S01]  /*7c10*/  FFMA.FTZ R55, R59, R92, R94 ;  /* 0x0000005c3b377223 */ /* 0x000fe2000001005e */
[----:B------:R-:W-:Y:S01]  /*7c20*/  FFMA.FTZ R58, R65, R58, R96 ;  /* 0x0000003a413a7223 */ /* 0x000fe20000010060 */
[----:B------:R-:W-:Y:S02]  /*7c30*/  HADD2.F32 R94, -RZ, R179.H0_H0 ;  /* 0x200000b3ff5e7230 */ /* 0x000fe40000004100 */
[----:B------:R-:W-:Y:S01]  /*7c40*/  HADD2.F32 R65, -RZ, R45.H0_H0 ;  /* 0x2000002dff417230 */ /* 0x000fe20000004100 */
[----:B------:R-:W-:Y:S01]  /*7c50*/  F2FP.F16.F32.PACK_AB R56, R56, R53 ;  /* 0x000000353838723e */ /* 0x000fe200000000ff */
[----:B------:R-:W-:Y:S01]  /*7c60*/  HADD2.F32 R57, -RZ, R52.H0_H0 ;  /* 0x20000034ff397230 */ /* 0x000fe20000004100 */
[----:B------:R-:W-:Y:S01]  /*7c70*/  F2FP.F16.F32.PACK_AB R53, R64, R49 ;  /* 0x000000314035723e */ /* 0x000fe200000000ff */
[----:B------:R-:W-:Y:S01]  /*7c80*/  HADD2.F32 R45, -RZ, R48.H0_H0 ;  /* 0x20000030ff2d7230 */ /* 0x000fe20000004100 */
[----:B------:R-:W-:Y:S01]  /*7c90*/  F2FP.F16.F32.PACK_AB R55, R58, R55 ;  /* 0x000000373a37723e */ /* 0x000fe200000000ff */
[----:B------:R-:W-:-:S02]  /*7ca0*/  HADD2.F32 R52, -RZ, R52.H1_H1 ;  /* 0x30000034ff347230 */ /* 0x000fc40000004100 */
[----:B------:R-:W-:Y:S02]  /*7cb0*/  HADD2.F32 R48, -RZ, R48.H1_H1 ;  /* 0x30000030ff307230 */ /* 0x000fe40000004100 */
[----:B------:R-:W-:Y:S02]  /*7cc0*/  HADD2.F32 R92, -RZ, R177.H0_H0 ;  /* 0x200000b1ff5c7230 */ /* 0x000fe40000004100 */
[-C--:B------:R-:W-:Y:S01]  /*7cd0*/  FMUL.FTZ R67, R52, R65.reuse ;  /* 0x0000004134437220 */ /* 0x080fe20000410000 */
[----:B------:R-:W-:Y:S02]  /*7ce0*/  HADD2.F32 R59, -RZ, R44.H0_H0 ;  /* 0x2000002cff3b7230 */ /* 0x000fe40000004100 */
[-C--:B------:R-:W-:Y:S01]  /*7cf0*/  FMUL.FTZ R44, R57, R94.reuse ;  /* 0x0000005e392c7220 */ /* 0x080fe20000410000 */
[----:B------:R-:W-:Y:S01]  /*7d00*/  FMUL.FTZ R94, R45, R94 ;  /* 0x0000005e2d5e7220 */ /* 0x000fe20000410000 */
[----:B------:R-:W-:Y:S01]  /*7d10*/  FMUL.FTZ R65, R48, R65 ;  /* 0x0000004130417220 */ /* 0x000fe20000410000 */
[----:B------:R-:W-:-:S02]  /*7d20*/  HADD2.F32 R176, -RZ, R176.H0_H0 ;  /* 0x200000b0ffb07230 */ /* 0x000fc40000004100 */
[-C--:B------:R-:W-:Y:S01]  /*7d30*/  FFMA.FTZ R44, R45, R92.reuse, -R44 ;  /* 0x0000005c2d2c7223 */ /* 0x080fe2000001082c */
[----:B------:R-:W-:Y:S01]  /*7d40*/  FFMA.FTZ R45, R57, R92, R94 ;  /* 0x0000005c392d7223 */ /* 0x000fe2000001005e */
[-C--:B------:R-:W-:Y:S01]  /*7d50*/  FFMA.FTZ R57, R48, R59.reuse, -R67 ;  /* 0x0000003b30397223 */ /* 0x080fe20000010843 */
[----:B------:R-:W-:Y:S01]  /*7d60*/  FFMA.FTZ R48, R52, R59, R65 ;  /* 0x0000003b34307223 */ /* 0x000fe20000010041 */
[--C-:B------:R-:W-:Y:S02]  /*7d70*/  HADD2.F32 R52, -RZ, R54.reuse.H0_H0 ;  /* 0x20000036ff347230 */ /* 0x100fe40000004100 */
[----:B------:R-:W-:Y:S02]  /*7d80*/  HADD2.F32 R65, -RZ, R47.H0_H0 ;  /* 0x2000002fff417230 */ /* 0x000fe40000004100 */
[----:B------:R-:W-:Y:S02]  /*7d90*/  HADD2.F32 R54, -RZ, R54.H1_H1 ;  /* 0x30000036ff367230 */ /* 0x000fe40000004100 */
[----:B------:R-:W-:-:S02]  /*7da0*/  HADD2.F32 R47, -RZ, R50.H0_H0 ;  /* 0x20000032ff2f7230 */ /* 0x000fc40000004100 */
[----:B------:R-:W-:Y:S02]  /*7db0*/  HADD2.F32 R50, -RZ, R50.H1_H1 ;  /* 0x30000032ff327230 */ /* 0x000fe40000004100 */
[-C--:B------:R-:W-:Y:S01]  /*7dc0*/  FMUL.FTZ R93, R54, R65.reuse ;  /* 0x00000041365d7220 */ /* 0x080fe20000410000 */
[----:B------:R-:W-:Y:S02]  /*7dd0*/  HADD2.F32 R59, -RZ, R46.H0_H0 ;  /* 0x2000002eff3b7230 */ /* 0x000fe40000004100 */
[-C--:B------:R-:W-:Y:S01]  /*7de0*/  FMUL.FTZ R46, R52, R178.reuse ;  /* 0x000000b2342e7220 */ /* 0x080fe20000410000 */
[C---:B------:R-:W-:Y:S01]  /*7df0*/  FMUL.FTZ R67, R47.reuse, R178 ;  /* 0x000000b22f437220 */ /* 0x040fe20000410000 */
[C---:B------:R-:W-:Y:S01]  /*7e00*/  FMUL.FTZ R65, R50.reuse, R65 ;  /* 0x0000004132417220 */ /* 0x040fe20000410000 */
[----:B------:R-:W-:Y:S02]  /*7e10*/  IMAD.MOV.U32 R49, RZ, RZ, R51 ;  /* 0x000000ffff317224 */ /* 0x000fe400078e0033 */
[-C--:B------:R-:W-:Y:S01]  /*7e20*/  FFMA.FTZ R46, R47, R176.reuse, -R46 ;  /* 0x000000b02f2e7223 */ /* 0x080fe2000001082e */
[-C--:B------:R-:W-:Y:S01]  /*7e30*/  FFMA.FTZ R93, R50, R59.reuse, -R93 ;  /* 0x0000003b325d7223 */ /* 0x080fe2000001085d */
[----:B------:R-:W-:Y:S01]  /*7e40*/  FFMA.FTZ R67, R52, R176, R67 ;  /* 0x000000b034437223 */ /* 0x000fe20000010043 */
[----:B------:R-:W-:Y:S01]  /*7e50*/  FFMA.FTZ R54, R54, R59, R65 ;  /* 0x0000003b36367223 */ /* 0x000fe20000010041 */
[----:B------:R-:W-:Y:S01]  /*7e60*/  F2FP.F16.F32.PACK_AB R50, R57, R44 ;  /* 0x0000002c3932723e */ /* 0x000fe200000000ff */
[----:B------:R-:W-:Y:S01]  /*7e70*/  IMAD.MOV.U32 R51, RZ, RZ, R56 ;  /* 0x000000ffff337224 */ /* 0x000fe200078e0038 */
[----:B------:R-:W-:-:S02]  /*7e80*/  F2FP.F16.F32.PACK_AB R93, R93, R46 ;  /* 0x0000002e5d5d723e */ /* 0x000fc400000000ff */
[----:B------:R-:W-:Y:S02]  /*7e90*/  F2FP.F16.F32.PACK_AB R52, R48, R45 ;  /* 0x0000002d3034723e */ /* 0x000fe400000000ff */
[----:B------:R-:W-:Y:S02]  /*7ea0*/  MOV R48, R50 ;  /* 0x0000003200307202 */ /* 0x000fe40000000f00 */
[----:B------:R-:W-:Y:S02]  /*7eb0*/  F2FP.F16.F32.PACK_AB R54, R54, R67 ;  /* 0x000000433636723e */ /* 0x000fe400000000ff */
[----:B------:R-:W-:-:S07]  /*7ec0*/  MOV R50, R93 ;  /* 0x0000005d00327202 */ /* 0x000fce0000000f00 */
.L_x_532:
[----:B------:R-:W-:Y:S05]  /*7ed0*/  BSYNC B2 ;  /* 0x0000000000027941 */ /* 0x000fea0003800000 */
.L_x_531:
[----:B--2---:R4:W-:Y:S04]  /*7ee0*/  STG.E.128 desc[UR36][R60.64], R48 ;  /* 0x000000303c007986 */ /* 0x0049e8000c101d24 */
[----:B---3--:R4:W-:Y:S02]  /*7ef0*/  @!P4 STG.E.128 desc[UR36][R62.64], R52 ;  /* 0x000000343e00c986 */ /* 0x0089e4000c101d24 */
.L_x_522:
[----:B------:R-:W-:Y:S05]  /*7f00*/  BSYNC B1 ;  /* 0x0000000000017941 */ /* 0x000fea0003800000 */
.L_x_521:
[-C--:B--2---:R-:W-:Y:S02]  /*7f10*/  IMAD R44, R150, R130.reuse, RZ ;  /* 0x00000082962c7224 */ /* 0x084fe400078e02ff */
[----:B------:R-:W-:-:S04]  /*7f20*/  IMAD.WIDE.U32 R132, R202, R130, R132 ;  /* 0x00000082ca847225 */ /* 0x000fc800078e0084 */
[----:B------:R-:W-:Y:S01]  /*7f30*/  IMAD R131, R202, R131, R44 ;  /* 0x00000083ca837224 */ /* 0x000fe200078e022c */
[----:B------:R-:W-:Y:S06]  /*7f40*/  @P0 BRA `(.L_x_491) ;  /* 0x0000001800b00947 */ /* 0x000fec0003800000 */
[----:B------:R-:W-:Y:S01]  /*7f50*/  ISETP.NE.AND P0, PT, R14, RZ, PT ;  /* 0x000000ff0e00720c */ /* 0x000fe20003f05270 */
[----:B------:R-:W-:Y:S01]  /*7f60*/  BSSY B1, `(.L_x_533) ;  /* 0x000007a000017945 */ /* 0x000fe20003800000 */
[----:B------:R-:W-:-:S11]  /*7f70*/  IADD3 R56, R133, R131, RZ ;  /* 0x0000008385387210 */ /* 0x000fd60007ffe0ff */
[----:B------:R-:W-:Y:S05]  /*7f80*/  @!P0 BRA `(.L_x_534) ;  /* 0x0000000400dc8947 */ /* 0x000fea0003800000 */
[----:B------:R-:W-:Y:S01]  /*7f90*/  SEL R44, R119, R153, !P3 ;  /* 0x00000099772c7207 */ /* 0x000fe20005800000 */
[----:B------:R-:W-:Y:S01]  /*7fa0*/  BSSY B2, `(.L_x_535) ;  /* 0x0000073000027945 */ /* 0x000fe20003800000 */
[----:B----4-:R-:W-:Y:S02]  /*7fb0*/  IADD3 R48, P0, P4, R104, R132, R29 ;  /* 0x0000008468307210 */ /* 0x010fe40007c1e01d */
[----:B------:R-:W-:Y:S02]  /*7fc0*/  SHF.R.S32.HI R45, RZ, 0x1f, R44 ;  /* 0x0000001fff2d7819 */ /* 0x000fe4000001142c */
[----:B------:R-:W-:Y:S02]  /*7fd0*/  IADD3.X R50, R101, R56, R13, P0, P4 ;  /* 0x0000003865327210 */ /* 0x000fe400007e840d */
[----:B------:R-:W-:-:S04]  /*7fe0*/  LEA.HI R45, R45, R44, RZ, 0x4 ;  /* 0x0000002c2d2d7211 */ /* 0x000fc800078f20ff */
[----:B------:R-:W-:-:S04]  /*7ff0*/  LEA.HI.SX32 R45, R45, R30, 0x1c ;  /* 0x0000001e2d2d7211 */ /* 0x000fc800078fe2ff */
[----:B---3--:R-:W-:Y:S01]  /*8000*/  SHF.R.S32.HI R52, RZ, 0x1f, R45 ;  /* 0x0000001fff347819 */ /* 0x008fe2000001142d */
[----:B------:R-:W-:-:S03]  /*8010*/  IMAD.SHL.U32 R44, R45, 0x8, RZ ;  /* 0x000000082d2c7824 */ /* 0x000fc600078e00ff */
[----:B------:R-:W-:Y:S02]  /*8020*/  LEA.HI R52, R52, R45, RZ, 0x3 ;  /* 0x0000002d34347211 */ /* 0x000fe400078f18ff */
[----:B------:R-:W-:Y:S02]  /*8030*/  ISETP.GE.AND P0, PT, R44, R151, PT ;  /* 0x000000972c00720c */ /* 0x000fe40003f06270 */
[----:B------:R-:W-:Y:S02]  /*8040*/  LOP3.LUT R45, R187, 0x38, R44, 0xf8, !PT ;  /* 0x00000038bb2d7812 */ /* 0x000fe400078ef82c */
[----:B------:R-:W-:-:S04]  /*8050*/  SHF.L.U32 R52, R52, 0xa, RZ ;  /* 0x0000000a34347819 */ /* 0x000fc800000006ff */
[----:B------:R-:W-:-:S05]  /*8060*/  LOP3.LUT R47, R52, 0x7fffe000, RZ, 0xc0, !PT ;  /* 0x7fffe000342f7812 */ /* 0x000fca00078ec0ff */
[--C-:B------:R-:W-:Y:S02]  /*8070*/  @!P0 SHF.R.S32.HI R49, RZ, 0x1f, R44.reuse ;  /* 0x0000001fff318819 */ /* 0x100fe4000001142c */
[----:B------:R-:W-:Y:S02]  /*8080*/  @!P0 IADD3 R46, P4, P5, R104, R132, R44 ;  /* 0x00000084682e8210 */ /* 0x000fe40007d9e02c */
[----:B------:R-:W-:Y:S01]  /*8090*/  LOP3.LUT R44, R45, R218, RZ, 0x3c, !PT ;  /* 0x000000da2d2c7212 */ /* 0x000fe200078e3cff */
[----:B------:R-:W-:Y:S01]  /*80a0*/  IMAD R45, R18, 0x6000, R144 ;  /* 0x00006000122d7824 */ /* 0x000fe200078e0290 */
[----:B------:R-:W-:Y:S02]  /*80b0*/  @!P0 IADD3.X R49, R101, R56, R49, P4, P5 ;  /* 0x0000003865318210 */ /* 0x000fe400027ea431 */
[----:B------:R-:W-:Y:S01]  /*80c0*/  IADD3 R47, R44, R47, R193 ;  /* 0x0000002f2c2f7210 */ /* 0x000fe20007ffe0c1 */
[----:B------:R-:W-:Y:S01]  /*80d0*/  IMAD R45, R45, 0x2, R2 ;  /* 0x000000022d2d7824 */ /* 0x000fe200078e0202 */
[----:B------:R-:W-:-:S03]  /*80e0*/  LEA R52, P4, R48, R120, 0x1 ;  /* 0x0000007830347211 */ /* 0x000fc600078808ff */
[----:B------:R-:W-:Y:S01]  /*80f0*/  IMAD R47, R18, 0x6000, R47 ;  /* 0x00006000122f7824 */ /* 0x000fe200078e022f */
[-C--:B------:R-:W-:Y:S02]  /*8100*/  LEA.HI.X R53, R48, R121.reuse, R50, 0x1, P4 ;  /* 0x0000007930357211 */ /* 0x080fe400020f0c32 */
[C---:B------:R-:W-:Y:S02]  /*8110*/  @!P0 LEA R54, P4, R46.reuse, R120, 0x1 ;  /* 0x000000782e368211 */ /* 0x040fe400078808ff */
[----:B------:R-:W-:Y:S02]  /*8120*/  LEA R48, R47, R2, 0x1 ;  /* 0x000000022f307211 */ /* 0x000fe400078e08ff */
[----:B------:R-:W-:Y:S02]  /*8130*/  @!P0 LEA.HI.X R55, R46, R121, R49, 0x1, P4 ;  /* 0x000000792e378211 */ /* 0x000fe400020f0c31 */
[----:B------:R-:W2:Y:S01]  /*8140*/  LDS.128 R44, [R45+0x1c400] ;  /* 0x01c400002d2c7984 */ /* 0x000ea20000000c00 */
[----:B------:R-:W-:-:S03]  /*8150*/  ISETP.GE.AND P4, PT, R22, R122, PT ;  /* 0x0000007a1600720c */ /* 0x000fc60003f86270 */
[----:B------:R-:W3:Y:S10]  /*8160*/  LDS.128 R48, [R48+0x1c400] ;  /* 0x01c4000030307984 */ /* 0x000ef40000000c00 */
[----:B------:R-:W-:Y:S05]  /*8170*/  @P4 BRA `(.L_x_536) ;  /* 0x0000000400544947 */ /* 0x000fea0003800000 */
[----:B---3--:R-:W-:Y:S01]  /*8180*/  IMAD.MOV.U32 R62, RZ, RZ, R49 ;  /* 0x000000ffff3e7224 */ /* 0x008fe200078e0031 */
[----:B------:R-:W-:Y:S01]  /*8190*/  SHF.R.U32.HI R67, RZ, 0x10, R89 ;  /* 0x00000010ff437819 */ /* 0x000fe20000011659 */
[----:B--2---:R-:W-:Y:S01]  /*81a0*/  IMAD.MOV.U32 R49, RZ, RZ, R47 ;  /* 0x000000ffff317224 */ /* 0x004fe200078e002f */
[----:B------:R-:W-:Y:S01]  /*81b0*/  MOV R63, R51 ;  /* 0x00000033003f7202 */ /* 0x000fe20000000f00 */
[----:B------:R-:W-:Y:S01]  /*81c0*/  HADD2.F32 R66, -RZ, R175.H1_H1 ;  /* 0x300000afff427230 */ /* 0x000fe20000004100 */
[--C-:B------:R-:W-:Y:S01]  /*81d0*/  SHF.R.U32.HI R65, RZ, 0x10, R77.reuse ;  /* 0x00000010ff417819 */ /* 0x100fe2000001164d */
[--C-:B------:R-:W-:Y:S01]  /*81e0*/  HADD2.F32 R51, -RZ, R62.reuse.H0_H0 ;  /* 0x2000003eff337230 */ /* 0x100fe20000004100 */
[----:B------:R-:W-:Y:S01]  /*81f0*/  MOV R61, R48 ;  /* 0x00000030003d7202 */ /* 0x000fe20000000f00 */
[----:B------:R-:W-:Y:S01]  /*8200*/  HADD2.F32 R62, -RZ, R62.H1_H1 ;  /* 0x3000003eff3e7230 */ /* 0x000fe20000004100 */
[----:B------:R-:W-:Y:S01]  /*8210*/  SHF.R.U64 R57, R76, 0x10, R77 ;  /* 0x000000104c397819 */ /* 0x000fe2000000124d */
[----:B------:R-:W-:-:S02]  /*8220*/  HADD2.F32 R67, -RZ, R67.H0_H0 ;  /* 0x20000043ff437230 */ /* 0x000fc40000004100 */
[-C--:B------:R-:W-:Y:S01]  /*8230*/  FMUL.FTZ R76, R51, R66.reuse ;  /* 0x00000042334c7220 */ /* 0x080fe20000410000 */
[--C-:B------:R-:W-:Y:S01]  /*8240*/  HADD2.F32 R48, -RZ, R45.reuse.H1_H1 ;  /* 0x3000002dff307230 */ /* 0x100fe20000004100 */
[--C-:B------:R-:W-:Y:S01]  /*8250*/  SHF.R.U64 R59, R90, 0x10, R91.reuse ;  /* 0x000000105a3b7819 */ /* 0x100fe2000000125b */
[----:B------:R-:W-:Y:S02]  /*8260*/  HADD2.F32 R47, -RZ, R45.H0_H0 ;  /* 0x2000002dff2f7230 */ /* 0x000fe40000004100 */
[-C--:B------:R-:W-:Y:S01]  /*8270*/  FMUL.FTZ R77, R62, R67.reuse ;  /* 0x000000433e4d7220 */ /* 0x080fe20000410000 */
[----:B------:R-:W-:Y:S02]  /*8280*/  HADD2.F32 R64, -RZ, R166.H1_H1 ;  /* 0x300000a6ff407230 */ /* 0x000fe40000004100 */
[----:B------:R-:W-:Y:S01]  /*8290*/  FMUL.FTZ R67, R48, R67 ;  /* 0x0000004330437220 */ /* 0x000fe20000410000 */
[----:B------:R-:W-:Y:S02]  /*82a0*/  HADD2.F32 R65, -RZ, R65.H0_H0 ;  /* 0x20000041ff417230 */ /* 0x000fe40000004100 */
[C---:B------:R-:W-:Y:S01]  /*82b0*/  FMUL.FTZ R66, R47.reuse, R66 ;  /* 0x000000422f427220 */ /* 0x040fe20000410000 */
[----:B------:R-:W-:Y:S01]  /*82c0*/  SHF.R.U32.HI R90, RZ, 0x10, R91 ;  /* 0x00000010ff5a7819 */ /* 0x000fe2000001165b */
[-C--:B------:R-:W-:Y:S01]  /*82d0*/  FFMA.FTZ R45, R47, R64.reuse, -R76 ;  /* 0x000000402f2d7223 */ /* 0x080fe2000001084c */
[----:B------:R-:W-:Y:S01]  /*82e0*/  SHF.R.U64 R58, R78, 0x10, R79 ;  /* 0x000000104e3a7819 */ /* 0x000fe2000000124f */
[-C--:B------:R-:W-:Y:S01]  /*82f0*/  FFMA.FTZ R48, R48, R65.reuse, -R77 ;  /* 0x0000004130307223 */ /* 0x080fe2000001084d */
[----:B------:R-:W-:Y:S01]  /*8300*/  FFMA.FTZ R62, R62, R65, R67 ;  /* 0x000000413e3e7223 */ /* 0x000fe20000010043 */
[----:B------:R-:W-:Y:S01]  /*8310*/  FFMA.FTZ R47, R51, R64, R66 ;  /* 0x00000040332f7223 */ /* 0x000fe20000010042 */
[----:B------:R-:W-:Y:S01]  /*8320*/  HADD2.F32 R76, -RZ, R174.H1_H1 ;  /* 0x300000aeff4c7230 */ /* 0x000fe20000004100 */
[----:B------:R-:W-:Y:S01]  /*8330*/  SHF.R.U32.HI R78, RZ, 0x10, R79 ;  /* 0x00000010ff4e7819 */ /* 0x000fe2000001164f */
[----:B------:R-:W-:Y:S01]  /*8340*/  HADD2.F32 R65, -RZ, R63.H0_H0 ;  /* 0x2000003fff417230 */ /* 0x000fe20000004100 */
[----:B------:R-:W-:Y:S01]  /*8350*/  SHF.R.U64 R60, R88, 0x10, R89 ;  /* 0x00000010583c7819 */ /* 0x000fe20000001259 */
[----:B------:R-:W-:Y:S01]  /*8360*/  HADD2.F32 R51, -RZ, R49.H0_H0 ;  /* 0x20000031ff337230 */ /* 0x000fe20000004100 */
[----:B------:R-:W-:Y:S01]  /*8370*/  F2FP.F16.F32.PACK_AB R45, R48, R45 ;  /* 0x0000002d302d723e */ /* 0x000fe200000000ff */
[----:B------:R-:W-:-:S02]  /*8380*/  HADD2.F32 R67, -RZ, R90.H0_H0 ;  /* 0x2000005aff437230 */ /* 0x000fc40000004100 */
[-C--:B------:R-:W-:Y:S01]  /*8390*/  FMUL.FTZ R88, R65, R76.reuse ;  /* 0x0000004c41587220 */ /* 0x080fe20000410000 */
[----:B------:R-:W-:Y:S02]  /*83a0*/  HADD2.F32 R64, -RZ, R49.H1_H1 ;  /* 0x30000031ff407230 */ /* 0x000fe40000004100 */
[C---:B------:R-:W-:Y:S01]  /*83b0*/  FMUL.FTZ R76, R51.reuse, R76 ;  /* 0x0000004c334c7220 */ /* 0x040fe20000410000 */
[----:B------:R-:W-:Y:S02]  /*83c0*/  HADD2.F32 R66, -RZ, R165.H1_H1 ;  /* 0x300000a5ff427230 */ /* 0x000fe40000004100 */
[----:B------:R-:W-:Y:S02]  /*83d0*/  HADD2.F32 R63, -RZ, R63.H1_H1 ;  /* 0x3000003fff3f7230 */ /* 0x000fe40000004100 */
[-C--:B------:R-:W-:Y:S01]  /*83e0*/  FMUL.FTZ R90, R64, R67.reuse ;  /* 0x00000043405a7220 */ /* 0x080fe20000410000 */
[----:B------:R-:W-:Y:S02]  /*83f0*/  HADD2.F32 R78, -RZ, R78.H0_H0 ;  /* 0x2000004eff4e7230 */ /* 0x000fe40000004100 */
[-C--:B------:R-:W-:Y:S01]  /*8400*/  FFMA.FTZ R49, R51, R66.reuse, -R88 ;  /* 0x0000004233317223 */ /* 0x080fe20000010858 */
[----:B------:R-:W-:Y:S01]  /*8410*/  FFMA.FTZ R51, R65, R66, R76 ;  /* 0x0000004241337223 */ /* 0x000fe2000001004c */
[----:B------:R-:W-:Y:S01]  /*8420*/  FMUL.FTZ R77, R63, R67 ;  /* 0x000000433f4d7220 */ /* 0x000fe20000410000 */
[----:B------:R-:W-:-:S02]  /*8430*/  HADD2.F32 R65, -RZ, R60.H0_H0 ;  /* 0x2000003cff417230 */ /* 0x000fc40000004100 */
[-C--:B------:R-:W-:Y:S01]  /*8440*/  FFMA.FTZ R66, R63, R78.reuse, R90 ;  /* 0x0000004e3f427223 */ /* 0x080fe2000001005a */
[----:B------:R-:W-:Y:S02]  /*8450*/  HADD2.F32 R175, -RZ, R175.H0_H0 ;  /* 0x200000afffaf7230 */ /* 0x000fe40000004100 */
[----:B------:R-:W-:Y:S01]  /*8460*/  FFMA.FTZ R64, R64, R78, -R77 ;  /* 0x0000004e40407223 */ /* 0x000fe2000001084d */
[--C-:B------:R-:W-:Y:S02]  /*8470*/  HADD2.F32 R63, -RZ, R61.reuse.H0_H0 ;  /* 0x2000003dff3f7230 */ /* 0x100fe40000004100 */
[--C-:B------:R-:W-:Y:S01]  /*8480*/  HADD2.F32 R60, -RZ, R44.reuse.H0_H0 ;  /* 0x2000002cff3c7230 */ /* 0x100fe20000004100 */
[----:B------:R-:W-:Y:S01]  /*8490*/  F2FP.F16.F32.PACK_AB R51, R66, R51 ;  /* 0x000000334233723e */ /* 0x000fe200000000ff */
[----:B------:R-:W-:Y:S02]  /*84a0*/  HADD2.F32 R61, -RZ, R61.H1_H1 ;  /* 0x3000003dff3d7230 */ /* 0x000fe40000004100 */
[----:B------:R-:W-:Y:S01]  /*84b0*/  FMUL.FTZ R67, R63, R175 ;  /* 0x000000af3f437220 */ /* 0x000fe20000410000 */
[----:B------:R-:W-:-:S02]  /*84c0*/  HADD2.F32 R44, -RZ, R44.H1_H1 ;  /* 0x3000002cff2c7230 */ /* 0x000fc40000004100 */
[----:B------:R-:W-:Y:S01]  /*84d0*/  FMUL.FTZ R76, R60, R175 ;  /* 0x000000af3c4c7220 */ /* 0x000fe20000410000 */
[----:B------:R-:W-:Y:S02]  /*84e0*/  HADD2.F32 R166, -RZ, R166.H0_H0 ;  /* 0x200000a6ffa67230 */ /* 0x000fe40000004100 */
[-C--:B------:R-:W-:Y:S01]  /*84f0*/  FMUL.FTZ R77, R61, R65.reuse ;  /* 0x000000413d4d7220 */ /* 0x080fe20000410000 */
[----:B------:R-:W-:Y:S02]  /*8500*/  HADD2.F32 R57, -RZ, R57.H0_H0 ;  /* 0x20000039ff397230 */ /* 0x000fe40000004100 */
[----:B------:R-:W-:Y:S01]  /*8510*/  FMUL.FTZ R78, R44, R65 ;  /* 0x000000412c4e7220 */ /* 0x000fe20000410000 */
[----:B------:R-:W-:Y:S02]  /*8520*/  HADD2.F32 R174, -RZ, R174.H0_H0 ;  /* 0x200000aeffae7230 */ /* 0x000fe40000004100 */
[-C--:B------:R-:W-:Y:S01]  /*8530*/  FFMA.FTZ R67, R60, R166.reuse, -R67 ;  /* 0x000000a63c437223 */ /* 0x080fe20000010843 */
[----:B------:R-:W-:Y:S01]  /*8540*/  FFMA.FTZ R76, R63, R166, R76 ;  /* 0x000000a63f4c7223 */ /* 0x000fe2000001004c */
[-C--:B------:R-:W-:Y:S01]  /*8550*/  FFMA.FTZ R60, R44, R57.reuse, -R77 ;  /* 0x000000392c3c7223 */ /* 0x080fe2000001084d */
[----:B------:R-:W-:Y:S01]  /*8560*/  FFMA.FTZ R63, R61, R57, R78 ;  /* 0x000000393d3f7223 */ /* 0x000fe2000001004e */
[----:B------:R-:W-:Y:S01]  /*8570*/  HADD2.F32 R57, -RZ, R50.H0_H0 ;  /* 0x20000032ff397230 */ /* 0x000fe20000004100 */
[----:B------:R-:W-:Y:S01]  /*8580*/  F2FP.F16.F32.PACK_AB R64, R64, R49 ;  /* 0x000000314040723e */ /* 0x000fe200000000ff */
[----:B------:R-:W-:Y:S01]  /*8590*/  HADD2.F32 R61, -RZ, R59.H0_H0 ;  /* 0x2000003bff3d7230 */ /* 0x000fe20000004100 */
[----:B------:R-:W-:Y:S01]  /*85a0*/  F2FP.F16.F32.PACK_AB R49, R62, R47 ;  /* 0x0000002f3e31723e */ /* 0x000fe200000000ff */
[----:B------:R-:W-:-:S02]  /*85b0*/  HADD2.F32 R44, -RZ, R46.H0_H0 ;  /* 0x2000002eff2c7230 */ /* 0x000fc40000004100 */
[----:B------:R-:W-:Y:S01]  /*85c0*/  FMUL.FTZ R65, R57, R174 ;  /* 0x000000ae39417220 */ /* 0x000fe20000410000 */
[----:B------:R-:W-:Y:S01]  /*85d0*/  HADD2.F32 R50, -RZ, R50.H1_H1 ;  /* 0x30000032ff327230 */ /* 0x000fe20000004100 */
[----:B------:R-:W-:Y:S01]  /*85e0*/  F2FP.F16.F32.PACK_AB R48, R63, R76 ;  /* 0x0000004c3f30723e */ /* 0x000fe200000000ff */
[----:B------:R-:W-:Y:S02]  /*85f0*/  HADD2.F32 R46, -RZ, R46.H1_H1 ;  /* 0x3000002eff2e7230 */ /* 0x000fe40000004100 */
[----:B------:R-:W-:Y:S01]  /*8600*/  FMUL.FTZ R174, R44, R174 ;  /* 0x000000ae2cae7220 */ /* 0x000fe20000410000 */
[----:B------:R-:W-:Y:S02]  /*8610*/  HADD2.F32 R165, -RZ, R165.H0_H0 ;  /* 0x200000a5ffa57230 */ /* 0x000fe40000004100 */
[-C--:B------:R-:W-:Y:S01]  /*8620*/  FMUL.FTZ R77, R50, R61.reuse ;  /* 0x0000003d324d7220 */ /* 0x080fe20000410000 */
[----:B------:R-:W-:Y:S02]  /*8630*/  HADD2.F32 R59, -RZ, R58.H0_H0 ;  /* 0x2000003aff3b7230 */ /* 0x000fe40000004100 */
[----:B------:R-:W-:Y:S01]  /*8640*/  FMUL.FTZ R61, R46, R61 ;  /* 0x0000003d2e3d7220 */ /* 0x000fe20000410000 */
[----:B------:R-:W-:-:S02]  /*8650*/  IMAD.MOV.U32 R47, RZ, RZ, R64 ;  /* 0x000000ffff2f7224 */ /* 0x000fc400078e0040 */
[-C--:B------:R-:W-:Y:S01]  /*8660*/  FFMA.FTZ R65, R44, R165.reuse, -R65 ;  /* 0x000000a52c417223 */ /* 0x080fe20000010841 */
[----:B------:R-:W-:Y:S01]  /*8670*/  FFMA.FTZ R174, R57, R165, R174 ;  /* 0x000000a539ae7223 */ /* 0x000fe200000100ae */
[-C--:B------:R-:W-:Y:S01]  /*8680*/  FFMA.FTZ R46, R46, R59.reuse, -R77 ;  /* 0x0000003b2e2e7223 */ /* 0x080fe2000001084d */
[----:B------:R-:W-:Y:S01]  /*8690*/  FFMA.FTZ R61, R50, R59, R61 ;  /* 0x0000003b323d7223 */ /* 0x000fe2000001003d */
[----:B------:R-:W-:-:S03]  /*86a0*/  F2FP.F16.F32.PACK_AB R44, R60, R67 ;  /* 0x000000433c2c723e */ /* 0x000fc600000000ff */
[----:B------:R-:W-:Y:S02]  /*86b0*/  F2FP.F16.F32.PACK_AB R46, R46, R65 ;  /* 0x000000412e2e723e */ /* 0x000fe400000000ff */
[----:B------:R-:W-:-:S07]  /*86c0*/  F2FP.F16.F32.PACK_AB R50, R61, R174 ;  /* 0x000000ae3d32723e */ /* 0x000fce00000000ff */
.L_x_536:
[----:B------:R-:W-:Y:S05]  /*86d0*/  BSYNC B2 ;  /* 0x0000000000027941 */ /* 0x000fea0003800000 */
.L_x_535:
[----:B--2---:R2:W-:Y:S04]  /*86e0*/  STG.E.128 desc[UR36][R52.64], R44 ;  /* 0x0000002c34007986 */ /* 0x0045e8000c101d24 */
[----:B---3--:R2:W-:Y:S02]  /*86f0*/  @!P0 STG.E.128 desc[UR36][R54.64], R48 ;  /* 0x0000003036008986 */ /* 0x0085e4000c101d24 */
.L_x_534:
[----:B------:R-:W-:Y:S05]  /*8700*/  BSYNC B1 ;  /* 0x0000000000017941 */ /* 0x000fea0003800000 */
.L_x_533:
[----:B------:R-:W-:Y:S01]  /*8710*/  ISETP.NE.AND P0, PT, R10, RZ, PT ;  /* 0x000000ff0a00720c */ /* 0x000fe20003f05270 */
[----:B------:R-:W-:-:S12]  /*8720*/  BSSY B1, `(.L_x_537) ;  /* 0x000007b000017945 */ /* 0x000fd80003800000 */
[----:B------:R-:W-:Y:S05]  /*8730*/  @!P0 BRA `(.L_x_538) ;  /* 0x0000000400e48947 */ /* 0x000fea0003800000 */
[----:B--2---:R-:W-:Y:S01]  /*8740*/  SEL R44, R119, R153, !P2 ;  /* 0x00000099772c7207 */ /* 0x004fe20005000000 */
[----:B------:R-:W-:Y:S01]  /*8750*/  BSSY B2, `(.L_x_539) ;  /* 0x0000075000027945 */ /* 0x000fe20003800000 */
[----:B----4-:R-:W-:Y:S02]  /*8760*/  IADD3 R48, P0, P4, R104, R132, R21 ;  /* 0x0000008468307210 */ /* 0x010fe40007c1e015 */
[----:B------:R-:W-:Y:S02]  /*8770*/  SHF.R.S32.HI R45, RZ, 0x1f, R44 ;  /* 0x0000001fff2d7819 */ /* 0x000fe4000001142c */
[----:B------:R-:W-:Y:S02]  /*8780*/  IADD3.X R50, R101, R56, R12, P0, P4 ;  /* 0x0000003865327210 */ /* 0x000fe400007e840c */
[----:B------:R-:W-:-:S04]  /*8790*/  LEA.HI R45, R45, R44, RZ, 0x4 ;  /* 0x0000002c2d2d7211 */ /* 0x000fc800078f20ff */
[----:B------:R-:W-:-:S04]  /*87a0*/  LEA.HI.SX32 R45, R45, R28, 0x1c ;  /* 0x0000001c2d2d7211 */ /* 0x000fc800078fe2ff */
[----:B------:R-:W-:Y:S02]  /*87b0*/  SHF.L.U32 R44, R45, 0x3, RZ ;  /* 0x000000032d2c7819 */ /* 0x000fe400000006ff */
[----:B---3--:R-:W-:Y:S02]  /*87c0*/  SHF.R.S32.HI R52, RZ, 0x1f, R45 ;  /* 0x0000001fff347819 */ /* 0x008fe4000001142d */
[----:B------:R-:W-:Y:S02]  /*87d0*/  ISETP.GE.AND P0, PT, R44, R151, PT ;  /* 0x000000972c00720c */ /* 0x000fe40003f06270 */
[----:B------:R-:W-:Y:S02]  /*87e0*/  LEA.HI R52, R52, R45, RZ, 0x3 ;  /* 0x0000002d34347211 */ /* 0x000fe400078f18ff */
[----:B------:R-:W-:-:S03]  /*87f0*/  LOP3.LUT R45, R187, 0x38, R44, 0xf8, !PT ;  /* 0x00000038bb2d7812 */ /* 0x000fc600078ef82c */
[----:B------:R-:W-:-:S05]  /*8800*/  IMAD.SHL.U32 R52, R52, 0x400, RZ ;  /* 0x0000040034347824 */ /* 0x000fca00078e00ff */
[----:B------:R-:W-:Y:S02]  /*8810*/  LOP3.LUT R47, R52, 0x7fffe000, RZ, 0xc0, !PT ;  /* 0x7fffe000342f7812 */ /* 0x000fe400078ec0ff */
[--C-:B------:R-:W-:Y:S02]  /*8820*/  @!P0 SHF.R.S32.HI R49, RZ, 0x1f, R44.reuse ;  /* 0x0000001fff318819 */ /* 0x100fe4000001142c */
[----:B------:R-:W-:Y:S02]  /*8830*/  @!P0 IADD3 R46, P4, P5, R104, R132, R44 ;  /* 0x00000084682e8210 */ /* 0x000fe40007d9e02c */
[----:B------:R-:W-:Y:S01]  /*8840*/  LOP3.LUT R44, R45, R218, RZ, 0x3c, !PT ;  /* 0x000000da2d2c7212 */ /* 0x000fe200078e3cff */
[----:B------:R-:W-:Y:S01]  /*8850*/  IMAD R45, R18, 0x6000, R138 ;  /* 0x00006000122d7824 */ /* 0x000fe200078e028a */
[----:B------:R-:W-:Y:S02]  /*8860*/  @!P0 IADD3.X R49, R101, R56, R49, P4, P5 ;  /* 0x0000003865318210 */ /* 0x000fe400027ea431 */
[----:B------:R-:W-:-:S02]  /*8870*/  IADD3 R47, R44, R47, R193 ;  /* 0x0000002f2c2f7210 */ /* 0x000fc40007ffe0c1 */
[----:B------:R-:W-:Y:S02]  /*8880*/  LEA R52, P4, R48, R120, 0x1 ;  /* 0x0000007830347211 */ /* 0x000fe400078808ff */
[----:B------:R-:W-:Y:S01]  /*8890*/  LEA R45, R45, R2, 0x1 ;  /* 0x000000022d2d7211 */ /* 0x000fe200078e08ff */
[----:B------:R-:W-:Y:S01]  /*88a0*/  IMAD R47, R18, 0x6000, R47 ;  /* 0x00006000122f7824 */ /* 0x000fe200078e022f */
[----:B------:R-:W-:Y:S02]  /*88b0*/  LEA.HI.X R53, R48, R121, R50, 0x1, P4 ;  /* 0x0000007930357211 */ /* 0x000fe400020f0c32 */
[----:B------:R-:W-:Y:S01]  /*88c0*/  @!P0 LEA R54, P4, R46, R120, 0x1 ;  /* 0x000000782e368211 */ /* 0x000fe200078808ff */
[----:B------:R-:W-:-:S03]  /*88d0*/  IMAD R48, R47, 0x2, R2 ;  /* 0x000000022f307824 */ /* 0x000fc600078e0202 */
[----:B------:R-:W-:Y:S02]  /*88e0*/  @!P0 LEA.HI.X R55, R46, R121, R49, 0x1, P4 ;  /* 0x000000792e378211 */ /* 0x000fe400020f0c31 */
[----:B------:R-:W2:Y:S01]  /*88f0*/  LDS.128 R44, [R45+0x1c400] ;  /* 0x01c400002d2c7984 */ /* 0x000ea20000000c00 */
[----:B------:R-:W-:-:S03]  /*8900*/  ISETP.GE.AND P4, PT, R184, R122, PT ;  /* 0x0000007ab800720c */ /* 0x000fc60003f86270 */
[----:B------:R-:W3:Y:S10]  /*8910*/  LDS.128 R48, [R48+0x1c400] ;  /* 0x01c4000030307984 */ /* 0x000ef40000000c00 */
[----:B------:R-:W-:Y:S05]  /*8920*/  @P4 BRA `(.L_x_540) ;  /* 0x00000004005c4947 */ /* 0x000fea0003800000 */
[----:B--2---:R-:W-:Y:S01]  /*8930*/  MOV R61, R44 ;  /* 0x0000002c003d7202 */ /* 0x004fe20000000f00 */
[----:B---3--:R-:W-:Y:S01]  /*8940*/  IMAD.MOV.U32 R44, RZ, RZ, R49 ;  /* 0x000000ffff2c7224 */ /* 0x008fe200078e0031 */
[----:B------:R-:W-:Y:S01]  /*8950*/  SHF.R.U32.HI R66, RZ, 0x10, R85 ;  /* 0x00000010ff427819 */ /* 0x000fe20000011655 */
[----:B------:R-:W-:Y:S01]  /*8960*/  HADD2.F32 R67, -RZ, R163.H1_H1 ;  /* 0x300000a3ff437230 */ /* 0x000fe20000004100 */
[----:B------:R-:W-:Y:S01]  /*8970*/  MOV R62, R48 ;  /* 0x00000030003e7202 */ /* 0x000fe20000000f00 */
[----:B------:R-:W-:Y:S01]  /*8980*/  IMAD.MOV.U32 R49, RZ, RZ, R47 ;  /* 0x000000ffff317224 */ /* 0x000fe200078e002f */
[----:B------:R-:W-:Y:S01]  /*8990*/  MOV R63, R51 ;  /* 0x00000033003f7202 */ /* 0x000fe20000000f00 */
[--C-:B------:R-:W-:Y:S01]  /*89a0*/  HADD2.F32 R48, -RZ, R44.reuse.H0_H0 ;  /* 0x2000002cff307230 */ /* 0x100fe20000004100 */
[--C-:B------:R-:W-:Y:S01]  /*89b0*/  SHF.R.U32.HI R64, RZ, 0x10, R73.reuse ;  /* 0x00000010ff407819 */ /* 0x100fe20000011649 */
[----:B------:R-:W-:Y:S01]  /*89c0*/  HADD2.F32 R51, -RZ, R44.H1_H1 ;  /* 0x3000002cff337230 */ /* 0x000fe20000004100 */
[----:B------:R-:W-:Y:S01]  /*89d0*/  SHF.R.U64 R59, R72, 0x10, R73 ;  /* 0x00000010483b7819 */ /* 0x000fe20000001249 */
[--C-:B------:R-:W-:Y:S01]  /*89e0*/  HADD2.F32 R44, -RZ, R45.reuse.H0_H0 ;  /* 0x2000002dff2c7230 */ /* 0x100fe20000004100 */
[--C-:B------:R-:W-:Y:S01]  /*89f0*/  SHF.R.U64 R58, R86, 0x10, R87.reuse ;  /* 0x00000010563a7819 */ /* 0x100fe20000001257 */
[----:B------:R-:W-:Y:S01]  /*8a00*/  HADD2.F32 R66, -RZ, R66.H0_H0 ;  /* 0x20000042ff427230 */ /* 0x000fe20000004100 */
[----:B------:R-:W-:Y:S01]  /*8a10*/  SHF.R.U32.HI R86, RZ, 0x10, R87 ;  /* 0x00000010ff567819 */ /* 0x000fe20000011657 */
[----:B------:R-:W-:-:S02]  /*8a20*/  HADD2.F32 R47, -RZ, R45.H1_H1 ;  /* 0x3000002dff2f7230 */ /* 0x000fc40000004100 */
[-C--:B------:R-:W-:Y:S01]  /*8a30*/  FMUL.FTZ R45, R48, R67.reuse ;  /* 0x00000043302d7220 */ /* 0x080fe20000410000 */
[----:B------:R-:W-:Y:S02]  /*8a40*/  HADD2.F32 R65, -RZ, R161.H1_H1 ;  /* 0x300000a1ff417230 */ /* 0x000fe40000004100 */
[C---:B------:R-:W-:Y:S01]  /*8a50*/  FMUL.FTZ R67, R44.reuse, R67 ;  /* 0x000000432c437220 */ /* 0x040fe20000410000 */
[----:B------:R-:W-:Y:S02]  /*8a60*/  HADD2.F32 R64, -RZ, R64.H0_H0 ;  /* 0x20000040ff407230 */ /* 0x000fe40000004100 */
[-C--:B------:R-:W-:Y:S01]  /*8a70*/  FMUL.FTZ R72, R51, R66.reuse ;  /* 0x0000004233487220 */ /* 0x080fe20000410000 */
[C---:B------:R-:W-:Y:S01]  /*8a80*/  FMUL.FTZ R66, R47.reuse, R66 ;  /* 0x000000422f427220 */ /* 0x040fe20000410000 */
[-C--:B------:R-:W-:Y:S01]  /*8a90*/  FFMA.FTZ R44, R44, R65.reuse, -R45 ;  /* 0x000000412c2c7223 */ /* 0x080fe2000001082d */
[----:B------:R-:W-:Y:S01]  /*8aa0*/  FFMA.FTZ R45, R48, R65, R67 ;  /* 0x00000041302d7223 */ /* 0x000fe20000010043 */
[-C--:B------:R-:W-:Y:S01]  /*8ab0*/  FFMA.FTZ R47, R47, R64.reuse, -R72 ;  /* 0x000000402f2f7223 */ /* 0x080fe20000010848 */
[----:B------:R-:W-:Y:S01]  /*8ac0*/  FFMA.FTZ R48, R51, R64, R66 ;  /* 0x0000004033307223 */ /* 0x000fe20000010042 */
[--C-:B------:R-:W-:Y:S01]  /*8ad0*/  SHF.R.U64 R57, R74, 0x10, R75.reuse ;  /* 0x000000104a397819 */ /* 0x100fe2000000124b */
[--C-:B------:R-:W-:Y:S01]  /*8ae0*/  HADD2.F32 R64, -RZ, R63.reuse.H0_H0 ;  /* 0x2000003fff407230 */ /* 0x100fe20000004100 */
[----:B------:R-:W-:Y:S01]  /*8af0*/  SHF.R.U32.HI R74, RZ, 0x10, R75 ;  /* 0x00000010ff4a7819 */ /* 0x000fe2000001164b */
[----:B------:R-:W-:Y:S01]  /*8b00*/  HADD2.F32 R63, -RZ, R63.H1_H1 ;  /* 0x3000003fff3f7230 */ /* 0x000fe20000004100 */
[----:B------:R-:W-:Y:S01]  /*8b10*/  SHF.R.U64 R60, R84, 0x10, R85 ;  /* 0x00000010543c7819 */ /* 0x000fe20000001255 */
[----:B------:R-:W-:Y:S01]  /*8b20*/  HADD2.F32 R51, -RZ, R49.H0_H0 ;  /* 0x20000031ff337230 */ /* 0x000fe20000004100 */
[----:B------:R-:W-:Y:S01]  /*8b30*/  F2FP.F16.F32.PACK_AB R47, R47, R44 ;  /* 0x0000002c2f2f723e */ /* 0x000fe200000000ff */
[----:B------:R-:W-:-:S02]  /*8b40*/  HADD2.F32 R72, -RZ, R86.H0_H0 ;  /* 0x20000056ff487230 */ /* 0x000fc40000004100 */
[----:B------:R-:W-:Y:S02]  /*8b50*/  HADD2.F32 R67, -RZ, R162.H1_H1 ;  /* 0x300000a2ff437230 */ /* 0x000fe40000004100 */
[----:B------:R-:W-:Y:S02]  /*8b60*/  HADD2.F32 R49, -RZ, R49.H1_H1 ;  /* 0x30000031ff317230 */ /* 0x000fe40000004100 */
[-C--:B------:R-:W-:Y:S01]  /*8b70*/  FMUL.FTZ R76, R63, R72.reuse ;  /* 0x000000483f4c7220 */ /* 0x080fe20000410000 */
[----:B------:R-:W-:Y:S02]  /*8b80*/  HADD2.F32 R65, -RZ, R160.H1_H1 ;  /* 0x300000a0ff417230 */ /* 0x000fe40000004100 */
[-C--:B------:R-:W-:Y:S01]  /*8b90*/  FMUL.FTZ R73, R51, R67.reuse ;  /* 0x0000004333497220 */ /* 0x080fe20000410000 */
[----:B------:R-:W-:Y:S02]  /*8ba0*/  HADD2.F32 R66, -RZ, R74.H0_H0 ;  /* 0x2000004aff427230 */ /* 0x000fe40000004100 */
[----:B------:R-:W-:Y:S01]  /*8bb0*/  FMUL.FTZ R74, R64, R67 ;  /* 0x00000043404a7220 */ /* 0x000fe20000410000 */
[----:B------:R-:W-:Y:S01]  /*8bc0*/  FMUL.FTZ R72, R49, R72 ;  /* 0x0000004831487220 */ /* 0x000fe20000410000 */
[----:B------:R-:W-:-:S02]  /*8bd0*/  HADD2.F32 R60, -RZ, R60.H0_H0 ;  /* 0x2000003cff3c7230 */ /* 0x000fc40000004100 */
[-C--:B------:R-:W-:Y:S01]  /*8be0*/  FFMA.FTZ R73, R64, R65.reuse, R73 ;  /* 0x0000004140497223 */ /* 0x080fe20000010049 */
[----:B------:R-:W-:Y:S01]  /*8bf0*/  FFMA.FTZ R67, R51, R65, -R74 ;  /* 0x0000004133437223 */ /* 0x000fe2000001084a */
[-C--:B------:R-:W-:Y:S01]  /*8c00*/  FFMA.FTZ R76, R49, R66.reuse, -R76 ;  /* 0x00000042314c7223 */ /* 0x080fe2000001084c */
[----:B------:R-:W-:Y:S01]  /*8c10*/  FFMA.FTZ R78, R63, R66, R72 ;  /* 0x000000423f4e7223 */ /* 0x000fe20000010048 */
[----:B------:R-:W-:Y:S02]  /*8c20*/  HADD2.F32 R66, -RZ, R163.H0_H0 ;  /* 0x200000a3ff427230 */ /* 0x000fe40000004100 */
[--C-:B------:R-:W-:Y:S01]  /*8c30*/  HADD2.F32 R51, -RZ, R62.reuse.H0_H0 ;  /* 0x2000003eff337230 */ /* 0x100fe20000004100 */
[----:B------:R-:W-:Y:S01]  /*8c40*/  F2FP.F16.F32.PACK_AB R67, R76, R67 ;  /* 0x000000434c43723e */ /* 0x000fe200000000ff */
[----:B------:R-:W-:Y:S02]  /*8c50*/  HADD2.F32 R49, -RZ, R61.H0_H0 ;  /* 0x2000003dff317230 */ /* 0x000fe40000004100 */
[----:B------:R-:W-:-:S02]  /*8c60*/  HADD2.F32 R62, -RZ, R62.H1_H1 ;  /* 0x3000003eff3e7230 */ /* 0x000fc40000004100 */
[-C--:B------:R-:W-:Y:S01]  /*8c70*/  FMUL.FTZ R72, R51, R66.reuse ;  /* 0x0000004233487220 */ /* 0x080fe20000410000 */
[----:B------:R-:W-:Y:S02]  /*8c80*/  HADD2.F32 R61, -RZ, R61.H1_H1 ;  /* 0x3000003dff3d7230 */ /* 0x000fe40000004100 */
[----:B------:R-:W-:Y:S01]  /*8c90*/  FMUL.FTZ R66, R49, R66 ;  /* 0x0000004231427220 */ /* 0x000fe20000410000 */
[----:B------:R-:W-:Y:S02]  /*8ca0*/  HADD2.F32 R64, -RZ, R161.H0_H0 ;  /* 0x200000a1ff407230 */ /* 0x000fe40000004100 */
[-C--:B------:R-:W-:Y:S01]  /*8cb0*/  FMUL.FTZ R74, R62, R60.reuse ;  /* 0x0000003c3e4a7220 */ /* 0x080fe20000410000 */
[----:B------:R-:W-:Y:S02]  /*8cc0*/  HADD2.F32 R59, -RZ, R59.H0_H0 ;  /* 0x2000003bff3b7230 */ /* 0x000fe40000004100 */
[----:B------:R-:W-:Y:S01]  /*8cd0*/  FMUL.FTZ R63, R61, R60 ;  /* 0x0000003c3d3f7220 */ /* 0x000fe20000410000 */
[----:B------:R-:W-:-:S02]  /*8ce0*/  HADD2.F32 R162, -RZ, R162.H0_H0 ;  /* 0x200000a2ffa27230 */ /* 0x000fc40000004100 */
[-C--:B------:R-:W-:Y:S01]  /*8cf0*/  FFMA.FTZ R66, R51, R64.reuse, R66 ;  /* 0x0000004033427223 */ /* 0x080fe20000010042 */
[----:B------:R-:W-:Y:S01]  /*8d00*/  FFMA.FTZ R72, R49, R64, -R72 ;  /* 0x0000004031487223 */ /* 0x000fe20000010848 */
[-C--:B------:R-:W-:Y:S01]  /*8d10*/  FFMA.FTZ R61, R61, R59.reuse, -R74 ;  /* 0x0000003b3d3d7223 */ /* 0x080fe2000001084a */
[----:B------:R-:W-:Y:S01]  /*8d20*/  FFMA.FTZ R63, R62, R59, R63 ;  /* 0x0000003b3e3f7223 */ /* 0x000fe2000001003f */
[----:B------:R-:W-:Y:S02]  /*8d30*/  HADD2.F32 R51, -RZ, R50.H0_H0 ;  /* 0x20000032ff337230 */ /* 0x000fe40000004100 */
[----:B------:R-:W-:Y:S01]  /*8d40*/  HADD2.F32 R59, -RZ, R58.H0_H0 ;  /* 0x2000003aff3b7230 */ /* 0x000fe20000004100 */
[----:B------:R-:W-:Y:S01]  /*8d50*/  F2FP.F16.F32.PACK_AB R44, R61, R72 ;  /* 0x000000483d2c723e */ /* 0x000fe200000000ff */
[----:B------:R-:W-:Y:S02]  /*8d60*/  HADD2.F32 R49, -RZ, R46.H0_H0 ;  /* 0x2000002eff317230 */ /* 0x000fe40000004100 */
[----:B------:R-:W-:Y:S01]  /*8d70*/  FMUL.FTZ R58, R51, R162 ;  /* 0x000000a2333a7220 */ /* 0x000fe20000410000 */
[----:B------:R-:W-:-:S02]  /*8d80*/  HADD2.F32 R50, -RZ, R50.H1_H1 ;  /* 0x30000032ff327230 */ /* 0x000fc40000004100 */
[----:B------:R-:W-:Y:S02]  /*8d90*/  HADD2.F32 R46, -RZ, R46.H1_H1 ;  /* 0x3000002eff2e7230 */ /* 0x000fe40000004100 */
[C---:B------:R-:W-:Y:S01]  /*8da0*/  FMUL.FTZ R162, R49.reuse, R162 ;  /* 0x000000a231a27220 */ /* 0x040fe20000410000 */
[----:B------:R-:W-:Y:S02]  /*8db0*/  HADD2.F32 R160, -RZ, R160.H0_H0 ;  /* 0x200000a0ffa07230 */ /* 0x000fe40000004100 */
[-C--:B------:R-:W-:Y:S01]  /*8dc0*/  FMUL.FTZ R65, R50, R59.reuse ;  /* 0x0000003b32417220 */ /* 0x080fe20000410000 */
[----:B------:R-:W-:Y:S02]  /*8dd0*/  HADD2.F32 R57, -RZ, R57.H0_H0 ;  /* 0x20000039ff397230 */ /* 0x000fe40000004100 */
[C---:B------:R-:W-:Y:S01]  /*8de0*/  FMUL.FTZ R59, R46.reuse, R59 ;  /* 0x0000003b2e3b7220 */ /* 0x040fe20000410000 */
[-C--:B------:R-:W-:Y:S01]  /*8df0*/  FFMA.FTZ R58, R49, R160.reuse, -R58 ;  /* 0x000000a0313a7223 */ /* 0x080fe2000001083a */
[----:B------:R-:W-:Y:S01]  /*8e00*/  FFMA.FTZ R162, R51, R160, R162 ;  /* 0x000000a033a27223 */ /* 0x000fe200000100a2 */
[-C--:B------:R-:W-:Y:S01]  /*8e10*/  FFMA.FTZ R65, R46, R57.reuse, -R65 ;  /* 0x000000392e417223 */ /* 0x080fe20000010841 */
[----:B------:R-:W-:Y:S01]  /*8e20*/  FFMA.FTZ R59, R50, R57, R59 ;  /* 0x00000039323b7223 */ /* 0x000fe2000001003b */
[----:B------:R-:W-:Y:S01]  /*8e30*/  F2FP.F16.F32.PACK_AB R49, R48, R45 ;  /* 0x0000002d3031723e */ /* 0x000fe200000000ff */
[----:B------:R-:W-:Y:S01]  /*8e40*/  IMAD.MOV.U32 R45, RZ, RZ, R47 ;  /* 0x000000ffff2d7224 */ /* 0x000fe200078e002f */
[----:B------:R-:W-:-:S02]  /*8e50*/  F2FP.F16.F32.PACK_AB R51, R78, R73 ;  /* 0x000000494e33723e */ /* 0x000fc400000000ff */
[----:B------:R-:W-:Y:S02]  /*8e60*/  F2FP.F16.F32.PACK_AB R48, R63, R66 ;  /* 0x000000423f30723e */ /* 0x000fe400000000ff */
[----:B------:R-:W-:Y:S02]  /*8e70*/  F2FP.F16.F32.PACK_AB R46, R65, R58 ;  /* 0x0000003a412e723e */ /* 0x000fe400000000ff */
[----:B------:R-:W-:Y:S02]  /*8e80*/  F2FP.F16.F32.PACK_AB R50, R59, R162 ;  /* 0x000000a23b32723e */ /* 0x000fe400000000ff */
[----:B------:R-:W-:-:S07]  /*8e90*/  MOV R47, R67 ;  /* 0x00000043002f7202 */ /* 0x000fce0000000f00 */
.L_x_540:
[----:B------:R-:W-:Y:S05]  /*8ea0*/  BSYNC B2 ;  /* 0x0000000000027941 */ /* 0x000fea0003800000 */
.L_x_539:
[----:B--2---:R2:W-:Y:S04]  /*8eb0*/  STG.E.128 desc[UR36][R52.64], R44 ;  /* 0x0000002c34007986 */ /* 0x0045e8000c101d24 */
[----:B---3--:R2:W-:Y:S02]  /*8ec0*/  @!P0 STG.E.128 desc[UR36][R54.64], R48 ;  /* 0x0000003036008986 */ /* 0x0085e4000c101d24 */
.L_x_538:
[----:B------:R-:W-:Y:S05]  /*8ed0*/  BSYNC B1 ;  /* 0x0000000000017941 */ /* 0x000fea0003800000 */
.L_x_537:
[----:B------:R-:W-:-:S13]  /*8ee0*/  ISETP.NE.AND P0, PT, R9, RZ, PT ;  /* 0x000000ff0900720c */ /* 0x000fda0003f05270 */
[----:B------:R-:W-:Y:S05]  /*8ef0*/  @!P0 BRA `(.L_x_491) ;  /* 0x0000000800c48947 */ /* 0x000fea0003800000 */
[----:B------:R-:W-:Y:S01]  /*8f00*/  ISETP.NE.AND P4, PT, R103, RZ, PT ;  /* 0x000000ff6700720c */ /* 0x000fe20003f85270 */
[----:B------:R-:W-:Y:S03]  /*8f10*/  BSSY B1, `(.L_x_541) ;  /* 0x0000070000017945 */ /* 0x000fe60003800000 */
[----:B------:R-:W-:Y:S02]  /*8f20*/  SEL R153, R119, R153, !P4 ;  /* 0x0000009977997207 */ /* 0x000fe40006000000 */
[----:B--234-:R-:W-:Y:S02]  /*8f30*/  IADD3 R53, P0, P4, R104, R132, R15 ;  /* 0x0000008468357210 */ /* 0x01cfe40007c1e00f */
[----:B------:R-:W-:Y:S02]  /*8f40*/  SHF.R.S32.HI R44, RZ, 0x1f, R153 ;  /* 0x0000001fff2c7819 */ /* 0x000fe40000011499 */
[----:B------:R-:W-:-:S02]  /*8f50*/  IADD3.X R58, R101, R56, R11, P0, P4 ;  /* 0x00000038653a7210 */ /* 0x000fc400007e840b */
[----:B------:R-:W-:Y:S02]  /*8f60*/  LEA.HI R153, R44, R153, RZ, 0x4 ;  /* 0x000000992c997211 */ /* 0x000fe400078f20ff */
[----:B------:R-:W-:Y:S02]  /*8f70*/  ISETP.GE.AND P4, PT, R185, R122, PT ;  /* 0x0000007ab900720c */ /* 0x000fe40003f86270 */
[----:B------:R-:W-:Y:S02]  /*8f80*/  LEA.HI.SX32 R153, R153, R20, 0x1c ;  /* 0x0000001499997211 */ /* 0x000fe400078fe2ff */
[----:B------:R-:W-:Y:S02]  /*8f90*/  LEA R52, P0, R53, R120, 0x1 ;  /* 0x0000007835347211 */ /* 0x000fe400078008ff */
[----:B------:R-:W-:Y:S01]  /*8fa0*/  SHF.R.S32.HI R44, RZ, 0x1f, R153 ;  /* 0x0000001fff2c7819 */ /* 0x000fe20000011499 */
[----:B------:R-:W-:Y:S01]  /*8fb0*/  IMAD.SHL.U32 R54, R153, 0x8, RZ ;  /* 0x0000000899367824 */ /* 0x000fe200078e00ff */
[----:B------:R-:W-:-:S02]  /*8fc0*/  LEA.HI.X R53, R53, R121, R58, 0x1, P0 ;  /* 0x0000007935357211 */ /* 0x000fc400000f0c3a */
[----:B------:R-:W-:Y:S02]  /*8fd0*/  LEA.HI R44, R44, R153, RZ, 0x3 ;  /* 0x000000992c2c7211 */ /* 0x000fe400078f18ff */
[----:B------:R-:W-:Y:S02]  /*8fe0*/  LOP3.LUT R45, R187, 0x38, R54, 0xf8, !PT ;  /* 0x00000038bb2d7812 */ /* 0x000fe400078ef836 */
[----:B------:R-:W-:Y:S02]  /*8ff0*/  SHF.L.U32 R46, R44, 0xa, RZ ;  /* 0x0000000a2c2e7819 */ /* 0x000fe400000006ff */
[----:B------:R-:W-:Y:S01]  /*9000*/  LOP3.LUT R44, R45, R218, RZ, 0x3c, !PT ;  /* 0x000000da2d2c7212 */ /* 0x000fe200078e3cff */
[----:B------:R-:W-:Y:S01]  /*9010*/  IMAD R45, R18, 0x6000, R135 ;  /* 0x00006000122d7824 */ /* 0x000fe200078e0287 */
[----:B------:R-:W-:-:S03]  /*9020*/  LOP3.LUT R46, R46, 0x7fffe000, RZ, 0xc0, !PT ;  /* 0x7fffe0002e2e7812 */ /* 0x000fc600078ec0ff */
[----:B------:R-:W-:Y:S01]  /*9030*/  IMAD R45, R45, 0x2, R2 ;  /* 0x000000022d2d7824 */ /* 0x000fe200078e0202 */
[----:B------:R-:W-:-:S05]  /*9040*/  IADD3 R47, R44, R46, R193 ;  /* 0x0000002e2c2f7210 */ /* 0x000fca0007ffe0c1 */
[----:B------:R-:W-:-:S05]  /*9050*/  IMAD R47, R18, 0x6000, R47 ;  /* 0x00006000122f7824 */ /* 0x000fca00078e022f */
[----:B------:R-:W-:Y:S02]  /*9060*/  LEA R48, R47, R2, 0x1 ;  /* 0x000000022f307211 */ /* 0x000fe400078e08ff */
[----:B------:R-:W2:Y:S04]  /*9070*/  LDS.128 R44, [R45+0x1c400] ;  /* 0x01c400002d2c7984 */ /* 0x000ea80000000c00 */
[----:B------:R-:W3:Y:S01]  /*9080*/  LDS.128 R48, [R48+0x1c400] ;  /* 0x01c4000030307984 */ /* 0x000ee20000000c00 */
[----:B------:R-:W-:Y:S05]  /*9090*/  @P4 BRA `(.L_x_542) ;  /* 0x00000004005c4947 */ /* 0x000fea0003800000 */
[----:B------:R-:W-:Y:S01]  /*90a0*/  SHF.R.U32.HI R62, RZ, 0x10, R81 ;  /* 0x00000010ff3e7819 */ /* 0x000fe20000011651 */
[----:B---3--:R-:W-:Y:S01]  /*90b0*/  IMAD.MOV.U32 R57, RZ, RZ, R48 ;  /* 0x000000ffff397224 */ /* 0x008fe200078e0030 */
[----:B--2---:R-:W-:Y:S01]  /*90c0*/  MOV R48, R46 ;  /* 0x0000002e00307202 */ /* 0x004fe20000000f00 */
[----:B------:R-:W-:Y:S01]  /*90d0*/  IMAD.MOV.U32 R58, RZ, RZ, R50 ;  /* 0x000000ffff3a7224 */ /* 0x000fe200078e0032 */
[----:B------:R-:W-:Y:S01]  /*90e0*/  SHF.R.U32.HI R60, RZ, 0x10, R69 ;  /* 0x00000010ff3c7819 */ /* 0x000fe20000011645 */
[----:B------:R-:W-:Y:S01]  /*90f0*/  HADD2.F32 R61, -RZ, R159.H1_H1 ;  /* 0x3000009fff3d7230 */ /* 0x000fe20000004100 */
[--C-:B------:R-:W-:Y:S01]  /*9100*/  SHF.R.U64 R67, R82, 0x10, R83.reuse ;  /* 0x0000001052437819 */ /* 0x100fe20000001253 */
[----:B------:R-:W-:Y:S01]  /*9110*/  HADD2.F32 R50, -RZ, R49.H0_H0 ;  /* 0x20000031ff327230 */ /* 0x000fe20000004100 */
[----:B------:R-:W-:Y:S01]  /*9120*/  SHF.R.U32.HI R82, RZ, 0x10, R83 ;  /* 0x00000010ff527819 */ /* 0x000fe20000011653 */
[----:B------:R-:W-:Y:S01]  /*9130*/  HADD2.F32 R46, -RZ, R45.H0_H0 ;  /* 0x2000002dff2e7230 */ /* 0x000fe20000004100 */
[----:B------:R-:W-:Y:S01]  /*9140*/  SHF.R.U64 R55, R70, 0x10, R71 ;  /* 0x0000001046377819 */ /* 0x000fe20000001247 */
[----:B------:R-:W-:-:S02]  /*9150*/  HADD2.F32 R49, -RZ, R49.H1_H1 ;  /* 0x30000031ff317230 */ /* 0x000fc40000004100 */
[-C--:B------:R-:W-:Y:S01]  /*9160*/  FMUL.FTZ R63, R50, R61.reuse ;  /* 0x0000003d323f7220 */ /* 0x080fe20000410000 */
[----:B------:R-:W-:Y:S02]  /*9170*/  HADD2.F32 R62, -RZ, R62.H0_H0 ;  /* 0x2000003eff3e7230 */ /* 0x000fe40000004100 */
[C---:B------:R-:W-:Y:S01]  /*9180*/  FMUL.FTZ R61, R46.reuse, R61 ;  /* 0x0000003d2e3d7220 */ /* 0x040fe20000410000 */
[----:B------:R-:W-:Y:S01]  /*9190*/  HADD2.F32 R59, -RZ, R157.H1_H1 ;  /* 0x3000009dff3b7230 */ /* 0x000fe20000004100 */
[----:B------:R-:W-:Y:S01]  /*91a0*/  SHF.R.U32.HI R70, RZ, 0x10, R71 ;  /* 0x00000010ff467819 */ /* 0x000fe20000011647 */
[----:B------:R-:W-:Y:S02]  /*91b0*/  HADD2.F32 R45, -RZ, R45.H1_H1 ;  /* 0x3000002dff2d7230 */ /* 0x000fe40000004100 */
[-C--:B------:R-:W-:Y:S01]  /*91c0*/  FMUL.FTZ R64, R49, R62.reuse ;  /* 0x0000003e31407220 */ /* 0x080fe20000410000 */
[----:B------:R-:W-:Y:S02]  /*91d0*/  HADD2.F32 R60, -RZ, R60.H0_H0 ;  /* 0x2000003cff3c7230 */ /* 0x000fe40000004100 */
[-C--:B------:R-:W-:Y:S01]  /*91e0*/  FFMA.FTZ R63, R46, R59.reuse, -R63 ;  /* 0x0000003b2e3f7223 */ /* 0x080fe2000001083f */
[----:B------:R-:W-:Y:S01]  /*91f0*/  FFMA.FTZ R61, R50, R59, R61 ;  /* 0x0000003b323d7223 */ /* 0x000fe2000001003d */
[----:B------:R-:W-:Y:S01]  /*9200*/  FMUL.FTZ R62, R45, R62 ;  /* 0x0000003e2d3e7220 */ /* 0x000fe20000410000 */
[----:B------:R-:W-:-:S02]  /*9210*/  HADD2.F32 R59, -RZ, R158.H1_H1 ;  /* 0x3000009eff3b7230 */ /* 0x000fc40000004100 */
[-C--:B------:R-:W-:Y:S01]  /*9220*/  FFMA.FTZ R64, R45, R60.reuse, -R64 ;  /* 0x0000003c2d407223 */ /* 0x080fe20000010840 */
[----:B------:R-:W-:Y:S02]  /*9230*/  HADD2.F32 R46, -RZ, R51.H0_H0 ;  /* 0x20000033ff2e7230 */ /* 0x000fe40000004100 */
[----:B------:R-:W-:Y:S01]  /*9240*/  FFMA.FTZ R62, R49, R60, R62 ;  /* 0x0000003c313e7223 */ /* 0x000fe2000001003e */
[----:B------:R-:W-:Y:S01]  /*9250*/  HADD2.F32 R45, -RZ, R47.H0_H0 ;  /* 0x2000002fff2d7230 */ /* 0x000fe20000004100 */
[----:B------:R-:W-:Y:S01]  /*9260*/  SHF.R.U64 R72, R68, 0x10, R69 ;  /* 0x0000001044487819 */ /* 0x000fe20000001245 */
[----:B------:R-:W-:Y:S02]  /*9270*/  HADD2.F32 R49, -RZ, R156.H1_H1 ;  /* 0x3000009cff317230 */ /* 0x000fe40000004100 */
[-C--:B------:R-:W-:Y:S01]  /*9280*/  FMUL.FTZ R66, R46, R59.reuse ;  /* 0x0000003b2e427220 */ /* 0x080fe20000410000 */
[----:B------:R-:W-:Y:S02]  /*9290*/  HADD2.F32 R51, -RZ, R51.H1_H1 ;  /* 0x30000033ff337230 */ /* 0x000fe40000004100 */
[----:B------:R-:W-:Y:S01]  /*92a0*/  FMUL.FTZ R59, R45, R59 ;  /* 0x0000003b2d3b7220 */ /* 0x000fe20000410000 */
[----:B------:R-:W-:Y:S01]  /*92b0*/  HADD2.F32 R60, -RZ, R82.H0_H0 ;  /* 0x20000052ff3c7230 */ /* 0x000fe20000004100 */
[----:B------:R-:W-:Y:S01]  /*92c0*/  SHF.R.U64 R69, R80, 0x10, R81 ;  /* 0x0000001050457819 */ /* 0x000fe20000001251 */
[----:B------:R-:W-:-:S02]  /*92d0*/  HADD2.F32 R47, -RZ, R47.H1_H1 ;  /* 0x3000002fff2f7230 */ /* 0x000fc40000004100 */
[-C--:B------:R-:W-:Y:S01]  /*92e0*/  FFMA.FTZ R66, R45, R49.reuse, -R66 ;  /* 0x000000312d427223 */ /* 0x080fe20000010842 */
[----:B------:R-:W-:Y:S02]  /*92f0*/  HADD2.F32 R50, -RZ, R70.H0_H0 ;  /* 0x20000046ff327230 */ /* 0x000fe40000004100 */
[-C--:B------:R-:W-:Y:S01]  /*9300*/  FMUL.FTZ R68, R51, R60.reuse ;  /* 0x0000003c33447220 */ /* 0x080fe20000410000 */
[----:B------:R-:W-:Y:S01]  /*9310*/  FFMA.FTZ R59, R46, R49, R59 ;  /* 0x000000312e3b7223 */ /* 0x000fe2000001003b */
[C---:B------:R-:W-:Y:S01]  /*9320*/  FMUL.FTZ R60, R47.reuse, R60 ;  /* 0x0000003c2f3c7220 */ /* 0x040fe20000410000 */
[----:B------:R-:W-:Y:S02]  /*9330*/  HADD2.F32 R159, -RZ, R159.H0_H0 ;  /* 0x2000009fff9f7230 */ /* 0x000fe40000004100 */
[-C--:B------:R-:W-:Y:S01]  /*9340*/  FFMA.FTZ R65, R47, R50.reuse, -R68 ;  /* 0x000000322f417223 */ /* 0x080fe20000010844 */
[----:B------:R-:W-:Y:S02]  /*9350*/  HADD2.F32 R46, -RZ, R57.H0_H0 ;  /* 0x20000039ff2e7230 */ /* 0x000fe40000004100 */
[----:B------:R-:W-:Y:S01]  /*9360*/  FFMA.FTZ R68, R51, R50, R60 ;  /* 0x0000003233447223 */ /* 0x000fe2000001003c */
[----:B------:R-:W-:Y:S01]  /*9370*/  HADD2.F32 R45, -RZ, R44.H0_H0 ;  /* 0x2000002cff2d7230 */ /* 0x000fe20000004100 */
[----:B------:R-:W-:Y:S01]  /*9380*/  F2FP.F16.F32.PACK_AB R61, R62, R61 ;  /* 0x0000003d3e3d723e */ /* 0x000fe200000000ff */
[----:B------:R-:W-:-:S02]  /*9390*/  HADD2.F32 R49, -RZ, R69.H0_H0 ;  /* 0x20000045ff317230 */ /* 0x000fc40000004100 */
[-C--:B------:R-:W-:Y:S01]  /*93a0*/  FMUL.FTZ R50, R46, R159.reuse ;  /* 0x0000009f2e327220 */ /* 0x080fe20000410000 */
[----:B------:R-:W-:Y:S02]  /*93b0*/  HADD2.F32 R57, -RZ, R57.H1_H1 ;  /* 0x30000039ff397230 */ /* 0x000fe40000004100 */
[----:B------:R-:W-:Y:S01]  /*93c0*/  FMUL.FTZ R159, R45, R159 ;  /* 0x0000009f2d9f7220 */ /* 0x000fe20000410000 */
[----:B------:R-:W-:Y:S01]  /*93d0*/  HADD2.F32 R44, -RZ, R44.H1_H1 ;  /* 0x3000002cff2c7230 */ /* 0x000fe20000004100 */
[----:B------:R-:W-:Y:S01]  /*93e0*/  F2FP.F16.F32.PACK_AB R59, R68, R59 ;  /* 0x0000003b443b723e */ /* 0x000fe200000000ff */
[----:B------:R-:W-:Y:S02]  /*93f0*/  HADD2.F32 R157, -RZ, R157.H0_H0 ;  /* 0x2000009dff9d7230 */ /* 0x000fe40000004100 */
[-C--:B------:R-:W-:Y:S01]  /*9400*/  FMUL.FTZ R51, R57, R49.reuse ;  /* 0x0000003139337220 */ /* 0x080fe20000410000 */
[----:B------:R-:W-:Y:S02]  /*9410*/  HADD2.F32 R47, -RZ, R72.H0_H0 ;  /* 0x20000048ff2f7230 */ /* 0x000fe40000004100 */
[----:B------:R-:W-:Y:S01]  /*9420*/  FMUL.FTZ R60, R44, R49 ;  /* 0x000000312c3c7220 */ /* 0x000fe20000410000 */
[----:B------:R-:W-:-:S02]  /*9430*/  HADD2.F32 R158, -RZ, R158.H0_H0 ;  /* 0x2000009eff9e7230 */ /* 0x000fc40000004100 */
[----:B------:R-:W-:Y:S01]  /*9440*/  FFMA.FTZ R50, R45, R157, -R50 ;  /* 0x0000009d2d327223 */ /* 0x000fe20000010832 */
[----:B------:R-:W-:Y:S02]  /*9450*/  HADD2.F32 R45, -RZ, R58.H0_H0 ;  /* 0x2000003aff2d7230 */ /* 0x000fe40000004100 */
[-C--:B------:R-:W-:Y:S01]  /*9460*/  FFMA.FTZ R51, R44, R47.reuse, -R51 ;  /* 0x0000002f2c337223 */ /* 0x080fe20000010833 */
[----:B------:R-:W-:Y:S01]  /*9470*/  FFMA.FTZ R60, R57, R47, R60 ;  /* 0x0000002f393c7223 */ /* 0x000fe2000001003c */
[----:B------:R-:W-:Y:S02]  /*9480*/  HADD2.F32 R47, -RZ, R67.H0_H0 ;  /* 0x20000043ff2f7230 */ /* 0x000fe40000004100 */
[----:B------:R-:W-:Y:S01]  /*9490*/  FFMA.FTZ R159, R46, R157, R159 ;  /* 0x0000009d2e9f7223 */ /* 0x000fe2000001009f */
[----:B------:R-:W-:Y:S02]  /*94a0*/  HADD2.F32 R44, -RZ, R48.H0_H0 ;  /* 0x20000030ff2c7230 */ /* 0x000fe40000004100 */
[----:B------:R-:W-:Y:S01]  /*94b0*/  FMUL.FTZ R49, R45, R158 ;  /* 0x0000009e2d317220 */ /* 0x000fe20000410000 */
[----:B------:R-:W-:Y:S01]  /*94c0*/  HADD2.F32 R58, -RZ, R58.H1_H1 ;  /* 0x3000003aff3a7230 */ /* 0x000fe20000004100 */
[----:B------:R-:W-:Y:S01]  /*94d0*/  F2FP.F16.F32.PACK_AB R65, R65, R66 ;  /* 0x000000424141723e */ /* 0x000fe200000000ff */
[----:B------:R-:W-:-:S02]  /*94e0*/  HADD2.F32 R48, -RZ, R48.H1_H1 ;  /* 0x30000030ff307230 */ /* 0x000fc40000004100 */
[----:B------:R-:W-:Y:S01]  /*94f0*/  FMUL.FTZ R158, R44, R158 ;  /* 0x0000009e2c9e7220 */ /* 0x000fe20000410000 */
[----:B------:R-:W-:Y:S02]  /*9500*/  HADD2.F32 R156, -RZ, R156.H0_H0 ;  /* 0x2000009cff9c7230 */ /* 0x000fe40000004100 */
[-C--:B------:R-:W-:Y:S01]  /*9510*/  FMUL.FTZ R57, R58, R47.reuse ;  /* 0x0000002f3a397220 */ /* 0x080fe20000410000 */
[----:B------:R-:W-:Y:S02]  /*9520*/  HADD2.F32 R55, -RZ, R55.H0_H0 ;  /* 0x20000037ff377230 */ /* 0x000fe40000004100 */
[----:B------:R-:W-:Y:S01]  /*9530*/  FMUL.FTZ R47, R48, R47 ;  /* 0x0000002f302f7220 */ /* 0x000fe20000410000 */
[----:B------:R-:W-:Y:S01]  /*9540*/  F2FP.F16.F32.PACK_AB R60, R60, R159 ;  /* 0x0000009f3c3c723e */ /* 0x000fe200000000ff */
[-C--:B------:R-:W-:Y:S01]  /*9550*/  FFMA.FTZ R49, R44, R156.reuse, -R49 ;  /* 0x0000009c2c317223 */ /* 0x080fe20000010831 */
[----:B------:R-:W-:Y:S01]  /*9560*/  FFMA.FTZ R158, R45, R156, R158 ;  /* 0x0000009c2d9e7223 */ /* 0x000fe2000001009e */
[-C--:B------:R-:W-:Y:S01]  /*9570*/  FFMA.FTZ R48, R48, R55.reuse, -R57 ;  /* 0x0000003730307223 */ /* 0x080fe20000010839 */
[----:B------:R-:W-:Y:S01]  /*9580*/  FFMA.FTZ R47, R58, R55, R47 ;  /* 0x000000373a2f7223 */ /* 0x000fe2000001002f */
[----:B------:R-:W-:Y:S01]  /*9590*/  F2FP.F16.F32.PACK_AB R44, R51, R50 ;  /* 0x00000032332c723e */ /* 0x000fe200000000ff */
[----:B------:R-:W-:Y:S01]  /*95a0*/  IMAD.MOV.U32 R51, RZ, RZ, R59 ;  /* 0x000000ffff337224 */ /* 0x000fe200078e003b */
[----:B------:R-:W-:-:S02]  /*95b0*/  F2FP.F16.F32.PACK_AB R45, R64, R63 ;  /* 0x0000003f402d723e */ /* 0x000fc400000000ff */
[----:B------:R-:W-:Y:S01]  /*95c0*/  F2FP.F16.F32.PACK_AB R46, R48, R49 ;  /* 0x00000031302e723e */ /* 0x000fe200000000ff */
[----:B------:R-:W-:Y:S01]  /*95d0*/  IMAD.MOV.U32 R49, RZ, RZ, R61 ;  /* 0x000000ffff317224 */ /* 0x000fe200078e003d */
[----:B------:R-:W-:Y:S02]  /*95e0*/  F2FP.F16.F32.PACK_AB R50, R47, R158 ;  /* 0x0000009e2f32723e */ /* 0x000fe400000000ff */
[----:B------:R-:W-:Y:S02]  /*95f0*/  MOV R48, R60 ;  /* 0x0000003c00307202 */ /* 0x000fe40000000f00 */
[----:B------:R-:W-:-:S07]  /*9600*/  MOV R47, R65 ;  /* 0x00000041002f7202 */ /* 0x000fce0000000f00 */
.L_x_542:
[----:B------:R-:W-:Y:S05]  /*9610*/  BSYNC B1 ;  /* 0x0000000000017941 */ /* 0x000fea0003800000 */
.L_x_541:
[----:B--2---:R2:W-:Y:S01]  /*9620*/  STG.E.128 desc[UR36][R52.64], R44 ;  /* 0x0000002c34007986 */ /* 0x0045e2000c101d24 */
[----:B------:R-:W-:-:S13]  /*9630*/  ISETP.GE.AND P0, PT, R54, R151, PT ;  /* 0x000000973600720c */ /* 0x000fda0003f06270 */
[----:B------:R-:W-:Y:S05]  /*9640*/  @P0 BRA `(.L_x_491) ;  /* 0x0000000000f00947 */ /* 0x000fea0003800000 */
[--C-:B------:R-:W-:Y:S02]  /*9650*/  IADD3 R132, P0, P4, R104, R132, R54.reuse ;  /* 0x0000008468847210 */ /* 0x100fe40007c1e036 */
[----:B------:R-:W-:-:S04]  /*9660*/  SHF.R.S32.HI R54, RZ, 0x1f, R54 ;  /* 0x0000001fff367819 */ /* 0x000fc80000011436 */
[----:B------:R-:W-:Y:S02]  /*9670*/  IADD3.X R56, R101, R56, R54, P0, P4 ;  /* 0x0000003865387210 */ /* 0x000fe400007e8436 */
[----:B------:R-:W-:-:S04]  /*9680*/  LEA R120, P0, R132, R120, 0x1 ;  /* 0x0000007884787211 */ /* 0x000fc800078008ff */
[----:B------:R-:W-:-:S05]  /*9690*/  LEA.HI.X R121, R132, R121, R56, 0x1, P0 ;  /* 0x0000007984797211 */ /* 0x000fca00000f0c38 */
[----:B---3--:R3:W-:Y:S01]  /*96a0*/  STG.E.128 desc[UR36][R120.64], R48 ;  /* 0x0000003078007986 */ /* 0x0087e2000c101d24 */
[----:B------:R-:W-:Y:S05]  /*96b0*/  BRA `(.L_x_491) ;  /* 0x0000000000d47947 */ /* 0x000fea0003800000 */
.L_x_458:
[----:B------:R-:W-:-:S13]  /*96c0*/  ISETP.NE.AND P1, PT, R188, 0x3, PT ;  /* 0x00000003bc00780c */ /* 0x000fda0003f25270 */
[----:B------:R-:W-:Y:S05]  /*96d0*/  @!P1 BRA `(.L_x_543) ;  /* 0x0000000000049947 */ /* 0x000fea0003800000 */
[----:B------:R-:W-:Y:S01]  /*96e0*/  BPT.TRAP 0x1 ;  /* 0x000000040000795c */ /* 0x000fe20000300000 */
.L_x_543:
[----:B------:R-:W-:Y:S01]  /*96f0*/  LEA R3, R18, R2, 0x3 ;  /* 0x0000000212037211 */ /* 0x000fe200078e18ff */
[----:B------:R-:W-:Y:S01]  /*9700*/  IMAD R4, R26, -0x80, R27 ;  /* 0xffffff801a047824 */ /* 0x000fe200078e021b */
[----:B------:R-:W-:Y:S01]  /*9710*/  SHF.L.U32 R0, R186, 0x1f, RZ ;  /* 0x0000001fba007819 */ /* 0x000fe200000006ff */
[----:B------:R-:W-:Y:S03]  /*9720*/  BSSY B1, `(.L_x_544) ;  /* 0x0000005000017945 */ /* 0x000fe60003800000 */
[----:B------:R-:W0:Y:S01]  /*9730*/  SYNCS.PHASECHK.TRANS64.TRYWAIT P4, [R3+URZ+0x34890], R0 ;  /* 0x03489000030075a7 */ /* 0x000e22000808017f */
[----:B------:R-:W-:-:S04]  /*9740*/  VIMNMX R4, R4, 0x80, PT ;  /* 0x0000008004047848 */ /* 0x000fc80003fe0100 */
[----:B------:R-:W-:Y:S01]  /*9750*/  ISETP.GE.AND P0, PT, R19, R4, PT ;  /* 0x000000041300720c */ /* 0x000fe20003f06270 */
[----:B0-----:R-:W-:-:S12]  /*9760*/  @!P4 BRA `(.L_x_545) ;  /* 0x0000014c0098c947 */ /* 0x001fd80003800000 */
.L_x_764:
[----:B------:R-:W-:Y:S05]  /*9770*/  BSYNC B1 ;  /* 0x0000000000017941 */ /* 0x000fea0003800000 */
.L_x_544:
[----:B------:R-:W-:Y:S04]  /*9780*/  BSSY B1, `(.L_x_546) ;  /* 0x0000014000017945 */ /* 0x000fe80003800000 */
[----:B------:R-:W-:Y:S05]  /*9790*/  @P0 BRA `(.L_x_547) ;  /* 0x0000000000480947 */ /* 0x000fea0003800000 */
[----:B------:R-:W-:Y:S02]  /*97a0*/  ISETP.NE.AND P4, PT, R14, RZ, PT ;  /* 0x000000ff0e00720c */ /* 0x000fe40003f85270 */
[----:B------:R-:W-:-:S11]  /*97b0*/  ISETP.NE.AND P0, PT, R10, RZ, PT ;  /* 0x000000ff0a00720c */ /* 0x000fd60003f05270 */
[----:B------:R-:W1:Y:S04]  /*97c0*/  @P4 LDS.128 R44, [R55] ;  /* 0x00000000372c4984 */ /* 0x000e680000000c00 */
[----:B------:R-:W2:Y:S04]  /*97d0*/  @P0 LDS.128 R48, [R54] ;  /* 0x0000000036300984 */ /* 0x000ea80000000c00 */
[----:B-1----:R-:W-:Y:S01]  /*97e0*/  @P4 STG.E.128 desc[UR36][R56.64], R44 ;  /* 0x0000002c38004986 */ /* 0x002fe2000c101d24 */
[----:B------:R-:W-:-:S03]  /*97f0*/  ISETP.NE.AND P4, PT, R9, RZ, PT ;  /* 0x000000ff0900720c */ /* 0x000fc60003f85270 */
[----:B--2---:R-:W-:Y:S01]  /*9800*/  @P0 STG.E.128 desc[UR36][R56.64+0x40], R48 ;  /* 0x0000403038000986 */ /* 0x004fe2000c101d24 */
[----:B------:R-:W-:-:S09]  /*9810*/  ISETP.NE.AND P0, PT, R8, RZ, PT ;  /* 0x000000ff0800720c */ /* 0x000fd20003f05270 */
[----:B------:R-:W1:Y:S04]  /*9820*/  @P4 LDS.128 R44, [R55+0x4000] ;  /* 0x00400000372c4984 */ /* 0x000e680000000c00 */
[----:B------:R-:W2:Y:S04]  /*9830*/  @P0 LDS.128 R48, [R54+0x4000] ;  /* 0x0040000036300984 */ /* 0x000ea80000000c00 */
[----:B-1----:R-:W-:Y:S01]  /*9840*/  @P4 STG.E.128 desc[UR36][R56.64+0x80], R44 ;  /* 0x0000802c38004986 */ /* 0x002fe2000c101d24 */
[----:B------:R-:W-:-:S03]  /*9850*/  ISETP.NE.AND P4, PT, R6, RZ, PT ;  /* 0x000000ff0600720c */ /* 0x000fc60003f85270 */
[----:B--2---:R-:W-:Y:S01]  /*9860*/  @P0 STG.E.128 desc[UR36][R56.64+0xc0], R48 ;  /* 0x0000c03038000986 */ /* 0x004fe2000c101d24 */
[----:B------:R-:W-:-:S09]  /*9870*/  ISETP.NE.AND P0, PT, R7, RZ, PT ;  /* 0x000000ff0700720c */ /* 0x000fd20003f05270 */
[----:B------:R-:W1:Y:S04]  /*9880*/  @P4 LDS.128 R48, [R54+0x8000] ;  /* 0x0080000036304984 */ /* 0x000e680000000c00 */
[----:B------:R-:W2:Y:S04]  /*9890*/  @P0 LDS.128 R44, [R55+0x8000] ;  /* 0x00800000372c0984 */ /* 0x000ea80000000c00 */
[----:B-1----:R1:W-:Y:S04]  /*98a0*/  @P4 STG.E.128 desc[UR36][R56.64+0x140], R48 ;  /* 0x0001403038004986 */ /* 0x0023e8000c101d24 */
[----:B--2---:R1:W-:Y:S02]  /*98b0*/  @P0 STG.E.128 desc[UR36][R56.64+0x100], R44 ;  /* 0x0001002c38000986 */ /* 0x0043e4000c101d24 */
.L_x_547:
[----:B------:R-:W-:Y:S05]  /*98c0*/  BSYNC B1 ;  /* 0x0000000000017941 */ /* 0x000fea0003800000 */
.L_x_546:
[----:B------:R-:W-:-:S13]  /*98d0*/  ISETP.GE.AND P0, PT, R202, R4, PT ;  /* 0x00000004ca00720c */ /* 0x000fda0003f06270 */
[----:B------:R-:W-:Y:S05]  /*98e0*/  @P0 BRA `(.L_x_491) ;  /* 0x0000000000480947 */ /* 0x000fea0003800000 */
[----:B------:R-:W-:Y:S02]  /*98f0*/  ISETP.NE.AND P4, PT, R14, RZ, PT ;  /* 0x000000ff0e00720c */ /* 0x000fe40003f85270 */
[----:B------:R-:W-:-:S11]  /*9900*/  ISETP.NE.AND P0, PT, R9, RZ, PT ;  /* 0x000000ff0900720c */ /* 0x000fd60003f05270 */
[----:B-1----:R-:W1:Y:S04]  /*9910*/  @P4 LDS.128 R44, [R55+0x2000] ;  /* 0x00200000372c4984 */ /* 0x002e680000000c00 */
[----:B------:R-:W2:Y:S04]  /*9920*/  @P0 LDS.128 R48, [R55+0x6000] ;  /* 0x0060000037300984 */ /* 0x000ea80000000c00 */
        /* <DEDUP_REMOVED lines=14> */
.L_x_491:
[----:B------:R-:W-:Y:S05]  /*9a10*/  BSYNC B0 ;  /* 0x0000000000007941 */ /* 0x000fea0003800000 */
.L_x_457:
[----:B-1234-:R-:W1:Y:S01]  /*9a20*/  S2R R44, SR_TID.X ;  /* 0x00000000002c7919 */ /* 0x01ee620000002100 */
[----:B------:R-:W-:Y:S01]  /*9a30*/  @!PT LDS RZ, [RZ] ;  /* 0x00000000fffff984 */ /* 0x000fe20000000800 */
[----:B------:R-:W-:Y:S01]  /*9a40*/  @!PT LDS RZ, [RZ] ;  /* 0x00000000fffff984 */ /* 0x000fe20000000800 */
[----:B------:R-:W-:Y:S01]  /*9a50*/  @!PT LDS RZ, [RZ] ;  /* 0x00000000fffff984 */ /* 0x000fe20000000800 */
[----:B------:R-:W-:Y:S01]  /*9a60*/  @!PT LDS RZ, [RZ] ;  /* 0x00000000fffff984 */ /* 0x000fe20000000800 */
[----:B------:R2:W-:Y:S06]  /*9a70*/  MEMBAR.ALL.CTA ;  /* 0x0000000000007992 */ /* 0x0005ec0000008000 */
[----:B--2---:R-:W2:Y:S01]  /*9a80*/  FENCE.VIEW.ASYNC.S ;  /* 0x00000000000073c6 */ /* 0x004ea20000000000 */
[----:B------:R-:W-:Y:S05]  /*9a90*/  WARPSYNC.ALL ;  /* 0x0000000000007948 */ /* 0x000fea0003800000 */
[----:B------:R-:W-:Y:S01]  /*9aa0*/  BSSY B0, `(.L_x_548) ;  /* 0x0000009000007945 */ /* 0x000fe20003800000 */
[----:B-1----:R-:W-:Y:S01]  /*9ab0*/  LOP3.LUT R44, R44, 0x7f, RZ, 0xc0, !PT ;  /* 0x0000007f2c2c7812 */ /* 0x002fe200078ec0ff */
[----:B--2---:R1:W-:Y:S03]  /*9ac0*/  BAR.SYNC.DEFER_BLOCKING R155, 0x80 ;  /* 0x0002009b0000751d */ /* 0x0043e60000010000 */
[----:B------:R-:W-:-:S13]  /*9ad0*/  ISETP.NE.AND P0, PT, R44, RZ, PT ;  /* 0x000000ff2c00720c */ /* 0x000fda0003f05270 */
[----:B------:R-:W-:-:S05]  /*9ae0*/  @!P0 VIADD R44, R3, 0x348a0 ;  /* 0x000348a0032c8836 */ /* 0x000fca0000000000 */
[----:B------:R-:W-:-:S04]  /*9af0*/  @!P0 PRMT R44, RZ, 0x654, R44 ;  /* 0x00000654ff2c8816 */ /* 0x000fc8000000002c */
[----:B------:R1:W-:Y:S01]  /*9b00*/  @!P0 SYNCS.ARRIVE.TRANS64.RED.A1T0 RZ, [R44+URZ], RZ ;  /* 0x000000ff2cff89a7 */ /* 0x0003e2000810043f */
[----:B------:R-:W-:Y:S05]  /*9b10*/  @!P1 BRA `(.L_x_549) ;  /* 0x0000000000049947 */ /* 0x000fea0003800000 */
[----:B------:R-:W-:Y:S01]  /*9b20*/  BPT.TRAP 0x1 ;  /* 0x000000040000795c */ /* 0x000fe20000300000 */
.L_x_549:
[----:B------:R-:W-:Y:S05]  /*9b30*/  BSYNC B0 ;  /* 0x0000000000007941 */ /* 0x000fea0003800000 */
.L_x_548:
[----:B------:R-:W2:Y:S01]  /*9b40*/  SYNCS.PHASECHK.TRANS64.TRYWAIT P4, [R3+URZ+0x348b0], R0 ;  /* 0x0348b000030075a7 */ /* 0x000ea2000808017f */
[----:B------:R-:W-:Y:S01]  /*9b50*/  LEA R45, R18, R35, 0xe ;  /* 0x00000023122d7211 */ /* 0x000fe200078e70ff */
[----:B------:R-:W-:Y:S01]  /*9b60*/  ULDC.64 UR60, c[0x0][0x318] ;  /* 0x0000c600003c7ab9 */ /* 0x000fe20000000a00 */
[----:B------:R-:W-:Y:S01]  /*9b70*/  ULDC.64 UR38, c[0x0][0x308] ;  /* 0x0000c20000267ab9 */ /* 0x000fe20000000a00 */
[----:B------:R-:W-:Y:S01]  /*9b80*/  BSSY B0, `(.L_x_550) ;  /* 0x0000004000007945 */ /* 0x000fe20003800000 */
[----:B------:R-:W-:Y:S01]  /*9b90*/  ISETP.GE.AND P1, PT, R19, R4, PT ;  /* 0x000000041300720c */ /* 0x000fe20003f26270 */
[----:B------:R-:W-:Y:S02]  /*9ba0*/  IMAD.IADD R47, R124, 0x1, R45 ;  /* 0x000000017c2f7824 */ /* 0x000fe400078e022d */
[----:B--2---:R-:W-:Y:S10]  /*9bb0*/  @!P4 BRA `(.L_x_551) ;  /* 0x000001480098c947 */ /* 0x004ff40003800000 */
.L_x_765:
[----:B------:R-:W-:Y:S05]  /*9bc0*/  BSYNC B0 ;  /* 0x0000000000007941 */ /* 0x000fea0003800000 */
.L_x_550:
[----:B------:R-:W-:Y:S01]  /*9bd0*/  BSSY B0, `(.L_x_552) ;  /* 0x000001a000007945 */ /* 0x000fe20003800000 */
[----:B0-2---:R-:W-:Y:S01]  /*9be0*/  LEA R0, R45, R24, 0x1 ;  /* 0x000000182d007211 */ /* 0x005fe200078e08ff */
[----:B------:R-:W-:-:S04]  /*9bf0*/  IMAD.WIDE R52, R26, 0x80, R116 ;  /* 0x000000801a347825 */ /* 0x000fc800078e0274 */
[----:B------:R-:W-:Y:S01]  /*9c00*/  IMAD R56, R47, 0x2, R24 ;  /* 0x000000022f387824 */ /* 0x000fe200078e0218 */
[----:B------:R-:W-:Y:S06]  /*9c10*/  @P1 BRA `(.L_x_553) ;  /* 0x0000000000541947 */ /* 0x000fec0003800000 */
[----:B-1----:R-:W-:Y:S01]  /*9c20*/  MOV R44, R106 ;  /* 0x0000006a002c7202 */ /* 0x002fe20000000f00 */
[----:B------:R-:W-:Y:S01]  /*9c30*/  IMAD R47, R53, UR60, RZ ;  /* 0x0000003c352f7c24 */ /* 0x000fe2000f8e02ff */
[----:B------:R-:W-:Y:S01]  /*9c40*/  ULDC UR4, c[0x0][0x310] ;  /* 0x0000c40000047ab9 */ /* 0x000fe20000000800 */
[----:B------:R-:W-:Y:S01]  /*9c50*/  IMAD.MOV.U32 R45, RZ, RZ, R5 ;  /* 0x000000ffff2d7224 */ /* 0x000fe200078e0005 */
[----:B------:R-:W-:Y:S01]  /*9c60*/  ISETP.GE.AND P4, PT, R22, UR4, PT ;  /* 0x0000000416007c0c */ /* 0x000fe2000bf86270 */
[C---:B------:R-:W-:Y:S02]  /*9c70*/  IMAD R47, R52.reuse, UR61, R47 ;  /* 0x0000003d342f7c24 */ /* 0x040fe4000f8e022f */
[----:B------:R-:W-:-:S05]  /*9c80*/  IMAD.WIDE.U32 R44, R52, UR60, R44 ;  /* 0x0000003c342c7c25 */ /* 0x000fca000f8e002c */
[----:B------:R-:W-:Y:S02]  /*9c90*/  IADD3 R45, R45, R47, RZ ;  /* 0x0000002f2d2d7210 */ /* 0x000fe40007ffe0ff */
[----:B------:R-:W-:-:S04]  /*9ca0*/  LEA R54, P1, R44, UR38, 0x1 ;  /* 0x000000262c367c11 */ /* 0x000fc8000f8208ff */
[----:B------:R-:W-:Y:S02]  /*9cb0*/  LEA.HI.X R55, R44, UR39, R45, 0x1, P1 ;  /* 0x000000272c377c11 */ /* 0x000fe400088f0c2d */
[----:B------:R-:W-:Y:S01]  /*9cc0*/  ISETP.GE.AND P1, PT, R184, UR4, PT ;  /* 0x00000004b8007c0c */ /* 0x000fe2000bf26270 */
[----:B------:R-:W0:-:S12]  /*9cd0*/  @!P4 LDS.128 R44, [R0] ;  /* 0x00000000002cc984 */ /* 0x000e180000000c00 */
[----:B------:R-:W1:Y:S04]  /*9ce0*/  @!P1 LDS.128 R48, [R56] ;  /* 0x0000000038309984 */ /* 0x000e680000000c00 */
[----:B0-----:R-:W-:Y:S01]  /*9cf0*/  @!P4 STG.E.128 desc[UR36][R54.64], R44 ;  /* 0x0000002c3600c986 */ /* 0x001fe2000c101d24 */
[----:B------:R-:W-:-:S03]  /*9d00*/  ISETP.GE.AND P4, PT, R185, UR4, PT ;  /* 0x00000004b9007c0c */ /* 0x000fc6000bf86270 */
[----:B-1----:R-:W-:Y:S01]  /*9d10*/  @!P1 STG.E.128 desc[UR36][R54.64+0x40], R48 ;  /* 0x0000403036009986 */ /* 0x002fe2000c101d24 */
[----:B------:R-:W-:-:S09]  /*9d20*/  ISETP.GE.AND P1, PT, R102, UR4, PT ;  /* 0x0000000466007c0c */ /* 0x000fd2000bf26270 */
[----:B------:R-:W0:Y:S04]  /*9d30*/  @!P4 LDS.128 R44, [R0+0x4000] ;  /* 0x00400000002cc984 */ /* 0x000e280000000c00 */
[----:B------:R-:W1:Y:S04]  /*9d40*/  @!P1 LDS.128 R48, [R56+0x4000] ;  /* 0x0040000038309984 */ /* 0x000e680000000c00 */
[----:B0-----:R0:W-:Y:S04]  /*9d50*/  @!P4 STG.E.128 desc[UR36][R54.64+0x80], R44 ;  /* 0x0000802c3600c986 */ /* 0x0011e8000c101d24 */
[----:B-1----:R0:W-:Y:S02]  /*9d60*/  @!P1 STG.E.128 desc[UR36][R54.64+0xc0], R48 ;  /* 0x0000c03036009986 */ /* 0x0021e4000c101d24 */
.L_x_553:
[----:B------:R-:W-:Y:S05]  /*9d70*/  BSYNC B0 ;  /* 0x0000000000007941 */ /* 0x000fea0003800000 */
.L_x_552:
[----:B------:R-:W-:Y:S01]  /*9d80*/  ISETP.GE.AND P1, PT, R202, R4, PT ;  /* 0x00000004ca00720c */ /* 0x000fe20003f26270 */
[----:B------:R-:W-:-:S12]  /*9d90*/  BSSY B0, `(.L_x_554) ;  /* 0x0000018000007945 */ /* 0x000fd80003800000 */
[----:B------:R-:W-:Y:S05]  /*9da0*/  @P1 BRA `(.L_x_555) ;  /* 0x0000000000581947 */ /* 0x000fea0003800000 */
[----:B0-----:R-:W-:Y:S01]  /*9db0*/  IADD3 R47, P1, R52, 0x40, RZ ;  /* 0x00000040342f7810 */ /* 0x001fe20007f3e0ff */
[----:B------:R-:W-:Y:S01]  /*9dc0*/  ULDC UR4, c[0x0][0x310] ;  /* 0x0000c40000047ab9 */ /* 0x000fe20000000800 */
[----:B------:R-:W-:Y:S02]  /*9dd0*/  MOV R4, R106 ;  /* 0x0000006a00047202 */ /* 0x000fe40000000f00 */
[----:B------:R-:W-:Y:S01]  /*9de0*/  ISETP.GE.AND P4, PT, R22, UR4, PT ;  /* 0x0000000416007c0c */ /* 0x000fe2000bf86270 */
[----:B------:R-:W-:Y:S02]  /*9df0*/  IMAD.X R52, RZ, RZ, R53, P1 ;  /* 0x000000ffff347224 */ /* 0x000fe400008e0635 */
[----:B-1----:R-:W-:-:S04]  /*9e00*/  IMAD.WIDE.U32 R44, R47, UR60, R4 ;  /* 0x0000003c2f2c7c25 */ /* 0x002fc8000f8e0004 */
[----:B------:R-:W-:-:S04]  /*9e10*/  IMAD R52, R52, UR60, RZ ;  /* 0x0000003c34347c24 */ /* 0x000fc8000f8e02ff */
[----:B------:R-:W-:Y:S01]  /*9e20*/  IMAD R47, R47, UR61, R52 ;  /* 0x0000003d2f2f7c24 */ /* 0x000fe2000f8e0234 */
[----:B------:R-:W-:-:S03]  /*9e30*/  LEA R52, P1, R44, UR38, 0x1 ;  /* 0x000000262c347c11 */ /* 0x000fc6000f8208ff */
[----:B------:R-:W-:-:S05]  /*9e40*/  IMAD.IADD R45, R45, 0x1, R47 ;  /* 0x000000012d2d7824 */ /* 0x000fca00078e022f */
[----:B------:R-:W-:Y:S02]  /*9e50*/  LEA.HI.X R53, R44, UR39, R45, 0x1, P1 ;  /* 0x000000272c357c11 */ /* 0x000fe400088f0c2d */
[----:B------:R-:W-:Y:S01]  /*9e60*/  ISETP.GE.AND P1, PT, R185, UR4, PT ;  /* 0x00000004b9007c0c */ /* 0x000fe2000bf26270 */
[----:B------:R-:W0:-:S12]  /*9e70*/  @!P4 LDS.128 R44, [R0+0x2000] ;  /* 0x00200000002cc984 */ /* 0x000e180000000c00 */
[----:B------:R-:W1:Y:S04]  /*9e80*/  @!P1 LDS.128 R48, [R0+0x6000] ;  /* 0x0060000000309984 */ /* 0x000e680000000c00 */
        /* <DEDUP_REMOVED lines=8> */
.L_x_555:
[----:B------:R-:W-:Y:S05]  /*9f10*/  BSYNC B0 ;  /* 0x0000000000007941 */ /* 0x000fea0003800000 */
.L_x_554:
[----:B------:R-:W-:Y:S01]  /*9f20*/  @!PT LDS RZ, [RZ] ;  /* 0x00000000fffff984 */ /* 0x000fe20000000800 */
[----:B------:R-:W-:Y:S01]  /*9f30*/  @!PT LDS RZ, [RZ] ;  /* 0x00000000fffff984 */ /* 0x000fe20000000800 */
[----:B------:R-:W-:Y:S01]  /*9f40*/  @!PT LDS RZ, [RZ] ;  /* 0x00000000fffff984 */ /* 0x000fe20000000800 */
[----:B------:R-:W-:Y:S01]  /*9f50*/  @!PT LDS RZ, [RZ] ;  /* 0x00000000fffff984 */ /* 0x000fe20000000800 */
[----:B------:R3:W-:Y:S06]  /*9f60*/  MEMBAR.ALL.CTA ;  /* 0x0000000000007992 */ /* 0x0007ec0000008000 */
[----:B---3--:R-:W3:Y:S02]  /*9f70*/  FENCE.VIEW.ASYNC.S ;  /* 0x00000000000073c6 */ /* 0x008ee40000000000 */
[----:B---3--:R3:W-:Y:S01]  /*9f80*/  BAR.SYNC.DEFER_BLOCKING R155, 0x80 ;  /* 0x0002009b0000751d */ /* 0x0087e20000010000 */
[----:B------:R-:W-:Y:S01]  /*9f90*/  ISETP.NE.AND P4, PT, R118, RZ, PT ;  /* 0x000000ff7600720c */ /* 0x000fe20003f85270 */
[----:B------:R-:W-:Y:S01]  /*9fa0*/  VIADD R18, R18, 0x1 ;  /* 0x0000000112127836 */ /* 0x000fe20000000000 */
[----:B------:R-:W-:-:S04]  /*9fb0*/  @!P0 IADD3 R3, R3, 0x348c0, RZ ;  /* 0x000348c003038810 */ /* 0x000fc80007ffe0ff */
[----:B------:R-:W-:Y:S02]  /*9fc0*/  @!P0 PRMT R3, RZ, 0x654, R3 ;  /* 0x00000654ff038816 */ /* 0x000fe40000000003 */
[----:B------:R-:W-:-:S04]  /*9fd0*/  ISETP.NE.AND P1, PT, R18, 0x2, PT ;  /* 0x000000021200780c */ /* 0x000fc80003f25270 */
[----:B------:R-:W-:Y:S01]  /*9fe0*/  SEL R18, R18, RZ, P1 ;  /* 0x000000ff12127207 */ /* 0x000fe20000800000 */
[----:B------:R4:W-:Y:S01]  /*9ff0*/  @!P0 SYNCS.ARRIVE.TRANS64.RED.A1T0 RZ, [R3+URZ], RZ ;  /* 0x000000ff03ff89a7 */ /* 0x0009e2000810043f */
[----:B------:R-:W-:Y:S02]  /*a000*/  PLOP3.LUT P0, PT, PT, PT, PT, 0x8, 0x0 ;  /* 0x000000000000781c */ /* 0x000fe40003f0e170 */
[----:B----4-:R-:W-:-:S04]  /*a010*/  SEL R3, RZ, 0x1, P1 ;  /* 0x00000001ff037807 */ /* 0x010fc80000800000 */
[----:B------:R-:W-:Y:S01]  /*a020*/  LOP3.LUT R186, R186, R3, RZ, 0x3c, !PT ;  /* 0x00000003baba7212 */ /* 0x000fe200078e3cff */
[----:B---3--:R-:W-:Y:S06]  /*a030*/  @P4 BRA `(.L_x_556) ;  /* 0xffffff8400744947 */ /* 0x008fec000383ffff */
.L_x_452:
[----:B------:R-:W-:Y:S01]  /*a040*/  BSSY B0, `(.L_x_557) ;  /* 0x000002c000007945 */ /* 0x000fe20003800000 */
[----:B------:R-:W-:Y:S01]  /*a050*/  ISETP.GE.AND P2, PT, R152, 0x1, PT ;  /* 0x000000019800780c */ /* 0x000fe20003f46270 */
[----:B------:R-:W-:Y:S01]  /*a060*/  IMAD.MOV.U32 R0, RZ, RZ, RZ ;  /* 0x000000ffff007224 */ /* 0x000fe200078e00ff */
[----:B------:R-:W-:Y:S02]  /*a070*/  PLOP3.LUT P1, PT, PT, PT, PT, 0x80, 0x0 ;  /* 0x000000000000781c */ /* 0x000fe40003f2f070 */
[----:B------:R-:W-:Y:S02]  /*a080*/  CS2R R86, SRZ ;  /* 0x0000000000567805 */ /* 0x000fe4000001ff00 */
[----:B------:R-:W-:Y:S02]  /*a090*/  MOV R3, RZ ;  /* 0x000000ff00037202 */ /* 0x000fe40000000f00 */
[----:B------:R-:W-:Y:S02]  /*a0a0*/  CS2R R84, SRZ ;  /* 0x0000000000547805 */ /* 0x000fe4000001ff00 */
[----:B------:R-:W-:-:S02]  /*a0b0*/  CS2R R82, SRZ ;  /* 0x0000000000527805 */ /* 0x000fc4000001ff00 */
[----:B------:R-:W-:Y:S02]  /*a0c0*/  CS2R R80, SRZ ;  /* 0x0000000000507805 */ /* 0x000fe4000001ff00 */
[----:B------:R-:W-:Y:S01]  /*a0d0*/  MOV R35, RZ ;  /* 0x000000ff00237202 */ /* 0x000fe20000000f00 */
[----:B------:R-:W-:Y:S01]  /*a0e0*/  IMAD.MOV.U32 R78, RZ, RZ, RZ ;  /* 0x000000ffff4e7224 */ /* 0x000fe200078e00ff */
[----:B------:R-:W-:Y:S02]  /*a0f0*/  CS2R R76, SRZ ;  /* 0x00000000004c7805 */ /* 0x000fe4000001ff00 */
[----:B------:R-:W-:Y:S02]  /*a100*/  CS2R R74, SRZ ;  /* 0x00000000004a7805 */ /* 0x000fe4000001ff00 */
[----:B------:R-:W-:Y:S02]  /*a110*/  MOV R73, RZ ;  /* 0x000000ff00497202 */ /* 0x000fe40000000f00 */
[----:B------:R-:W-:-:S02]  /*a120*/  CS2R R32, SRZ ;  /* 0x0000000000207805 */ /* 0x000fc4000001ff00 */
[----:B------:R-:W-:Y:S01]  /*a130*/  CS2R R30, SRZ ;  /* 0x00000000001e7805 */ /* 0x000fe2000001ff00 */
[----:B------:R-:W-:Y:S01]  /*a140*/  IMAD.MOV.U32 R70, RZ, RZ, RZ ;  /* 0x000000ffff467224 */ /* 0x000fe200078e00ff */
[----:B------:R-:W-:Y:S02]  /*a150*/  CS2R R68, SRZ ;  /* 0x0000000000447805 */ /* 0x000fe4000001ff00 */
[----:B------:R-:W-:Y:S02]  /*a160*/  CS2R R66, SRZ ;  /* 0x0000000000427805 */ /* 0x000fe4000001ff00 */
[----:B------:R-:W-:Y:S02]  /*a170*/  CS2R R64, SRZ ;  /* 0x0000000000407805 */ /* 0x000fe4000001ff00 */
[----:B------:R-:W-:Y:S02]  /*a180*/  CS2R R62, SRZ ;  /* 0x00000000003e7805 */ /* 0x000fe4000001ff00 */
[----:B------:R-:W-:-:S02]  /*a190*/  CS2R R60, SRZ ;  /* 0x00000000003c7805 */ /* 0x000fc4000001ff00 */
[----:B------:R-:W-:Y:S02]  /*a1a0*/  CS2R R58, SRZ ;  /* 0x00000000003a7805 */ /* 0x000fe4000001ff00 */
[----:B------:R-:W-:Y:S02]  /*a1b0*/  CS2R R56, SRZ ;  /* 0x0000000000387805 */ /* 0x000fe4000001ff00 */
[----:B0-----:R-:W-:Y:S02]  /*a1c0*/  CS2R R54, SRZ ;  /* 0x0000000000367805 */ /* 0x001fe4000001ff00 */
[----:B--2---:R-:W-:Y:S02]  /*a1d0*/  CS2R R52, SRZ ;  /* 0x0000000000347805 */ /* 0x004fe4000001ff00 */
[----:B------:R-:W-:Y:S02]  /*a1e0*/  CS2R R50, SRZ ;  /* 0x0000000000327805 */ /* 0x000fe4000001ff00 */
[----:B------:R-:W-:-:S02]  /*a1f0*/  CS2R R48, SRZ ;  /* 0x0000000000307805 */ /* 0x000fc4000001ff00 */
[----:B------:R-:W-:Y:S02]  /*a200*/  CS2R R46, SRZ ;  /* 0x00000000002e7805 */ /* 0x000fe4000001ff00 */
[----:B-1----:R-:W-:Y:S02]  /*a210*/  CS2R R44, SRZ ;  /* 0x00000000002c7805 */ /* 0x002fe4000001ff00 */
[----:B------:R-:W-:Y:S02]  /*a220*/  CS2R R42, SRZ ;  /* 0x00000000002a7805 */ /* 0x000fe4000001ff00 */
[----:B------:R-:W-:Y:S02]  /*a230*/  CS2R R40, SRZ ;  /* 0x0000000000287805 */ /* 0x000fe4000001ff00 */
[----:B------:R-:W-:Y:S02]  /*a240*/  CS2R R38, SRZ ;  /* 0x0000000000267805 */ /* 0x000fe4000001ff00 */
[----:B------:R-:W-:-:S02]  /*a250*/  CS2R R36, SRZ ;  /* 0x0000000000247805 */ /* 0x000fc4000001ff00 */
[----:B------:R-:W-:Y:S01]  /*a260*/  MOV R91, RZ ;  /* 0x000000ff005b7202 */ /* 0x000fe20000000f00 */
[----:B------:R-:W-:Y:S01]  /*a270*/  IMAD.MOV.U32 R88, RZ, RZ, RZ ;  /* 0x000000ffff587224 */ /* 0x000fe200078e00ff */
[----:B------:R-:W-:Y:S01]  /*a280*/  MOV R26, RZ ;  /* 0x000000ff001a7202 */ /* 0x000fe20000000f00 */
[----:B------:R-:W-:Y:S01]  /*a290*/  IMAD.MOV.U32 R93, RZ, RZ, RZ ;  /* 0x000000ffff5d7224 */ /* 0x000fe200078e00ff */
[----:B------:R-:W-:Y:S02]  /*a2a0*/  CS2R R10, SRZ ;  /* 0x00000000000a7805 */ /* 0x000fe4000001ff00 */
[----:B------:R-:W-:Y:S01]  /*a2b0*/  MOV R28, RZ ;  /* 0x000000ff001c7202 */ /* 0x000fe20000000f00 */
[----:B------:R-:W-:Y:S01]  /*a2c0*/  IMAD.MOV.U32 R95, RZ, RZ, RZ ;  /* 0x000000ffff5f7224 */ /* 0x000fe200078e00ff */
[----:B------:R-:W-:Y:S06]  /*a2d0*/  @P0 BRA `(.L_x_558) ;  /* 0x0000000000080947 */ /* 0x000fec0003800000 */
[----:B------:R-:W0:Y:S02]  /*a2e0*/  FENCE.VIEW.ASYNC.G ;  /* 0x00000000000073c6 */ /* 0x000e240000000100 */
[----:B0-----:R-:W-:Y:S06]  /*a2f0*/  BAR.ARV 0xc, 0x120 ;  /* 0x0304800000007b1d */ /* 0x001fec0000002000 */
.L_x_558:
[----:B------:R-:W-:Y:S05]  /*a300*/  BSYNC B0 ;  /* 0x0000000000007941 */ /* 0x000fea0003800000 */
.L_x_557:
[----:B------:R-:W-:Y:S01]  /*a310*/  MOV R89, RZ ;  /* 0x000000ff00597202 */ /* 0x000fe20000000f00 */
[----:B------:R-:W-:Y:S01]  /*a320*/  IMAD.MOV.U32 R24, RZ, RZ, RZ ;  /* 0x000000ffff187224 */ /* 0x000fe200078e00ff */
[----:B------:R-:W-:Y:S06]  /*a330*/  @!P2 BRA `(.L_x_559) ;  /* 0x000000c80000a947 */ /* 0x000fec0003800000 */
[----:B------:R-:W0:Y:S01]  /*a340*/  SHFL.IDX PT, R0, R219, RZ, 0x1f ;  /* 0x00001fffdb007589 */ /* 0x000e2200000e0000 */
[----:B------:R-:W-:-:S04]  /*a350*/  LOP3.LUT P0, RZ, R208, 0x3ff, RZ, 0xc0, !PT ;  /* 0x000003ffd0ff7812 */ /* 0x000fc8000780c0ff */
[----:B------:R-:W-:Y:S02]  /*a360*/  P2R R24, PR, RZ, 0x1 ;  /* 0x00000001ff187803 */ /* 0x000fe40000000000 */
[----:B0-----:R-:W-:-:S04]  /*a370*/  LEA.HI R3, R0, R0, RZ, 0x1 ;  /* 0x0000000000037211 */ /* 0x001fc800078f08ff */
[----:B------:R-:W-:-:S04]  /*a380*/  LOP3.LUT R3, R3, 0x1e, RZ, 0xc0, !PT ;  /* 0x0000001e03037812 */ /* 0x000fc800078ec0ff */
[----:B------:R-:W-:-:S05]  /*a390*/  IADD3 R3, R0, -R3, RZ ;  /* 0x8000000300037210 */ /* 0x000fca0007ffe0ff */
[----:B------:R-:W-:-:S05]  /*a3a0*/  IMAD R3, R3, 0x2000, R208 ;  /* 0x0000200003037824 */ /* 0x000fca00078e02d0 */
[----:B------:R-:W-:-:S04]  /*a3b0*/  SHF.R.U32.HI R3, RZ, 0x4, R3 ;  /* 0x00000004ff037819 */ /* 0x000fc80000011603 */
[----:B------:R-:W-:Y:S01]  /*a3c0*/  LOP3.LUT R40, R3, 0x3fff, RZ, 0xc0, !PT ;  /* 0x00003fff03287812 */ /* 0x000fe200078ec0ff */
[----:B------:R-:W-:Y:S06]  /*a3d0*/  @!P0 BRA `(.L_x_560) ;  /* 0x0000000000408947 */ /* 0x000fec0003800000 */
        /* <DEDUP_REMOVED lines=16> */
.L_x_560:
[----:B------:R-:W-:Y:S02]  /*a4e0*/  ULDC UR4, c[0x0][0x3d4] ;  /* 0x0000f50000047ab9 */ /* 0x000fe40000000800 */
[----:B------:R-:W-:-:S13]  /*a4f0*/  ISETP.LT.AND P0, PT, RZ, UR4, PT ;  /* 0x00000004ff007c0c */ /* 0x000fda000bf01270 */
[----:B------:R-:W-:Y:S05]  /*a500*/  @P0 BRA `(.L_x_561) ;  /* 0x00000000003c0947 */ /* 0x000fea0003800000 */
[----:B------:R-:W-:-:S04]  /*a510*/  LEA.HI R0, R203, R203, RZ, 0x1 ;  /* 0x000000cbcb007211 */ /* 0x000fc800078f08ff */
[----:B------:R-:W-:-:S05]  /*a520*/  LOP3.LUT R0, R0, 0xfffffffe, RZ, 0xc0, !PT ;  /* 0xfffffffe00007812 */ /* 0x000fca00078ec0ff */
[----:B------:R-:W-:-:S05]  /*a530*/  IMAD.IADD R0, R203, 0x1, -R0 ;  /* 0x00000001cb007824 */ /* 0x000fca00078e0a00 */
[----:B------:R-:W-:-:S04]  /*a540*/  SHF.L.U32 R3, R0, 0x1f, RZ ;  /* 0x0000001f00037819 */ /* 0x000fc800000006ff */
[----:B------:R0:W1:Y:S03]  /*a550*/  SYNCS.PHASECHK.TRANS64.TRYWAIT P0, [R2+URZ+0x34800], R3 ;  /* 0x03480003020075a7 */ /* 0x000066000800017f */
[----:B-1----:R-:W-:Y:S05]  /*a560*/  @!P0 NANOSLEEP.SYNCS 0x989680 ;  /* 0x009896800000895d */ /* 0x002fea0003900000 */
[----:B------:R-:W1:Y:S01]  /*a570*/  @!P0 SYNCS.PHASECHK.TRANS64 P0, [R2+URZ+0x34800], R3 ;  /* 0x03480003020085a7 */ /* 0x000e62000800007f */
[----:B------:R-:W-:Y:S04]  /*a580*/  BSSY B0, `(.L_x_562) ;  /* 0x0000006000007945 */ /* 0x000fe80003800000 */
[----:B-1----:R-:W-:Y:S05]  /*a590*/  @P0 BRA `(.L_x_563) ;  /* 0x0000000000100947 */ /* 0x002fea0003800000 */
.L_x_564:
[----:B-1----:R1:W2:Y:S02]  /*a5a0*/  SYNCS.PHASECHK.TRANS64.TRYWAIT P0, [R2+URZ+0x34800], R3 ;  /* 0x03480003020075a7 */ /* 0x0022a4000800017f */
[----:B--2---:R-:W-:Y:S05]  /*a5b0*/  @!P0 NANOSLEEP.SYNCS 0x989680 ;  /* 0x009896800000895d */ /* 0x004fea0003900000 */
[----:B------:R-:W2:Y:S02]  /*a5c0*/  @!P0 SYNCS.PHASECHK.TRANS64 P0, [R2+URZ+0x34800], R3 ;  /* 0x03480003020085a7 */ /* 0x000ea4000800007f */
[----:B--2---:R-:W-:Y:S05]  /*a5d0*/  @!P0 BRA `(.L_x_564) ;  /* 0xfffffffc00f08947 */ /* 0x004fea000383ffff */
.L_x_563:
[----:B------:R-:W-:Y:S05]  /*a5e0*/  BSYNC B0 ;  /* 0x0000000000007941 */ /* 0x000fea0003800000 */
.L_x_562:
[----:B------:R-:W-:Y:S05]  /*a5f0*/  BRA `(.L_x_565) ;  /* 0x0000005800087947 */ /* 0x000fea0003800000 */
.L_x_561:
[----:B-----5:R-:W-:Y:S01]  /*a600*/  SHF.R.S32.HI R0, RZ, 0x1f, R147 ;  /* 0x0000001fff007819 */ /* 0x020fe20000011493 */
[----:B------:R-:W-:Y:S01]  /*a610*/  ULDC.64 UR4, c[0x0][0x3d8] ;  /* 0x0000f60000047ab9 */ /* 0x000fe20000000a00 */
[----:B------:R-:W-:Y:S01]  /*a620*/  ULDC.64 UR6, c[0x0][0x3e8] ;  /* 0x0000fa0000067ab9 */ /* 0x000fe20000000a00 */
[----:B------:R-:W-:Y:S01]  /*a630*/  IMAD.WIDE.U32 R38, R147, UR4, RZ ;  /* 0x0000000493267c25 */ /* 0x000fe2000f8e00ff */
[----:B------:R-:W-:Y:S02]  /*a640*/  SHF.R.S32.HI R8, RZ, 0x1f, R16 ;  /* 0x0000001fff087819 */ /* 0x000fe40000011410 */
[----:B------:R-:W-:Y:S01]  /*a650*/  ISETP.NE.AND P5, PT, R24, RZ, PT ;  /* 0x000000ff1800720c */ /* 0x000fe20003fa5270 */
[----:B------:R-:W-:Y:S01]  /*a660*/  IMAD R4, R0, UR4, RZ ;  /* 0x0000000400047c24 */ /* 0x000fe2000f8e02ff */
[----:B------:R-:W-:-:S03]  /*a670*/  SHF.R.S32.HI R10, RZ, 0x1f, R22 ;  /* 0x0000001fff0a7819 */ /* 0x000fc60000011416 */
[----:B------:R-:W-:Y:S01]  /*a680*/  IMAD R9, R147, UR5, R4 ;  /* 0x0000000593097c24 */ /* 0x000fe2000f8e0204 */
[----:B------:R-:W-:Y:S01]  /*a690*/  ULDC.64 UR4, c[0x0][0x3c8] ;  /* 0x0000f20000047ab9 */ /* 0x000fe20000000a00 */
[----:B------:R-:W-:Y:S01]  /*a6a0*/  IMAD R4, R0, UR6, RZ ;  /* 0x0000000600047c24 */ /* 0x000fe2000f8e02ff */
[----:B------:R-:W-:Y:S02]  /*a6b0*/  IADD3 R0, P0, R16, R38, RZ ;  /* 0x0000002610007210 */ /* 0x000fe40007f1e0ff */
[----:B------:R-:W-:Y:S01]  /*a6c0*/  IADD3 R9, R9, R39, RZ ;  /* 0x0000002709097210 */ /* 0x000fe20007ffe0ff */
[C---:B------:R-:W-:Y:S01]  /*a6d0*/  IMAD R39, R147.reuse, UR7, R4 ;  /* 0x0000000793277c24 */ /* 0x040fe2000f8e0204 */
[----:B------:R-:W-:Y:S01]  /*a6e0*/  LEA R34, P2, R0, UR4, 0x1 ;  /* 0x0000000400227c11 */ /* 0x000fe2000f8408ff */
[----:B------:R-:W-:Y:S01]  /*a6f0*/  IMAD.WIDE.U32 R4, R147, UR6, RZ ;  /* 0x0000000693047c25 */ /* 0x000fe2000f8e00ff */
[----:B------:R-:W-:Y:S01]  /*a700*/  LEA R36, P1, R38, UR4, 0x1 ;  /* 0x0000000426247c11 */ /* 0x000fe2000f8208ff */
[----:B------:R-:W-:-:S02]  /*a710*/  ULDC.64 UR6, c[0x0][0x3e0] ;  /* 0x0000f80000067ab9 */ /* 0x000fc40000000a00 */
[----:B------:R-:W-:Y:S01]  /*a720*/  IMAD.X R3, R8, 0x1, R9, P0 ;  /* 0x0000000108037824 */ /* 0x000fe200000e0609 */
[-C--:B------:R-:W-:Y:S02]  /*a730*/  IADD3 R7, P3, R16, R4.reuse, RZ ;  /* 0x0000000410077210 */ /* 0x080fe40007f7e0ff */
[----:B------:R-:W-:Y:S02]  /*a740*/  IADD3 R39, R39, R5, RZ ;  /* 0x0000000527277210 */ /* 0x000fe40007ffe0ff */
[----:B------:R-:W-:Y:S02]  /*a750*/  LEA.HI.X R35, R0, UR5, R3, 0x1, P2 ;  /* 0x0000000500237c11 */ /* 0x000fe400090f0c03 */
[----:B------:R-:W-:Y:S01]  /*a760*/  IADD3 R0, P4, R22, R4, RZ ;  /* 0x0000000416007210 */ /* 0x000fe20007f9e0ff */
[----:B------:R-:W-:Y:S01]  /*a770*/  IMAD.X R8, R8, 0x1, R39, P3 ;  /* 0x0000000108087824 */ /* 0x000fe200018e0627 */
[----:B------:R-:W-:Y:S02]  /*a780*/  IADD3 R6, P0, R22, R38, RZ ;  /* 0x0000002616067210 */ /* 0x000fe40007f1e0ff */
[----:B------:R-:W-:Y:S01]  /*a790*/  LEA.HI.X R38, R38, UR5, R9, 0x1, P1 ;  /* 0x0000000526267c11 */ /* 0x000fe200088f0c09 */
[C---:B------:R-:W-:Y:S01]  /*a7a0*/  IMAD.X R3, R10.reuse, 0x1, R39, P4 ;  /* 0x000000010a037824 */ /* 0x040fe200020e0627 */
[----:B------:R-:W-:-:S02]  /*a7b0*/  IADD3.X R5, R10, R9, RZ, P0, !PT ;  /* 0x000000090a057210 */ /* 0x000fc400007fe4ff */
[C---:B------:R-:W-:Y:S02]  /*a7c0*/  LEA R42, P1, R7.reuse, UR6, 0x1 ;  /* 0x00000006072a7c11 */ /* 0x040fe4000f8208ff */
[----:B------:R-:W-:Y:S02]  /*a7d0*/  LEA R44, P2, R6, UR4, 0x1 ;  /* 0x00000004062c7c11 */ /* 0x000fe4000f8408ff */
[----:B------:R-:W-:Y:S02]  /*a7e0*/  LEA R46, P3, R0, UR6, 0x1 ;  /* 0x00000006002e7c11 */ /* 0x000fe4000f8608ff */
[----:B------:R-:W-:Y:S02]  /*a7f0*/  LEA R37, P0, R4, UR6, 0x1 ;  /* 0x0000000604257c11 */ /* 0x000fe4000f8008ff */
[----:B------:R-:W-:Y:S02]  /*a800*/  LEA.HI.X R43, R7, UR7, R8, 0x1, P1 ;  /* 0x00000007072b7c11 */ /* 0x000fe400088f0c08 */
[----:B------:R-:W-:-:S02]  /*a810*/  LEA.HI.X R45, R6, UR5, R5, 0x1, P2 ;  /* 0x00000005062d7c11 */ /* 0x000fc400090f0c05 */
[----:B------:R-:W-:Y:S02]  /*a820*/  LEA.HI.X R47, R0, UR7, R3, 0x1, P3 ;  /* 0x00000007002f7c11 */ /* 0x000fe400098f0c03 */
[----:B------:R-:W-:Y:S01]  /*a830*/  LEA.HI.X R39, R4, UR7, R39, 0x1, P0 ;  /* 0x0000000704277c11 */ /* 0x000fe200080f0c27 */
        /* <DEDUP_REMOVED lines=16> */
[----:B-1----:R-:W-:Y:S05]  /*a940*/  CALL.ABS.NOINC R14 ;  /* 0x000000000e007343 */ /* 0x002fea0003c00000 */
.L_x_566:
[----:B------:R-:W-:Y:S01]  /*a950*/  ULDC.U8 UR4, c[0x0][0x3f0] ;  /* 0x0000fc0000047ab9 */ /* 0x000fe20000000000 */
[----:B------:R-:W-:Y:S01]  /*a960*/  IMAD R0, R149, -0x80, R154 ;  /* 0xffffff8095007824 */ /* 0x000fe200078e029a */
[----:B------:R-:W-:Y:S01]  /*a970*/  ISETP.NE.AND P0, PT, RZ, UR4, PT ;  /* 0x00000004ff007c0c */ /* 0x000fe2000bf05270 */
[----:B------:R-:W-:Y:S03]  /*a980*/  BSSY B0, `(.L_x_567) ;  /* 0x0000541000007945 */ /* 0x000fe60003800000 */
[----:B------:R-:W-:-:S09]  /*a990*/  VIMNMX R0, R0, 0x80, PT ;  /* 0x0000008000007848 */ /* 0x000fd20003fe0100 */
[----:B------:R-:W-:Y:S05]  /*a9a0*/  @!P0 BRA `(.L_x_568) ;  /* 0x0000002800688947 */ /* 0x000fea0003800000 */
        /* <DEDUP_REMOVED lines=13> */
[----:B------:R-:W-:Y:S01]  /*aa80*/  CS2R R32, SRZ ;  /* 0x0000000000207805 */ /* 0x000fe2000001ff00 */
[----:B------:R-:W-:Y:S06]  /*aa90*/  @P0 BRA `(.L_x_570) ;  /* 0x0000000000900947 */ /* 0x000fec0003800000 */
[C---:B------:R-:W-:Y:S01]  /*aaa0*/  VIADD R3, R16.reuse, 0x10 ;  /* 0x0000001010037836 */ /* 0x040fe20000000000 */
[----:B------:R-:W-:Y:S01]  /*aab0*/  ULDC UR4, c[0x0][0x3d4] ;  /* 0x0000f50000047ab9 */ /* 0x000fe20000000800 */
[C---:B------:R-:W-:Y:S01]  /*aac0*/  VIADD R5, R16.reuse, 0x30 ;  /* 0x0000003010057836 */ /* 0x040fe20000000000 */
[C---:B------:R-:W-:Y:S01]  /*aad0*/  IADD3 R4, R16.reuse, 0x20, RZ ;  /* 0x0000002010047810 */ /* 0x040fe20007ffe0ff */
[C---:B------:R-:W-:Y:S01]  /*aae0*/  VIADD R6, R16.reuse, 0x50 ;  /* 0x0000005010067836 */ /* 0x040fe20000000000 */
[----:B------:R-:W-:Y:S02]  /*aaf0*/  ISETP.GE.AND P2, PT, R3, UR4, PT ;  /* 0x0000000403007c0c */ /* 0x000fe4000bf46270 */
[----:B------:R-:W-:Y:S02]  /*ab00*/  CS2R R20, SRZ ;  /* 0x0000000000147805 */ /* 0x000fe4000001ff00 */
[----:B------:R-:W-:Y:S02]  /*ab10*/  IADD3 R3, R16, 0x40, RZ ;  /* 0x0000004010037810 */ /* 0x000fe40007ffe0ff */
[----:B------:R-:W-:-:S02]  /*ab20*/  CS2R R24, SRZ ;  /* 0x0000000000187805 */ /* 0x000fc4000001ff00 */
[----:B------:R-:W-:Y:S02]  /*ab30*/  ISETP.GE.AND P1, PT, R16, UR4, PT ;  /* 0x0000000410007c0c */ /* 0x000fe4000bf26270 */
[----:B------:R-:W-:Y:S02]  /*ab40*/  CS2R R26, SRZ ;  /* 0x00000000001a7805 */ /* 0x000fe4000001ff00 */
[----:B------:R-:W-:Y:S02]  /*ab50*/  ISETP.GE.AND P3, PT, R4, UR4, PT ;  /* 0x0000000404007c0c */ /* 0x000fe4000bf66270 */
[----:B------:R-:W-:Y:S02]  /*ab60*/  CS2R R28, SRZ ;  /* 0x00000000001c7805 */ /* 0x000fe4000001ff00 */
[----:B------:R-:W-:Y:S02]  /*ab70*/  ISETP.GE.AND P4, PT, R5, UR4, PT ;  /* 0x0000000405007c0c */ /* 0x000fe4000bf86270 */
[----:B------:R-:W-:-:S02]  /*ab80*/  CS2R R30, SRZ ;  /* 0x00000000001e7805 */ /* 0x000fc4000001ff00 */
[----:B------:R-:W-:Y:S02]  /*ab90*/  ISETP.GE.AND P5, PT, R3, UR4, PT ;  /* 0x0000000403007c0c */ /* 0x000fe4000bfa6270 */
[----:B------:R-:W-:Y:S02]  /*aba0*/  CS2R R32, SRZ ;  /* 0x0000000000207805 */ /* 0x000fe4000001ff00 */
[----:B------:R-:W-:Y:S02]  /*abb0*/  ISETP.GE.AND P6, PT, R6, UR4, PT ;  /* 0x0000000406007c0c */ /* 0x000fe4000bfc6270 */
[----:B------:R-:W-:Y:S02]  /*abc0*/  CS2R R8, SRZ ;  /* 0x0000000000087805 */ /* 0x000fe4000001ff00 */
[----:B------:R-:W-:Y:S02]  /*abd0*/  CS2R R10, SRZ ;  /* 0x00000000000a7805 */ /* 0x000fe4000001ff00 */
[----:B------:R-:W-:-:S02]  /*abe0*/  CS2R R12, SRZ ;  /* 0x00000000000c7805 */ /* 0x000fc4000001ff00 */
[----:B------:R-:W-:Y:S02]  /*abf0*/  CS2R R14, SRZ ;  /* 0x00000000000e7805 */ /* 0x000fe4000001ff00 */
[----:B------:R-:W-:Y:S02]  /*ac00*/  CS2R R6, SRZ ;  /* 0x0000000000067805 */ /* 0x000fe4000001ff00 */
[----:B------:R-:W-:Y:S01]  /*ac10*/  CS2R R4, SRZ ;  /* 0x0000000000047805 */ /* 0x000fe2000001ff00 */
[----:B------:R0:W5:Y:S04]  /*ac20*/  @!P1 LDG.E.64 R20, desc[UR36][R34.64] ;  /* 0x0000002422149981 */ /* 0x000168000c1e1b00 */
        /* <DEDUP_REMOVED lines=10> */
[----:B------:R0:W5:Y:S02]  /*acd0*/  @!P6 LDG.E.64 R4, desc[UR36][R42.64+0xa0] ;  /* 0x0000a0242a04e981 */ /* 0x000164000c1e1b00 */
.L_x_570:
[----:B------:R-:W-:Y:S05]  /*ace0*/  BSYNC B1 ;  /* 0x0000000000017941 */ /* 0x000fea0003800000 */
.L_x_569:
[----:B0----5:R-:W-:Y:S01]  /*acf0*/  MOV R34, R20 ;  /* 0x0000001400227202 */ /* 0x021fe20000000f00 */
[----:B------:R-:W-:Y:S01]  /*ad00*/  IMAD.MOV.U32 R46, RZ, RZ, R25 ;  /* 0x000000ffff2e7224 */ /* 0x000fe200078e0019 */
[--C-:B------:R-:W-:Y:S01]  /*ad10*/  SHF.R.U64 R52, R20, 0x10, R21.reuse ;  /* 0x0000001014347819 */ /* 0x100fe20000001215 */
[----:B------:R-:W-:Y:S01]  /*ad20*/  IMAD.MOV.U32 R45, RZ, RZ, R21 ;  /* 0x000000ffff2d7224 */ /* 0x000fe200078e0015 */
[----:B------:R-:W-:Y:S01]  /*ad30*/  MOV R20, R8 ;  /* 0x0000000800147202 */ /* 0x000fe20000000f00 */
[----:B------:R-:W-:Y:S01]  /*ad40*/  UMOV UR4, 0xffffffff ;  /* 0xffffffff00047882 */ /* 0x000fe20000000000 */
[----:B------:R-:W-:Y:S01]  /*ad50*/  SHF.R.U64 R64, R8, 0x10, R9 ;  /* 0x0000001008407819 */ /* 0x000fe20000001209 */
[----:B------:R-:W-:Y:S01]  /*ad60*/  IMAD.MOV.U32 R47, RZ, RZ, R29 ;  /* 0x000000ffff2f7224 */ /* 0x000fe200078e001d */
[----:B------:R-:W-:Y:S01]  /*ad70*/  LOP3.LUT R8, R189, 0x18, R22, 0xf8, !PT ;  /* 0x00000018bd087812 */ /* 0x000fe200078ef816 */
[----:B------:R-:W-:Y:S01]  /*ad80*/  IMAD.MOV.U32 R51, RZ, RZ, R33 ;  /* 0x000000ffff337224 */ /* 0x000fe200078e0021 */
[----:B------:R-:W-:Y:S01]  /*ad90*/  LOP3.LUT P1, RZ, R210, 0x4, RZ, 0xc0, !PT ;  /* 0x00000004d2ff7812 */ /* 0x000fe2000782c0ff */
[----:B------:R-:W-:Y:S01]  /*ada0*/  IMAD.MOV.U32 R49, RZ, RZ, R31 ;  /* 0x000000ffff317224 */ /* 0x000fe200078e001f */
[----:B------:R-:W-:Y:S01]  /*adb0*/  LOP3.LUT R3, R8, R191, RZ, 0x3c, !PT ;  /* 0x000000bf08037212 */ /* 0x000fe200078e3cff */
[----:B------:R-:W-:Y:S01]  /*adc0*/  IMAD.MOV.U32 R44, RZ, RZ, R7 ;  /* 0x000000ffff2c7224 */ /* 0x000fe200078e0007 */
[----:B------:R-:W-:Y:S01]  /*add0*/  SHF.R.U64 R54, R24, 0x10, R25 ;  /* 0x0000001018367819 */ /* 0x000fe20000001219 */
[----:B------:R-:W-:Y:S01]  /*ade0*/  IMAD.MOV.U32 R41, RZ, RZ, R14 ;  /* 0x000000ffff297224 */ /* 0x000fe200078e000e */
[----:B------:R-:W-:-:S02]  /*adf0*/  LEA R3, R190, R3, 0x9 ;  /* 0x00000003be037211 */ /* 0x000fc400078e48ff */
[----:B------:R-:W-:Y:S01]  /*ae00*/  SHF.R.U32.HI R55, RZ, 0x10, R25 ;  /* 0x00000010ff377819 */ /* 0x000fe20000011619 */
[----:B------:R-:W-:Y:S01]  /*ae10*/  IMAD.MOV.U32 R25, RZ, RZ, R27 ;  /* 0x000000ffff197224 */ /* 0x000fe200078e001b */
[----:B------:R-:W-:Y:S01]  /*ae20*/  SHF.R.U32.HI R53, RZ, 0x10, R21 ;  /* 0x00000010ff357819 */ /* 0x000fe20000011615 */
[----:B------:R-:W-:Y:S01]  /*ae30*/  IMAD R8, R3, 0x2, R2 ;  /* 0x0000000203087824 */ /* 0x000fe200078e0202 */
[--C-:B------:R-:W-:Y:S02]  /*ae40*/  SHF.R.U64 R56, R26, 0x10, R27.reuse ;  /* 0x000000101a387819 */ /* 0x100fe4000000121b */
[----:B------:R-:W-:Y:S01]  /*ae50*/  SHF.R.U32.HI R57, RZ, 0x10, R27 ;  /* 0x00000010ff397819 */ /* 0x000fe2000001161b */
[--C-:B------:R-:W-:Y:S01]  /*ae60*/  IMAD.MOV.U32 R27, RZ, RZ, R9.reuse ;  /* 0x000000ffff1b7224 */ /* 0x100fe200078e0009 */
[----:B------:R-:W-:Y:S02]  /*ae70*/  MOV R21, R24 ;  /* 0x0000001800157202 */ /* 0x000fe40000000f00 */
[----:B------:R-:W-:Y:S01]  /*ae80*/  SHF.R.U32.HI R65, RZ, 0x10, R9 ;  /* 0x00000010ff417819 */ /* 0x000fe20000011609 */
[----:B------:R-:W-:Y:S01]  /*ae90*/  VIADD R9, R8, 0x10400 ;  /* 0x0001040008097836 */ /* 0x000fe20000000000 */
[----:B------:R-:W-:-:S02]  /*aea0*/  MOV R24, R26 ;  /* 0x0000001a00187202 */ /* 0x000fc40000000f00 */
[--C-:B------:R-:W-:Y:S02]  /*aeb0*/  SHF.R.U64 R58, R28, 0x10, R29.reuse ;  /* 0x000000101c3a7819 */ /* 0x100fe4000000121d */
[----:B------:R-:W-:Y:S02]  /*aec0*/  SHF.R.U32.HI R59, RZ, 0x10, R29 ;  /* 0x00000010ff3b7819 */ /* 0x000fe4000001161d */
[--C-:B------:R-:W-:Y:S02]  /*aed0*/  SHF.R.U64 R62, R32, 0x10, R33.reuse ;  /* 0x00000010203e7819 */ /* 0x100fe40000001221 */
[----:B------:R-:W-:Y:S02]  /*aee0*/  SHF.R.U32.HI R63, RZ, 0x10, R33 ;  /* 0x00000010ff3f7819 */ /* 0x000fe40000011621 */
[----:B------:R-:W-:Y:S02]  /*aef0*/  MOV R43, R6 ;  /* 0x00000006002b7202 */ /* 0x000fe40000000f00 */
[----:B------:R-:W-:-:S02]  /*af00*/  SHF.R.U64 R72, R6, 0x10, R7 ;  /* 0x0000001006487819 */ /* 0x000fc40000001207 */
[----:B------:R-:W-:Y:S02]  /*af10*/  PRMT R29, R21, 0x5410, R46 ;  /* 0x00005410151d7816 */ /* 0x000fe4000000002e */
[----:B------:R-:W-:Y:S01]  /*af20*/  MOV R26, R28 ;  /* 0x0000001c001a7202 */ /* 0x000fe20000000f00 */
[----:B------:R-:W-:Y:S01]  /*af30*/  IMAD.MOV.U32 R28, RZ, RZ, R11 ;  /* 0x000000ffff1c7224 */ /* 0x000fe200078e000b */
[----:B------:R-:W-:Y:S02]  /*af40*/  MOV R48, R30 ;  /* 0x0000001e00307202 */ /* 0x000fe40000000f00 */
[--C-:B------:R-:W-:Y:S02]  /*af50*/  SHF.R.U64 R60, R30, 0x10, R31.reuse ;  /* 0x000000101e3c7819 */ /* 0x100fe4000000121f */
[----:B------:R-:W-:Y:S02]  /*af60*/  SHF.R.U32.HI R61, RZ, 0x10, R31 ;  /* 0x00000010ff3d7819 */ /* 0x000fe4000001161f */
[----:B------:R-:W-:Y:S01]  /*af70*/  MOV R50, R32 ;  /* 0x0000002000327202 */ /* 0x000fe20000000f00 */
[----:B------:R-:W-:Y:S01]  /*af80*/  IMAD.MOV.U32 R32, RZ, RZ, R13 ;  /* 0x000000ffff207224 */ /* 0x000fe200078e000d */
[----:B------:R-:W-:Y:S01]  /*af90*/  SHF.R.U32.HI R73, RZ, 0x10, R7 ;  /* 0x00000010ff497819 */ /* 0x000fe20000011607 */
[----:B------:R-:W-:Y:S01]  /*afa0*/  IMAD.MOV.U32 R7, RZ, RZ, R5 ;  /* 0x000000ffff077224 */ /* 0x000fe200078e0005 */
[----:B------:R-:W-:-:S02]  /*afb0*/  MOV R6, R4 ;  /* 0x0000000400067202 */ /* 0x000fc40000000f00 */
[----:B------:R-:W-:Y:S02]  /*afc0*/  IADD3 R3, R8, 0x10440, RZ ;  /* 0x0001044008037810 */ /* 0x000fe40007ffe0ff */
[----:B------:R-:W-:Y:S02]  /*afd0*/  SHF.R.U64 R74, R4, 0x10, R5 ;  /* 0x00000010044a7819 */ /* 0x000fe40000001205 */
[----:B------:R-:W-:Y:S02]  /*afe0*/  PRMT R33, R34, 0x5410, R45 ;  /* 0x0000541022217816 */ /* 0x000fe4000000002d */
[----:B------:R-:W-:Y:S02]  /*aff0*/  PRMT R21, R24, 0x5410, R25 ;  /* 0x0000541018157816 */ /* 0x000fe40000000019 */
[----:B------:R-:W-:Y:S02]  /*b000*/  MOV R35, R10 ;  /* 0x0000000a00237202 */ /* 0x000fe40000000f00 */
[----:B------:R-:W-:-:S02]  /*b010*/  SHF.R.U64 R66, R10, 0x10, R11 ;  /* 0x000000100a427819 */ /* 0x000fc4000000120b */
[----:B------:R-:W-:Y:S02]  /*b020*/  SHF.R.U32.HI R67, RZ, 0x10, R11 ;  /* 0x00000010ff437819 */ /* 0x000fe4000001160b */
[----:B------:R-:W-:Y:S02]  /*b030*/  MOV R31, R12 ;  /* 0x0000000c001f7202 */ /* 0x000fe40000000f00 */
[--C-:B------:R-:W-:Y:S02]  /*b040*/  SHF.R.U64 R68, R12, 0x10, R13.reuse ;  /* 0x000000100c447819 */ /* 0x100fe4000000120d */
[----:B------:R-:W-:Y:S02]  /*b050*/  SHF.R.U32.HI R69, RZ, 0x10, R13 ;  /* 0x00000010ff457819 */ /* 0x000fe4000001160d */
[----:B------:R-:W-:Y:S02]  /*b060*/  MOV R42, R15 ;  /* 0x0000000f002a7202 */ /* 0x000fe40000000f00 */
[----:B------:R-:W-:-:S02]  /*b070*/  SHF.R.U64 R70, R14, 0x10, R15 ;  /* 0x000000100e467819 */ /* 0x000fc4000000120f */
[----:B------:R-:W-:Y:S02]  /*b080*/  SHF.R.U32.HI R71, RZ, 0x10, R15 ;  /* 0x00000010ff477819 */ /* 0x000fe4000001160f */
[----:B------:R-:W-:Y:S02]  /*b090*/  SHF.R.U32.HI R75, RZ, 0x10, R5 ;  /* 0x00000010ff4b7819 */ /* 0x000fe40000011605 */
[----:B------:R-:W-:Y:S02]  /*b0a0*/  @P1 IADD3 R3, R9, -0x40, RZ ;  /* 0xffffffc009031810 */ /* 0x000fe40007ffe0ff */
[----:B------:R-:W-:Y:S02]  /*b0b0*/  PRMT R34, R52, 0x5410, R53 ;  /* 0x0000541034227816 */ /* 0x000fe40000000035 */
[----:B------:R-:W-:Y:S02]  /*b0c0*/  PRMT R30, R54, 0x5410, R55 ;  /* 0x00005410361e7816 */ /* 0x000fe40000000037 */
[----:B------:R-:W-:-:S02]  /*b0d0*/  PRMT R24, R56, 0x5410, R57 ;  /* 0x0000541038187816 */ /* 0x000fc40000000039 */
[----:B------:R-:W-:Y:S01]  /*b0e0*/  LEA.HI R4, R203, R203, RZ, 0x1 ;  /* 0x000000cbcb047211 */ /* 0x000fe200078f08ff */
[----:B------:R-:W-:Y:S06]  /*b0f0*/  BRA.DIV UR4, `(.L_x_571) ;  /* 0x00000136045c7947 */ /* 0x000fec000b800000 */
.L_x_768:
[----:B------:R-:W-:Y:S01]  /*b100*/  UMOV UR4, 0xffffffff ;  /* 0xffffffff00047882 */ /* 0x000fe20000000000 */
[----:B------:R-:W-:Y:S02]  /*b110*/  LOP3.LUT R4, R4, 0xfffffffe, RZ, 0xc0, !PT ;  /* 0xfffffffe04047812 */ /* 0x000fe400078ec0ff */
[----:B------:R-:W-:Y:S05]  /*b120*/  BRA.DIV UR4, `(.L_x_572) ;  /* 0x0000013604787947 */ /* 0x000fea000b800000 */
.L_x_771:
[----:B------:R-:W-:Y:S01]  /*b130*/  UMOV UR4, 0xffffffff ;  /* 0xffffffff00047882 */ /* 0x000fe20000000000 */
[----:B------:R-:W-:Y:S02]  /*b140*/  IMAD.IADD R4, R203, 0x1, -R4 ;  /* 0x00000001cb047824 */ /* 0x000fe400078e0a04 */
[----:B------:R-:W-:Y:S05]  /*b150*/  BRA.DIV UR4, `(.L_x_573) ;  /* 0x0000013604947947 */ /* 0x000fea000b800000 */
.L_x_774:
[----:B------:R-:W-:Y:S01]  /*b160*/  UMOV UR4, 0xffffffff ;  /* 0xffffffff00047882 */ /* 0x000fe20000000000 */
[----:B------:R-:W-:Y:S02]  /*b170*/  SHF.L.U32 R5, R4, 0x1f, RZ ;  /* 0x0000001f04057819 */ /* 0x000fe400000006ff */
[----:B------:R-:W-:Y:S05]  /*b180*/  BRA.DIV UR4, `(.L_x_574) ;  /* 0x0000013604b07947 */ /* 0x000fea000b800000 */
.L_x_777:
[----:B------:R-:W0:Y:S01]  /*b190*/  SYNCS.PHASECHK.TRANS64.TRYWAIT P1, [R2+URZ+0x34800], R5 ;  /* 0x03480005020075a7 */ /* 0x000e22000802017f */
[----:B------:R-:W-:Y:S01]  /*b1a0*/  BSSY B1, `(.L_x_575) ;  /* 0x0000013000017945 */ /* 0x000fe20003800000 */
[----:B------:R-:W-:Y:S02]  /*b1b0*/  PRMT R25, R26, 0x5410, R47 ;  /* 0x000054101a197816 */ /* 0x000fe4000000002f */
[----:B------:R-:W-:Y:S02]  /*b1c0*/  PRMT R37, R20, 0x5410, R27 ;  /* 0x0000541014257816 */ /* 0x000fe4000000001b */
[----:B------:R-:W-:Y:S02]  /*b1d0*/  PRMT R35, R35, 0x5410, R28 ;  /* 0x0000541023237816 */ /* 0x000fe4000000001c */
[----:B------:R-:W-:Y:S02]  /*b1e0*/  PRMT R31, R31, 0x5410, R32 ;  /* 0x000054101f1f7816 */ /* 0x000fe40000000020 */
[----:B------:R-:W-:-:S02]  /*b1f0*/  PRMT R26, R58, 0x5410, R59 ;  /* 0x000054103a1a7816 */ /* 0x000fc4000000003b */
[----:B------:R-:W-:Y:S02]  /*b200*/  PRMT R13, R48, 0x5410, R49 ;  /* 0x00005410300d7816 */ /* 0x000fe40000000031 */
        /* <DEDUP_REMOVED lines=10> */
[----:B------:R-:W-:Y:S01]  /*b2b0*/  PRMT R11, R6, 0x5410, R7 ;  /* 0x00005410060b7816 */ /* 0x000fe20000000007 */
[----:B0-----:R-:W-:Y:S06]  /*b2c0*/  @!P1 BRA `(.L_x_576) ;  /* 0x0000013400889947 */ /* 0x001fec0003800000 */
.L_x_778:
[----:B------:R-:W-:Y:S05]  /*b2d0*/  BSYNC B1 ;  /* 0x0000000000017941 */ /* 0x000fea0003800000 */
.L_x_575:
[----:B------:R-:W-:Y:S01]  /*b2e0*/  BSSY B1, `(.L_x_577) ;  /* 0x0000103000017945 */ /* 0x000fe20003800000 */
[----:B------:R-:W-:-:S03]  /*b2f0*/  PRMT R12, R74, 0x5410, R75 ;  /* 0x000054104a0c7816 */ /* 0x000fc6000000004b */
[----:B------:R-:W-:Y:S05]  /*b300*/  @P0 BRA `(.L_x_578) ;  /* 0x0000001000000947 */ /* 0x000fea0003800000 */
[----:B0-----:R-:W0:Y:S01]  /*b310*/  LDC R5, c[0x0][0x3d4] ;  /* 0x0000f500ff057b82 */ /* 0x001e220000000800 */
[C---:B------:R-:W-:Y:S01]  /*b320*/  IADD3 R4, R16.reuse, 0x10, RZ ;  /* 0x0000001010047810 */ /* 0x040fe20007ffe0ff */
[C---:B------:R-:W-:Y:S01]  /*b330*/  VIADD R6, R16.reuse, 0x20 ;  /* 0x0000002010067836 */ /* 0x040fe20000000000 */
[C---:B------:R-:W-:Y:S01]  /*b340*/  IADD3 R42, R16.reuse, 0x30, RZ ;  /* 0x00000030102a7810 */ /* 0x040fe20007ffe0ff */
[----:B------:R-:W-:Y:S01]  /*b350*/  BSSY B2, `(.L_x_579) ;  /* 0x0000030000027945 */ /* 0x000fe20003800000 */
[-C--:B0-----:R-:W-:Y:S02]  /*b360*/  ISETP.GE.AND P0, PT, R16, R5.reuse, PT ;  /* 0x000000051000720c */ /* 0x081fe40003f06270 */
[-C--:B------:R-:W-:Y:S01]  /*b370*/  ISETP.GE.AND P1, PT, R4, R5.reuse, PT ;  /* 0x000000050400720c */ /* 0x080fe20003f26270 */
[----:B------:R-:W-:Y:S01]  /*b380*/  VIADD R4, R16, 0x40 ;  /* 0x0000004010047836 */ /* 0x000fe20000000000 */
[----:B------:R-:W-:Y:S02]  /*b390*/  ISETP.GE.AND P2, PT, R6, R5, PT ;  /* 0x000000050600720c */ /* 0x000fe40003f46270 */
[----:B------:R-:W-:-:S02]  /*b3a0*/  IADD3 R6, R16, 0x50, RZ ;  /* 0x0000005010067810 */ /* 0x000fc40007ffe0ff */
[-C--:B------:R-:W-:Y:S02]  /*b3b0*/  ISETP.GE.AND P3, PT, R42, R5.reuse, PT ;  /* 0x000000052a00720c */ /* 0x080fe40003f66270 */
[-C--:B------:R-:W-:Y:S02]  /*b3c0*/  ISETP.GE.AND P4, PT, R4, R5.reuse, PT ;  /* 0x000000050400720c */ /* 0x080fe40003f86270 */
[----:B------:R-:W-:Y:S01]  /*b3d0*/  ISETP.GE.AND P5, PT, R6, R5, PT ;  /* 0x000000050600720c */ /* 0x000fe20003fa6270 */
[----:B------:R-:W-:-:S12]  /*b3e0*/  @P0 BRA `(.L_x_580) ;  /* 0x0000000000980947 */ /* 0x000fd80003800000 */
[----:B------:R-:W0:Y:S01]  /*b3f0*/  LDS.128 R4, [R8+0x10400] ;  /* 0x0104000008047984 */ /* 0x000e220000000c00 */
[----:B------:R-:W-:Y:S02]  /*b400*/  HADD2.F32 R45, -RZ, R37.H0_H0 ;  /* 0x20000025ff2d7230 */ /* 0x000fe40000004100 */
[----:B------:R-:W-:Y:S02]  /*b410*/  HADD2.F32 R44, -RZ, R33.H0_H0 ;  /* 0x20000021ff2c7230 */ /* 0x000fe40000004100 */
[----:B------:R-:W-:Y:S02]  /*b420*/  HADD2.F32 R46, -RZ, R34.H0_H0 ;  /* 0x20000022ff2e7230 */ /* 0x000fe40000004100 */
[----:B------:R-:W-:Y:S02]  /*b430*/  HADD2.F32 R48, -RZ, R38.H0_H0 ;  /* 0x20000026ff307230 */ /* 0x000fe40000004100 */
[--C-:B0-----:R-:W-:Y:S02]  /*b440*/  HADD2.F32 R39, -RZ, R4.reuse.H0_H0 ;  /* 0x20000004ff277230 */ /* 0x101fe40000004100 */
[----:B------:R-:W-:-:S02]  /*b450*/  HADD2.F32 R4, -RZ, R4.H1_H1 ;  /* 0x30000004ff047230 */ /* 0x000fc40000004100 */
[--C-:B------:R-:W-:Y:S02]  /*b460*/  HADD2.F32 R41, -RZ, R5.reuse.H0_H0 ;  /* 0x20000005ff297230 */ /* 0x100fe40000004100 */
[----:B------:R-:W-:Y:S02]  /*b470*/  HADD2.F32 R5, -RZ, R5.H1_H1 ;  /* 0x30000005ff057230 */ /* 0x000fe40000004100 */
[CC--:B------:R-:W-:Y:S01]  /*b480*/  FMUL.FTZ R50, R4.reuse, R45.reuse ;  /* 0x0000002d04327220 */ /* 0x0c0fe20000410000 */
[----:B------:R-:W-:Y:S01]  /*b490*/  FMUL.FTZ R4, R4, R44 ;  /* 0x0000002c04047220 */ /* 0x000fe20000410000 */
[--C-:B------:R-:W-:Y:S02]  /*b4a0*/  HADD2.F32 R42, -RZ, R6.reuse.H0_H0 ;  /* 0x20000006ff2a7230 */ /* 0x100fe40000004100 */
[----:B------:R-:W-:Y:S02]  /*b4b0*/  HADD2.F32 R43, -RZ, R7.H0_H0 ;  /* 0x20000007ff2b7230 */ /* 0x000fe40000004100 */
[----:B------:R-:W-:Y:S01]  /*b4c0*/  FMUL.FTZ R52, R5, R48 ;  /* 0x0000003005347220 */ /* 0x000fe20000410000 */
[C---:B------:R-:W-:Y:S01]  /*b4d0*/  FFMA.FTZ R50, R39.reuse, R44, -R50 ;  /* 0x0000002c27327223 */ /* 0x040fe20000010832 */
[----:B------:R-:W-:Y:S01]  /*b4e0*/  FFMA.FTZ R45, R39, R45, R4 ;  /* 0x0000002d272d7223 */ /* 0x000fe20000010004 */
[----:B------:R-:W-:Y:S01]  /*b4f0*/  FMUL.FTZ R54, R5, R46 ;  /* 0x0000002e05367220 */ /* 0x000fe20000410000 */
[----:B------:R-:W-:-:S02]  /*b500*/  HADD2.F32 R6, -RZ, R6.H1_H1 ;  /* 0x30000006ff067230 */ /* 0x000fc40000004100 */
[C---:B------:R-:W-:Y:S01]  /*b510*/  FFMA.FTZ R52, R41.reuse, R46, -R52 ;  /* 0x0000002e29347223 */ /* 0x040fe20000010834 */
[----:B------:R-:W-:Y:S02]  /*b520*/  HADD2.F32 R7, -RZ, R7.H1_H1 ;  /* 0x30000007ff077230 */ /* 0x000fe40000004100 */
[----:B------:R-:W-:Y:S01]  /*b530*/  FFMA.FTZ R41, R41, R48, R54 ;  /* 0x0000003029297223 */ /* 0x000fe20000010036 */
[----:B------:R-:W-:Y:S02]  /*b540*/  HADD2.F32 R39, -RZ, R37.H1_H1 ;  /* 0x30000025ff277230 */ /* 0x000fe40000004100 */
[----:B------:R-:W-:Y:S02]  /*b550*/  HADD2.F32 R5, -RZ, R33.H1_H1 ;  /* 0x30000021ff057230 */ /* 0x000fe40000004100 */
[----:B------:R-:W-:Y:S02]  /*b560*/  HADD2.F32 R44, -RZ, R38.H1_H1 ;  /* 0x30000026ff2c7230 */ /* 0x000fe40000004100 */
[----:B------:R-:W-:Y:S01]  /*b570*/  FMUL.FTZ R47, R6, R39 ;  /* 0x00000027062f7220 */ /* 0x000fe20000410000 */
[----:B------:R-:W-:-:S02]  /*b580*/  HADD2.F32 R4, -RZ, R34.H1_H1 ;  /* 0x30000022ff047230 */ /* 0x000fc40000004100 */
[-C--:B------:R-:W-:Y:S01]  /*b590*/  FMUL.FTZ R46, R6, R5.reuse ;  /* 0x00000005062e7220 */ /* 0x080fe20000410000 */
[C---:B------:R-:W-:Y:S01]  /*b5a0*/  FMUL.FTZ R48, R7.reuse, R44 ;  /* 0x0000002c07307220 */ /* 0x040fe20000410000 */
[C---:B------:R-:W-:Y:S01]  /*b5b0*/  FFMA.FTZ R6, R42.reuse, R5, -R47 ;  /* 0x000000052a067223 */ /* 0x040fe2000001082f */
[-C--:B------:R-:W-:Y:S01]  /*b5c0*/  FMUL.FTZ R49, R7, R4.reuse ;  /* 0x0000000407317220 */ /* 0x080fe20000410000 */
[----:B------:R-:W-:Y:S01]  /*b5d0*/  FFMA.FTZ R39, R42, R39, R46 ;  /* 0x000000272a277223 */ /* 0x000fe2000001002e */
[----:B------:R-:W-:Y:S01]  /*b5e0*/  FFMA.FTZ R7, R43, R4, -R48 ;  /* 0x000000042b077223 */ /* 0x000fe20000010830 */
[----:B------:R-:W-:Y:S01]  /*b5f0*/  F2FP.F16.F32.PACK_AB R4, R45, R50 ;  /* 0x000000322d04723e */ /* 0x000fe200000000ff */
[----:B------:R-:W-:Y:S01]  /*b600*/  FFMA.FTZ R44, R43, R44, R49 ;  /* 0x0000002c2b2c7223 */ /* 0x000fe20000010031 */
[----:B------:R-:W-:Y:S02]  /*b610*/  F2FP.F16.F32.PACK_AB R5, R41, R52 ;  /* 0x000000342905723e */ /* 0x000fe400000000ff */
[----:B------:R-:W-:-:S02]  /*b620*/  F2FP.F16.F32.PACK_AB R6, R39, R6 ;  /* 0x000000062706723e */ /* 0x000fc400000000ff */
[----:B------:R-:W-:-:S05]  /*b630*/  F2FP.F16.F32.PACK_AB R7, R44, R7 ;  /* 0x000000072c07723e */ /* 0x000fca00000000ff */
[----:B------:R0:W-:Y:S02]  /*b640*/  STS.128 [R8+0x10400], R4 ;  /* 0x0104000408007388 */ /* 0x0001e40000000c00 */
.L_x_580:
[----:B------:R-:W-:Y:S05]  /*b650*/  BSYNC B2 ;  /* 0x0000000000027941 */ /* 0x000fea0003800000 */
.L_x_579:
[----:B------:R-:W-:Y:S04]  /*b660*/  BSSY B2, `(.L_x_581) ;  /* 0x0000028000027945 */ /* 0x000fe80003800000 */
[----:B------:R-:W-:Y:S05]  /*b670*/  @P1 BRA `(.L_x_582) ;  /* 0x0000000000981947 */ /* 0x000fea0003800000 */
[----:B0-----:R-:W0:Y:S01]  /*b680*/  LDS.128 R4, [R3] ;  /* 0x0000000003047984 */ /* 0x001e220000000c00 */
        /* <DEDUP_REMOVED lines=36> */
[----:B------:R1:W-:Y:S02]  /*b8d0*/  STS.128 [R3], R4 ;  /* 0x0000000403007388 */ /* 0x0003e40000000c00 */
.L_x_582:
[----:B------:R-:W-:Y:S05]  /*b8e0*/  BSYNC B2 ;  /* 0x0000000000027941 */ /* 0x000fea0003800000 */
.L_x_581:
[----:B------:R-:W-:Y:S04]  /*b8f0*/  BSSY B2, `(.L_x_583) ;  /* 0x0000028000027945 */ /* 0x000fe80003800000 */
[----:B------:R-:W-:Y:S05]  /*b900*/  @P2 BRA `(.L_x_584) ;  /* 0x0000000000982947 */ /* 0x000fea0003800000 */
[----:B01----:R-:W0:Y:S01]  /*b910*/  LDS.128 R4, [R8+0x14400] ;  /* 0x0144000008047984 */ /* 0x003e220000000c00 */
        /* <DEDUP_REMOVED lines=37> */
.L_x_584:
[----:B------:R-:W-:Y:S05]  /*bb70*/  BSYNC B2 ;  /* 0x0000000000027941 */ /* 0x000fea0003800000 */
.L_x_583:
[----:B------:R-:W-:Y:S04]  /*bb80*/  BSSY B2, `(.L_x_585) ;  /* 0x0000028000027945 */ /* 0x000fe80003800000 */
[----:B------:R-:W-:Y:S05]  /*bb90*/  @P3 BRA `(.L_x_586) ;  /* 0x0000000000983947 */ /* 0x000fea0003800000 */
[----:B012---:R-:W0:Y:S01]  /*bba0*/  LDS.128 R4, [R3+0x4000] ;  /* 0x0040000003047984 */ /* 0x007e220000000c00 */
        /* <DEDUP_REMOVED lines=37> */
.L_x_586:
[----:B------:R-:W-:Y:S05]  /*be00*/  BSYNC B2 ;  /* 0x0000000000027941 */ /* 0x000fea0003800000 */
.L_x_585:
[----:B------:R-:W-:Y:S04]  /*be10*/  BSSY B2, `(.L_x_587) ;  /* 0x0000028000027945 */ /* 0x000fe80003800000 */
[----:B------:R-:W-:Y:S05]  /*be20*/  @P4 BRA `(.L_x_588) ;  /* 0x0000000000984947 */ /* 0x000fea0003800000 */
[----:B0123--:R-:W0:Y:S01]  /*be30*/  LDS.128 R4, [R8+0x18400] ;  /* 0x0184000008047984 */ /* 0x00fe220000000c00 */
        /* <DEDUP_REMOVED lines=37> */
.L_x_588:
[----:B------:R-:W-:Y:S05]  /*c090*/  BSYNC B2 ;  /* 0x0000000000027941 */ /* 0x000fea0003800000 */
.L_x_587:
[----:B------:R-:W-:Y:S05]  /*c0a0*/  @P5 BRA `(.L_x_578) ;  /* 0x0000000000985947 */ /* 0x000fea0003800000 */
[----:B01234-:R-:W0:Y:S01]  /*c0b0*/  LDS.128 R4, [R3+0x8000] ;  /* 0x0080000003047984 */ /* 0x01fe220000000c00 */
        /* <DEDUP_REMOVED lines=37> */
.L_x_578:
[----:B------:R-:W-:Y:S05]  /*c310*/  BSYNC B1 ;  /* 0x0000000000017941 */ /* 0x000fea0003800000 */
.L_x_577:
[----:B------:R-:W-:-:S13]  /*c320*/  ISETP.GE.AND P0, PT, R202, R0, PT ;  /* 0x00000000ca00720c */ /* 0x000fda0003f06270 */
[----:B------:R-:W-:Y:S05]  /*c330*/  @P0 BRA `(.L_x_589) ;  /* 0x0000003800940947 */ /* 0x000fea0003800000 */
[----:B01234-:R-:W0:Y:S01]  /*c340*/  LDC R5, c[0x0][0x3d4] ;  /* 0x0000f500ff057b82 */ /* 0x01fe220000000800 */
[C---:B------:R-:W-:Y:S01]  /*c350*/  VIADD R0, R16.reuse, 0x10 ;  /* 0x0000001010007836 */ /* 0x040fe20000000000 */
[C---:B------:R-:W-:Y:S01]  /*c360*/  IADD3 R4, R16.reuse, 0x20, RZ ;  /* 0x0000002010047810 */ /* 0x040fe20007ffe0ff */
[C---:B------:R-:W-:Y:S01]  /*c370*/  VIADD R6, R16.reuse, 0x30 ;  /* 0x0000003010067836 */ /* 0x040fe20000000000 */
        /* <DEDUP_REMOVED lines=19> */
[-C--:B------:R-:W-:Y:S01]  /*c4b0*/  FMUL.FTZ R43, R48, R4.reuse ;  /* 0x00000004302b7220 */ /* 0x080fe20000410000 */
[C---:B------:R-:W-:Y:S01]  /*c4c0*/  FMUL.FTZ R45, R46.reuse, R4 ;  /* 0x000000042e2d7220 */ /* 0x040fe20000410000 */
[----:B------:R-:W-:Y:S02]  /*c4d0*/  HADD2.F32 R41, -RZ, R6.H0_H0 ;  /* 0x20000006ff297230 */ /* 0x000fe40000004100 */
[-C--:B------:R-:W-:Y:S01]  /*c4e0*/  FMUL.FTZ R44, R49, R5.reuse ;  /* 0x00000005312c7220 */ /* 0x080fe20000410000 */
[-C--:B------:R-:W-:Y:S01]  /*c4f0*/  FFMA.FTZ R4, R46, R0.reuse, -R43 ;  /* 0x000000002e047223 */ /* 0x080fe2000001082b */
[----:B------:R-:W-:Y:S01]  /*c500*/  FFMA.FTZ R45, R48, R0, R45 ;  /* 0x00000000302d7223 */ /* 0x000fe2000001002d */
[----:B------:R-:W-:Y:S01]  /*c510*/  FMUL.FTZ R0, R47, R5 ;  /* 0x000000052f007220 */ /* 0x000fe20000410000 */
[----:B------:R-:W-:-:S02]  /*c520*/  HADD2.F32 R42, -RZ, R7.H0_H0 ;  /* 0x20000007ff2a7230 */ /* 0x000fc40000004100 */
[-C--:B------:R-:W-:Y:S01]  /*c530*/  FFMA.FTZ R5, R47, R39.reuse, -R44 ;  /* 0x000000272f057223 */ /* 0x080fe2000001082c */
[----:B------:R-:W-:Y:S02]  /*c540*/  HADD2.F32 R6, -RZ, R6.H1_H1 ;  /* 0x30000006ff067230 */ /* 0x000fe40000004100 */
[----:B------:R-:W-:Y:S01]  /*c550*/  FFMA.FTZ R0, R49, R39, R0 ;  /* 0x0000002731007223 */ /* 0x000fe20000010000 */
[----:B------:R-:W-:Y:S01]  /*c560*/  HADD2.F32 R7, -RZ, R7.H1_H1 ;  /* 0x30000007ff077230 */ /* 0x000fe20000004100 */
[----:B------:R-:W-:Y:S01]  /*c570*/  F2FP.F16.F32.PACK_AB R4, R45, R4 ;  /* 0x000000042d04723e */ /* 0x000fe200000000ff */
[----:B------:R-:W-:Y:S02]  /*c580*/  HADD2.F32 R47, -RZ, R37.H1_H1 ;  /* 0x30000025ff2f7230 */ /* 0x000fe40000004100 */
[----:B------:R-:W-:Y:S01]  /*c590*/  HADD2.F32 R46, -RZ, R38.H1_H1 ;  /* 0x30000026ff2e7230 */ /* 0x000fe20000004100 */
[----:B------:R-:W-:Y:S01]  /*c5a0*/  F2FP.F16.F32.PACK_AB R5, R0, R5 ;  /* 0x000000050005723e */ /* 0x000fe200000000ff */
[----:B------:R-:W-:-:S02]  /*c5b0*/  HADD2.F32 R43, -RZ, R33.H1_H1 ;  /* 0x30000021ff2b7230 */ /* 0x000fc40000004100 */
[----:B------:R-:W-:Y:S02]  /*c5c0*/  HADD2.F32 R44, -RZ, R34.H1_H1 ;  /* 0x30000022ff2c7230 */ /* 0x000fe40000004100 */
[-C--:B------:R-:W-:Y:S01]  /*c5d0*/  FMUL.FTZ R34, R47, R6.reuse ;  /* 0x000000062f227220 */ /* 0x080fe20000410000 */
[-C--:B------:R-:W-:Y:S01]  /*c5e0*/  FMUL.FTZ R33, R46, R7.reuse ;  /* 0x000000072e217220 */ /* 0x080fe20000410000 */
[C---:B------:R-:W-:Y:S01]  /*c5f0*/  FMUL.FTZ R38, R43.reuse, R6 ;  /* 0x000000062b267220 */ /* 0x040fe20000410000 */
[C---:B------:R-:W-:Y:S01]  /*c600*/  FMUL.FTZ R37, R44.reuse, R7 ;  /* 0x000000072c257220 */ /* 0x040fe20000410000 */
[-C--:B------:R-:W-:Y:S01]  /*c610*/  FFMA.FTZ R6, R43, R41.reuse, -R34 ;  /* 0x000000292b067223 */ /* 0x080fe20000010822 */
[-C--:B------:R-:W-:Y:S01]  /*c620*/  FFMA.FTZ R7, R44, R42.reuse, -R33 ;  /* 0x0000002a2c077223 */ /* 0x080fe20000010821 */
[----:B------:R-:W-:Y:S01]  /*c630*/  FFMA.FTZ R41, R47, R41, R38 ;  /* 0x000000292f297223 */ /* 0x000fe20000010026 */
[----:B------:R-:W-:-:S04]  /*c640*/  FFMA.FTZ R42, R46, R42, R37 ;  /* 0x0000002a2e2a7223 */ /* 0x000fc80000010025 */
[----:B------:R-:W-:Y:S02]  /*c650*/  F2FP.F16.F32.PACK_AB R6, R41, R6 ;  /* 0x000000062906723e */ /* 0x000fe400000000ff */
[----:B------:R-:W-:-:S05]  /*c660*/  F2FP.F16.F32.PACK_AB R7, R42, R7 ;  /* 0x000000072a07723e */ /* 0x000fca00000000ff */
[----:B------:R0:W-:Y:S02]  /*c670*/  STS.128 [R8+0x12400], R4 ;  /* 0x0124000408007388 */ /* 0x0001e40000000c00 */
.L_x_591:
[----:B------:R-:W-:Y:S05]  /*c680*/  BSYNC B1 ;  /* 0x0000000000017941 */ /* 0x000fea0003800000 */
.L_x_590:
[----:B------:R-:W-:Y:S04]  /*c690*/  BSSY B1, `(.L_x_592) ;  /* 0x0000028000017945 */ /* 0x000fe80003800000 */
[----:B------:R-:W-:Y:S05]  /*c6a0*/  @P1 BRA `(.L_x_593) ;  /* 0x0000000000981947 */ /* 0x000fea0003800000 */
[----:B0-----:R-:W0:Y:S01]  /*c6b0*/  LDS.128 R4, [R3+0x2000] ;  /* 0x0020000003047984 */ /* 0x001e220000000c00 */
        /* <DEDUP_REMOVED lines=22> */
[----:B------:R-:W-:Y:S02]  /*c820*/  HADD2.F32 R38, -RZ, R29.H1_H1 ;  /* 0x3000001dff267230 */ /* 0x000fe40000004100 */
[----:B------:R-:W-:Y:S01]  /*c830*/  FMUL.FTZ R29, R42, R6 ;  /* 0x000000062a1d7220 */ /* 0x000fe20000410000 */
[----:B------:R-:W-:Y:S01]  /*c840*/  HADD2.F32 R39, -RZ, R36.H1_H1 ;  /* 0x30000024ff277230 */ /* 0x000fe20000004100 */
[----:B------:R-:W-:Y:S01]  /*c850*/  F2FP.F16.F32.PACK_AB R5, R0, R5 ;  /* 0x000000050005723e */ /* 0x000fe200000000ff */
[----:B------:R-:W-:-:S02]  /*c860*/  HADD2.F32 R35, -RZ, R30.H1_H1 ;  /* 0x3000001eff237230 */ /* 0x000fc40000004100 */
[C---:B------:R-:W-:Y:S01]  /*c870*/  FMUL.FTZ R33, R38.reuse, R6 ;  /* 0x0000000626217220 */ /* 0x040fe20000410000 */
[-C--:B------:R-:W-:Y:S01]  /*c880*/  FFMA.FTZ R6, R38, R34.reuse, -R29 ;  /* 0x0000002226067223 */ /* 0x080fe2000001081d */
[-C--:B------:R-:W-:Y:S01]  /*c890*/  FMUL.FTZ R30, R39, R7.reuse ;  /* 0x00000007271e7220 */ /* 0x080fe20000410000 */
[C---:B------:R-:W-:Y:S01]  /*c8a0*/  FMUL.FTZ R36, R35.reuse, R7 ;  /* 0x0000000723247220 */ /* 0x040fe20000410000 */
[----:B------:R-:W-:Y:S02]  /*c8b0*/  FFMA.FTZ R33, R42, R34, R33 ;  /* 0x000000222a217223 */ /* 0x000fe40000010021 */
[-C--:B------:R-:W-:Y:S01]  /*c8c0*/  FFMA.FTZ R7, R35, R37.reuse, -R30 ;  /* 0x0000002523077223 */ /* 0x080fe2000001081e */
[----:B------:R-:W-:Y:S02]  /*c8d0*/  FFMA.FTZ R36, R39, R37, R36 ;  /* 0x0000002527247223 */ /* 0x000fe40000010024 */
[----:B------:R-:W-:-:S03]  /*c8e0*/  F2FP.F16.F32.PACK_AB R6, R33, R6 ;  /* 0x000000062106723e */ /* 0x000fc600000000ff */
[----:B------:R-:W-:-:S05]  /*c8f0*/  F2FP.F16.F32.PACK_AB R7, R36, R7 ;  /* 0x000000072407723e */ /* 0x000fca00000000ff */
[----:B------:R1:W-:Y:S02]  /*c900*/  STS.128 [R3+0x2000], R4 ;  /* 0x0020000403007388 */ /* 0x0003e40000000c00 */
.L_x_593:
[----:B------:R-:W-:Y:S05]  /*c910*/  BSYNC B1 ;  /* 0x0000000000017941 */ /* 0x000fea0003800000 */
.L_x_592:
        /* <DEDUP_REMOVED lines=40> */
.L_x_595:
[----:B------:R-:W-:Y:S05]  /*cba0*/  BSYNC B1 ;  /* 0x0000000000017941 */ /* 0x000fea0003800000 */
.L_x_594:
        /* <DEDUP_REMOVED lines=40> */
.L_x_597:
[----:B------:R-:W-:Y:S05]  /*ce30*/  BSYNC B1 ;  /* 0x0000000000017941 */ /* 0x000fea0003800000 */
.L_x_596:
        /* <DEDUP_REMOVED lines=28> */
[-C--:B------:R-:W-:Y:S01]  /*d000*/  FMUL.FTZ R13, R28, R6.reuse ;  /* 0x000000061c0d7220 */ /* 0x080fe20000410000 */
[----:B------:R-:W-:Y:S02]  /*d010*/  HADD2.F32 R27, -RZ, R14.H1_H1 ;  /* 0x3000000eff1b7230 */ /* 0x000fe40000004100 */
[C---:B------:R-:W-:Y:S01]  /*d020*/  FMUL.FTZ R15, R26.reuse, R6 ;  /* 0x000000061a0f7220 */ /* 0x040fe20000410000 */
[-C--:B------:R-:W-:Y:S01]  /*d030*/  FMUL.FTZ R14, R31, R7.reuse ;  /* 0x000000071f0e7220 */ /* 0x080fe20000410000 */
[-C--:B------:R-:W-:Y:S01]  /*d040*/  FFMA.FTZ R6, R26, R24.reuse, -R13 ;  /* 0x000000181a067223 */ /* 0x080fe2000001080d */
[C---:B------:R-:W-:Y:S01]  /*d050*/  FMUL.FTZ R20, R27.reuse, R7 ;  /* 0x000000071b147220 */ /* 0x040fe20000410000 */
[----:B------:R-:W-:Y:S01]  /*d060*/  FFMA.FTZ R15, R28, R24, R15 ;  /* 0x000000181c0f7223 */ /* 0x000fe2000001000f */
[-C--:B------:R-:W-:Y:S02]  /*d070*/  FFMA.FTZ R7, R27, R25.reuse, -R14 ;  /* 0x000000191b077223 */ /* 0x080fe4000001080e */
[----:B------:R-:W-:-:S02]  /*d080*/  FFMA.FTZ R20, R31, R25, R20 ;  /* 0x000000191f147223 */ /* 0x000fc40000010014 */
[----:B------:R-:W-:-:S03]  /*d090*/  F2FP.F16.F32.PACK_AB R6, R15, R6 ;  /* 0x000000060f06723e */ /* 0x000fc600000000ff */
[----:B------:R-:W-:-:S05]  /*d0a0*/  F2FP.F16.F32.PACK_AB R7, R20, R7 ;  /* 0x000000071407723e */ /* 0x000fca00000000ff */
[----:B------:R4:W-:Y:S02]  /*d0b0*/  STS.128 [R8+0x1a400], R4 ;  /* 0x01a4000408007388 */ /* 0x0009e40000000c00 */
.L_x_599:
[----:B------:R-:W-:Y:S05]  /*d0c0*/  BSYNC B1 ;  /* 0x0000000000017941 */ /* 0x000fea0003800000 */
.L_x_598:
[----:B------:R-:W-:Y:S05]  /*d0d0*/  @P5 BRA `(.L_x_589) ;  /* 0x0000002c002c5947 */ /* 0x000fea0003800000 */
[----:B01234-:R-:W0:Y:S01]  /*d0e0*/  LDS.128 R4, [R3+0xa000] ;  /* 0x00a0000003047984 */ /* 0x01fe220000000c00 */
[----:B------:R-:W-:Y:S02]  /*d0f0*/  HADD2.F32 R26, -RZ, R11.H0_H0 ;  /* 0x2000000bff1a7230 */ /* 0x000fe40000004100 */
[----:B------:R-:W-:Y:S02]  /*d100*/  HADD2.F32 R28, -RZ, R12.H0_H0 ;  /* 0x2000000cff1c7230 */ /* 0x000fe40000004100 */
[----:B------:R-:W-:Y:S02]  /*d110*/  HADD2.F32 R20, -RZ, R9.H0_H0 ;  /* 0x20000009ff147230 */ /* 0x000fe40000004100 */
[----:B------:R-:W-:Y:S02]  /*d120*/  HADD2.F32 R24, -RZ, R10.H0_H0 ;  /* 0x2000000aff187230 */ /* 0x000fe40000004100 */
[----:B------:R-:W-:Y:S02]  /*d130*/  HADD2.F32 R27, -RZ, R11.H1_H1 ;  /* 0x3000000bff1b7230 */ /* 0x000fe40000004100 */
[----:B------:R-:W-:-:S02]  /*d140*/  HADD2.F32 R12, -RZ, R12.H1_H1 ;  /* 0x3000000cff0c7230 */ /* 0x000fc40000004100 */
[----:B------:R-:W-:Y:S02]  /*d150*/  HADD2.F32 R10, -RZ, R10.H1_H1 ;  /* 0x3000000aff0a7230 */ /* 0x000fe40000004100 */
[--C-:B0-----:R-:W-:Y:S02]  /*d160*/  HADD2.F32 R0, -RZ, R4.reuse.H0_H0 ;  /* 0x20000004ff007230 */ /* 0x101fe40000004100 */
[----:B------:R-:W-:Y:S02]  /*d170*/  HADD2.F32 R4, -RZ, R4.H1_H1 ;  /* 0x30000004ff047230 */ /* 0x000fe40000004100 */
[--C-:B------:R-:W-:Y:S02]  /*d180*/  HADD2.F32 R8, -RZ, R5.reuse.H0_H0 ;  /* 0x20000005ff087230 */ /* 0x100fe40000004100 */
[----:B------:R-:W-:Y:S02]  /*d190*/  HADD2.F32 R5, -RZ, R5.H1_H1 ;  /* 0x30000005ff057230 */ /* 0x000fe40000004100 */
[-C--:B------:R-:W-:Y:S01]  /*d1a0*/  FMUL.FTZ R15, R26, R4.reuse ;  /* 0x000000041a0f7220 */ /* 0x080fe20000410000 */
[----:B------:R-:W-:Y:S01]  /*d1b0*/  FMUL.FTZ R21, R20, R4 ;  /* 0x0000000414157220 */ /* 0x000fe20000410000 */
[----:B------:R-:W-:-:S02]  /*d1c0*/  HADD2.F32 R13, -RZ, R6.H0_H0 ;  /* 0x20000006ff0d7230 */ /* 0x000fc40000004100 */
[-C--:B------:R-:W-:Y:S01]  /*d1d0*/  FMUL.FTZ R25, R28, R5.reuse ;  /* 0x000000051c197220 */ /* 0x080fe20000410000 */
[----:B------:R-:W-:Y:S01]  /*d1e0*/  FFMA.FTZ R4, R20, R0, -R15 ;  /* 0x0000000014047223 */ /* 0x000fe2000001080f */
[--C-:B------:R-:W-:Y:S02]  /*d1f0*/  HADD2.F32 R14, -RZ, R7.reuse.H0_H0 ;  /* 0x20000007ff0e7230 */ /* 0x100fe40000004100 */
[C---:B------:R-:W-:Y:S01]  /*d200*/  FMUL.FTZ R15, R24.reuse, R5 ;  /* 0x00000005180f7220 */ /* 0x040fe20000410000 */
[----:B------:R-:W-:Y:S02]  /*d210*/  HADD2.F32 R6, -RZ, R6.H1_H1 ;  /* 0x30000006ff067230 */ /* 0x000fe40000004100 */
[----:B------:R-:W-:Y:S01]  /*d220*/  FFMA.FTZ R5, R24, R8, -R25 ;  /* 0x0000000818057223 */ /* 0x000fe20000010819 */
[----:B------:R-:W-:Y:S02]  /*d230*/  HADD2.F32 R7, -RZ, R7.H1_H1 ;  /* 0x30000007ff077230 */ /* 0x000fe40000004100 */
[----:B------:R-:W-:Y:S01]  /*d240*/  FFMA.FTZ R21, R26, R0, R21 ;  /* 0x000000001a157223 */ /* 0x000fe20000010015 */
[----:B------:R-:W-:-:S02]  /*d250*/  HADD2.F32 R25, -RZ, R9.H1_H1 ;  /* 0x30000009ff197230 */ /* 0x000fc40000004100 */
[----:B------:R-:W-:Y:S01]  /*d260*/  FMUL.FTZ R0, R27, R6 ;  /* 0x000000061b007220 */ /* 0x000fe20000410000 */
[----:B------:R-:W-:Y:S01]  /*d270*/  FFMA.FTZ R8, R28, R8, R15 ;  /* 0x000000081c087223 */ /* 0x000fe2000001000f */
[-C--:B------:R-:W-:Y:S01]  /*d280*/  FMUL.FTZ R9, R12, R7.reuse ;  /* 0x000000070c097220 */ /* 0x080fe20000410000 */
[C---:B------:R-:W-:Y:S01]  /*d290*/  FMUL.FTZ R11, R10.reuse, R7 ;  /* 0x000000070a0b7220 */ /* 0x040fe20000410000 */
[C---:B------:R-:W-:Y:S01]  /*d2a0*/  FMUL.FTZ R6, R25.reuse, R6 ;  /* 0x0000000619067220 */ /* 0x040fe20000410000 */
[-C--:B------:R-:W-:Y:S01]  /*d2b0*/  FFMA.FTZ R0, R25, R13.reuse, -R0 ;  /* 0x0000000d19007223 */ /* 0x080fe20000010800 */
[-C--:B------:R-:W-:Y:S01]  /*d2c0*/  FFMA.FTZ R7, R10, R14.reuse, -R9 ;  /* 0x0000000e0a077223 */ /* 0x080fe20000010809 */
[----:B------:R-:W-:Y:S01]  /*d2d0*/  FFMA.FTZ R14, R12, R14, R11 ;  /* 0x0000000e0c0e7223 */ /* 0x000fe2000001000b */
[----:B------:R-:W-:Y:S01]  /*d2e0*/  FFMA.FTZ R13, R27, R13, R6 ;  /* 0x0000000d1b0d7223 */ /* 0x000fe20000010006 */
[----:B------:R-:W-:Y:S02]  /*d2f0*/  F2FP.F16.F32.PACK_AB R4, R21, R4 ;  /* 0x000000041504723e */ /* 0x000fe400000000ff */
[----:B------:R-:W-:-:S02]  /*d300*/  F2FP.F16.F32.PACK_AB R5, R8, R5 ;  /* 0x000000050805723e */ /* 0x000fc400000000ff */
[----:B------:R-:W-:Y:S02]  /*d310*/  F2FP.F16.F32.PACK_AB R6, R13, R0 ;  /* 0x000000000d06723e */ /* 0x000fe400000000ff */
[----:B------:R-:W-:-:S05]  /*d320*/  F2FP.F16.F32.PACK_AB R7, R14, R7 ;  /* 0x000000070e07723e */ /* 0x000fca00000000ff */
[----:B------:R0:W-:Y:S01]  /*d330*/  STS.128 [R3+0xa000], R4 ;  /* 0x00a0000403007388 */ /* 0x0001e20000000c00 */
[----:B------:R-:W-:Y:S05]  /*d340*/  BRA `(.L_x_589) ;  /* 0x0000002800907947 */ /* 0x000fea0003800000 */
.L_x_568:
        /* <DEDUP_REMOVED lines=15> */
[----:B------:R-:W-:Y:S01]  /*d440*/  ULDC UR4, c[0x0][0x3d4] ;  /* 0x0000f50000047ab9 */ /* 0x000fe20000000800 */
[----:B------:R-:W-:Y:S02]  /*d450*/  CS2R R24, SRZ ;  /* 0x0000000000187805 */ /* 0x000fe4000001ff00 */
[----:B------:R-:W-:Y:S02]  /*d460*/  ISETP.GE.AND P0, PT, R22, UR4, PT ;  /* 0x0000000416007c0c */ /* 0x000fe4000bf06270 */
[----:B------:R-:W-:Y:S02]  /*d470*/  CS2R R26, SRZ ;  /* 0x00000000001a7805 */ /* 0x000fe4000001ff00 */
[----:B------:R-:W-:Y:S02]  /*d480*/  ISETP.GE.AND P2, PT, R184, UR4, PT ;  /* 0x00000004b8007c0c */ /* 0x000fe4000bf46270 */
[----:B------:R-:W-:Y:S02]  /*d490*/  CS2R R28, SRZ ;  /* 0x00000000001c7805 */ /* 0x000fe4000001ff00 */
[----:B------:R-:W-:-:S02]  /*d4a0*/  ISETP.GE.AND P3, PT, R185, UR4, PT ;  /* 0x00000004b9007c0c */ /* 0x000fc4000bf66270 */
        /* <DEDUP_REMOVED lines=9> */
[----:B------:R0:W5:Y:S04]  /*d540*/  @!P0 LDG.E.128 R24, desc[UR36][R44.64] ;  /* 0x000000242c188981 */ /* 0x000168000c1e1d00 */
[----:B------:R0:W5:Y:S04]  /*d550*/  @!P2 LDG.E.128 R28, desc[UR36][R44.64+0x40] ;  /* 0x000040242c1ca981 */ /* 0x000168000c1e1d00 */
[----:B------:R0:W5:Y:S04]  /*d560*/  @!P3 LDG.E.128 R32, desc[UR36][R44.64+0x80] ;  /* 0x000080242c20b981 */ /* 0x000168000c1e1d00 */
[----:B------:R0:W5:Y:S04]  /*d570*/  @!P0 LDG.E.128 R4, desc[UR36][R46.64] ;  /* 0x000000242e048981 */ /* 0x000168000c1e1d00 */
[----:B------:R0:W5:Y:S04]  /*d580*/  @!P2 LDG.E.128 R8, desc[UR36][R46.64+0x40] ;  /* 0x000040242e08a981 */ /* 0x000168000c1e1d00 */
[----:B------:R0:W5:Y:S02]  /*d590*/  @!P3 LDG.E.128 R12, desc[UR36][R46.64+0x80] ;  /* 0x000080242e0cb981 */ /* 0x000164000c1e1d00 */
.L_x_601:
[----:B------:R-:W-:Y:S05]  /*d5a0*/  BSYNC B1 ;  /* 0x0000000000017941 */ /* 0x000fea0003800000 */
.L_x_600:
[--C-:B-----5:R-:W-:Y:S01]  /*d5b0*/  IMAD.MOV.U32 R41, RZ, RZ, R25.reuse ;  /* 0x000000ffff297224 */ /* 0x120fe200078e0019 */
[----:B------:R-:W-:Y:S01]  /*d5c0*/  SHF.R.U64 R48, R24, 0x10, R25 ;  /* 0x0000001018307819 */ /* 0x000fe20000001219 */
[----:B0-----:R-:W-:Y:S01]  /*d5d0*/  IMAD.MOV.U32 R44, RZ, RZ, R27 ;  /* 0x000000ffff2c7224 */ /* 0x001fe200078e001b */
[----:B------:R-:W-:Y:S01]  /*d5e0*/  SHF.R.U32.HI R49, RZ, 0x10, R25 ;  /* 0x00000010ff317819 */ /* 0x000fe20000011619 */
[----:B------:R-:W-:Y:S01]  /*d5f0*/  UMOV UR4, 0xffffffff ;  /* 0xffffffff00047882 */ /* 0x000fe20000000000 */
[----:B------:R-:W-:Y:S01]  /*d600*/  SHF.R.U64 R50, R26, 0x10, R27 ;  /* 0x000000101a327819 */ /* 0x000fe2000000121b */
[----:B------:R-:W-:Y:S01]  /*d610*/  IMAD.MOV.U32 R47, RZ, RZ, R35 ;  /* 0x000000ffff2f7224 */ /* 0x000fe200078e0023 */
[----:B------:R-:W-:Y:S01]  /*d620*/  SHF.R.U32.HI R51, RZ, 0x10, R27 ;  /* 0x00000010ff337819 */ /* 0x000fe2000001161b */
[----:B------:R-:W-:Y:S01]  /*d630*/  IMAD.MOV.U32 R27, RZ, RZ, R29 ;  /* 0x000000ffff1b7224 */ /* 0x000fe200078e001d */
[----:B------:R-:W-:Y:S01]  /*d640*/  MOV R25, R26 ;  /* 0x0000001a00197202 */ /* 0x000fe20000000f00 */
[----:B------:R-:W-:Y:S01]  /*d650*/  IMAD.MOV.U32 R45, RZ, RZ, R31 ;  /* 0x000000ffff2d7224 */ /* 0x000fe200078e001f */
[----:B------:R-:W-:Y:S01]  /*d660*/  MOV R3, R24 ;  /* 0x0000001800037202 */ /* 0x000fe20000000f00 */
[----:B------:R-:W-:Y:S01]  /*d670*/  IMAD.MOV.U32 R46, RZ, RZ, R33 ;  /* 0x000000ffff2e7224 */ /* 0x000fe200078e0021 */
[----:B------:R-:W-:Y:S01]  /*d680*/  MOV R26, R28 ;  /* 0x0000001c001a7202 */ /* 0x000fe20000000f00 */
[----:B------:R-:W-:Y:S01]  /*d690*/  IMAD.MOV.U32 R21, RZ, RZ, R5 ;  /* 0x000000ffff157224 */ /* 0x000fe200078e0005 */
[----:B------:R-:W-:Y:S01]  /*d6a0*/  SHF.R.U64 R52, R28, 0x10, R29 ;  /* 0x000000101c347819 */ /* 0x000fe2000000121d */
[----:B------:R-:W-:Y:S01]  /*d6b0*/  IMAD.MOV.U32 R43, RZ, RZ, R15 ;  /* 0x000000ffff2b7224 */ /* 0x000fe200078e000f */
[----:B------:R-:W-:Y:S01]  /*d6c0*/  SHF.R.U32.HI R53, RZ, 0x10, R29 ;  /* 0x00000010ff357819 */ /* 0x000fe2000001161d */
[----:B------:R-:W-:Y:S01]  /*d6d0*/  IMAD.MOV.U32 R29, RZ, RZ, R7 ;  /* 0x000000ffff1d7224 */ /* 0x000fe200078e0007 */
[----:B------:R-:W-:-:S02]  /*d6e0*/  MOV R28, R30 ;  /* 0x0000001e001c7202 */ /* 0x000fc40000000f00 */
[----:B------:R-:W-:Y:S02]  /*d6f0*/  SHF.R.U64 R54, R30, 0x10, R31 ;  /* 0x000000101e367819 */ /* 0x000fe4000000121f */
[--C-:B------:R-:W-:Y:S02]  /*d700*/  SHF.R.U64 R58, R34, 0x10, R35.reuse ;  /* 0x00000010223a7819 */ /* 0x100fe40000001223 */
[----:B------:R-:W-:Y:S02]  /*d710*/  SHF.R.U32.HI R59, RZ, 0x10, R35 ;  /* 0x00000010ff3b7819 */ /* 0x000fe40000011623 */
[----:B------:R-:W-:Y:S02]  /*d720*/  SHF.R.U32.HI R55, RZ, 0x10, R31 ;  /* 0x00000010ff377819 */ /* 0x000fe4000001161f */
[----:B------:R-:W-:Y:S02]  /*d730*/  MOV R30, R32 ;  /* 0x00000020001e7202 */ /* 0x000fe40000000f00 */
[----:B------:R-:W-:-:S02]  /*d740*/  SHF.R.U64 R56, R32, 0x10, R33 ;  /* 0x0000001020387819 */ /* 0x000fc40000001221 */
[----:B------:R-:W-:Y:S02]  /*d750*/  SHF.R.U32.HI R57, RZ, 0x10, R33 ;  /* 0x00000010ff397819 */ /* 0x000fe40000011621 */
[----:B------:R-:W-:Y:S02]  /*d760*/  MOV R24, R6 ;  /* 0x0000000600187202 */ /* 0x000fe40000000f00 */
[--C-:B------:R-:W-:Y:S02]  /*d770*/  SHF.R.U64 R62, R6, 0x10, R7.reuse ;  /* 0x00000010063e7819 */ /* 0x100fe40000001207 */
[----:B------:R-:W-:Y:S01]  /*d780*/  SHF.R.U32.HI R63, RZ, 0x10, R7 ;  /* 0x00000010ff3f7819 */ /* 0x000fe20000011607 */
[----:B------:R-:W-:Y:S01]  /*d790*/  IMAD.MOV.U32 R7, RZ, RZ, R9 ;  /* 0x000000ffff077224 */ /* 0x000fe200078e0009 */
[----:B------:R-:W-:Y:S02]  /*d7a0*/  PRMT R35, R25, 0x5410, R44 ;  /* 0x0000541019237816 */ /* 0x000fe4000000002c */
[----:B------:R-:W-:-:S02]  /*d7b0*/  MOV R32, R34 ;  /* 0x0000002200207202 */ /* 0x000fc40000000f00 */
[----:B------:R-:W-:Y:S02]  /*d7c0*/  MOV R6, R8 ;  /* 0x0000000800067202 */ /* 0x000fe40000000f00 */
[----:B------:R-:W-:Y:S01]  /*d7d0*/  SHF.R.U64 R64, R8, 0x10, R9 ;  /* 0x0000001008407819 */ /* 0x000fe20000001209 */
[----:B------:R-:W-:Y:S01]  /*d7e0*/  IMAD.MOV.U32 R8, RZ, RZ, R11 ;  /* 0x000000ffff087224 */ /* 0x000fe200078e000b */
[----:B------:R-:W-:Y:S02]  /*d7f0*/  SHF.R.U32.HI R65, RZ, 0x10, R9 ;  /* 0x00000010ff417819 */ /* 0x000fe40000011609 */
[----:B------:R-:W-:Y:S02]  /*d800*/  MOV R31, R10 ;  /* 0x0000000a001f7202 */ /* 0x000fe40000000f00 */
[----:B------:R-:W-:Y:S01]  /*d810*/  SHF.R.U64 R66, R10, 0x10, R11 ;  /* 0x000000100a427819 */ /* 0x000fe2000000120b */
[----:B------:R-:W-:Y:S01]  /*d820*/  IMAD.MOV.U32 R10, RZ, RZ, R13 ;  /* 0x000000ffff0a7224 */ /* 0x000fe200078e000d */
[----:B------:R-:W-:-:S02]  /*d830*/  PRMT R33, R3, 0x5410, R41 ;  /* 0x0000541003217816 */ /* 0x000fc40000000029 */
[----:B------:R-:W-:Y:S02]  /*d840*/  PRMT R25, R26, 0x5410, R27 ;  /* 0x000054101a197816 */ /* 0x000fe4000000001b */
[----:B------:R-:W-:Y:S02]  /*d850*/  MOV R20, R4 ;  /* 0x0000000400147202 */ /* 0x000fe40000000f00 */
[--C-:B------:R-:W-:Y:S02]  /*d860*/  SHF.R.U64 R60, R4, 0x10, R5.reuse ;  /* 0x00000010043c7819 */ /* 0x100fe40000001205 */
[----:B------:R-:W-:Y:S02]  /*d870*/  SHF.R.U32.HI R61, RZ, 0x10, R5 ;  /* 0x00000010ff3d7819 */ /* 0x000fe40000011605 */
[----:B------:R-:W-:Y:S02]  /*d880*/  SHF.R.U32.HI R67, RZ, 0x10, R11 ;  /* 0x00000010ff437819 */ /* 0x000fe4000001160b */
[----:B------:R-:W-:-:S02]  /*d890*/  MOV R9, R12 ;  /* 0x0000000c00097202 */ /* 0x000fc40000000f00 */
[--C-:B------:R-:W-:Y:S02]  /*d8a0*/  SHF.R.U64 R68, R12, 0x10, R13.reuse ;  /* 0x000000100c447819 */ /* 0x100fe4000000120d */
[----:B------:R-:W-:Y:S02]  /*d8b0*/  SHF.R.U32.HI R69, RZ, 0x10, R13 ;  /* 0x00000010ff457819 */ /* 0x000fe4000001160d */
[----:B------:R-:W-:Y:S02]  /*d8c0*/  MOV R42, R14 ;  /* 0x0000000e002a7202 */ /* 0x000fe40000000f00 */
[--C-:B------:R-:W-:Y:S02]  /*d8d0*/  SHF.R.U64 R70, R14, 0x10, R15.reuse ;  /* 0x000000100e467819 */ /* 0x100fe4000000120f */
[----:B------:R-:W-:Y:S02]  /*d8e0*/  SHF.R.U32.HI R71, RZ, 0x10, R15 ;  /* 0x00000010ff477819 */ /* 0x000fe4000001160f */
[----:B------:R-:W-:-:S02]  /*d8f0*/  PRMT R34, R48, 0x5410, R49 ;  /* 0x0000541030227816 */ /* 0x000fc40000000031 */
[----:B------:R-:W-:Y:S02]  /*d900*/  PRMT R41, R50, 0x5410, R51 ;  /* 0x0000541032297816 */ /* 0x000fe40000000033 */
[----:B------:R-:W-:Y:S02]  /*d910*/  PRMT R26, R52, 0x5410, R53 ;  /* 0x00005410341a7816 */ /* 0x000fe40000000035 */
[----:B------:R-:W-:Y:S01]  /*d920*/  LEA.HI R3, R203, R203, RZ, 0x1 ;  /* 0x000000cbcb037211 */ /* 0x000fe200078f08ff */
[----:B------:R-:W-:Y:S06]  /*d930*/  BRA.DIV UR4, `(.L_x_602) ;  /* 0x0000011204007947 */ /* 0x000fec000b800000 */
.L_x_781:
[----:B------:R-:W-:Y:S01]  /*d940*/  UMOV UR4, 0xffffffff ;  /* 0xffffffff00047882 */ /* 0x000fe20000000000 */
[----:B------:R-:W-:Y:S02]  /*d950*/  LOP3.LUT R4, R3, 0xfffffffe, RZ, 0xc0, !PT ;  /* 0xfffffffe03047812 */ /* 0x000fe400078ec0ff */
[----:B------:R-:W-:Y:S05]  /*d960*/  BRA.DIV UR4, `(.L_x_603) ;  /* 0x00000112041c7947 */ /* 0x000fea000b800000 */
.L_x_784:
[----:B------:R-:W-:Y:S01]  /*d970*/  UMOV UR4, 0xffffffff ;  /* 0xffffffff00047882 */ /* 0x000fe20000000000 */
[----:B------:R-:W-:Y:S02]  /*d980*/  IADD3 R4, R203, -R4, RZ ;  /* 0x80000004cb047210 */ /* 0x000fe40007ffe0ff */
[----:B------:R-:W-:Y:S05]  /*d990*/  BRA.DIV UR4, `(.L_x_604) ;  /* 0x0000011204387947 */ /* 0x000fea000b800000 */
.L_x_787:
[----:B------:R-:W-:Y:S01]  /*d9a0*/  UMOV UR4, 0xffffffff ;  /* 0xffffffff00047882 */ /* 0x000fe20000000000 */
[----:B------:R-:W-:Y:S02]  /*d9b0*/  SHF.L.U32 R5, R4, 0x1f, RZ ;  /* 0x0000001f04057819 */ /* 0x000fe400000006ff */
[----:B------:R-:W-:Y:S05]  /*d9c0*/  BRA.DIV UR4, `(.L_x_605) ;  /* 0x0000011204547947 */ /* 0x000fea000b800000 */
.L_x_790:
        /* <DEDUP_REMOVED lines=20> */
.L_x_791:
[----:B------:R-:W-:Y:S05]  /*db10*/  BSYNC B1 ;  /* 0x0000000000017941 */ /* 0x000fea0003800000 */
.L_x_606:
[----:B------:R-:W-:Y:S01]  /*db20*/  BSSY B1, `(.L_x_608) ;  /* 0x0000117000017945 */ /* 0x000fe20003800000 */
[----:B------:R-:W-:-:S03]  /*db30*/  PRMT R24, R70, 0x5410, R71 ;  /* 0x0000541046187816 */ /* 0x000fc60000000047 */
[----:B------:R-:W-:Y:S05]  /*db40*/  @P1 BRA `(.L_x_609) ;  /* 0x0000001000501947 */ /* 0x000fea0003800000 */
[----:B------:R-:W1:Y:S01]  /*db50*/  LDC R42, c[0x0][0x3d4] ;  /* 0x0000f500ff2a7b82 */ /* 0x000e620000000800 */
[----:B------:R-:W-:Y:S01]  /*db60*/  BSSY B2, `(.L_x_610) ;  /* 0x0000060000027945 */ /* 0x000fe20003800000 */
[-C--:B-1----:R-:W-:Y:S02]  /*db70*/  ISETP.GE.AND P0, PT, R22, R42.reuse, PT ;  /* 0x0000002a1600720c */ /* 0x082fe40003f06270 */
[-C--:B------:R-:W-:Y:S02]  /*db80*/  ISETP.GE.AND P1, PT, R184, R42.reuse, PT ;  /* 0x0000002ab800720c */ /* 0x080fe40003f26270 */
[----:B------:R-:W-:-:S09]  /*db90*/  ISETP.GE.AND P2, PT, R185, R42, PT ;  /* 0x0000002ab900720c */ /* 0x000fd20003f46270 */
[----:B------:R-:W-:Y:S05]  /*dba0*/  @P0 BRA `(.L_x_611) ;  /* 0x00000004006c0947 */ /* 0x000fea0003800000 */
[----:B------:R-:W-:Y:S01]  /*dbb0*/  LEA.HI R6, R42, R206, RZ, 0x1d ;  /* 0x000000ce2a067211 */ /* 0x000fe200078fe8ff */
[----:B------:R-:W-:Y:S01]  /*dbc0*/  HADD2.F32 R52, -RZ, R33.H0_H0 ;  /* 0x20000021ff347230 */ /* 0x000fe20000004100 */
[----:B------:R-:W-:Y:S01]  /*dbd0*/  LOP3.LUT R4, R189, 0x38, R22, 0xf8, !PT ;  /* 0x00000038bd047812 */ /* 0x000fe200078ef816 */
[--C-:B------:R-:W-:Y:S01]  /*dbe0*/  HADD2.F32 R54, -RZ, R36.reuse.H0_H0 ;  /* 0x20000024ff367230 */ /* 0x100fe20000004100 */
[----:B0-----:R-:W-:Y:S01]  /*dbf0*/  SHF.R.S32.HI R5, RZ, 0x1f, R6 ;  /* 0x0000001fff057819 */ /* 0x001fe20000011406 */
[----:B------:R-:W-:Y:S02]  /*dc00*/  HADD2.F32 R51, -RZ, R37.H0_H0 ;  /* 0x20000025ff337230 */ /* 0x000fe40000004100 */
[----:B------:R-:W-:Y:S01]  /*dc10*/  HADD2.F32 R53, -RZ, R36.H1_H1 ;  /* 0x30000024ff357230 */ /* 0x000fe20000004100 */
[----:B------:R-:W-:Y:S01]  /*dc20*/  LEA.HI R7, R5, R6, RZ, 0x3 ;  /* 0x0000000605077211 */ /* 0x000fe200078f18ff */
[----:B------:R-:W-:Y:S01]  /*dc30*/  IMAD.SHL.U32 R6, R6, 0x8, RZ ;  /* 0x0000000806067824 */ /* 0x000fe200078e00ff */
[----:B------:R-:W-:-:S02]  /*dc40*/  LOP3.LUT R5, R4, R191, RZ, 0x3c, !PT ;  /* 0x000000bf04057212 */ /* 0x000fc400078e3cff */
[----:B------:R-:W-:Y:S02]  /*dc50*/  SHF.L.U32 R7, R7, 0xa, RZ ;  /* 0x0000000a07077819 */ /* 0x000fe400000006ff */
[----:B------:R-:W-:Y:S01]  /*dc60*/  LOP3.LUT R6, R189, 0x38, R6, 0xf8, !PT ;  /* 0x00000038bd067812 */ /* 0x000fe200078ef806 */
[----:B------:R-:W-:Y:S01]  /*dc70*/  IMAD R5, R190, 0x200, R5 ;  /* 0x00000200be057824 */ /* 0x000fe200078e0205 */
[----:B------:R-:W-:Y:S02]  /*dc80*/  LOP3.LUT R7, R7, 0x7fffe000, RZ, 0xc0, !PT ;  /* 0x7fffe00007077812 */ /* 0x000fe400078ec0ff */
[----:B------:R-:W-:Y:S02]  /*dc90*/  LOP3.LUT R9, R6, R191, RZ, 0x3c, !PT ;  /* 0x000000bf06097212 */ /* 0x000fe400078e3cff */
[----:B------:R-:W-:Y:S01]  /*dca0*/  LEA R59, R5, R2, 0x1 ;  /* 0x00000002053b7211 */ /* 0x000fe200078e08ff */
[----:B------:R-:W-:-:S04]  /*dcb0*/  IMAD R8, R190, 0x200, R7 ;  /* 0x00000200be087824 */ /* 0x000fc800078e0207 */
[----:B------:R-:W0:Y:S01]  /*dcc0*/  LDS.128 R4, [R59+0x10400] ;  /* 0x010400003b047984 */ /* 0x000e220000000c00 */
[----:B------:R-:W-:-:S05]  /*dcd0*/  IADD3 R9, R8, R9, RZ ;  /* 0x0000000908097210 */ /* 0x000fca0007ffe0ff */
[----:B------:R-:W-:-:S05]  /*dce0*/  IMAD R61, R9, 0x2, R2 ;  /* 0x00000002093d7824 */ /* 0x000fca00078e0202 */
[----:B------:R-:W1:Y:S01]  /*dcf0*/  LDS.128 R8, [R61+0x10400] ;  /* 0x010400003d087984 */ /* 0x000e620000000c00 */
[--C-:B0-----:R-:W-:Y:S02]  /*dd00*/  HADD2.F32 R43, -RZ, R4.reuse.H0_H0 ;  /* 0x20000004ff2b7230 */ /* 0x101fe40000004100 */
[----:B------:R-:W-:Y:S02]  /*dd10*/  HADD2.F32 R4, -RZ, R4.H1_H1 ;  /* 0x30000004ff047230 */ /* 0x000fe40000004100 */
[--C-:B------:R-:W-:Y:S02]  /*dd20*/  HADD2.F32 R44, -RZ, R5.reuse.H0_H0 ;  /* 0x20000005ff2c7230 */ /* 0x100fe40000004100 */
[----:B------:R-:W-:Y:S02]  /*dd30*/  HADD2.F32 R5, -RZ, R5.H1_H1 ;  /* 0x30000005ff057230 */ /* 0x000fe40000004100 */
[--C-:B------:R-:W-:Y:S02]  /*dd40*/  HADD2.F32 R45, -RZ, R6.reuse.H0_H0 ;  /* 0x20000006ff2d7230 */ /* 0x100fe40000004100 */
[----:B------:R-:W-:-:S02]  /*dd50*/  HADD2.F32 R6, -RZ, R6.H1_H1 ;  /* 0x30000006ff067230 */ /* 0x000fc40000004100 */
[--C-:B-1----:R-:W-:Y:S02]  /*dd60*/  HADD2.F32 R47, -RZ, R8.reuse.H0_H0 ;  /* 0x20000008ff2f7230 */ /* 0x102fe40000004100 */
[----:B------:R-:W-:Y:S02]  /*dd70*/  HADD2.F32 R8, -RZ, R8.H1_H1 ;  /* 0x30000008ff087230 */ /* 0x000fe40000004100 */
[----:B------:R-:W-:Y:S02]  /*dd80*/  HADD2.F32 R48, -RZ, R9.H0_H0 ;  /* 0x20000009ff307230 */ /* 0x000fe40000004100 */
[C---:B------:R-:W-:Y:S01]  /*dd90*/  FMUL.FTZ R56, R47.reuse, R54 ;  /* 0x000000362f387220 */ /* 0x040fe20000410000 */
[-C--:B------:R-:W-:Y:S01]  /*dda0*/  FMUL.FTZ R58, R47, R52.reuse ;  /* 0x000000342f3a7220 */ /* 0x080fe20000410000 */
[----:B------:R-:W-:Y:S02]  /*ddb0*/  HADD2.F32 R47, -RZ, R34.H0_H0 ;  /* 0x20000022ff2f7230 */ /* 0x000fe40000004100 */
[----:B------:R-:W-:Y:S01]  /*ddc0*/  FMUL.FTZ R55, R8, R51 ;  /* 0x0000003308377220 */ /* 0x000fe20000410000 */
[C---:B------:R-:W-:Y:S01]  /*ddd0*/  FFMA.FTZ R56, R43.reuse, R52, -R56 ;  /* 0x000000342b387223 */ /* 0x040fe20000010838 */
[----:B------:R-:W-:Y:S01]  /*dde0*/  FFMA.FTZ R58, R43, R54, R58 ;  /* 0x000000362b3a7223 */ /* 0x000fe2000001003a */
[----:B------:R-:W-:-:S02]  /*ddf0*/  HADD2.F32 R43, -RZ, R33.H1_H1 ;  /* 0x30000021ff2b7230 */ /* 0x000fc40000004100 */
[-C--:B------:R-:W-:Y:S01]  /*de00*/  FMUL.FTZ R57, R8, R47.reuse ;  /* 0x0000002f08397220 */ /* 0x080fe20000410000 */
[----:B------:R-:W-:Y:S01]  /*de10*/  FFMA.FTZ R55, R4, R47, -R55 ;  /* 0x0000002f04377223 */ /* 0x000fe20000010837 */
[C---:B------:R-:W-:Y:S01]  /*de20*/  FMUL.FTZ R47, R48.reuse, R53 ;  /* 0x00000035302f7220 */ /* 0x040fe20000410000 */
[----:B------:R-:W-:Y:S02]  /*de30*/  HADD2.F32 R9, -RZ, R9.H1_H1 ;  /* 0x30000009ff097230 */ /* 0x000fe40000004100 */
[----:B------:R-:W-:Y:S01]  /*de40*/  FMUL.FTZ R48, R48, R43 ;  /* 0x0000002b30307220 */ /* 0x000fe20000410000 */
[----:B------:R-:W-:Y:S02]  /*de50*/  HADD2.F32 R52, -RZ, R37.H1_H1 ;  /* 0x30000025ff347230 */ /* 0x000fe40000004100 */
[----:B------:R-:W-:Y:S01]  /*de60*/  FFMA.FTZ R57, R4, R51, R57 ;  /* 0x0000003304397223 */ /* 0x000fe20000010039 */
[----:B------:R-:W-:Y:S02]  /*de70*/  HADD2.F32 R4, -RZ, R34.H1_H1 ;  /* 0x30000022ff047230 */ /* 0x000fe40000004100 */
[C---:B------:R-:W-:Y:S01]  /*de80*/  FFMA.FTZ R47, R44.reuse, R43, -R47 ;  /* 0x0000002b2c2f7223 */ /* 0x040fe2000001082f */
[----:B------:R-:W-:Y:S01]  /*de90*/  FFMA.FTZ R48, R44, R53, R48 ;  /* 0x000000352c307223 */ /* 0x000fe20000010030 */
[----:B------:R-:W-:-:S02]  /*dea0*/  HADD2.F32 R49, -RZ, R10.H0_H0 ;  /* 0x2000000aff317230 */ /* 0x000fc40000004100 */
[C---:B------:R-:W-:Y:S01]  /*deb0*/  FMUL.FTZ R54, R9.reuse, R52 ;  /* 0x0000003409367220 */ /* 0x040fe20000410000 */
[----:B------:R-:W-:Y:S02]  /*dec0*/  HADD2.F32 R8, -RZ, R35.H0_H0 ;  /* 0x20000023ff087230 */ /* 0x000fe40000004100 */
[-C--:B------:R-:W-:Y:S01]  /*ded0*/  FMUL.FTZ R60, R9, R4.reuse ;  /* 0x00000004093c7220 */ /* 0x080fe20000410000 */
[----:B------:R-:W-:Y:S02]  /*dee0*/  HADD2.F32 R44, -RZ, R38.H0_H0 ;  /* 0x20000026ff2c7230 */ /* 0x000fe40000004100 */
[----:B------:R-:W-:Y:S01]  /*def0*/  FFMA.FTZ R54, R5, R4, -R54 ;  /* 0x0000000405367223 */ /* 0x000fe20000010836 */
[----:B------:R-:W-:Y:S02]  /*df00*/  HADD2.F32 R10, -RZ, R10.H1_H1 ;  /* 0x3000000aff0a7230 */ /* 0x000fe40000004100 */
[----:B------:R-:W-:Y:S01]  /*df10*/  FMUL.FTZ R53, R49, R8 ;  /* 0x0000000831357220 */ /* 0x000fe20000410000 */
[----:B------:R-:W-:-:S02]  /*df20*/  HADD2.F32 R43, -RZ, R39.H0_H0 ;  /* 0x20000027ff2b7230 */ /* 0x000fc40000004100 */
[----:B------:R-:W-:Y:S01]  /*df30*/  FMUL.FTZ R4, R49, R44 ;  /* 0x0000002c31047220 */ /* 0x000fe20000410000 */
[----:B------:R-:W-:Y:S02]  /*df40*/  HADD2.F32 R9, -RZ, R41.H0_H0 ;  /* 0x20000029ff097230 */ /* 0x000fe40000004100 */
[----:B------:R-:W-:Y:S01]  /*df50*/  FFMA.FTZ R49, R5, R52, R60 ;  /* 0x0000003405317223 */ /* 0x000fe2000001003c */
[C---:B------:R-:W-:Y:S01]  /*df60*/  FFMA.FTZ R53, R45.reuse, R44, R53 ;  /* 0x0000002c2d357223 */ /* 0x040fe20000010035 */
[C---:B------:R-:W-:Y:S01]  /*df70*/  FMUL.FTZ R5, R10.reuse, R43 ;  /* 0x0000002b0a057220 */ /* 0x040fe20000410000 */
[----:B------:R-:W-:Y:S01]  /*df80*/  FFMA.FTZ R51, R45, R8, -R4 ;  /* 0x000000082d337223 */ /* 0x000fe20000010804 */
[-C--:B------:R-:W-:Y:S01]  /*df90*/  FMUL.FTZ R45, R10, R9.reuse ;  /* 0x000000090a2d7220 */ /* 0x080fe20000410000 */
[----:B------:R-:W-:Y:S02]  /*dfa0*/  HADD2.F32 R50, -RZ, R11.H0_H0 ;  /* 0x2000000bff327230 */ /* 0x000fe40000004100 */
[----:B------:R-:W-:Y:S01]  /*dfb0*/  FFMA.FTZ R10, R6, R9, -R5 ;  /* 0x00000009060a7223 */ /* 0x000fe20000010805 */
[----:B------:R-:W-:-:S02]  /*dfc0*/  HADD2.F32 R9, -RZ, R38.H1_H1 ;  /* 0x30000026ff097230 */ /* 0x000fc40000004100 */
[----:B------:R-:W-:Y:S01]  /*dfd0*/  FFMA.FTZ R44, R6, R43, R45 ;  /* 0x0000002b062c7223 */ /* 0x000fe2000001002d */
[----:B------:R-:W-:Y:S02]  /*dfe0*/  HADD2.F32 R5, -RZ, R35.H1_H1 ;  /* 0x30000023ff057230 */ /* 0x000fe40000004100 */
[----:B------:R-:W-:Y:S02]  /*dff0*/  HADD2.F32 R11, -RZ, R11.H1_H1 ;  /* 0x3000000bff0b7230 */ /* 0x000fe40000004100 */
[C---:B------:R-:W-:Y:S01]  /*e000*/  FMUL.FTZ R43, R50.reuse, R9 ;  /* 0x00000009322b7220 */ /* 0x040fe20000410000 */
[----:B------:R-:W-:Y:S02]  /*e010*/  HADD2.F32 R8, -RZ, R39.H1_H1 ;  /* 0x30000027ff087230 */ /* 0x000fe40000004100 */
[----:B------:R-:W-:Y:S01]  /*e020*/  FMUL.FTZ R50, R50, R5 ;  /* 0x0000000532327220 */ /* 0x000fe20000410000 */
[----:B------:R-:W-:Y:S02]  /*e030*/  HADD2.F32 R4, -RZ, R41.H1_H1 ;  /* 0x30000029ff047230 */ /* 0x000fe40000004100 */
[----:B------:R-:W-:-:S02]  /*e040*/  HADD2.F32 R46, -RZ, R7.H0_H0 ;  /* 0x20000007ff2e7230 */ /* 0x000fc40000004100 */
[C---:B------:R-:W-:Y:S01]  /*e050*/  FMUL.FTZ R6, R11.reuse, R8 ;  /* 0x000000080b067220 */ /* 0x040fe20000410000 */
[----:B------:R-:W-:Y:S02]  /*e060*/  HADD2.F32 R7, -RZ, R7.H1_H1 ;  /* 0x30000007ff077230 */ /* 0x000fe40000004100 */
[-C--:B------:R-:W-:Y:S01]  /*e070*/  FMUL.FTZ R45, R11, R4.reuse ;  /* 0x000000040b2d7220 */ /* 0x080fe20000410000 */
[C---:B------:R-:W-:Y:S01]  /*e080*/  FFMA.FTZ R43, R46.reuse, R5, -R43 ;  /* 0x000000052e2b7223 */ /* 0x040fe2000001082b */
[----:B------:R-:W-:Y:S01]  /*e090*/  FFMA.FTZ R11, R46, R9, R50 ;  /* 0x000000092e0b7223 */ /* 0x000fe20000010032 */
[C---:B------:R-:W-:Y:S01]  /*e0a0*/  FFMA.FTZ R46, R7.reuse, R4, -R6 ;  /* 0x00000004072e7223 */ /* 0x040fe20000010806 */
[----:B------:R-:W-:Y:S01]  /*e0b0*/  FFMA.FTZ R50, R7, R8, R45 ;  /* 0x0000000807327223 */ /* 0x000fe2000001002d */
[----:B------:R-:W-:Y:S02]  /*e0c0*/  F2FP.F16.F32.PACK_AB R4, R55, R56 ;  /* 0x000000383704723e */ /* 0x000fe400000000ff */
[----:B------:R-:W-:-:S02]  /*e0d0*/  F2FP.F16.F32.PACK_AB R5, R54, R47 ;  /* 0x0000002f3605723e */ /* 0x000fc400000000ff */
[----:B------:R-:W-:Y:S02]  /*e0e0*/  F2FP.F16.F32.PACK_AB R6, R10, R51 ;  /* 0x000000330a06723e */ /* 0x000fe400000000ff */
[----:B------:R-:W-:Y:S02]  /*e0f0*/  F2FP.F16.F32.PACK_AB R7, R46, R43 ;  /* 0x0000002b2e07723e */ /* 0x000fe400000000ff */
[----:B------:R-:W-:Y:S02]  /*e100*/  F2FP.F16.F32.PACK_AB R8, R57, R58 ;  /* 0x0000003a3908723e */ /* 0x000fe400000000ff */
[----:B------:R-:W-:Y:S01]  /*e110*/  F2FP.F16.F32.PACK_AB R9, R49, R48 ;  /* 0x000000303109723e */ /* 0x000fe200000000ff */
[----:B------:R1:W-:Y:S01]  /*e120*/  STS.128 [R59+0x10400], R4 ;  /* 0x010400043b007388 */ /* 0x0003e20000000c00 */
[----:B------:R-:W-:Y:S02]  /*e130*/  F2FP.F16.F32.PACK_AB R10, R44, R53 ;  /* 0x000000352c0a723e */ /* 0x000fe400000000ff */
[----:B------:R-:W-:-:S05]  /*e140*/  F2FP.F16.F32.PACK_AB R11, R50, R11 ;  /* 0x0000000b320b723e */ /* 0x000fca00000000ff */
[----:B------:R1:W-:Y:S02]  /*e150*/  STS.128 [R61+0x10400], R8 ;  /* 0x010400083d007388 */ /* 0x0003e40000000c00 */
.L_x_611:
[----:B------:R-:W-:Y:S05]  /*e160*/  BSYNC B2 ;  /* 0x0000000000027941 */ /* 0x000fea0003800000 */
.L_x_610:
[----:B------:R-:W-:Y:S04]  /*e170*/  BSSY B2, `(.L_x_612) ;  /* 0x0000059000027945 */ /* 0x000fe80003800000 */
[----:B------:R-:W-:Y:S05]  /*e180*/  @P1 BRA `(.L_x_613) ;  /* 0x00000004005c1947 */ /* 0x000fea0003800000 */
[----:B-1----:R-:W-:Y:S01]  /*e190*/  LEA.HI R4, R42, R209, RZ, 0x1d ;  /* 0x000000d12a047211 */ /* 0x002fe200078fe8ff */
[----:B------:R-:W-:Y:S02]  /*e1a0*/  HADD2.F32 R55, -RZ, R29.H0_H0 ;  /* 0x2000001dff377230 */ /* 0x000fe40000004100 */
[----:B------:R-:W-:Y:S01]  /*e1b0*/  HADD2.F32 R53, -RZ, R25.H0_H0 ;  /* 0x20000019ff357230 */ /* 0x000fe20000004100 */
[----:B0-----:R-:W-:Y:S01]  /*e1c0*/  SHF.R.S32.HI R5, RZ, 0x1f, R4 ;  /* 0x0000001fff057819 */ /* 0x001fe20000011404 */
[----:B------:R-:W-:-:S03]  /*e1d0*/  HADD2.F32 R57, -RZ, R30.H0_H0 ;  /* 0x2000001eff397230 */ /* 0x000fc60000004100 */
[----:B------:R-:W-:Y:S02]  /*e1e0*/  LEA.HI R5, R5, R4, RZ, 0x3 ;  /* 0x0000000405057211 */ /* 0x000fe400078f18ff */
[----:B------:R-:W-:-:S03]  /*e1f0*/  SHF.L.U32 R4, R4, 0x3, RZ ;  /* 0x0000000304047819 */ /* 0x000fc600000006ff */
[----:B------:R-:W-:Y:S01]  /*e200*/  IMAD.SHL.U32 R5, R5, 0x400, RZ ;  /* 0x0000040005057824 */ /* 0x000fe200078e00ff */
[----:B------:R-:W-:-:S04]  /*e210*/  LOP3.LUT R4, R189, 0x38, R4, 0xf8, !PT ;  /* 0x00000038bd047812 */ /* 0x000fc800078ef804 */
[----:B------:R-:W-:Y:S02]  /*e220*/  LOP3.LUT R5, R5, 0x7fffe000, RZ, 0xc0, !PT ;  /* 0x7fffe00005057812 */ /* 0x000fe400078ec0ff */
[----:B------:R-:W-:Y:S02]  /*e230*/  LOP3.LUT R9, R4, R191, RZ, 0x3c, !PT ;  /* 0x000000bf04097212 */ /* 0x000fe400078e3cff */
[----:B------:R-:W-:Y:S02]  /*e240*/  LEA R8, R190, R5, 0x9 ;  /* 0x00000005be087211 */ /* 0x000fe400078e48ff */
[----:B------:R-:W0:Y:S03]  /*e250*/  LDS.128 R4, [R217] ;  /* 0x00000000d9047984 */ /* 0x000e260000000c00 */
[----:B------:R-:W-:-:S05]  /*e260*/  IMAD.IADD R9, R8, 0x1, R9 ;  /* 0x0000000108097824 */ /* 0x000fca00078e0209 */
[----:B------:R-:W-:-:S05]  /*e270*/  LEA R43, R9, R2, 0x1 ;  /* 0x00000002092b7211 */ /* 0x000fca00078e08ff */
[----:B------:R-:W1:Y:S01]  /*e280*/  LDS.128 R8, [R43+0x10400] ;  /* 0x010400002b087984 */ /* 0x000e620000000c00 */
[--C-:B0-----:R-:W-:Y:S02]  /*e290*/  HADD2.F32 R44, -RZ, R4.reuse.H0_H0 ;  /* 0x20000004ff2c7230 */ /* 0x101fe40000004100 */
[----:B------:R-:W-:Y:S02]  /*e2a0*/  HADD2.F32 R4, -RZ, R4.H1_H1 ;  /* 0x30000004ff047230 */ /* 0x000fe40000004100 */
[--C-:B------:R-:W-:Y:S02]  /*e2b0*/  HADD2.F32 R45, -RZ, R5.reuse.H0_H0 ;  /* 0x20000005ff2d7230 */ /* 0x100fe40000004100 */
[----:B------:R-:W-:Y:S02]  /*e2c0*/  HADD2.F32 R5, -RZ, R5.H1_H1 ;  /* 0x30000005ff057230 */ /* 0x000fe40000004100 */
[--C-:B------:R-:W-:Y:S02]  /*e2d0*/  HADD2.F32 R46, -RZ, R6.reuse.H0_H0 ;  /* 0x20000006ff2e7230 */ /* 0x100fe40000004100 */
[----:B------:R-:W-:-:S02]  /*e2e0*/  HADD2.F32 R6, -RZ, R6.H1_H1 ;  /* 0x30000006ff067230 */ /* 0x000fc40000004100 */
[----:B------:R-:W-:Y:S02]  /*e2f0*/  HADD2.F32 R47, -RZ, R7.H0_H0 ;  /* 0x20000007ff2f7230 */ /* 0x000fe40000004100 */
[--C-:B-1----:R-:W-:Y:S02]  /*e300*/  HADD2.F32 R48, -RZ, R8.reuse.H0_H0 ;  /* 0x20000008ff307230 */ /* 0x102fe40000004100 */
[----:B------:R-:W-:Y:S02]  /*e310*/  HADD2.F32 R8, -RZ, R8.H1_H1 ;  /* 0x30000008ff087230 */ /* 0x000fe40000004100 */
[----:B------:R-:W-:Y:S02]  /*e320*/  HADD2.F32 R49, -RZ, R9.H0_H0 ;  /* 0x20000009ff317230 */ /* 0x000fe40000004100 */
[C---:B------:R-:W-:Y:S01]  /*e330*/  FMUL.FTZ R59, R48.reuse, R55 ;  /* 0x00000037303b7220 */ /* 0x040fe20000410000 */
[----:B------:R-:W-:Y:S01]  /*e340*/  FMUL.FTZ R61, R48, R53 ;  /* 0x00000035303d7220 */ /* 0x000fe20000410000 */
[----:B------:R-:W-:-:S02]  /*e350*/  HADD2.F32 R48, -RZ, R29.H1_H1 ;  /* 0x3000001dff307230 */ /* 0x000fc40000004100 */
[----:B------:R-:W-:Y:S01]  /*e360*/  FMUL.FTZ R63, R8, R57 ;  /* 0x00000039083f7220 */ /* 0x000fe20000410000 */
[C---:B------:R-:W-:Y:S01]  /*e370*/  FFMA.FTZ R59, R44.reuse, R53, -R59 ;  /* 0x000000352c3b7223 */ /* 0x040fe2000001083b */
[----:B------:R-:W-:Y:S02]  /*e380*/  HADD2.F32 R53, -RZ, R26.H0_H0 ;  /* 0x2000001aff357230 */ /* 0x000fe40000004100 */
[----:B------:R-:W-:Y:S01]  /*e390*/  FFMA.FTZ R61, R44, R55, R61 ;  /* 0x000000372c3d7223 */ /* 0x000fe2000001003d */
[----:B------:R-:W-:Y:S02]  /*e3a0*/  HADD2.F32 R44, -RZ, R25.H1_H1 ;  /* 0x30000019ff2c7230 */ /* 0x000fe40000004100 */
[C---:B------:R-:W-:Y:S01]  /*e3b0*/  FMUL.FTZ R56, R49.reuse, R48 ;  /* 0x0000003031387220 */ /* 0x040fe20000410000 */
[----:B------:R-:W-:Y:S02]  /*e3c0*/  HADD2.F32 R9, -RZ, R9.H1_H1 ;  /* 0x30000009ff097230 */ /* 0x000fe40000004100 */
[-C--:B------:R-:W-:Y:S01]  /*e3d0*/  FMUL.FTZ R55, R8, R53.reuse ;  /* 0x0000003508377220 */ /* 0x080fe20000410000 */
[----:B------:R-:W-:Y:S01]  /*e3e0*/  FFMA.FTZ R52, R4, R53, -R63 ;  /* 0x0000003504347223 */ /* 0x000fe2000001083f */
[----:B------:R-:W-:Y:S01]  /*e3f0*/  FMUL.FTZ R49, R49, R44 ;  /* 0x0000002c31317220 */ /* 0x000fe20000410000 */
[----:B------:R-:W-:-:S02]  /*e400*/  HADD2.F32 R8, -RZ, R30.H1_H1 ;  /* 0x3000001eff087230 */ /* 0x000fc40000004100 */
[----:B------:R-:W-:Y:S01]  /*e410*/  FFMA.FTZ R54, R4, R57, R55 ;  /* 0x0000003904367223 */ /* 0x000fe20000010037 */
[----:B------:R-:W-:Y:S02]  /*e420*/  HADD2.F32 R4, -RZ, R26.H1_H1 ;  /* 0x3000001aff047230 */ /* 0x000fe40000004100 */
[C---:B------:R-:W-:Y:S01]  /*e430*/  FFMA.FTZ R48, R45.reuse, R48, R49 ;  /* 0x000000302d307223 */ /* 0x040fe20000010031 */
[----:B------:R-:W-:Y:S02]  /*e440*/  HADD2.F32 R50, -RZ, R10.H0_H0 ;  /* 0x2000000aff327230 */ /* 0x000fe40000004100 */
[----:B------:R-:W-:Y:S01]  /*e450*/  FFMA.FTZ R56, R45, R44, -R56 ;  /* 0x0000002c2d387223 */ /* 0x000fe20000010838 */
[----:B------:R-:W-:Y:S02]  /*e460*/  HADD2.F32 R49, -RZ, R31.H0_H0 ;  /* 0x2000001fff317230 */ /* 0x000fe40000004100 */
[----:B------:R-:W-:Y:S01]  /*e470*/  FMUL.FTZ R44, R9, R8 ;  /* 0x00000008092c7220 */ /* 0x000fe20000410000 */
[----:B------:R-:W-:-:S02]  /*e480*/  HADD2.F32 R45, -RZ, R27.H0_H0 ;  /* 0x2000001bff2d7230 */ /* 0x000fc40000004100 */
[-C--:B------:R-:W-:Y:S01]  /*e490*/  FMUL.FTZ R58, R9, R4.reuse ;  /* 0x00000004093a7220 */ /* 0x080fe20000410000 */
[----:B------:R-:W-:Y:S02]  /*e4a0*/  HADD2.F32 R10, -RZ, R10.H1_H1 ;  /* 0x3000000aff0a7230 */ /* 0x000fe40000004100 */
[C---:B------:R-:W-:Y:S01]  /*e4b0*/  FMUL.FTZ R63, R50.reuse, R49 ;  /* 0x00000031323f7220 */ /* 0x040fe20000410000 */
[----:B------:R-:W-:Y:S02]  /*e4c0*/  HADD2.F32 R53, -RZ, R32.H0_H0 ;  /* 0x20000020ff357230 */ /* 0x000fe40000004100 */
[C---:B------:R-:W-:Y:S01]  /*e4d0*/  FFMA.FTZ R55, R5.reuse, R4, -R44 ;  /* 0x0000000405377223 */ /* 0x040fe2000001082c */
[----:B------:R-:W-:Y:S02]  /*e4e0*/  HADD2.F32 R9, -RZ, R28.H0_H0 ;  /* 0x2000001cff097230 */ /* 0x000fe40000004100 */
[-C--:B------:R-:W-:Y:S01]  /*e4f0*/  FMUL.FTZ R50, R50, R45.reuse ;  /* 0x0000002d32327220 */ /* 0x080fe20000410000 */
[----:B------:R-:W-:Y:S01]  /*e500*/  FFMA.FTZ R57, R5, R8, R58 ;  /* 0x0000000805397223 */ /* 0x000fe2000001003a */
[----:B------:R-:W-:Y:S01]  /*e510*/  FFMA.FTZ R63, R46, R45, -R63 ;  /* 0x0000002d2e3f7223 */ /* 0x000fe2000001083f */
[----:B------:R-:W-:-:S02]  /*e520*/  HADD2.F32 R51, -RZ, R11.H0_H0 ;  /* 0x2000000bff337230 */ /* 0x000fc40000004100 */
[C---:B------:R-:W-:Y:S01]  /*e530*/  FMUL.FTZ R5, R10.reuse, R53 ;  /* 0x000000350a057220 */ /* 0x040fe20000410000 */
[----:B------:R-:W-:Y:S01]  /*e540*/  FMUL.FTZ R45, R10, R9 ;  /* 0x000000090a2d7220 */ /* 0x000fe20000410000 */
[----:B------:R-:W-:Y:S02]  /*e550*/  HADD2.F32 R11, -RZ, R11.H1_H1 ;  /* 0x3000000bff0b7230 */ /* 0x000fe40000004100 */
[----:B------:R-:W-:Y:S01]  /*e560*/  FFMA.FTZ R50, R46, R49, R50 ;  /* 0x000000312e327223 */ /* 0x000fe20000010032 */
[----:B------:R-:W-:Y:S02]  /*e570*/  HADD2.F32 R10, -RZ, R31.H1_H1 ;  /* 0x3000001fff0a7230 */ /* 0x000fe40000004100 */
[C---:B------:R-:W-:Y:S01]  /*e580*/  FFMA.FTZ R46, R6.reuse, R9, -R5 ;  /* 0x00000009062e7223 */ /* 0x040fe20000010805 */
[----:B------:R-:W-:Y:S02]  /*e590*/  HADD2.F32 R44, -RZ, R32.H1_H1 ;  /* 0x30000020ff2c7230 */ /* 0x000fe40000004100 */
[----:B------:R-:W-:Y:S01]  /*e5a0*/  FFMA.FTZ R45, R6, R53, R45 ;  /* 0x00000035062d7223 */ /* 0x000fe2000001002d */
[----:B------:R-:W-:-:S02]  /*e5b0*/  HADD2.F32 R4, -RZ, R27.H1_H1 ;  /* 0x3000001bff047230 */ /* 0x000fc40000004100 */
[----:B------:R-:W-:Y:S01]  /*e5c0*/  FMUL.FTZ R6, R51, R10 ;  /* 0x0000000a33067220 */ /* 0x000fe20000410000 */
[----:B------:R-:W-:Y:S02]  /*e5d0*/  HADD2.F32 R8, -RZ, R28.H1_H1 ;  /* 0x3000001cff087230 */ /* 0x000fe40000004100 */
[----:B------:R-:W-:Y:S01]  /*e5e0*/  FMUL.FTZ R58, R11, R44 ;  /* 0x0000002c0b3a7220 */ /* 0x000fe20000410000 */
[----:B------:R-:W-:Y:S02]  /*e5f0*/  HADD2.F32 R7, -RZ, R7.H1_H1 ;  /* 0x30000007ff077230 */ /* 0x000fe40000004100 */
[----:B------:R-:W-:Y:S01]  /*e600*/  FMUL.FTZ R51, R51, R4 ;  /* 0x0000000433337220 */ /* 0x000fe20000410000 */
[----:B------:R-:W-:Y:S01]  /*e610*/  F2FP.F16.F32.PACK_AB R9, R57, R48 ;  /* 0x000000303909723e */ /* 0x000fe200000000ff */
[----:B------:R-:W-:Y:S01]  /*e620*/  FMUL.FTZ R5, R11, R8 ;  /* 0x000000080b057220 */ /* 0x000fe20000410000 */
[----:B------:R-:W-:Y:S01]  /*e630*/  FFMA.FTZ R11, R47, R4, -R6 ;  /* 0x000000042f0b7223 */ /* 0x000fe20000010806 */
[----:B------:R-:W-:Y:S01]  /*e640*/  FFMA.FTZ R58, R7, R8, -R58 ;  /* 0x00000008073a7223 */ /* 0x000fe2000001083a */
[----:B------:R-:W-:Y:S01]  /*e650*/  FFMA.FTZ R51, R47, R10, R51 ;  /* 0x0000000a2f337223 */ /* 0x000fe20000010033 */
[----:B------:R-:W-:Y:S01]  /*e660*/  FFMA.FTZ R44, R7, R44, R5 ;  /* 0x0000002c072c7223 */ /* 0x000fe20000010005 */
[----:B------:R-:W-:-:S02]  /*e670*/  F2FP.F16.F32.PACK_AB R4, R52, R59 ;  /* 0x0000003b3404723e */ /* 0x000fc400000000ff */
[----:B------:R-:W-:Y:S02]  /*e680*/  F2FP.F16.F32.PACK_AB R5, R55, R56 ;  /* 0x000000383705723e */ /* 0x000fe400000000ff */
[----:B------:R-:W-:Y:S02]  /*e690*/  F2FP.F16.F32.PACK_AB R6, R46, R63 ;  /* 0x0000003f2e06723e */ /* 0x000fe400000000ff */
[----:B------:R-:W-:Y:S02]  /*e6a0*/  F2FP.F16.F32.PACK_AB R7, R58, R11 ;  /* 0x0000000b3a07723e */ /* 0x000fe400000000ff */
[----:B------:R-:W-:Y:S02]  /*e6b0*/  F2FP.F16.F32.PACK_AB R8, R54, R61 ;  /* 0x0000003d3608723e */ /* 0x000fe400000000ff */
[----:B------:R-:W-:Y:S01]  /*e6c0*/  F2FP.F16.F32.PACK_AB R10, R45, R50 ;  /* 0x000000322d0a723e */ /* 0x000fe200000000ff */
[----:B------:R2:W-:Y:S01]  /*e6d0*/  STS.128 [R217], R4 ;  /* 0x00000004d9007388 */ /* 0x0005e20000000c00 */
[----:B------:R-:W-:-:S05]  /*e6e0*/  F2FP.F16.F32.PACK_AB R11, R44, R51 ;  /* 0x000000332c0b723e */ /* 0x000fca00000000ff */
[----:B------:R2:W-:Y:S02]  /*e6f0*/  STS.128 [R43+0x10400], R8 ;  /* 0x010400082b007388 */ /* 0x0005e40000000c00 */
.L_x_613:
[----:B------:R-:W-:Y:S05]  /*e700*/  BSYNC B2 ;  /* 0x0000000000027941 */ /* 0x000fea0003800000 */
.L_x_612:
[----:B------:R-:W-:Y:S05]  /*e710*/  @P2 BRA `(.L_x_609) ;  /* 0x00000004005c2947 */ /* 0x000fea0003800000 */
[----:B------:R-:W-:Y:S01]  /*e720*/  LEA.HI R42, R42, R215, RZ, 0x1d ;  /* 0x000000d72a2a7211 */ /* 0x000fe200078fe8ff */
[----:B------:R-:W-:Y:S02]  /*e730*/  HADD2.F32 R52, -RZ, R3.H0_H0 ;  /* 0x20000003ff347230 */ /* 0x000fe40000004100 */
[--C-:B------:R-:W-:Y:S01]  /*e740*/  HADD2.F32 R54, -RZ, R15.reuse.H0_H0 ;  /* 0x2000000fff367230 */ /* 0x100fe20000004100 */
[----:B012---:R-:W-:Y:S01]  /*e750*/  SHF.R.S32.HI R5, RZ, 0x1f, R42 ;  /* 0x0000001fff057819 */ /* 0x007fe2000001142a */
[----:B------:R-:W-:Y:S02]  /*e760*/  HADD2.F32 R51, -RZ, R20.H0_H0 ;  /* 0x20000014ff337230 */ /* 0x000fe40000004100 */
[----:B------:R-:W-:Y:S01]  /*e770*/  HADD2.F32 R53, -RZ, R15.H1_H1 ;  /* 0x3000000fff357230 */ /* 0x000fe20000004100 */
[----:B------:R-:W-:Y:S01]  /*e780*/  LEA.HI R5, R5, R42, RZ, 0x3 ;  /* 0x0000002a05057211 */ /* 0x000fe200078f18ff */
[----:B------:R-:W-:-:S03]  /*e790*/  IMAD.SHL.U32 R42, R42, 0x8, RZ ;  /* 0x000000082a2a7824 */ /* 0x000fc600078e00ff */
[----:B------:R-:W-:Y:S02]  /*e7a0*/  SHF.L.U32 R5, R5, 0xa, RZ ;  /* 0x0000000a05057819 */ /* 0x000fe400000006ff */
[----:B------:R-:W-:Y:S02]  /*e7b0*/  LOP3.LUT R42, R189, 0x38, R42, 0xf8, !PT ;  /* 0x00000038bd2a7812 */ /* 0x000fe400078ef82a */
[----:B------:R-:W-:Y:S02]  /*e7c0*/  LOP3.LUT R5, R5, 0x7fffe000, RZ, 0xc0, !PT ;  /* 0x7fffe00005057812 */ /* 0x000fe400078ec0ff */
[----:B------:R-:W-:-:S03]  /*e7d0*/  LOP3.LUT R9, R42, R191, RZ, 0x3c, !PT ;  /* 0x000000bf2a097212 */ /* 0x000fc600078e3cff */
[----:B------:R-:W-:Y:S02]  /*e7e0*/  IMAD R8, R190, 0x200, R5 ;  /* 0x00000200be087824 */ /* 0x000fe400078e0205 */
[----:B------:R-:W0:Y:S03]  /*e7f0*/  LDS.128 R4, [R214] ;  /* 0x00000000d6047984 */ /* 0x000e260000000c00 */
        /* <DEDUP_REMOVED lines=15> */
[----:B------:R-:W-:-:S02]  /*e8f0*/  HADD2.F32 R47, -RZ, R12.H0_H0 ;  /* 0x2000000cff2f7230 */ /* 0x000fc40000004100 */
[C---:B------:R-:W-:Y:S01]  /*e900*/  FMUL.FTZ R55, R8.reuse, R51 ;  /* 0x0000003308377220 */ /* 0x040fe20000410000 */
[C---:B------:R-:W-:Y:S01]  /*e910*/  FFMA.FTZ R56, R43.reuse, R52, -R56 ;  /* 0x000000342b387223 */ /* 0x040fe20000010838 */
[----:B------:R-:W-:Y:S01]  /*e920*/  FFMA.FTZ R58, R43, R54, R58 ;  /* 0x000000362b3a7223 */ /* 0x000fe2000001003a */
[----:B------:R-:W-:Y:S02]  /*e930*/  HADD2.F32 R43, -RZ, R3.H1_H1 ;  /* 0x30000003ff2b7230 */ /* 0x000fe40000004100 */
[-C--:B------:R-:W-:Y:S01]  /*e940*/  FMUL.FTZ R57, R8, R47.reuse ;  /* 0x0000002f08397220 */ /* 0x080fe20000410000 */
[----:B------:R-:W-:Y:S01]  /*e950*/  FFMA.FTZ R55, R4, R47, -R55 ;  /* 0x0000002f04377223 */ /* 0x000fe20000010837 */
[C---:B------:R-:W-:Y:S01]  /*e960*/  FMUL.FTZ R47, R48.reuse, R53 ;  /* 0x00000035302f7220 */ /* 0x040fe20000410000 */
[----:B------:R-:W-:Y:S02]  /*e970*/  HADD2.F32 R9, -RZ, R9.H1_H1 ;  /* 0x30000009ff097230 */ /* 0x000fe40000004100 */
[----:B------:R-:W-:Y:S01]  /*e980*/  FMUL.FTZ R48, R48, R43 ;  /* 0x0000002b30307220 */ /* 0x000fe20000410000 */
[----:B------:R-:W-:-:S02]  /*e990*/  HADD2.F32 R52, -RZ, R20.H1_H1 ;  /* 0x30000014ff347230 */ /* 0x000fc40000004100 */
[----:B------:R-:W-:Y:S01]  /*e9a0*/  FFMA.FTZ R57, R4, R51, R57 ;  /* 0x0000003304397223 */ /* 0x000fe20000010039 */
[----:B------:R-:W-:Y:S02]  /*e9b0*/  HADD2.F32 R4, -RZ, R12.H1_H1 ;  /* 0x3000000cff047230 */ /* 0x000fe40000004100 */
[C---:B------:R-:W-:Y:S01]  /*e9c0*/  FFMA.FTZ R47, R44.reuse, R43, -R47 ;  /* 0x0000002b2c2f7223 */ /* 0x040fe2000001082f */
[----:B------:R-:W-:Y:S01]  /*e9d0*/  FFMA.FTZ R48, R44, R53, R48 ;  /* 0x000000352c307223 */ /* 0x000fe20000010030 */
[----:B------:R-:W-:Y:S02]  /*e9e0*/  HADD2.F32 R49, -RZ, R10.H0_H0 ;  /* 0x2000000aff317230 */ /* 0x000fe40000004100 */
[C---:B------:R-:W-:Y:S01]  /*e9f0*/  FMUL.FTZ R54, R9.reuse, R52 ;  /* 0x0000003409367220 */ /* 0x040fe20000410000 */
[----:B------:R-:W-:Y:S02]  /*ea00*/  HADD2.F32 R8, -RZ, R13.H0_H0 ;  /* 0x2000000dff087230 */ /* 0x000fe40000004100 */
[----:B------:R-:W-:Y:S01]  /*ea10*/  FMUL.FTZ R60, R9, R4 ;  /* 0x00000004093c7220 */ /* 0x000fe20000410000 */
[----:B------:R-:W-:-:S02]  /*ea20*/  HADD2.F32 R44, -RZ, R21.H0_H0 ;  /* 0x20000015ff2c7230 */ /* 0x000fc40000004100 */
[----:B------:R-:W-:Y:S01]  /*ea30*/  FFMA.FTZ R54, R5, R4, -R54 ;  /* 0x0000000405367223 */ /* 0x000fe20000010836 */
[----:B------:R-:W-:Y:S02]  /*ea40*/  HADD2.F32 R10, -RZ, R10.H1_H1 ;  /* 0x3000000aff0a7230 */ /* 0x000fe40000004100 */
[C---:B------:R-:W-:Y:S01]  /*ea50*/  FMUL.FTZ R53, R49.reuse, R8 ;  /* 0x0000000831357220 */ /* 0x040fe20000410000 */
[----:B------:R-:W-:Y:S02]  /*ea60*/  HADD2.F32 R43, -RZ, R24.H0_H0 ;  /* 0x20000018ff2b7230 */ /* 0x000fe40000004100 */
[----:B------:R-:W-:Y:S01]  /*ea70*/  FMUL.FTZ R4, R49, R44 ;  /* 0x0000002c31047220 */ /* 0x000fe20000410000 */
[----:B------:R-:W-:Y:S02]  /*ea80*/  HADD2.F32 R9, -RZ, R14.H0_H0 ;  /* 0x2000000eff097230 */ /* 0x000fe40000004100 */
[----:B------:R-:W-:Y:S01]  /*ea90*/  FFMA.FTZ R49, R5, R52, R60 ;  /* 0x0000003405317223 */ /* 0x000fe2000001003c */
[C---:B------:R-:W-:Y:S01]  /*eaa0*/  FFMA.FTZ R53, R45.reuse, R44, R53 ;  /* 0x0000002c2d357223 */ /* 0x040fe20000010035 */
[C---:B------:R-:W-:Y:S01]  /*eab0*/  FMUL.FTZ R5, R10.reuse, R43 ;  /* 0x0000002b0a057220 */ /* 0x040fe20000410000 */
[----:B------:R-:W-:Y:S01]  /*eac0*/  FFMA.FTZ R51, R45, R8, -R4 ;  /* 0x000000082d337223 */ /* 0x000fe20000010804 */
[----:B------:R-:W-:Y:S01]  /*ead0*/  FMUL.FTZ R45, R10, R9 ;  /* 0x000000090a2d7220 */ /* 0x000fe20000410000 */
[----:B------:R-:W-:-:S02]  /*eae0*/  HADD2.F32 R50, -RZ, R11.H0_H0 ;  /* 0x2000000bff327230 */ /* 0x000fc40000004100 */
[C---:B------:R-:W-:Y:S01]  /*eaf0*/  FFMA.FTZ R10, R6.reuse, R9, -R5 ;  /* 0x00000009060a7223 */ /* 0x040fe20000010805 */
[----:B------:R-:W-:Y:S02]  /*eb00*/  HADD2.F32 R9, -RZ, R21.H1_H1 ;  /* 0x30000015ff097230 */ /* 0x000fe40000004100 */
[----:B------:R-:W-:Y:S01]  /*eb10*/  FFMA.FTZ R44, R6, R43, R45 ;  /* 0x0000002b062c7223 */ /* 0x000fe2000001002d */
[----:B------:R-:W-:Y:S02]  /*eb20*/  HADD2.F32 R5, -RZ, R13.H1_H1 ;  /* 0x3000000dff057230 */ /* 0x000fe40000004100 */
[----:B------:R-:W-:Y:S02]  /*eb30*/  HADD2.F32 R11, -RZ, R11.H1_H1 ;  /* 0x3000000bff0b7230 */ /* 0x000fe40000004100 */
[C---:B------:R-:W-:Y:S01]  /*eb40*/  FMUL.FTZ R43, R50.reuse, R9 ;  /* 0x00000009322b7220 */ /* 0x040fe20000410000 */
[----:B------:R-:W-:Y:S02]  /*eb50*/  HADD2.F32 R8, -RZ, R24.H1_H1 ;  /* 0x30000018ff087230 */ /* 0x000fe40000004100 */
[----:B------:R-:W-:Y:S01]  /*eb60*/  FMUL.FTZ R50, R50, R5 ;  /* 0x0000000532327220 */ /* 0x000fe20000410000 */
[----:B------:R-:W-:-:S02]  /*eb70*/  HADD2.F32 R4, -RZ, R14.H1_H1 ;  /* 0x3000000eff047230 */ /* 0x000fc40000004100 */
[----:B------:R-:W-:Y:S01]  /*eb80*/  FFMA.FTZ R43, R46, R5, -R43 ;  /* 0x000000052e2b7223 */ /* 0x000fe2000001082b */
[----:B------:R-:W-:Y:S02]  /*eb90*/  HADD2.F32 R7, -RZ, R7.H1_H1 ;  /* 0x30000007ff077230 */ /* 0x000fe40000004100 */
[C---:B------:R-:W-:Y:S01]  /*eba0*/  FMUL.FTZ R6, R11.reuse, R8 ;  /* 0x000000080b067220 */ /* 0x040fe20000410000 */
[----:B------:R-:W-:Y:S01]  /*ebb0*/  F2FP.F16.F32.PACK_AB R5, R54, R47 ;  /* 0x0000002f3605723e */ /* 0x000fe200000000ff */
[-C--:B------:R-:W-:Y:S01]  /*ebc0*/  FMUL.FTZ R45, R11, R4.reuse ;  /* 0x000000040b2d7220 */ /* 0x080fe20000410000 */
[----:B------:R-:W-:Y:S01]  /*ebd0*/  FFMA.FTZ R11, R46, R9, R50 ;  /* 0x000000092e0b7223 */ /* 0x000fe20000010032 */
[----:B------:R-:W-:Y:S01]  /*ebe0*/  FFMA.FTZ R46, R7, R4, -R6 ;  /* 0x00000004072e7223 */ /* 0x000fe20000010806 */
[----:B------:R-:W-:Y:S01]  /*ebf0*/  F2FP.F16.F32.PACK_AB R4, R55, R56 ;  /* 0x000000383704723e */ /* 0x000fe200000000ff */
[----:B------:R-:W-:Y:S01]  /*ec00*/  FFMA.FTZ R50, R7, R8, R45 ;  /* 0x0000000807327223 */ /* 0x000fe2000001002d */
[----:B------:R-:W-:-:S02]  /*ec10*/  F2FP.F16.F32.PACK_AB R6, R10, R51 ;  /* 0x000000330a06723e */ /* 0x000fc400000000ff */
[----:B------:R-:W-:Y:S02]  /*ec20*/  F2FP.F16.F32.PACK_AB R7, R46, R43 ;  /* 0x0000002b2e07723e */ /* 0x000fe400000000ff */
[----:B------:R-:W-:Y:S02]  /*ec30*/  F2FP.F16.F32.PACK_AB R8, R57, R58 ;  /* 0x0000003a3908723e */ /* 0x000fe400000000ff */
[----:B------:R-:W-:Y:S01]  /*ec40*/  F2FP.F16.F32.PACK_AB R9, R49, R48 ;  /* 0x000000303109723e */ /* 0x000fe200000000ff */
[----:B------:R3:W-:Y:S01]  /*ec50*/  STS.128 [R214], R4 ;  /* 0x00000004d6007388 */ /* 0x0007e20000000c00 */
[----:B------:R-:W-:Y:S02]  /*ec60*/  F2FP.F16.F32.PACK_AB R10, R44, R53 ;  /* 0x000000352c0a723e */ /* 0x000fe400000000ff */
[----:B------:R-:W-:-:S05]  /*ec70*/  F2FP.F16.F32.PACK_AB R11, R50, R11 ;  /* 0x0000000b320b723e */ /* 0x000fca00000000ff */
[----:B------:R3:W-:Y:S02]  /*ec80*/  STS.128 [R42+0x10400], R8 ;  /* 0x010400082a007388 */ /* 0x0007e40000000c00 */
.L_x_609:
[----:B------:R-:W-:Y:S05]  /*ec90*/  BSYNC B1 ;  /* 0x0000000000017941 */ /* 0x000fea0003800000 */
.L_x_608:
[----:B------:R-:W-:-:S13]  /*eca0*/  ISETP.GE.AND P0, PT, R202, R0, PT ;  /* 0x00000000ca00720c */ /* 0x000fda0003f06270 */
[----:B------:R-:W-:Y:S05]  /*ecb0*/  @P0 BRA `(.L_x_589) ;  /* 0x0000001000340947 */ /* 0x000fea0003800000 */
[----:B------:R-:W4:Y:S01]  /*ecc0*/  LDC R0, c[0x0][0x3d4] ;  /* 0x0000f500ff007b82 */ /* 0x000f220000000800 */
[----:B------:R-:W-:Y:S01]  /*ecd0*/  BSSY B1, `(.L_x_614) ;  /* 0x000005b000017945 */ /* 0x000fe20003800000 */
[-C--:B----4-:R-:W-:Y:S02]  /*ece0*/  ISETP.GE.AND P0, PT, R22, R0.reuse, PT ;  /* 0x000000001600720c */ /* 0x090fe40003f06270 */
[-C--:B------:R-:W-:Y:S02]  /*ecf0*/  ISETP.GE.AND P1, PT, R184, R0.reuse, PT ;  /* 0x00000000b800720c */ /* 0x080fe40003f26270 */
[----:B------:R-:W-:-:S09]  /*ed00*/  ISETP.GE.AND P2, PT, R185, R0, PT ;  /* 0x00000000b900720c */ /* 0x000fd20003f46270 */
[----:B------:R-:W-:Y:S05]  /*ed10*/  @P0 BRA `(.L_x_615) ;  /* 0x0000000400580947 */ /* 0x000fea0003800000 */
[----:B-123--:R-:W-:Y:S01]  /*ed20*/  LEA.HI R4, R0, R206, RZ, 0x1d ;  /* 0x000000ce00047211 */ /* 0x00efe200078fe8ff */
[----:B------:R-:W-:Y:S02]  /*ed30*/  HADD2.F32 R53, -RZ, R36.H0_H0 ;  /* 0x20000024ff357230 */ /* 0x000fe40000004100 */
[----:B------:R-:W-:Y:S01]  /*ed40*/  HADD2.F32 R51, -RZ, R33.H0_H0 ;  /* 0x20000021ff337230 */ /* 0x000fe20000004100 */
[----:B0-----:R-:W-:Y:S01]  /*ed50*/  SHF.R.S32.HI R5, RZ, 0x1f, R4 ;  /* 0x0000001fff057819 */ /* 0x001fe20000011404 */
[----:B------:R-:W-:Y:S01]  /*ed60*/  HADD2.F32 R58, -RZ, R37.H0_H0 ;  /* 0x20000025ff3a7230 */ /* 0x000fe20000004100 */
[----:B------:R-:W-:Y:S01]  /*ed70*/  SHF.L.U32 R6, R4, 0x3, RZ ;  /* 0x0000000304067819 */ /* 0x000fe200000006ff */
[----:B------:R-:W-:Y:S01]  /*ed80*/  HADD2.F32 R56, -RZ, R34.H0_H0 ;  /* 0x20000022ff387230 */ /* 0x000fe20000004100 */
[----:B------:R-:W-:Y:S01]  /*ed90*/  LEA.HI R4, R5, R4, RZ, 0x3 ;  /* 0x0000000405047211 */ /* 0x000fe200078f18ff */
[----:B------:R-:W-:Y:S01]  /*eda0*/  HADD2.F32 R60, -RZ, R36.H1_H1 ;  /* 0x30000024ff3c7230 */ /* 0x000fe20000004100 */
[----:B------:R-:W-:Y:S01]  /*edb0*/  LOP3.LUT R5, R187, 0x38, R6, 0xf8, !PT ;  /* 0x00000038bb057812 */ /* 0x000fe200078ef806 */
[----:B------:R-:W-:-:S02]  /*edc0*/  HADD2.F32 R36, -RZ, R33.H1_H1 ;  /* 0x30000021ff247230 */ /* 0x000fc40000004100 */
[----:B------:R-:W-:Y:S01]  /*edd0*/  IMAD.SHL.U32 R4, R4, 0x400, RZ ;  /* 0x0000040004047824 */ /* 0x000fe200078e00ff */
[----:B------:R-:W-:Y:S01]  /*ede0*/  LOP3.LUT R8, R5, R218, RZ, 0x3c, !PT ;  /* 0x000000da05087212 */ /* 0x000fe200078e3cff */
[----:B------:R-:W-:Y:S02]  /*edf0*/  HADD2.F32 R55, -RZ, R37.H1_H1 ;  /* 0x30000025ff377230 */ /* 0x000fe40000004100 */
[--C-:B------:R-:W-:Y:S01]  /*ee00*/  HADD2.F32 R57, -RZ, R38.reuse.H0_H0 ;  /* 0x20000026ff397230 */ /* 0x100fe20000004100 */
[----:B------:R-:W-:Y:S01]  /*ee10*/  LOP3.LUT R9, R4, 0x7fffe000, RZ, 0xc0, !PT ;  /* 0x7fffe00004097812 */ /* 0x000fe200078ec0ff */
[----:B------:R-:W-:Y:S01]  /*ee20*/  HADD2.F32 R38, -RZ, R38.H1_H1 ;  /* 0x30000026ff267230 */ /* 0x000fe20000004100 */
[----:B------:R-:W0:Y:S02]  /*ee30*/  LDS.128 R4, [R216] ;  /* 0x00000000d8047984 */ /* 0x000e240000000c00 */
[----:B------:R-:W-:-:S04]  /*ee40*/  IADD3 R9, R8, R9, R193 ;  /* 0x0000000908097210 */ /* 0x000fc80007ffe0c1 */
        /* <DEDUP_REMOVED lines=10> */
[--C-:B------:R-:W-:Y:S02]  /*eef0*/  HADD2.F32 R48, -RZ, R9.reuse.H0_H0 ;  /* 0x20000009ff307230 */ /* 0x100fe40000004100 */
[-C--:B------:R-:W-:Y:S01]  /*ef00*/  FMUL.FTZ R52, R53, R47.reuse ;  /* 0x0000002f35347220 */ /* 0x080fe20000410000 */
[C---:B------:R-:W-:Y:S01]  /*ef10*/  FMUL.FTZ R54, R51.reuse, R47 ;  /* 0x0000002f33367220 */ /* 0x040fe20000410000 */
[----:B------:R-:W-:Y:S02]  /*ef20*/  HADD2.F32 R9, -RZ, R9.H1_H1 ;  /* 0x30000009ff097230 */ /* 0x000fe40000004100 */
[-C--:B------:R-:W-:Y:S01]  /*ef30*/  FMUL.FTZ R47, R58, R8.reuse ;  /* 0x000000083a2f7220 */ /* 0x080fe20000410000 */
[----:B------:R-:W-:Y:S01]  /*ef40*/  FFMA.FTZ R52, R51, R43, -R52 ;  /* 0x0000002b33347223 */ /* 0x000fe20000010834 */
[----:B------:R-:W-:Y:S01]  /*ef50*/  FMUL.FTZ R33, R56, R8 ;  /* 0x0000000838217220 */ /* 0x000fe20000410000 */
[----:B------:R-:W-:-:S02]  /*ef60*/  HADD2.F32 R51, -RZ, R34.H1_H1 ;  /* 0x30000022ff337230 */ /* 0x000fc40000004100 */
[----:B------:R-:W-:Y:S01]  /*ef70*/  FFMA.FTZ R54, R53, R43, R54 ;  /* 0x0000002b35367223 */ /* 0x000fe20000010036 */
[-C--:B------:R-:W-:Y:S01]  /*ef80*/  FFMA.FTZ R47, R56, R4.reuse, -R47 ;  /* 0x00000004382f7223 */ /* 0x080fe2000001082f */
[----:B------:R-:W-:Y:S01]  /*ef90*/  FFMA.FTZ R33, R58, R4, R33 ;  /* 0x000000043a217223 */ /* 0x000fe20000010021 */
[--C-:B------:R-:W-:Y:S02]  /*efa0*/  HADD2.F32 R49, -RZ, R10.reuse.H0_H0 ;  /* 0x2000000aff317230 */ /* 0x100fe40000004100 */
[----:B------:R-:W-:Y:S01]  /*efb0*/  FMUL.FTZ R43, R60, R48 ;  /* 0x000000303c2b7220 */ /* 0x000fe20000410000 */
[-C--:B------:R-:W-:Y:S01]  /*efc0*/  FMUL.FTZ R4, R55, R9.reuse ;  /* 0x0000000937047220 */ /* 0x080fe20000410000 */
[----:B------:R-:W-:Y:S02]  /*efd0*/  HADD2.F32 R53, -RZ, R35.H0_H0 ;  /* 0x20000023ff357230 */ /* 0x000fe40000004100 */
[----:B------:R-:W-:Y:S01]  /*efe0*/  FMUL.FTZ R8, R51, R9 ;  /* 0x0000000933087220 */ /* 0x000fe20000410000 */
[----:B------:R-:W-:-:S02]  /*eff0*/  HADD2.F32 R10, -RZ, R10.H1_H1 ;  /* 0x3000000aff0a7230 */ /* 0x000fc40000004100 */
[C---:B------:R-:W-:Y:S01]  /*f000*/  FMUL.FTZ R37, R36.reuse, R48 ;  /* 0x0000003024257220 */ /* 0x040fe20000410000 */
[----:B------:R-:W-:Y:S02]  /*f010*/  HADD2.F32 R58, -RZ, R39.H0_H0 ;  /* 0x20000027ff3a7230 */ /* 0x000fe40000004100 */
[----:B------:R-:W-:Y:S01]  /*f020*/  FFMA.FTZ R43, R36, R44, -R43 ;  /* 0x0000002c242b7223 */ /* 0x000fe2000001082b */
[----:B------:R-:W-:Y:S02]  /*f030*/  HADD2.F32 R56, -RZ, R41.H0_H0 ;  /* 0x20000029ff387230 */ /* 0x000fe40000004100 */
[----:B------:R-:W-:Y:S01]  /*f040*/  FFMA.FTZ R34, R51, R5, -R4 ;  /* 0x0000000533227223 */ /* 0x000fe20000010804 */
[-C--:B------:R-:W-:Y:S01]  /*f050*/  FMUL.FTZ R4, R57, R49.reuse ;  /* 0x0000003139047220 */ /* 0x080fe20000410000 */
[----:B------:R-:W-:Y:S01]  /*f060*/  FMUL.FTZ R48, R53, R49 ;  /* 0x0000003135307220 */ /* 0x000fe20000410000 */
[----:B------:R-:W-:Y:S01]  /*f070*/  FFMA.FTZ R36, R55, R5, R8 ;  /* 0x0000000537247223 */ /* 0x000fe20000010008 */
[----:B------:R-:W-:-:S02]  /*f080*/  HADD2.F32 R50, -RZ, R11.H0_H0 ;  /* 0x2000000bff327230 */ /* 0x000fc40000004100 */
[-C--:B------:R-:W-:Y:S01]  /*f090*/  FMUL.FTZ R5, R58, R10.reuse ;  /* 0x0000000a3a057220 */ /* 0x080fe20000410000 */
[----:B------:R-:W-:Y:S01]  /*f0a0*/  FMUL.FTZ R9, R56, R10 ;  /* 0x0000000a38097220 */ /* 0x000fe20000410000 */
[----:B------:R-:W-:Y:S02]  /*f0b0*/  HADD2.F32 R8, -RZ, R35.H1_H1 ;  /* 0x30000023ff087230 */ /* 0x000fe40000004100 */
[----:B------:R-:W-:Y:S01]  /*f0c0*/  FFMA.FTZ R37, R60, R44, R37 ;  /* 0x0000002c3c257223 */ /* 0x000fe20000010025 */
[----:B------:R-:W-:Y:S02]  /*f0d0*/  HADD2.F32 R11, -RZ, R11.H1_H1 ;  /* 0x3000000bff0b7230 */ /* 0x000fe40000004100 */
[-C--:B------:R-:W-:Y:S01]  /*f0e0*/  FFMA.FTZ R44, R53, R45.reuse, -R4 ;  /* 0x0000002d352c7223 */ /* 0x080fe20000010804 */
[----:B------:R-:W-:Y:S02]  /*f0f0*/  HADD2.F32 R39, -RZ, R39.H1_H1 ;  /* 0x30000027ff277230 */ /* 0x000fe40000004100 */
[----:B------:R-:W-:Y:S01]  /*f100*/  FFMA.FTZ R48, R57, R45, R48 ;  /* 0x0000002d39307223 */ /* 0x000fe20000010030 */
[----:B------:R-:W-:-:S02]  /*f110*/  HADD2.F32 R41, -RZ, R41.H1_H1 ;  /* 0x30000029ff297230 */ /* 0x000fc40000004100 */
[-C--:B------:R-:W-:Y:S01]  /*f120*/  FFMA.FTZ R45, R56, R6.reuse, -R5 ;  /* 0x00000006382d7223 */ /* 0x080fe20000010805 */
[--C-:B------:R-:W-:Y:S02]  /*f130*/  HADD2.F32 R46, -RZ, R7.reuse.H0_H0 ;  /* 0x20000007ff2e7230 */ /* 0x100fe40000004100 */
[----:B------:R-:W-:Y:S01]  /*f140*/  FFMA.FTZ R35, R58, R6, R9 ;  /* 0x000000063a237223 */ /* 0x000fe20000010009 */
[-C--:B------:R-:W-:Y:S01]  /*f150*/  FMUL.FTZ R5, R38, R50.reuse ;  /* 0x0000003226057220 */ /* 0x080fe20000410000 */
[----:B------:R-:W-:Y:S02]  /*f160*/  HADD2.F32 R7, -RZ, R7.H1_H1 ;  /* 0x30000007ff077230 */ /* 0x000fe40000004100 */
[C---:B------:R-:W-:Y:S01]  /*f170*/  FMUL.FTZ R9, R8.reuse, R50 ;  /* 0x0000003208097220 */ /* 0x040fe20000410000 */
[-C--:B------:R-:W-:Y:S01]  /*f180*/  FMUL.FTZ R4, R39, R11.reuse ;  /* 0x0000000b27047220 */ /* 0x080fe20000410000 */
[C---:B------:R-:W-:Y:S01]  /*f190*/  FMUL.FTZ R6, R41.reuse, R11 ;  /* 0x0000000b29067220 */ /* 0x040fe20000410000 */
[-C--:B------:R-:W-:Y:S01]  /*f1a0*/  FFMA.FTZ R11, R8, R46.reuse, -R5 ;  /* 0x0000002e080b7223 */ /* 0x080fe20000010805 */
[----:B------:R-:W-:Y:S01]  /*f1b0*/  FFMA.FTZ R46, R38, R46, R9 ;  /* 0x0000002e262e7223 */ /* 0x000fe20000010009 */
[-C--:B------:R-:W-:Y:S01]  /*f1c0*/  FFMA.FTZ R38, R41, R7.reuse, -R4 ;  /* 0x0000000729267223 */ /* 0x080fe20000010804 */
        /* <DEDUP_REMOVED lines=8> */
[----:B------:R-:W-:-:S02]  /*f250*/  F2FP.F16.F32.PACK_AB R10, R35, R48 ;  /* 0x00000030230a723e */ /* 0x000fc400000000ff */
[----:B------:R-:W-:-:S05]  /*f260*/  F2FP.F16.F32.PACK_AB R11, R39, R46 ;  /* 0x0000002e270b723e */ /* 0x000fca00000000ff */
[----:B------:R4:W-:Y:S02]  /*f270*/  STS.128 [R42+0x10400], R8 ;  /* 0x010400082a007388 */ /* 0x0009e40000000c00 */
.L_x_615:
[----:B------:R-:W-:Y:S05]  /*f280*/  BSYNC B1 ;  /* 0x0000000000017941 */ /* 0x000fea0003800000 */
.L_x_614:
[----:B------:R-:W-:Y:S04]  /*f290*/  BSSY B1, `(.L_x_616) ;  /* 0x0000058000017945 */ /* 0x000fe80003800000 */
[----:B------:R-:W-:Y:S05]  /*f2a0*/  @P1 BRA `(.L_x_617) ;  /* 0x0000000400581947 */ /* 0x000fea0003800000 */
[----:B-1234-:R-:W-:Y:S01]  /*f2b0*/  LEA.HI R4, R0, R209, RZ, 0x1d ;  /* 0x000000d100047211 */ /* 0x01efe200078fe8ff */
[----:B------:R-:W-:Y:S02]  /*f2c0*/  HADD2.F32 R44, -RZ, R25.H0_H0 ;  /* 0x20000019ff2c7230 */ /* 0x000fe40000004100 */
[----:B------:R-:W-:Y:S01]  /*f2d0*/  HADD2.F32 R46, -RZ, R29.H0_H0 ;  /* 0x2000001dff2e7230 */ /* 0x000fe20000004100 */
[----:B0-----:R-:W-:Y:S01]  /*f2e0*/  SHF.R.S32.HI R5, RZ, 0x1f, R4 ;  /* 0x0000001fff057819 */ /* 0x001fe20000011404 */
[----:B------:R-:W-:Y:S02]  /*f2f0*/  IMAD.SHL.U32 R6, R4, 0x8, RZ ;  /* 0x0000000804067824 */ /* 0x000fe400078e00ff */
[--C-:B------:R-:W-:Y:S01]  /*f300*/  HADD2.F32 R48, -RZ, R30.reuse.H0_H0 ;  /* 0x2000001eff307230 */ /* 0x100fe20000004100 */
[----:B------:R-:W-:Y:S01]  /*f310*/  LEA.HI R4, R5, R4, RZ, 0x3 ;  /* 0x0000000405047211 */ /* 0x000fe200078f18ff */
[----:B------:R-:W-:Y:S01]  /*f320*/  HADD2.F32 R47, -RZ, R25.H1_H1 ;  /* 0x30000019ff2f7230 */ /* 0x000fe20000004100 */
[----:B------:R-:W-:Y:S01]  /*f330*/  LOP3.LUT R5, R187, 0x38, R6, 0xf8, !PT ;  /* 0x00000038bb057812 */ /* 0x000fe200078ef806 */
[----:B------:R-:W-:Y:S01]  /*f340*/  HADD2.F32 R49, -RZ, R29.H1_H1 ;  /* 0x3000001dff317230 */ /* 0x000fe20000004100 */
[----:B------:R-:W-:Y:S01]  /*f350*/  SHF.L.U32 R4, R4, 0xa, RZ ;  /* 0x0000000a04047819 */ /* 0x000fe200000006ff */
[----:B------:R-:W-:Y:S01]  /*f360*/  HADD2.F32 R51, -RZ, R30.H1_H1 ;  /* 0x3000001eff337230 */ /* 0x000fe20000004100 */
[----:B------:R-:W-:-:S02]  /*f370*/  LOP3.LUT R8, R5, R218, RZ, 0x3c, !PT ;  /* 0x000000da05087212 */ /* 0x000fc400078e3cff */
[----:B------:R-:W-:Y:S02]  /*f380*/  LOP3.LUT R9, R4, 0x7fffe000, RZ, 0xc0, !PT ;  /* 0x7fffe00004097812 */ /* 0x000fe400078ec0ff */
[----:B------:R-:W0:Y:S02]  /*f390*/  LDS.128 R4, [R213] ;  /* 0x00000000d5047984 */ /* 0x000e240000000c00 */
[----:B------:R-:W-:-:S05]  /*f3a0*/  IADD3 R9, R8, R9, R193 ;  /* 0x0000000908097210 */ /* 0x000fca0007ffe0c1 */
        /* <DEDUP_REMOVED lines=12> */
[----:B------:R-:W-:Y:S01]  /*f470*/  FMUL.FTZ R45, R44, R38 ;  /* 0x000000262c2d7220 */ /* 0x000fe20000410000 */
[----:B------:R-:W-:Y:S02]  /*f480*/  HADD2.F32 R38, -RZ, R26.H0_H0 ;  /* 0x2000001aff267230 */ /* 0x000fe40000004100 */
[----:B------:R-:W-:Y:S01]  /*f490*/  FMUL.FTZ R29, R48, R8 ;  /* 0x00000008301d7220 */ /* 0x000fe20000410000 */
[----:B------:R-:W-:-:S02]  /*f4a0*/  HADD2.F32 R9, -RZ, R9.H1_H1 ;  /* 0x30000009ff097230 */ /* 0x000fc40000004100 */
[----:B------:R-:W-:Y:S01]  /*f4b0*/  FFMA.FTZ R43, R44, R34, -R43 ;  /* 0x000000222c2b7223 */ /* 0x000fe2000001082b */
[--C-:B------:R-:W-:Y:S02]  /*f4c0*/  HADD2.F32 R41, -RZ, R10.reuse.H0_H0 ;  /* 0x2000000aff297230 */ /* 0x100fe40000004100 */
[C---:B------:R-:W-:Y:S01]  /*f4d0*/  FMUL.FTZ R25, R38.reuse, R8 ;  /* 0x0000000826197220 */ /* 0x040fe20000410000 */
[----:B------:R-:W-:Y:S01]  /*f4e0*/  FFMA.FTZ R8, R38, R4, -R29 ;  /* 0x0000000426087223 */ /* 0x000fe2000001081d */
[----:B------:R-:W-:Y:S02]  /*f4f0*/  HADD2.F32 R10, -RZ, R10.H1_H1 ;  /* 0x3000000aff0a7230 */ /* 0x000fe40000004100 */
[----:B------:R-:W-:Y:S01]  /*f500*/  FFMA.FTZ R45, R46, R34, R45 ;  /* 0x000000222e2d7223 */ /* 0x000fe2000001002d */
[----:B------:R-:W-:Y:S01]  /*f510*/  FFMA.FTZ R30, R48, R4, R25 ;  /* 0x00000004301e7223 */ /* 0x000fe20000010019 */
[----:B------:R-:W-:Y:S02]  /*f520*/  HADD2.F32 R25, -RZ, R26.H1_H1 ;  /* 0x3000001aff197230 */ /* 0x000fe40000004100 */
[----:B------:R-:W-:Y:S01]  /*f530*/  FMUL.FTZ R4, R51, R9 ;  /* 0x0000000933047220 */ /* 0x000fe20000410000 */
[----:B------:R-:W-:-:S02]  /*f540*/  HADD2.F32 R48, -RZ, R32.H0_H0 ;  /* 0x20000020ff307230 */ /* 0x000fc40000004100 */
[-C--:B------:R-:W-:Y:S01]  /*f550*/  FMUL.FTZ R34, R49, R39.reuse ;  /* 0x0000002731227220 */ /* 0x080fe20000410000 */
[----:B------:R-:W-:Y:S01]  /*f560*/  FMUL.FTZ R38, R47, R39 ;  /* 0x000000272f267220 */ /* 0x000fe20000410000 */
[C---:B------:R-:W-:Y:S01]  /*f570*/  FMUL.FTZ R26, R25.reuse, R9 ;  /* 0x00000009191a7220 */ /* 0x040fe20000410000 */
[----:B------:R-:W-:Y:S01]  /*f580*/  FFMA.FTZ R9, R25, R5, -R4 ;  /* 0x0000000519097223 */ /* 0x000fe20000010804 */
[----:B------:R-:W-:Y:S02]  /*f590*/  HADD2.F32 R4, -RZ, R28.H0_H0 ;  /* 0x2000001cff047230 */ /* 0x000fe40000004100 */
[----:B------:R-:W-:Y:S01]  /*f5a0*/  FFMA.FTZ R34, R47, R35, -R34 ;  /* 0x000000232f227223 */ /* 0x000fe20000010822 */
[----:B------:R-:W-:Y:S01]  /*f5b0*/  FFMA.FTZ R25, R51, R5, R26 ;  /* 0x0000000533197223 */ /* 0x000fe2000001001a */
[----:B------:R-:W-:Y:S01]  /*f5c0*/  FMUL.FTZ R5, R48, R10 ;  /* 0x0000000a30057220 */ /* 0x000fe20000410000 */
[----:B------:R-:W-:Y:S01]  /*f5d0*/  FFMA.FTZ R38, R49, R35, R38 ;  /* 0x0000002331267223 */ /* 0x000fe20000010026 */
[----:B------:R-:W-:-:S02]  /*f5e0*/  HADD2.F32 R42, -RZ, R11.H0_H0 ;  /* 0x2000000bff2a7230 */ /* 0x000fc40000004100 */
[C---:B------:R-:W-:Y:S01]  /*f5f0*/  FMUL.FTZ R35, R4.reuse, R10 ;  /* 0x0000000a04237220 */ /* 0x040fe20000410000 */
[----:B------:R-:W-:Y:S02]  /*f600*/  HADD2.F32 R46, -RZ, R31.H0_H0 ;  /* 0x2000001fff2e7230 */ /* 0x000fe40000004100 */
[-C--:B------:R-:W-:Y:S01]  /*f610*/  FFMA.FTZ R10, R4, R6.reuse, -R5 ;  /* 0x00000006040a7223 */ /* 0x080fe20000010805 */
[----:B------:R-:W-:Y:S02]  /*f620*/  HADD2.F32 R11, -RZ, R11.H1_H1 ;  /* 0x3000000bff0b7230 */ /* 0x000fe40000004100 */
[----:B------:R-:W-:Y:S01]  /*f630*/  FFMA.FTZ R26, R48, R6, R35 ;  /* 0x00000006301a7223 */ /* 0x000fe20000010023 */
[----:B------:R-:W-:Y:S02]  /*f640*/  HADD2.F32 R44, -RZ, R27.H0_H0 ;  /* 0x2000001bff2c7230 */ /* 0x000fe40000004100 */
[----:B------:R-:W-:Y:S01]  /*f650*/  FMUL.FTZ R29, R46, R41 ;  /* 0x000000292e1d7220 */ /* 0x000fe20000410000 */
[----:B------:R-:W-:-:S02]  /*f660*/  HADD2.F32 R31, -RZ, R31.H1_H1 ;  /* 0x3000001fff1f7230 */ /* 0x000fc40000004100 */
[----:B------:R-:W-:Y:S02]  /*f670*/  HADD2.F32 R39, -RZ, R32.H1_H1 ;  /* 0x30000020ff277230 */ /* 0x000fe40000004100 */
[----:B------:R-:W-:Y:S01]  /*f680*/  FMUL.FTZ R41, R44, R41 ;  /* 0x000000292c297220 */ /* 0x000fe20000410000 */
[----:B------:R-:W-:Y:S02]  /*f690*/  HADD2.F32 R27, -RZ, R27.H1_H1 ;  /* 0x3000001bff1b7230 */ /* 0x000fe40000004100 */
[-C--:B------:R-:W-:Y:S01]  /*f6a0*/  FMUL.FTZ R4, R31, R42.reuse ;  /* 0x0000002a1f047220 */ /* 0x080fe20000410000 */
[----:B------:R-:W-:Y:S02]  /*f6b0*/  HADD2.F32 R5, -RZ, R28.H1_H1 ;  /* 0x3000001cff057230 */ /* 0x000fe40000004100 */
[----:B------:R-:W-:Y:S01]  /*f6c0*/  FMUL.FTZ R6, R39, R11 ;  /* 0x0000000b27067220 */ /* 0x000fe20000410000 */
[--C-:B------:R-:W-:Y:S02]  /*f6d0*/  HADD2.F32 R37, -RZ, R7.reuse.H0_H0 ;  /* 0x20000007ff257230 */ /* 0x100fe40000004100 */
[----:B------:R-:W-:Y:S01]  /*f6e0*/  FMUL.FTZ R42, R27, R42 ;  /* 0x0000002a1b2a7220 */ /* 0x000fe20000410000 */
[----:B------:R-:W-:-:S02]  /*f6f0*/  HADD2.F32 R7, -RZ, R7.H1_H1 ;  /* 0x30000007ff077230 */ /* 0x000fc40000004100 */
[----:B------:R-:W-:Y:S01]  /*f700*/  FMUL.FTZ R32, R5, R11 ;  /* 0x0000000b05207220 */ /* 0x000fe20000410000 */
[-C--:B------:R-:W-:Y:S01]  /*f710*/  FFMA.FTZ R29, R44, R36.reuse, -R29 ;  /* 0x000000242c1d7223 */ /* 0x080fe2000001081d */
[----:B------:R-:W-:Y:S01]  /*f720*/  FFMA.FTZ R11, R27, R37, -R4 ;  /* 0x000000251b0b7223 */ /* 0x000fe20000010804 */
[----:B------:R-:W-:Y:S01]  /*f730*/  FFMA.FTZ R41, R46, R36, R41 ;  /* 0x000000242e297223 */ /* 0x000fe20000010029 */
[----:B------:R-:W-:Y:S01]  /*f740*/  FFMA.FTZ R28, R5, R7, -R6 ;  /* 0x00000007051c7223 */ /* 0x000fe20000010806 */
[----:B------:R-:W-:Y:S01]  /*f750*/  FFMA.FTZ R42, R31, R37, R42 ;  /* 0x000000251f2a7223 */ /* 0x000fe2000001002a */
[----:B------:R-:W-:Y:S01]  /*f760*/  FFMA.FTZ R27, R39, R7, R32 ;  /* 0x00000007271b7223 */ /* 0x000fe20000010020 */
[----:B------:R-:W-:Y:S02]  /*f770*/  F2FP.F16.F32.PACK_AB R4, R8, R43 ;  /* 0x0000002b0804723e */ /* 0x000fe400000000ff */
[----:B------:R-:W-:Y:S02]  /*f780*/  F2FP.F16.F32.PACK_AB R5, R9, R34 ;  /* 0x000000220905723e */ /* 0x000fe400000000ff */
        /* <DEDUP_REMOVED lines=8> */
.L_x_617:
[----:B------:R-:W-:Y:S05]  /*f810*/  BSYNC B1 ;  /* 0x0000000000017941 */ /* 0x000fea0003800000 */
.L_x_616:
[----:B------:R-:W-:Y:S05]  /*f820*/  @P2 BRA `(.L_x_589) ;  /* 0x0000000400582947 */ /* 0x000fea0003800000 */
[----:B------:R-:W-:Y:S01]  /*f830*/  LEA.HI R0, R0, R215, RZ, 0x1d ;  /* 0x000000d700007211 */ /* 0x000fe200078fe8ff */
[----:B0-----:R-:W-:Y:S02]  /*f840*/  HADD2.F32 R33, -RZ, R3.H0_H0 ;  /* 0x20000003ff217230 */ /* 0x001fe40000004100 */
[--C-:B------:R-:W-:Y:S01]  /*f850*/  HADD2.F32 R35, -RZ, R15.reuse.H0_H0 ;  /* 0x2000000fff237230 */ /* 0x100fe20000004100 */
[----:B-1234-:R-:W-:Y:S01]  /*f860*/  SHF.R.S32.HI R5, RZ, 0x1f, R0 ;  /* 0x0000001fff057819 */ /* 0x01efe20000011400 */
        /* <DEDUP_REMOVED lines=10> */
[----:B------:R-:W-:Y:S01]  /*f910*/  HADD2.F32 R39, -RZ, R21.H0_H0 ;  /* 0x20000015ff277230 */ /* 0x000fe20000004100 */
[----:B------:R-:W-:Y:S02]  /*f920*/  LOP3.LUT R9, R4, 0x7fffe000, RZ, 0xc0, !PT ;  /* 0x7fffe00004097812 */ /* 0x000fe400078ec0ff */
        /* <DEDUP_REMOVED lines=17> */
[-C--:B------:R-:W-:Y:S01]  /*fa40*/  FFMA.FTZ R34, R33, R25.reuse, -R34 ;  /* 0x0000001921227223 */ /* 0x080fe20000010822 */
[----:B------:R-:W-:Y:S01]  /*fa50*/  FFMA.FTZ R36, R35, R25, R36 ;  /* 0x0000001923247223 */ /* 0x000fe20000010024 */
[----:B------:R-:W-:Y:S01]  /*fa60*/  FMUL.FTZ R3, R38, R8 ;  /* 0x0000000826037220 */ /* 0x000fe20000410000 */
[----:B------:R-:W-:Y:S01]  /*fa70*/  FMUL.FTZ R25, R46, R30 ;  /* 0x0000001e2e197220 */ /* 0x000fe20000410000 */
[----:B------:R-:W-:-:S02]  /*fa80*/  HADD2.F32 R33, -RZ, R12.H1_H1 ;  /* 0x3000000cff217230 */ /* 0x000fc40000004100 */
[----:B------:R-:W-:Y:S01]  /*fa90*/  FFMA.FTZ R15, R38, R4, -R15 ;  /* 0x00000004260f7223 */ /* 0x000fe2000001080f */
[--C-:B------:R-:W-:Y:S02]  /*faa0*/  HADD2.F32 R31, -RZ, R10.reuse.H0_H0 ;  /* 0x2000000aff1f7230 */ /* 0x100fe40000004100 */
[----:B------:R-:W-:Y:S01]  /*fab0*/  FMUL.FTZ R29, R42, R30 ;  /* 0x0000001e2a1d7220 */ /* 0x000fe20000410000 */
[----:B------:R-:W-:Y:S01]  /*fac0*/  FFMA.FTZ R3, R44, R4, R3 ;  /* 0x000000042c037223 */ /* 0x000fe20000010003 */
[----:B------:R-:W-:Y:S01]  /*fad0*/  FFMA.FTZ R25, R42, R26, -R25 ;  /* 0x0000001a2a197223 */ /* 0x000fe20000010819 */
[----:B------:R-:W-:Y:S02]  /*fae0*/  HADD2.F32 R10, -RZ, R10.H1_H1 ;  /* 0x3000000aff0a7230 */ /* 0x000fe40000004100 */
[-C--:B------:R-:W-:Y:S01]  /*faf0*/  FMUL.FTZ R4, R37, R9.reuse ;  /* 0x0000000925047220 */ /* 0x080fe20000410000 */
[----:B------:R-:W-:Y:S02]  /*fb00*/  HADD2.F32 R35, -RZ, R13.H0_H0 ;  /* 0x2000000dff237230 */ /* 0x000fe40000004100 */
[----:B------:R-:W-:Y:S01]  /*fb10*/  FMUL.FTZ R8, R33, R9 ;  /* 0x0000000921087220 */ /* 0x000fe20000410000 */
[----:B------:R-:W-:-:S02]  /*fb20*/  HADD2.F32 R42, -RZ, R24.H0_H0 ;  /* 0x20000018ff2a7230 */ /* 0x000fc40000004100 */
[-C--:B------:R-:W-:Y:S01]  /*fb30*/  FFMA.FTZ R12, R33, R5.reuse, -R4 ;  /* 0x00000005210c7223 */ /* 0x080fe20000010804 */
[----:B------:R-:W-:Y:S02]  /*fb40*/  HADD2.F32 R38, -RZ, R14.H0_H0 ;  /* 0x2000000eff267230 */ /* 0x000fe40000004100 */
[----:B------:R-:W-:Y:S01]  /*fb50*/  FFMA.FTZ R20, R37, R5, R8 ;  /* 0x0000000525147223 */ /* 0x000fe20000010008 */
[--C-:B------:R-:W-:Y:S02]  /*fb60*/  HADD2.F32 R32, -RZ, R11.reuse.H0_H0 ;  /* 0x2000000bff207230 */ /* 0x100fe40000004100 */
[-C--:B------:R-:W-:Y:S01]  /*fb70*/  FMUL.FTZ R4, R39, R31.reuse ;  /* 0x0000001f27047220 */ /* 0x080fe20000410000 */
[----:B------:R-:W-:Y:S01]  /*fb80*/  FMUL.FTZ R30, R35, R31 ;  /* 0x0000001f231e7220 */ /* 0x000fe20000410000 */
[-C--:B------:R-:W-:Y:S01]  /*fb90*/  FMUL.FTZ R5, R42, R10.reuse ;  /* 0x0000000a2a057220 */ /* 0x080fe20000410000 */
[----:B------:R-:W-:Y:S01]  /*fba0*/  FMUL.FTZ R9, R38, R10 ;  /* 0x0000000a26097220 */ /* 0x000fe20000410000 */
[----:B------:R-:W-:-:S02]  /*fbb0*/  HADD2.F32 R11, -RZ, R11.H1_H1 ;  /* 0x3000000bff0b7230 */ /* 0x000fc40000004100 */
[----:B------:R-:W-:Y:S01]  /*fbc0*/  FFMA.FTZ R29, R46, R26, R29 ;  /* 0x0000001a2e1d7223 */ /* 0x000fe2000001001d */
[----:B------:R-:W-:Y:S02]  /*fbd0*/  HADD2.F32 R10, -RZ, R21.H1_H1 ;  /* 0x30000015ff0a7230 */ /* 0x000fe40000004100 */
[-C--:B------:R-:W-:Y:S01]  /*fbe0*/  FFMA.FTZ R26, R35, R27.reuse, -R4 ;  /* 0x0000001b231a7223 */ /* 0x080fe20000010804 */
[----:B------:R-:W-:Y:S02]  /*fbf0*/  HADD2.F32 R31, -RZ, R24.H1_H1 ;  /* 0x30000018ff1f7230 */ /* 0x000fe40000004100 */
[----:B------:R-:W-:Y:S01]  /*fc00*/  FFMA.FTZ R30, R39, R27, R30 ;  /* 0x0000001b271e7223 */ /* 0x000fe2000001001e */
[----:B------:R-:W-:Y:S02]  /*fc10*/  HADD2.F32 R8, -RZ, R13.H1_H1 ;  /* 0x3000000dff087230 */ /* 0x000fe40000004100 */
[----:B------:R-:W-:Y:S01]  /*fc20*/  FFMA.FTZ R27, R38, R6, -R5 ;  /* 0x00000006261b7223 */ /* 0x000fe20000010805 */
[----:B------:R-:W-:-:S02]  /*fc30*/  HADD2.F32 R21, -RZ, R14.H1_H1 ;  /* 0x3000000eff157230 */ /* 0x000fc40000004100 */
[----:B------:R-:W-:Y:S01]  /*fc40*/  FFMA.FTZ R13, R42, R6, R9 ;  /* 0x000000062a0d7223 */ /* 0x000fe20000010009 */
[--C-:B------:R-:W-:Y:S02]  /*fc50*/  HADD2.F32 R28, -RZ, R7.reuse.H0_H0 ;  /* 0x20000007ff1c7230 */ /* 0x100fe40000004100 */
[-C--:B------:R-:W-:Y:S01]  /*fc60*/  FMUL.FTZ R5, R10, R32.reuse ;  /* 0x000000200a057220 */ /* 0x080fe20000410000 */
[----:B------:R-:W-:Y:S02]  /*fc70*/  HADD2.F32 R7, -RZ, R7.H1_H1 ;  /* 0x30000007ff077230 */ /* 0x000fe40000004100 */
[-C--:B------:R-:W-:Y:S01]  /*fc80*/  FMUL.FTZ R4, R31, R11.reuse ;  /* 0x0000000b1f047220 */ /* 0x080fe20000410000 */
[C---:B------:R-:W-:Y:S01]  /*fc90*/  FMUL.FTZ R9, R8.reuse, R32 ;  /* 0x0000002008097220 */ /* 0x040fe20000410000 */
[C---:B------:R-:W-:Y:S01]  /*fca0*/  FMUL.FTZ R6, R21.reuse, R11 ;  /* 0x0000000b15067220 */ /* 0x040fe20000410000 */
[-C--:B------:R-:W-:Y:S01]  /*fcb0*/  FFMA.FTZ R11, R8, R28.reuse, -R5 ;  /* 0x0000001c080b7223 */ /* 0x080fe20000010805 */
[-C--:B------:R-:W-:Y:S01]  /*fcc0*/  FFMA.FTZ R14, R21, R7.reuse, -R4 ;  /* 0x00000007150e7223 */ /* 0x080fe20000010804 */
        /* <DEDUP_REMOVED lines=12> */
.L_x_589:
[----:B------:R-:W-:Y:S05]  /*fd90*/  BSYNC B0 ;  /* 0x0000000000007941 */ /* 0x000fea0003800000 */
.L_x_567:
[----:B------:R-:W-:Y:S01]  /*fda0*/  @!PT LDS RZ, [RZ] ;  /* 0x00000000fffff984 */ /* 0x000fe20000000800 */
[----:B------:R-:W-:Y:S01]  /*fdb0*/  @!PT LDS RZ, [RZ] ;  /* 0x00000000fffff984 */ /* 0x000fe20000000800 */
[----:B------:R-:W-:Y:S01]  /*fdc0*/  @!PT LDS RZ, [RZ] ;  /* 0x00000000fffff984 */ /* 0x000fe20000000800 */
[----:B------:R-:W-:Y:S01]  /*fdd0*/  @!PT LDS RZ, [RZ] ;  /* 0x00000000fffff984 */ /* 0x000fe20000000800 */
[----:B------:R5:W-:Y:S06]  /*fde0*/  MEMBAR.ALL.CTA ;  /* 0x0000000000007992 */ /* 0x000bec0000008000 */
[----:B-----5:R-:W5:Y:S01]  /*fdf0*/  FENCE.VIEW.ASYNC.S ;  /* 0x00000000000073c6 */ /* 0x020f620000000000 */
[----:B------:R-:W-:Y:S05]  /*fe00*/  WARPSYNC.ALL ;  /* 0x0000000000007948 */ /* 0x000fea0003800000 */
[----:B-----5:R-:W-:Y:S06]  /*fe10*/  BAR.SYNC.DEFER_BLOCKING 0xd, 0x100 ;  /* 0x0344000000007b1d */ /* 0x020fec0000010000 */
.L_x_565:
[----:B------:R-:W-:-:S13]  /*fe20*/  ISETP.NE.AND P0, PT, R188, 0x3, PT ;  /* 0x00000003bc00780c */ /* 0x000fda0003f05270 */
[----:B------:R-:W-:Y:S05]  /*fe30*/  @!P0 BRA `(.L_x_618) ;  /* 0x0000000000048947 */ /* 0x000fea0003800000 */
[----:B------:R-:W-:Y:S01]  /*fe40*/  BPT.TRAP 0x1 ;  /* 0x000000040000795c */ /* 0x000fe20000300000 */
.L_x_618:
[----:B0-----:R-:W-:Y:S01]  /*fe50*/  IMAD R0, R192, 0x8, R2 ;  /* 0x00000008c0007824 */ /* 0x001fe200078e0202 */
[----:B-1-3--:R-:W-:-:S04]  /*fe60*/  SHF.L.U32 R3, R194, 0x1f, RZ ;  /* 0x0000001fc2037819 */ /* 0x00afc800000006ff */
[----:B------:R0:W1:Y:S01]  /*fe70*/  SYNCS.PHASECHK.TRANS64.TRYWAIT P2, [R0+URZ+0x34830], R3 ;  /* 0x03483003000075a7 */ /* 0x000062000804017f */
[----:B------:R-:W-:Y:S05]  /*fe80*/  @!P0 BRA `(.L_x_619) ;  /* 0x0000000000048947 */ /* 0x000fea0003800000 */
[----:B------:R-:W-:Y:S01]  /*fe90*/  BPT.TRAP 0x1 ;  /* 0x000000040000795c */ /* 0x000fe20000300000 */
.L_x_619:
[----:B--2-4-:R-:W2:Y:S01]  /*fea0*/  S2R R4, SR_TID.X ;  /* 0x0000000000047919 */ /* 0x014ea20000002100 */
[----:B------:R-:W-:Y:S02]  /*feb0*/  MOV R151, RZ ;  /* 0x000000ff00977202 */ /* 0x000fe40000000f00 */
[----:B--2---:R-:W-:-:S04]  /*fec0*/  LOP3.LUT R4, R4, 0x7f, RZ, 0xc0, !PT ;  /* 0x0000007f04047812 */ /* 0x004fc800078ec0ff */
[----:B------:R-:W-:Y:S01]  /*fed0*/  ISETP.NE.AND P1, PT, R4, RZ, PT ;  /* 0x000000ff0400720c */ /* 0x000fe20003f25270 */
[----:B-1----:R-:W-:-:S12]  /*fee0*/  @P2 BRA `(.L_x_620) ;  /* 0x0000000000082947 */ /* 0x002fd80003800000 */
[----:B------:R-:W1:Y:S02]  /*fef0*/  SYNCS.PHASECHK.TRANS64.TRYWAIT P2, [R0+URZ+0x34830], R3 ;  /* 0x03483003000075a7 */ /* 0x000e64000804017f */
[----:B-1----:R-:W-:Y:S05]  /*ff00*/  @!P2 BRA `(.L_x_621) ;  /* 0x000000ec0040a947 */ /* 0x002fea0003800000 */
.L_x_620:
[----:B------:R-:W-:Y:S05]  /*ff10*/  WARPSYNC.ALL ;  /* 0x0000000000007948 */ /* 0x000fea0003800000 */
[----:B01----:R-:W-:Y:S01]  /*ff20*/  VIADD R3, R2, 0x1c400 ;  /* 0x0001c40002037836 */ /* 0x003fe20000000000 */
[----:B------:R-:W-:Y:S01]  /*ff30*/  R2UR UR4, R40 ;  /* 0x00000000280472ca */ /* 0x000fe200000e0000 */
[----:B------:R-:W-:Y:S01]  /*ff40*/  UMOV UR9, 0x40000040 ;  /* 0x4000004000097882 */ /* 0x000fe20000000000 */
[----:B------:R-:W-:Y:S01]  /*ff50*/  MOV R7, 0x40000040 ;  /* 0x4000004000077802 */ /* 0x000fe20000000f00 */
[----:B------:R-:W-:Y:S01]  /*ff60*/  WARPGROUP.ARRIVE ;  /* 0x00000000000079c5 */ /* 0x000fe20000000000 */
[----:B------:R-:W-:Y:S01]  /*ff70*/  SHF.R.U32.HI R3, RZ, 0x4, R3 ;  /* 0x00000004ff037819 */ /* 0x000fe20000011603 */
[----:B------:R-:W-:Y:S01]  /*ff80*/  UMOV UR57, 0x40000040 ;  /* 0x4000004000397882 */ /* 0x000fe20000000000 */
[----:B------:R-:W-:Y:S01]  /*ff90*/  R2UR UR11, R7 ;  /* 0x00000000070b72ca */ /* 0x000fe200000e0000 */
[----:B------:R-:W-:Y:S01]  /*ffa0*/  UMOV UR53, 0x40000040 ;  /* 0x4000004000357882 */ /* 0x000fe20000000000 */
[----:B------:R-:W-:Y:S01]  /*ffb0*/  LOP3.LUT R3, R3, 0x3fff, RZ, 0xc0, !PT ;  /* 0x00003fff03037812 */ /* 0x000fe200078ec0ff */
[----:B------:R-:W-:Y:S01]  /*ffc0*/  UMOV UR49, 0x40000040 ;  /* 0x4000004000317882 */ /* 0x000fe20000000000 */
[----:B------:R-:W-:Y:S01]  /*ffd0*/  MOV R9, 0x40000040 ;  /* 0x4000004000097802 */ /* 0x000fe20000000f00 */
[----:B------:R-:W-:Y:S01]  /*ffe0*/  UMOV UR45, 0x40000040 ;  /* 0x40000040002d7882 */ /* 0x000fe20000000000 */
[----:B------:R-:W-:Y:S01]  /*fff0*/  LOP3.LUT R5, R3, 0x10000, RZ, 0xfc, !PT ;  /* 0x0001000003057812 */ /* 0x000fe200078efcff */
[----:B------:R-:W-:Y:S01]  /*10000*/  ULOP3.LUT UR4, UR4, 0x10000, URZ, 0xfc, !UPT ;  /* 0x0001000004047892 */ /* 0x000fe2000f8efc3f */
[----:B------:R-:W-:Y:S01]  /*10010*/  MOV R11, UR9 ;  /* 0x00000009000b7c02 */ /* 0x000fe20008000f00 */
[----:B------:R-:W-:Y:S01]  /*10020*/  UMOV UR41, 0x40000040 ;  /* 0x4000004000297882 */ /* 0x000fe20000000000 */
[----:B------:R-:W-:Y:S01]  /*10030*/  MOV R7, 0x40000040 ;  /* 0x4000004000077802 */ /* 0x000fe20000000f00 */
[----:B------:R-:W-:Y:S01]  /*10040*/  IMAD R6, R192, 0xc00, R5 ;  /* 0x00000c00c0067824 */ /* 0x000fe200078e0205 */
[----:B------:R-:W-:Y:S01]  /*10050*/  UIADD3 UR5, UR4, 0x2, URZ ;  /* 0x0000000204057890 */ /* 0x000fe2000fffe03f */
[----:B------:R-:W-:Y:S01]  /*10060*/  P2R R12, PR, RZ, 0x1 ;  /* 0x00000001ff0c7803 */ /* 0x000fe20000000000 */
[----:B------:R-:W-:Y:S01]  /*10070*/  UMOV UR8, UR4 ;  /* 0x0000000400087c82 */ /* 0x000fe20008000000 */
[C---:B------:R-:W-:Y:S01]  /*10080*/  VIADD R8, R6.reuse, 0x2 ;  /* 0x0000000206087836 */ /* 0x040fe20000000000 */
[----:B------:R-:W-:Y:S01]  /*10090*/  R2UR UR10, R6 ;  /* 0x00000000060a72ca */ /* 0x000fe200000e0000 */
[----:B------:R-:W-:Y:S01]  /*100a0*/  IMAD.U32 R10, RZ, RZ, UR8 ;  /* 0x00000008ff0a7e24 */ /* 0x000fe2000f8e00ff */
[----:B------:R-:W-:Y:S01]  /*100b0*/  UIADD3 UR56, UR4, 0x406, URZ ;  /* 0x0000040604387890 */ /* 0x000fe2000fffe03f */
[----:B------:R-:W-:Y:S01]  /*100c0*/  R2UR UR43, R7 ;  /* 0x00000000072b72ca */ /* 0x000fe200000e0000 */
[----:B------:R-:W-:Y:S01]  /*100d0*/  UIADD3 UR52, UR4, 0x800, URZ ;  /* 0x0000080004347890 */ /* 0x000fe2000fffe03f */
[----:B------:R-:W-:Y:S01]  /*100e0*/  @!P1 VIADD R0, R0, 0x34840 ;  /* 0x0003484000009836 */ /* 0x000fe20000000000 */
[----:B------:R0:W-:Y:S01]  /*100f0*/  STL.64 [R1+0x30], R10 ;  /* 0x0000300a01007387 */ /* 0x0001e20000100a00 */
[----:B------:R-:W-:Y:S01]  /*10100*/  UIADD3 UR48, UR4, 0x802, URZ ;  /* 0x0000080204307890 */ /* 0x000fe2000fffe03f */
[----:B------:R-:W-:Y:S01]  /*10110*/  BSSY B0, `(.L_x_622) ;  /* 0x00005b8000007945 */ /* 0x000fe20003800000 */
[----:B------:R-:W-:Y:S01]  /*10120*/  UIADD3 UR44, UR4, 0x804, URZ ;  /* 0x00000804042c7890 */ /* 0x000fe2000fffe03f */
[----:B------:R-:W-:Y:S01]  /*10130*/  @!P1 PRMT R0, RZ, 0x654, R0 ;  /* 0x00000654ff009816 */ /* 0x000fe20000000000 */
[----:B------:R-:W-:Y:S01]  /*10140*/  UIADD3 UR40, UR4, 0x806, URZ ;  /* 0x0000080604287890 */ /* 0x000fe2000fffe03f */
[-C--:B------:R-:W-:Y:S01]  /*10150*/  MOV R150, R151.reuse ;  /* 0x0000009700967202 */ /* 0x080fe20000000f00 */
[----:B------:R-:W-:Y:S01]  /*10160*/  HGMMA.64x128x16.F32 R24, gdesc[UR8], RZ, !UPT, gsb0 ;  /* 0x01e00000081879f0 */ /* 0x000fe2000c0008ff */
[----:B------:R-:W-:Y:S01]  /*10170*/  R2UR UR10, R8 ;  /* 0x00000000080a72ca */ /* 0x000fe200000e0000 */
[----:B------:R-:W-:Y:S01]  /*10180*/  UMOV UR8, UR5 ;  /* 0x0000000500087c82 */ /* 0x000fe20008000000 */
[----:B------:R-:W-:Y:S01]  /*10190*/  R2UR UR11, R9 ;  /* 0x00000000090b72ca */ /* 0x000fe200000e0000 */
[----:B------:R-:W-:Y:S01]  /*101a0*/  UMOV UR9, 0x40000040 ;  /* 0x4000004000097882 */ /* 0x000fe20000000000 */
[----:B------:R-:W-:Y:S01]  /*101b0*/  VIADD R8, R6, 0x4 ;  /* 0x0000000406087836 */ /* 0x000fe20000000000 */
[----:B------:R-:W-:Y:S01]  /*101c0*/  MOV R9, 0x40000040 ;  /* 0x4000004000097802 */ /* 0x000fe20000000f00 */
[----:B------:R-:W-:Y:S01]  /*101d0*/  UIADD3 UR5, UR4, 0x4, URZ ;  /* 0x0000000404057890 */ /* 0x000fe2000fffe03f */
[----:B0-----:R-:W-:Y:S01]  /*101e0*/  IMAD.U32 R10, RZ, RZ, UR8 ;  /* 0x00000008ff0a7e24 */ /* 0x001fe2000f8e00ff */
[----:B------:R-:W-:Y:S01]  /*101f0*/  MOV R11, UR9 ;  /* 0x00000009000b7c02 */ /* 0x000fe20008000f00 */
[--C-:B------:R-:W-:Y:S01]  /*10200*/  IMAD.MOV.U32 R149, RZ, RZ, R151.reuse ;  /* 0x000000ffff957224 */ /* 0x100fe200078e0097 */
[-C--:B------:R-:W-:Y:S01]  /*10210*/  MOV R148, R151.reuse ;  /* 0x0000009700947202 */ /* 0x080fe20000000f00 */
[--C-:B-----5:R-:W-:Y:S01]  /*10220*/  IMAD.MOV.U32 R147, RZ, RZ, R151.reuse ;  /* 0x000000ffff937224 */ /* 0x120fe200078e0097 */
[-C--:B------:R-:W-:Y:S01]  /*10230*/  MOV R146, R151.reuse ;  /* 0x0000009700927202 */ /* 0x080fe20000000f00 */
[----:B------:R0:W-:Y:S01]  /*10240*/  STL.64 [R1+0x28], R10 ;  /* 0x0000280a01007387 */ /* 0x0001e20000100a00 */
        /* <DEDUP_REMOVED lines=12> */
[----:B------:R-:W-:Y:S01]  /*10310*/  IMAD.MOV.U32 R133, RZ, RZ, R151 ;  /* 0x000000ffff857224 */ /* 0x000fe200078e0097 */
[----:B------:R-:W-:-:S02]  /*10320*/  MOV R132, R151 ;  /* 0x0000009700847202 */ /* 0x000fc40000000f00 */
[-C--:B------:R-:W-:Y:S02]  /*10330*/  MOV R130, R151.reuse ;  /* 0x0000009700827202 */ /* 0x080fe40000000f00 */
[-C--:B------:R-:W-:Y:S02]  /*10340*/  MOV R128, R151.reuse ;  /* 0x0000009700807202 */ /* 0x080fe40000000f00 */
[-C--:B------:R-:W-:Y:S02]  /*10350*/  MOV R126, R151.reuse ;  /* 0x00000097007e7202 */ /* 0x080fe40000000f00 */
[-C--:B------:R-:W-:Y:S02]  /*10360*/  MOV R124, R151.reuse ;  /* 0x00000097007c7202 */ /* 0x080fe40000000f00 */
[-C--:B------:R-:W-:Y:S02]  /*10370*/  MOV R122, R151.reuse ;  /* 0x00000097007a7202 */ /* 0x080fe40000000f00 */
        /* <DEDUP_REMOVED lines=16> */
[----:B------:R-:W-:Y:S01]  /*10480*/  MOV R88, R151 ;  /* 0x0000009700587202 */ /* 0x000fe20000000f00 */
[----:B------:R-:W-:Y:S02]  /*10490*/  WARPGROUP.DEPBAR.LE gsb0, 0x0 ;  /* 0x00008000000079c5 */ /* 0x000fe40000010000 */
[----:B------:R-:W-:-:S06]  /*104a0*/  WARPGROUP.ARRIVE ;  /* 0x00000000000079c5 */ /* 0x000fcc0000000000 */
[----:B------:R-:W-:Y:S01]  /*104b0*/  HGMMA.64x128x16.F32 R24, gdesc[UR8], R24, gsb0 ;  /* 0x01e00000081879f0 */ /* 0x000fe20008000818 */
        /* <DEDUP_REMOVED lines=8> */
[----:B------:R-:W-:-:S05]  /*10540*/  MOV R11, UR9 ;  /* 0x00000009000b7c02 */ /* 0x000fca0008000f00 */
[----:B------:R0:W-:Y:S01]  /*10550*/  STL.64 [R1+0x20], R10 ;  /* 0x0000200a01007387 */ /* 0x0001e20000100a00 */
        /* <DEDUP_REMOVED lines=38> */
[----:B------:R-:W-:-:S04]  /*107c0*/  ULDC UR4, c[0x0][0x9d8] ;  /* 0x0002760000047ab9 */ /* 0x000fc80000000800 */
        /* <DEDUP_REMOVED lines=10> */
[----:B0-----:R-:W-:Y:S01]  /*10870*/  IMAD.U32 R10, RZ, RZ, UR8 ;  /* 0x00000008ff0a7e24 */ /* 0x001fe2000f8e00ff */
[----:B------:R-:W-:Y:S01]  /*10880*/  MOV R11, UR9 ;  /* 0x00000009000b7c02 */ /* 0x000fe20008000f00 */
[----:B------:R-:W-:Y:S01]  /*10890*/  ULDC UR5, c[0x0][0x988] ;  /* 0x0002620000057ab9 */ /* 0x000fe20000000800 */
[----:B------:R-:W-:Y:S01]  /*108a0*/  R2UR UR58, R8 ;  /* 0x00000000083a72ca */ /* 0x000fe200000e0000 */
[----:B------:R-:W-:Y:S01]  /*108b0*/  VIADD R8, R6, 0x800 ;  /* 0x0000080006087836 */ /* 0x000fe20000000000 */
[----:B------:R-:W-:Y:S01]  /*108c0*/  R2UR UR59, R9 ;  /* 0x00000000093b72ca */ /* 0x000fe200000e0000 */
[----:B------:R0:W-:Y:S01]  /*108d0*/  STL.64 [R1], R10 ;  /* 0x0000000a01007387 */ /* 0x0001e20000100a00 */
[----:B------:R-:W-:-:S02]  /*108e0*/  MOV R9, 0x40000040 ;  /* 0x4000004000097802 */ /* 0x000fc40000000f00 */
[----:B------:R-:W-:Y:S01]  /*108f0*/  R2UR UR54, R8 ;  /* 0x00000000083672ca */ /* 0x000fe200000e0000 */
[----:B------:R-:W-:Y:S01]  /*10900*/  VIADD R8, R6, 0x802 ;  /* 0x0000080206087836 */ /* 0x000fe20000000000 */
[----:B------:R-:W-:Y:S02]  /*10910*/  R2UR UR55, R9 ;  /* 0x00000000093772ca */ /* 0x000fe400000e0000 */
[----:B------:R-:W-:Y:S02]  /*10920*/  MOV R9, 0x40000040 ;  /* 0x4000004000097802 */ /* 0x000fe40000000f00 */
[----:B------:R-:W-:Y:S01]  /*10930*/  R2UR UR50, R8 ;  /* 0x00000000083272ca */ /* 0x000fe200000e0000 */
[C---:B------:R-:W-:Y:S01]  /*10940*/  VIADD R8, R6.reuse, 0x804 ;  /* 0x0000080406087836 */ /* 0x040fe20000000000 */
[----:B------:R-:W-:Y:S01]  /*10950*/  R2UR UR51, R9 ;  /* 0x00000000093372ca */ /* 0x000fe200000e0000 */
[----:B------:R-:W-:Y:S01]  /*10960*/  VIADD R6, R6, 0x806 ;  /* 0x0000080606067836 */ /* 0x000fe20000000000 */
[----:B------:R-:W-:-:S02]  /*10970*/  MOV R9, 0x40000040 ;  /* 0x4000004000097802 */ /* 0x000fc40000000f00 */
[----:B------:R-:W-:Y:S01]  /*10980*/  R2UR UR46, R8 ;  /* 0x00000000082e72ca */ /* 0x000fe200000e0000 */
[----:B------:R-:W-:Y:S01]  /*10990*/  IMAD.IADD R8, R220, 0x1, R152 ;  /* 0x00000001dc087824 */ /* 0x000fe200078e0298 */
[----:B------:R-:W-:Y:S02]  /*109a0*/  R2UR UR47, R9 ;  /* 0x00000000092f72ca */ /* 0x000fe400000e0000 */
[----:B------:R-:W-:Y:S01]  /*109b0*/  R2UR UR42, R6 ;  /* 0x00000000062a72ca */ /* 0x000fe200000e0000 */
[----:B------:R-:W-:-:S05]  /*109c0*/  IMAD R8, R207, -0x80, R8 ;  /* 0xffffff80cf087824 */ /* 0x000fca00078e0208 */
[C---:B------:R-:W-:Y:S02]  /*109d0*/  ISETP.GT.AND P2, PT, R8.reuse, RZ, PT ;  /* 0x000000ff0800720c */ /* 0x040fe40003f44270 */
[C---:B------:R-:W-:Y:S02]  /*109e0*/  ISETP.GT.AND P3, PT, R8.reuse, 0x1, PT ;  /* 0x000000010800780c */ /* 0x040fe40003f64270 */
[C---:B------:R-:W-:Y:S02]  /*109f0*/  ISETP.GT.AND P6, PT, R8.reuse, 0x8, PT ;  /* 0x000000080800780c */ /* 0x040fe40003fc4270 */
[C---:B------:R-:W-:Y:S02]  /*10a00*/  ISETP.GT.AND P5, PT, R8.reuse, 0x9, PT ;  /* 0x000000090800780c */ /* 0x040fe40003fa4270 */
[----:B------:R-:W-:Y:S01]  /*10a10*/  ISETP.GT.AND P4, PT, R8, 0x10, PT ;  /* 0x000000100800780c */ /* 0x000fe20003f84270 */
        /* <DEDUP_REMOVED lines=17> */
[----:B------:R-:W-:Y:S01]  /*10b30*/  HGMMA.64x128x16.F32 R24, gdesc[UR40], R24, gsb0 ;  /* 0x01e00000281879f0 */ /* 0x000fe20008000818 */
[----:B------:R-:W-:Y:S01]  /*10b40*/  ULDC UR42, c[0x0][0x9d8] ;  /* 0x00027600002a7ab9 */ /* 0x000fe20000000800 */
[----:B------:R-:W-:Y:S01]  /*10b50*/  ULDC UR43, c[0x0][0x988] ;  /* 0x00026200002b7ab9 */ /* 0x000fe20000000800 */
[----:B------:R-:W-:Y:S02]  /*10b60*/  WARPGROUP.DEPBAR.LE gsb0, 0x0 ;  /* 0x00008000000079c5 */ /* 0x000fe40000010000 */
[----:B------:R-:W-:Y:S01]  /*10b70*/  FMUL.FTZ R24, R24, UR4 ;  /* 0x0000000418187c20 */ /* 0x000fe20008410000 */
[----:B------:R-:W-:Y:S01]  /*10b80*/  FMUL.FTZ R25, R25, UR4 ;  /* 0x0000000419197c20 */ /* 0x000fe20008410000 */
[----:B------:R-:W-:Y:S01]  /*10b90*/  FMUL.FTZ R28, R28, UR4 ;  /* 0x000000041c1c7c20 */ /* 0x000fe20008410000 */
[----:B------:R-:W-:Y:S01]  /*10ba0*/  FMUL.FTZ R29, R29, UR4 ;  /* 0x000000041d1d7c20 */ /* 0x000fe20008410000 */
[----:B0-----:R-:W0:Y:S01]  /*10bb0*/  MUFU.TANH R11, R24 ;  /* 0x00000018000b7308 */ /* 0x001e220000002400 */
        /* <DEDUP_REMOVED lines=16> */
[----:B0-----:R-:W-:Y:S01]  /*10cc0*/  FSEL R11, R11, -INF , P2 ;  /* 0xff8000000b0b7808 */ /* 0x001fe20001000000 */
[----:B------:R-:W-:Y:S01]  /*10cd0*/  FMUL.FTZ R35, R35, UR4 ;  /* 0x0000000423237c20 */ /* 0x000fe20008410000 */
[----:B------:R-:W-:Y:S01]  /*10ce0*/  FMUL.FTZ R41, R41, UR4 ;  /* 0x0000000429297c20 */ /* 0x000fe20008410000 */
[----:B------:R-:W-:Y:S01]  /*10cf0*/  FMUL.FTZ R47, R47, UR4 ;  /* 0x000000042f2f7c20 */ /* 0x000fe20008410000 */
[----:B------:R-:W-:Y:S01]  /*10d00*/  FMUL.FTZ R59, R59, UR4 ;  /* 0x000000043b3b7c20 */ /* 0x000fe20008410000 */
[----:B------:R-:W-:Y:S01]  /*10d10*/  FMUL.FTZ R39, R39, UR4 ;  /* 0x0000000427277c20 */ /* 0x000fe20008410000 */
[----:B------:R-:W-:Y:S01]  /*10d20*/  FMUL.FTZ R44, R44, UR4 ;  /* 0x000000042c2c7c20 */ /* 0x000fe20008410000 */
[----:B------:R-:W-:Y:S01]  /*10d30*/  MUFU.TANH R29, R29 ;  /* 0x0000001d001d7308 */ /* 0x000fe20000002400 */
[----:B-1----:R-:W-:Y:S01]  /*10d40*/  FSEL R6, R6, -INF , P3 ;  /* 0xff80000006067808 */ /* 0x002fe20001800000 */
[----:B------:R-:W-:Y:S01]  /*10d50*/  FMUL.FTZ R51, R51, UR4 ;  /* 0x0000000433337c20 */ /* 0x000fe20008410000 */
[----:B------:R-:W-:Y:S01]  /*10d60*/  FMUL.FTZ R38, R38, UR4 ;  /* 0x0000000426267c20 */ /* 0x000fe20008410000 */
[----:B------:R-:W-:Y:S01]  /*10d70*/  FMUL.FTZ R63, R63, UR4 ;  /* 0x000000043f3f7c20 */ /* 0x000fe20008410000 */
[----:B------:R-:W-:Y:S01]  /*10d80*/  FMNMX.FTZ R14, R11, R6, !PT ;  /* 0x000000060b0e7209 */ /* 0x000fe20007810000 */
        /* <DEDUP_REMOVED lines=19> */
[----:B0-----:R-:W-:Y:S01]  /*10ec0*/  FSEL R3, R3, -INF , P2 ;  /* 0xff80000003037808 */ /* 0x001fe20001000000 */
[----:B------:R-:W-:Y:S01]  /*10ed0*/  FMUL.FTZ R64, R64, UR4 ;  /* 0x0000000440407c20 */ /* 0x000fe20008410000 */
[----:B------:R-:W-:Y:S01]  /*10ee0*/  ISETP.GT.AND P2, PT, R8, 0x11, PT ;  /* 0x000000110800780c */ /* 0x000fe20003f44270 */
        /* <DEDUP_REMOVED lines=21> */
[----:B------:R-:W-:Y:S01]  /*11040*/  FMUL.FTZ R86, R86, UR4 ;  /* 0x0000000456567c20 */ /* 0x000fe20008410000 */
[----:B------:R-:W-:Y:S01]  /*11050*/  FMUL.FTZ R87, R87, UR4 ;  /* 0x0000000457577c20 */ /* 0x000fe20008410000 */
[----:B------:R2:W-:Y:S05]  /*11060*/  @!P1 SYNCS.ARRIVE.TRANS64.RED.A1T0 RZ, [R0+URZ], RZ ;  /* 0x000000ff00ff99a7 */ /* 0x0005ea000810043f */
[----:B------:R-:W-:Y:S01]  /*11070*/  MUFU.TANH R31, R43 ;  /* 0x0000002b001f7308 */ /* 0x000fe20000002400 */
[----:B0-----:R-:W-:-:S07]  /*11080*/  FSEL R13, R13, -INF , P5 ;  /* 0xff8000000d0d7808 */ /* 0x001fce0002800000 */
[----:B------:R-:W-:Y:S01]  /*11090*/  MUFU.TANH R36, R36 ;  /* 0x0000002400247308 */ /* 0x000fe20000002400 */
[----:B-1----:R-:W-:-:S07]  /*110a0*/  FSEL R7, R7, -INF , P6 ;  /* 0xff80000007077808 */ /* 0x002fce0003000000 */
[----:B------:R0:W-:Y:S08]  /*110b0*/  MUFU.TANH R43, R55 ;  /* 0x00000037002b7308 */ /* 0x0001f00000002400 */
[----:B------:R-:W-:Y:S01]  /*110c0*/  MUFU.TANH R37, R37 ;  /* 0x0000002500257308 */ /* 0x000fe20000002400 */
[----:B0-----:R-:W-:Y:S02]  /*110d0*/  FSEL R55, R28, -INF , P6 ;  /* 0xff8000001c377808 */ /* 0x001fe40003000000 */
[----:B------:R-:W-:-:S02]  /*110e0*/  ISETP.GT.AND P6, PT, R8, 0x19, PT ;  /* 0x000000190800780c */ /* 0x000fc40003fc4270 */
[----:B------:R-:W-:Y:S01]  /*110f0*/  FMNMX.FTZ R20, R55, R14, !PT ;  /* 0x0000000e37147209 */ /* 0x000fe20007810000 */
[----:B------:R-:W-:Y:S02]  /*11100*/  FMUL.FTZ R14, R73, UR4 ;  /* 0x00000004490e7c20 */ /* 0x000fe40008410000 */
[----:B------:R0:W-:Y:S08]  /*11110*/  MUFU.TANH R9, R67 ;  /* 0x0000004300097308 */ /* 0x0001f00000002400 */
[----:B------:R-:W1:Y:S01]  /*11120*/  MUFU.TANH R15, R34 ;  /* 0x00000022000f7308 */ /* 0x000e620000002400 */
[----:B0-----:R-:W-:-:S02]  /*11130*/  FSEL R67, R29, -INF , P5 ;  /* 0xff8000001d437808 */ /* 0x001fc40002800000 */
[----:B------:R-:W-:Y:S02]  /*11140*/  ISETP.GT.AND P5, PT, R8, 0x20, PT ;  /* 0x000000200800780c */ /* 0x000fe40003fa4270 */
[----:B------:R-:W-:-:S03]  /*11150*/  FMNMX.FTZ R20, R67, R20, !PT ;  /* 0x0000001443147209 */ /* 0x000fc60007810000 */
[----:B------:R-:W-:Y:S08]  /*11160*/  MUFU.TANH R40, R40 ;  /* 0x0000002800287308 */ /* 0x000ff00000002400 */
[----:B------:R0:W-:Y:S01]  /*11170*/  MUFU.TANH R111, R65 ;  /* 0x00000041006f7308 */ /* 0x0001e20000002400 */
[----:B-1----:R-:W-:-:S07]  /*11180*/  FSEL R15, R15, -INF , P4 ;  /* 0xff8000000f0f7808 */ /* 0x002fce0002000000 */
[----:B------:R-:W1:Y:S01]  /*11190*/  MUFU.TANH R21, R35 ;  /* 0x0000002300157308 */ /* 0x000e620000002400 */
[----:B0-----:R-:W-:Y:S02]  /*111a0*/  FSEL R65, R32, -INF , P4 ;  /* 0xff80000020417808 */ /* 0x001fe40002000000 */
[----:B------:R-:W-:Y:S02]  /*111b0*/  ISETP.GT.AND P4, PT, R8, 0x21, PT ;  /* 0x000000210800780c */ /* 0x000fe40003f84270 */
[----:B------:R-:W-:Y:S02]  /*111c0*/  FMNMX.FTZ R20, R65, R20, !PT ;  /* 0x0000001441147209 */ /* 0x000fe40007810000 */
[----:B------:R-:W-:Y:S01]  /*111d0*/  FSEL R31, R31, -INF , P4 ;  /* 0xff8000001f1f7808 */ /* 0x000fe20002000000 */
[----:B------:R-:W-:Y:S08]  /*111e0*/  MUFU.TANH R35, R47 ;  /* 0x0000002f00237308 */ /* 0x000ff00000002400 */
[----:B------:R-:W-:Y:S01]  /*111f0*/  MUFU.TANH R41, R41 ;  /* 0x0000002900297308 */ /* 0x000fe20000002400 */
[----:B-1----:R-:W-:-:S07]  /*11200*/  FSEL R21, R21, -INF , P2 ;  /* 0xff80000015157808 */ /* 0x002fce0001000000 */
[----:B------:R0:W-:Y:S08]  /*11210*/  MUFU.TANH R47, R59 ;  /* 0x0000003b002f7308 */ /* 0x0001f00000002400 */
[----:B------:R-:W1:Y:S01]  /*11220*/  MUFU.TANH R27, R39 ;  /* 0x00000027001b7308 */ /* 0x000e620000002400 */
[----:B0-----:R-:W-:Y:S02]  /*11230*/  FSEL R59, R33, -INF , P2 ;  /* 0xff800000213b7808 */ /* 0x001fe40001000000 */
[----:B------:R-:W-:-:S02]  /*11240*/  ISETP.GT.AND P2, PT, R8, 0x28, PT ;  /* 0x000000280800780c */ /* 0x000fc40003f44270 */
[----:B------:R-:W-:-:S03]  /*11250*/  FMNMX.FTZ R20, R59, R20, !PT ;  /* 0x000000143b147209 */ /* 0x000fc60007810000 */
[----:B------:R-:W0:Y:S08]  /*11260*/  MUFU.TANH R25, R38 ;  /* 0x0000002600197308 */ /* 0x000e300000002400 */
[----:B------:R-:W-:Y:S01]  /*11270*/  MUFU.TANH R39, R51 ;  /* 0x0000003300277308 */ /* 0x000fe20000002400 */
[----:B-1----:R-:W-:-:S07]  /*11280*/  FSEL R27, R27, -INF , P6 ;  /* 0xff8000001b1b7808 */ /* 0x002fce0003000000 */
[----:B------:R-:W1:Y:S01]  /*11290*/  MUFU.TANH R44, R44 ;  /* 0x0000002c002c7308 */ /* 0x000e620000002400 */
[----:B0-----:R-:W-:-:S07]  /*112a0*/  FSEL R25, R25, -INF , P3 ;  /* 0xff80000019197808 */ /* 0x001fce0001800000 */
[----:B------:R0:W-:Y:S08]  /*112b0*/  MUFU.TANH R51, R63 ;  /* 0x0000003f00337308 */ /* 0x0001f00000002400 */
[----:B------:R-:W3:Y:S01]  /*112c0*/  MUFU.TANH R45, R45 ;  /* 0x0000002d002d7308 */ /* 0x000ee20000002400 */
[----:B0-----:R-:W-:Y:S02]  /*112d0*/  FSEL R63, R36, -INF , P3 ;  /* 0xff800000243f7808 */ /* 0x001fe40001800000 */
[----:B------:R-:W-:-:S02]  /*112e0*/  ISETP.GT.AND P3, PT, R8, 0x29, PT ;  /* 0x000000290800780c */ /* 0x000fc40003f64270 */
[----:B------:R-:W-:Y:S02]  /*112f0*/  FMNMX.FTZ R20, R63, R20, !PT ;  /* 0x000000143f147209 */ /* 0x000fe40007810000 */
[----:B-1----:R-:W-:Y:S01]  /*11300*/  FSEL R73, R44, -INF , P2 ;  /* 0xff8000002c497808 */ /* 0x002fe20001000000 */
[----:B------:R0:W-:Y:S01]  /*11310*/  MUFU.TANH R105, R61 ;  /* 0x0000003d00697308 */ /* 0x0001e20000002400 */
[----:B------:R-:W-:-:S07]  /*11320*/  FSEL R35, R35, -INF , P3 ;  /* 0xff80000023237808 */ /* 0x000fce0001800000 */
[----:B------:R-:W1:Y:S01]  /*11330*/  MUFU.TANH R42, R42 ;  /* 0x0000002a002a7308 */ /* 0x000e620000002400 */
[----:B0-----:R-:W-:Y:S02]  /*11340*/  FSEL R61, R37, -INF , P6 ;  /* 0xff800000253d7808 */ /* 0x001fe40003000000 */
[C---:B------:R-:W-:Y:S02]  /*11350*/  ISETP.GT.AND P6, PT, R8.reuse, 0x30, PT ;  /* 0x000000300800780c */ /* 0x040fe40003fc4270 */
[----:B------:R-:W-:Y:S02]  /*11360*/  FMNMX.FTZ R20, R61, R20, !PT ;  /* 0x000000143d147209 */ /* 0x000fe40007810000 */
[----:B---3--:R-:W-:Y:S01]  /*11370*/  FSEL R89, R45, -INF , P3 ;  /* 0xff8000002d597808 */ /* 0x008fe20001800000 */
[----:B------:R-:W0:Y:S01]  /*11380*/  MUFU.TANH R48, R48 ;  /* 0x0000003000307308 */ /* 0x000e220000002400 */
[----:B------:R-:W-:-:S07]  /*11390*/  ISETP.GT.AND P3, PT, R8, 0x40, PT ;  /* 0x000000400800780c */ /* 0x000fce0003f64270 */
[----:B------:R3:W-:Y:S01]  /*113a0*/  MUFU.TANH R115, R69 ;  /* 0x0000004500737308 */ /* 0x0007e20000002400 */
[----:B-1----:R-:W-:-:S07]  /*113b0*/  FSEL R29, R42, -INF , P5 ;  /* 0xff8000002a1d7808 */ /* 0x002fce0002800000 */
[----:B------:R-:W1:Y:S01]  /*113c0*/  MUFU.TANH R49, R49 ;  /* 0x0000003100317308 */ /* 0x000e620000002400 */
[----:B---3--:R-:W-:Y:S02]  /*113d0*/  FSEL R69, R40, -INF , P5 ;  /* 0xff80000028457808 */ /* 0x008fe40002800000 */
[----:B------:R-:W-:Y:S02]  /*113e0*/  ISETP.GT.AND P5, PT, R8, 0x31, PT ;  /* 0x000000310800780c */ /* 0x000fe40003fa4270 */
[----:B------:R-:W-:Y:S02]  /*113f0*/  FMNMX.FTZ R24, R69, R20, !PT ;  /* 0x0000001445187209 */ /* 0x000fe40007810000 */
[----:B0-----:R-:W-:Y:S01]  /*11400*/  FSEL R91, R48, -INF , P6 ;  /* 0xff800000305b7808 */ /* 0x001fe20003000000 */
[----:B------:R0:W-:Y:S01]  /*11410*/  MUFU.TANH R10, R71 ;  /* 0x00000047000a7308 */ /* 0x0001e20000002400 */
[----:B------:R-:W-:-:S07]  /*11420*/  FSEL R39, R39, -INF , P5 ;  /* 0xff80000027277808 */ /* 0x000fce0002800000 */
[----:B------:R-:W3:Y:S01]  /*11430*/  MUFU.TANH R46, R46 ;  /* 0x0000002e002e7308 */ /* 0x000ee20000002400 */
[----:B0-----:R-:W-:Y:S02]  /*11440*/  FSEL R71, R41, -INF , P4 ;  /* 0xff80000029477808 */ /* 0x001fe40002000000 */
[C---:B------:R-:W-:Y:S02]  /*11450*/  ISETP.GT.AND P4, PT, R8.reuse, 0x38, PT ;  /* 0x000000380800780c */ /* 0x040fe40003f84270 */
[----:B------:R-:W-:Y:S02]  /*11460*/  FMNMX.FTZ R24, R71, R24, !PT ;  /* 0x0000001847187209 */ /* 0x000fe40007810000 */
[----:B-1----:R-:W-:Y:S01]  /*11470*/  FSEL R93, R49, -INF , P5 ;  /* 0xff800000315d7808 */ /* 0x002fe20002800000 */
[----:B------:R-:W0:Y:S01]  /*11480*/  MUFU.TANH R52, R52 ;  /* 0x0000003400347308 */ /* 0x000e220000002400 */
[----:B------:R-:W-:Y:S02]  /*11490*/  FMNMX.FTZ R24, R73, R24, !PT ;  /* 0x0000001849187209 */ /* 0x000fe40007810000 */
[----:B------:R-:W-:-:S02]  /*114a0*/  ISETP.GT.AND P5, PT, R8, 0x48, PT ;  /* 0x000000480800780c */ /* 0x000fc40003fa4270 */
[----:B------:R-:W-:-:S03]  /*114b0*/  FMNMX.FTZ R24, R89, R24, !PT ;  /* 0x0000001859187209 */ /* 0x000fc60007810000 */
[----:B------:R-:W1:Y:S01]  /*114c0*/  MUFU.TANH R53, R53 ;  /* 0x0000003500357308 */ /* 0x000e620000002400 */
[----:B------:R-:W-:Y:S02]  /*114d0*/  FMNMX.FTZ R24, R91, R24, !PT ;  /* 0x000000185b187209 */ /* 0x000fe40007810000 */
[----:B---3--:R-:W-:Y:S02]  /*114e0*/  FSEL R33, R46, -INF , P2 ;  /* 0xff8000002e217808 */ /* 0x008fe40001000000 */
[----:B------:R-:W-:Y:S02]  /*114f0*/  ISETP.GT.AND P2, PT, R8, 0x39, PT ;  /* 0x000000390800780c */ /* 0x000fe40003f44270 */
[----:B------:R-:W-:Y:S01]  /*11500*/  FMNMX.FTZ R24, R93, R24, !PT ;  /* 0x000000185d187209 */ /* 0x000fe20007810000 */
[----:B------:R-:W3:Y:S01]  /*11510*/  MUFU.TANH R50, R50 ;  /* 0x0000003200327308 */ /* 0x000ee20000002400 */
[----:B0-----:R-:W-:Y:S02]  /*11520*/  FSEL R95, R52, -INF , P4 ;  /* 0xff800000345f7808 */ /* 0x001fe40002000000 */
[----:B------:R-:W-:-:S02]  /*11530*/  FSEL R43, R43, -INF , P2 ;  /* 0xff8000002b2b7808 */ /* 0x000fc40001000000 */
[----:B------:R-:W-:-:S03]  /*11540*/  FMNMX.FTZ R24, R95, R24, !PT ;  /* 0x000000185f187209 */ /* 0x000fc60007810000 */
[----:B------:R-:W0:Y:S01]  /*11550*/  MUFU.TANH R56, R56 ;  /* 0x0000003800387308 */ /* 0x000e220000002400 */
[----:B-1----:R-:W-:Y:S02]  /*11560*/  FSEL R97, R53, -INF , P2 ;  /* 0xff80000035617808 */ /* 0x002fe40001000000 */
[----:B------:R-:W-:Y:S02]  /*11570*/  ISETP.GT.AND P2, PT, R8, 0x50, PT ;  /* 0x000000500800780c */ /* 0x000fe40003f44270 */
[----:B------:R-:W-:-:S03]  /*11580*/  FMNMX.FTZ R24, R97, R24, !PT ;  /* 0x0000001861187209 */ /* 0x000fc60007810000 */
[----:B------:R-:W1:Y:S01]  /*11590*/  MUFU.TANH R57, R57 ;  /* 0x0000003900397308 */ /* 0x000e620000002400 */
[----:B---3--:R-:W-:Y:S02]  /*115a0*/  FSEL R37, R50, -INF , P6 ;  /* 0xff80000032257808 */ /* 0x008fe40003000000 */
[----:B------:R-:W-:-:S04]  /*115b0*/  ISETP.GT.AND P6, PT, R8, 0x41, PT ;  /* 0x000000410800780c */ /* 0x000fc80003fc4270 */
[----:B------:R-:W-:Y:S01]  /*115c0*/  FSEL R47, R47, -INF , P6 ;  /* 0xff8000002f2f7808 */ /* 0x000fe20003000000 */
[----:B------:R-:W3:Y:S01]  /*115d0*/  MUFU.TANH R54, R54 ;  /* 0x0000003600367308 */ /* 0x000ee20000002400 */
[----:B0-----:R-:W-:-:S04]  /*115e0*/  FSEL R99, R56, -INF , P3 ;  /* 0xff80000038637808 */ /* 0x001fc80001800000 */
        /* <DEDUP_REMOVED lines=10> */
[----:B0-----:R-:W-:Y:S02]  /*11690*/  FSEL R103, R60, -INF , P5 ;  /* 0xff8000003c677808 */ /* 0x001fe40002800000 */
[----:B------:R-:W-:Y:S02]  /*116a0*/  FSEL R51, R51, -INF , P4 ;  /* 0xff80000033337808 */ /* 0x000fe40002000000 */
[----:B------:R-:W-:Y:S02]  /*116b0*/  FMNMX.FTZ R24, R103, R24, !PT ;  /* 0x0000001867187209 */ /* 0x000fe40007810000 */
[----:B------:R-:W-:Y:S01]  /*116c0*/  ISETP.GT.AND P4, PT, R8, 0x60, PT ;  /* 0x000000600800780c */ /* 0x000fe20003f84270 */
[----:B------:R-:W0:Y:S01]  /*116d0*/  MUFU.TANH R62, R62 ;  /* 0x0000003e003e7308 */ /* 0x000e220000002400 */
[----:B-1----:R-:W-:-:S02]  /*116e0*/  FSEL R45, R58, -INF , P3 ;  /* 0xff8000003a2d7808 */ /* 0x002fc40001800000 */
[----:B------:R-:W-:Y:S02]  /*116f0*/  ISETP.GT.AND P3, PT, R8, 0x51, PT ;  /* 0x000000510800780c */ /* 0x000fe40003f64270 */
[----:B------:R-:W-:Y:S02]  /*11700*/  FMNMX.FTZ R24, R105, R24, !PT ;  /* 0x0000001869187209 */ /* 0x000fe40007810000 */
[----:B------:R-:W-:Y:S01]  /*11710*/  FSEL R111, R111, -INF , P3 ;  /* 0xff8000006f6f7808 */ /* 0x000fe20001800000 */
[----:B------:R-:W1:Y:S01]  /*11720*/  MUFU.TANH R68, R68 ;  /* 0x0000004400447308 */ /* 0x000e620000002400 */
[----:B---3--:R-:W-:Y:S02]  /*11730*/  FSEL R109, R64, -INF , P2 ;  /* 0xff800000406d7808 */ /* 0x008fe40001000000 */
[----:B------:R-:W-:Y:S01]  /*11740*/  FSEL R57, R9, -INF , P3 ;  /* 0xff80000009397808 */ /* 0x000fe20001800000 */
[----:B------:R-:W-:Y:S01]  /*11750*/  FMUL.FTZ R9, R85, UR4 ;  /* 0x0000000455097c20 */ /* 0x000fe20008410000 */
[----:B------:R-:W-:-:S02]  /*11760*/  FMNMX.FTZ R24, R109, R24, !PT ;  /* 0x000000186d187209 */ /* 0x000fc40007810000 */
[----:B------:R-:W-:Y:S01]  /*11770*/  ISETP.GT.AND P3, PT, R8, 0x61, PT ;  /* 0x000000610800780c */ /* 0x000fe20003f64270 */
[----:B------:R-:W3:Y:S01]  /*11780*/  MUFU.TANH R72, R72 ;  /* 0x0000004800487308 */ /* 0x000ee20000002400 */
[----:B0-----:R-:W-:Y:S02]  /*11790*/  FSEL R49, R62, -INF , P5 ;  /* 0xff8000003e317808 */ /* 0x001fe40002800000 */
[----:B------:R-:W-:Y:S02]  /*117a0*/  ISETP.GT.AND P5, PT, R8, 0x59, PT ;  /* 0x000000590800780c */ /* 0x000fe40003fa4270 */
[----:B------:R-:W-:Y:S02]  /*117b0*/  FMNMX.FTZ R24, R111, R24, !PT ;  /* 0x000000186f187209 */ /* 0x000fe40007810000 */
[----:B------:R-:W-:Y:S01]  /*117c0*/  FSEL R115, R115, -INF , P5 ;  /* 0xff80000073737808 */ /* 0x000fe20002800000 */
[----:B------:R-:W0:Y:S01]  /*117d0*/  MUFU.TANH R66, R66 ;  /* 0x0000004200427308 */ /* 0x000e220000002400 */
[----:B-1----:R-:W-:-:S04]  /*117e0*/  FSEL R113, R68, -INF , P6 ;  /* 0xff80000044717808 */ /* 0x002fc80003000000 */
[----:B------:R-:W-:-:S03]  /*117f0*/  FMNMX.FTZ R24, R113, R24, !PT ;  /* 0x0000001871187209 */ /* 0x000fc60007810000 */
[----:B------:R-:W1:Y:S01]  /*11800*/  MUFU.TANH R14, R14 ;  /* 0x0000000e000e7308 */ /* 0x000e620000002400 */
[----:B---3--:R-:W-:Y:S02]  /*11810*/  FSEL R117, R72, -INF , P4 ;  /* 0xff80000048757808 */ /* 0x008fe40002000000 */
[----:B------:R-:W-:-:S04]  /*11820*/  FMNMX.FTZ R24, R115, R24, !PT ;  /* 0x0000001873187209 */ /* 0x000fc80007810000 */
[----:B------:R-:W-:Y:S01]  /*11830*/  FMNMX.FTZ R24, R117, R24, !PT ;  /* 0x0000001875187209 */ /* 0x000fe20007810000 */
[----:B------:R-:W-:Y:S01]  /*11840*/  MUFU.TANH R70, R70 ;  /* 0x0000004600467308 */ /* 0x000fe20000002400 */
[----:B0-----:R-:W-:Y:S02]  /*11850*/  FSEL R53, R66, -INF , P2 ;  /* 0xff80000042357808 */ /* 0x001fe40001000000 */
[----:B------:R-:W-:-:S05]  /*11860*/  ISETP.GT.AND P2, PT, R8, 0x68, PT ;  /* 0x000000680800780c */ /* 0x000fca0003f44270 */
[----:B------:R-:W0:Y:S01]  /*11870*/  MUFU.TANH R76, R76 ;  /* 0x0000004c004c7308 */ /* 0x000e220000002400 */
[----:B-1----:R-:W-:-:S04]  /*11880*/  FSEL R119, R14, -INF , P3 ;  /* 0xff8000000e777808 */ /* 0x002fc80001800000 */
[----:B------:R-:W-:-:S03]  /*11890*/  FMNMX.FTZ R24, R119, R24, !PT ;  /* 0x0000001877187209 */ /* 0x000fc60007810000 */
[----:B------:R1:W-:Y:S08]  /*118a0*/  MUFU.TANH R123, R77 ;  /* 0x0000004d007b7308 */ /* 0x0003f00000002400 */
[----:B------:R-:W-:Y:S01]  /*118b0*/  MUFU.TANH R74, R74 ;  /* 0x0000004a004a7308 */ /* 0x000fe20000002400 */
[----:B0-----:R-:W-:Y:S02]  /*118c0*/  FSEL R121, R76, -INF , P2 ;  /* 0xff8000004c797808 */ /* 0x001fe40001000000 */
[----:B-1----:R-:W-:-:S02]  /*118d0*/  FSEL R77, R10, -INF , P5 ;  /* 0xff8000000a4d7808 */ /* 0x002fc40002800000 */
[----:B------:R-:W-:Y:S02]  /*118e0*/  ISETP.GT.AND P5, PT, R8, 0x70, PT ;  /* 0x000000700800780c */ /* 0x000fe40003fa4270 */
[----:B------:R-:W-:Y:S01]  /*118f0*/  FMNMX.FTZ R24, R121, R24, !PT ;  /* 0x0000001879187209 */ /* 0x000fe20007810000 */
[----:B------:R-:W0:Y:S01]  /*11900*/  MUFU.TANH R80, R80 ;  /* 0x0000005000507308 */ /* 0x000e220000002400 */
[----:B------:R-:W-:-:S07]  /*11910*/  MOV R10, UR5 ;  /* 0x00000005000a7c02 */ /* 0x000fce0008000f00 */
[----:B------:R1:W3:Y:S08]  /*11920*/  MUFU.TANH R20, R75 ;  /* 0x0000004b00147308 */ /* 0x0002f00000002400 */
[----:B------:R4:W2:Y:S01]  /*11930*/  MUFU.TANH R127, R81 ;  /* 0x00000051007f7308 */ /* 0x0008a20000002400 */
[----:B-1----:R-:W-:Y:S02]  /*11940*/  FSEL R75, R70, -INF , P6 ;  /* 0xff800000464b7808 */ /* 0x002fe40003000000 */
[----:B------:R-:W-:-:S02]  /*11950*/  ISETP.GT.AND P6, PT, R8, 0x69, PT ;  /* 0x000000690800780c */ /* 0x000fc40003fc4270 */
[----:B0-----:R-:W-:Y:S02]  /*11960*/  FSEL R125, R80, -INF , P5 ;  /* 0xff800000507d7808 */ /* 0x001fe40002800000 */
[----:B------:R-:W-:Y:S01]  /*11970*/  FSEL R123, R123, -INF , P6 ;  /* 0xff8000007b7b7808 */ /* 0x000fe20003000000 */
[----:B------:R-:W0:Y:S01]  /*11980*/  MUFU.TANH R78, R78 ;  /* 0x0000004e004e7308 */ /* 0x000e220000002400 */
[----:B----4-:R-:W-:Y:S02]  /*11990*/  FSEL R81, R74, -INF , P4 ;  /* 0xff8000004a517808 */ /* 0x010fe40002000000 */
[----:B------:R-:W-:Y:S02]  /*119a0*/  ISETP.GT.AND P4, PT, R8, 0x71, PT ;  /* 0x000000710800780c */ /* 0x000fe40003f84270 */
[----:B------:R-:W-:Y:S02]  /*119b0*/  FMNMX.FTZ R24, R123, R24, !PT ;  /* 0x000000187b187209 */ /* 0x000fe40007810000 */
[----:B---3--:R-:W-:Y:S01]  /*119c0*/  FSEL R85, R20, -INF , P3 ;  /* 0xff80000014557808 */ /* 0x008fe20001800000 */
[----:B------:R-:W1:Y:S01]  /*119d0*/  MUFU.TANH R84, R84 ;  /* 0x0000005400547308 */ /* 0x000e620000002400 */
[----:B------:R-:W-:-:S02]  /*119e0*/  ISETP.GT.AND P3, PT, R8, 0x78, PT ;  /* 0x000000780800780c */ /* 0x000fc40003f64270 */
[----:B--2---:R-:W-:Y:S02]  /*119f0*/  FSEL R127, R127, -INF , P4 ;  /* 0xff8000007f7f7808 */ /* 0x004fe40002000000 */
[----:B------:R-:W-:-:S03]  /*11a00*/  FMNMX.FTZ R24, R125, R24, !PT ;  /* 0x000000187d187209 */ /* 0x000fc60007810000 */
[----:B------:R-:W2:Y:S01]  /*11a10*/  MUFU.TANH R9, R9 ;  /* 0x0000000900097308 */ /* 0x000ea20000002400 */
[----:B0-----:R-:W-:Y:S02]  /*11a20*/  FSEL R107, R78, -INF , P2 ;  /* 0xff8000004e6b7808 */ /* 0x001fe40001000000 */
[----:B------:R-:W-:Y:S02]  /*11a30*/  ISETP.GT.AND P2, PT, R8, 0x79, PT ;  /* 0x000000790800780c */ /* 0x000fe40003f44270 */
[----:B------:R-:W-:-:S03]  /*11a40*/  FMNMX.FTZ R24, R127, R24, !PT ;  /* 0x000000187f187209 */ /* 0x000fc60007810000 */
[----:B------:R-:W0:Y:S01]  /*11a50*/  MUFU.TANH R82, R82 ;  /* 0x0000005200527308 */ /* 0x000e220000002400 */
[----:B-1----:R-:W-:-:S04]  /*11a60*/  FSEL R129, R84, -INF , P3 ;  /* 0xff80000054817808 */ /* 0x002fc80001800000 */
[----:B------:R-:W-:-:S03]  /*11a70*/  FMNMX.FTZ R24, R129, R24, !PT ;  /* 0x0000001881187209 */ /* 0x000fc60007810000 */
[----:B------:R-:W1:Y:S01]  /*11a80*/  MUFU.TANH R83, R83 ;  /* 0x0000005300537308 */ /* 0x000e620000002400 */
[----:B--2---:R-:W-:-:S04]  /*11a90*/  FSEL R131, R9, -INF , P2 ;  /* 0xff80000009837808 */ /* 0x004fc80001000000 */
[----:B------:R-:W-:-:S03]  /*11aa0*/  FMNMX.FTZ R24, R131, R24, !PT ;  /* 0x0000001883187209 */ /* 0x000fc60007810000 */
[----:B------:R-:W2:Y:S02]  /*11ab0*/  MUFU.TANH R86, R86 ;  /* 0x0000005600567308 */ /* 0x000ea40000002400 */
[----:B------:R-:W3:Y:S02]  /*11ac0*/  SHFL.BFLY PT, R9, R24, 0x2, 0x1f ;  /* 0x0c401f0018097f89 */ /* 0x000ee400000e0000 */
[----:B---3--:R-:W-:-:S05]  /*11ad0*/  FMNMX.FTZ R14, R24, R9, !PT ;  /* 0x00000009180e7209 */ /* 0x008fca0007810000 */
[----:B------:R-:W3:Y:S02]  /*11ae0*/  SHFL.BFLY PT, R9, R14, 0x1, 0x1f ;  /* 0x0c201f000e097f89 */ /* 0x000ee400000e0000 */
[----:B---3--:R-:W-:Y:S02]  /*11af0*/  FMNMX.FTZ R9, R14, R9, !PT ;  /* 0x000000090e097209 */ /* 0x008fe40007810000 */
[----:B------:R0:W3:Y:S02]  /*11b00*/  MUFU.TANH R14, R87 ;  /* 0x00000057000e7308 */ /* 0x0000e40000002400 */
[C---:B------:R-:W-:Y:S01]  /*11b10*/  FSETP.NEU.FTZ.AND P0, PT, R9.reuse, -INF , PT ;  /* 0xff8000000900780b */ /* 0x040fe20003f1d000 */
[----:B------:R-:W-:-:S05]  /*11b20*/  FMUL.FTZ R8, R9, R10 ;  /* 0x0000000a09087220 */ /* 0x000fca0000410000 */
[----:B------:R-:W-:Y:S02]  /*11b30*/  FSEL R8, R8, RZ, P0 ;  /* 0x000000ff08087208 */ /* 0x000fe40000000000 */
[----:B------:R-:W-:Y:S02]  /*11b40*/  ISETP.NE.AND P0, PT, R12, RZ, PT ;  /* 0x000000ff0c00720c */ /* 0x000fe40003f05270 */
[----:B------:R4:W3:Y:S01]  /*11b50*/  MUFU.TANH R12, R79 ;  /* 0x0000004f000c7308 */ /* 0x0008e20000002400 */
[-CC-:B------:R-:W-:Y:S01]  /*11b60*/  FFMA.FTZ R174, R73, R10.reuse, -R8.reuse ;  /* 0x0000000a49ae7223 */ /* 0x180fe20000010808 */
[----:B0-----:R-:W-:Y:S01]  /*11b70*/  FSEL R87, R82, -INF , P5 ;  /* 0xff80000052577808 */ /* 0x001fe20002800000 */
[-CC-:B------:R-:W-:Y:S01]  /*11b80*/  FFMA.FTZ R168, R91, R10.reuse, -R8.reuse ;  /* 0x0000000a5ba87223 */ /* 0x180fe20000010808 */
[----:B-1----:R-:W-:Y:S01]  /*11b90*/  FSEL R91, R83, -INF , P4 ;  /* 0xff800000535b7808 */ /* 0x002fe20002000000 */
[-CC-:B------:R-:W-:Y:S01]  /*11ba0*/  FFMA.FTZ R182, R55, R10.reuse, -R8.reuse ;  /* 0x0000000a37b67223 */ /* 0x180fe20000010808 */
[-CC-:B------:R-:W-:Y:S01]  /*11bb0*/  FFMA.FTZ R55, R67, R10.reuse, -R8.reuse ;  /* 0x0000000a43377223 */ /* 0x180fe20000010808 */
[-CC-:B------:R-:W-:Y:S01]  /*11bc0*/  FFMA.FTZ R67, R93, R10.reuse, -R8.reuse ;  /* 0x0000000a5d437223 */ /* 0x180fe20000010808 */
[----:B--2---:R-:W-:Y:S01]  /*11bd0*/  FSEL R93, R86, -INF , P3 ;  /* 0xff800000565d7808 */ /* 0x004fe20001800000 */
[--C-:B----4-:R-:W-:Y:S01]  /*11be0*/  FFMA.FTZ R79, R6, R10, -R8.reuse ;  /* 0x0000000a064f7223 */ /* 0x110fe20000010808 */
[----:B------:R-:W-:Y:S01]  /*11bf0*/  FMNMX.FTZ R6, R3, R4, !PT ;  /* 0x0000000403067209 */ /* 0x000fe20007810000 */
[-CC-:B------:R-:W-:Y:S01]  /*11c00*/  FFMA.FTZ R172, R69, R10.reuse, -R8.reuse ;  /* 0x0000000a45ac7223 */ /* 0x180fe20000010808 */
[-CC-:B------:R-:W-:Y:S01]  /*11c10*/  FFMA.FTZ R69, R97, R10.reuse, -R8.reuse ;  /* 0x0000000a61457223 */ /* 0x180fe20000010808 */
[----:B---3--:R-:W-:Y:S01]  /*11c20*/  FSEL R97, R14, -INF , P2 ;  /* 0xff8000000e617808 */ /* 0x008fe20001000000 */
[--C-:B------:R-:W-:Y:S01]  /*11c30*/  FFMA.FTZ R180, R11, R10, -R8.reuse ;  /* 0x0000000a0bb47223 */ /* 0x100fe20000010808 */
[----:B------:R-:W-:Y:S01]  /*11c40*/  FMNMX.FTZ R6, R7, R6, !PT ;  /* 0x0000000607067209 */ /* 0x000fe20007810000 */
[----:B------:R-:W-:Y:S01]  /*11c50*/  MUFU.EX2 R79, R79 ;  /* 0x0000004f004f7308 */ /* 0x000fe20000000800 */
[----:B------:R-:W-:Y:S01]  /*11c60*/  FSEL R73, R12, -INF , P6 ;  /* 0xff8000000c497808 */ /* 0x000fe20003000000 */
[--C-:B------:R-:W-:Y:S01]  /*11c70*/  FFMA.FTZ R176, R65, R10, -R8.reuse ;  /* 0x0000000a41b07223 */ /* 0x100fe20000010808 */
[----:B------:R-:W-:Y:S01]  /*11c80*/  FMNMX.FTZ R6, R13, R6, !PT ;  /* 0x000000060d067209 */ /* 0x000fe20007810000 */
[-CC-:B------:R-:W-:Y:S01]  /*11c90*/  FFMA.FTZ R59, R59, R10.reuse, -R8.reuse ;  /* 0x0000000a3b3b7223 */ /* 0x180fe20000010808 */
[-CC-:B------:R-:W-:Y:S01]  /*11ca0*/  FFMA.FTZ R178, R63, R10.reuse, -R8.reuse ;  /* 0x0000000a3fb27223 */ /* 0x180fe20000010808 */
        /* <DEDUP_REMOVED lines=18> */
[----:B------:R-:W2:Y:S01]  /*11dd0*/  MUFU.EX2 R55, R55 ;  /* 0x0000003700377308 */ /* 0x000ea20000000800 */
        /* <DEDUP_REMOVED lines=11> */
[----:B------:R-:W-:Y:S01]  /*11e90*/  FFMA.FTZ R105, R131, R10, -R8 ;  /* 0x0000000a83697223 */ /* 0x000fe20000010808 */
[----:B------:R-:W-:-:S02]  /*11ea0*/  IMAD.MOV.U32 R131, RZ, RZ, R151 ;  /* 0x000000ffff837224 */ /* 0x000fc400078e0097 */
[----:B------:R-:W-:Y:S01]  /*11eb0*/  FMNMX.FTZ R6, R37, R6, !PT ;  /* 0x0000000625067209 */ /* 0x000fe20007810000 */
[----:B------:R-:W4:Y:S01]  /*11ec0*/  MUFU.EX2 R59, R59 ;  /* 0x0000003b003b7308 */ /* 0x000f220000000800 */
[--C-:B------:R-:W-:Y:S02]  /*11ed0*/  IMAD.MOV.U32 R129, RZ, RZ, R151.reuse ;  /* 0x000000ffff817224 */ /* 0x100fe400078e0097 */
[----:B------:R-:W-:Y:S01]  /*11ee0*/  FMNMX.FTZ R6, R39, R6, !PT ;  /* 0x0000000627067209 */ /* 0x000fe20007810000 */
[--C-:B------:R-:W-:Y:S02]  /*11ef0*/  IMAD.MOV.U32 R127, RZ, RZ, R151.reuse ;  /* 0x000000ffff7f7224 */ /* 0x100fe400078e0097 */
[--C-:B------:R-:W-:Y:S01]  /*11f00*/  IMAD.MOV.U32 R125, RZ, RZ, R151.reuse ;  /* 0x000000ffff7d7224 */ /* 0x100fe200078e0097 */
[----:B------:R-:W-:Y:S01]  /*11f10*/  FMNMX.FTZ R6, R41, R6, !PT ;  /* 0x0000000629067209 */ /* 0x000fe20007810000 */
[----:B------:R-:W4:Y:S01]  /*11f20*/  MUFU.EX2 R178, R178 ;  /* 0x000000b200b27308 */ /* 0x000f220000000800 */
[----:B------:R-:W-:-:S02]  /*11f30*/  IMAD.MOV.U32 R123, RZ, RZ, R151 ;  /* 0x000000ffff7b7224 */ /* 0x000fc400078e0097 */
[----:B------:R-:W-:Y:S01]  /*11f40*/  FMNMX.FTZ R6, R43, R6, !PT ;  /* 0x000000062b067209 */ /* 0x000fe20007810000 */
[--C-:B------:R-:W-:Y:S02]  /*11f50*/  IMAD.MOV.U32 R121, RZ, RZ, R151.reuse ;  /* 0x000000ffff797224 */ /* 0x100fe400078e0097 */
[--C-:B------:R-:W-:Y:S01]  /*11f60*/  IMAD.MOV.U32 R119, RZ, RZ, R151.reuse ;  /* 0x000000ffff777224 */ /* 0x100fe200078e0097 */
[----:B------:R-:W-:Y:S01]  /*11f70*/  FMNMX.FTZ R6, R45, R6, !PT ;  /* 0x000000062d067209 */ /* 0x000fe20007810000 */
[----:B------:R-:W4:Y:S01]  /*11f80*/  MUFU.EX2 R61, R61 ;  /* 0x0000003d003d7308 */ /* 0x000f220000000800 */
        /* <DEDUP_REMOVED lines=25> */
[----:B------:R-:W-:Y:S01]  /*12120*/  FMNMX.FTZ R11, R97, R6, !PT ;  /* 0x00000006610b7209 */ /* 0x000fe20007810000 */
[----:B------:R-:W-:Y:S01]  /*12130*/  FFMA.FTZ R6, R109, R10, -R8 ;  /* 0x0000000a6d067223 */ /* 0x000fe20000010808 */
[----:B------:R-:W-:-:S03]  /*12140*/  IMAD.MOV.U32 R109, RZ, RZ, R151 ;  /* 0x000000ffff6d7224 */ /* 0x000fc600078e0097 */
[----:B------:R-:W0:Y:S01]  /*12150*/  SHFL.BFLY PT, R12, R11, 0x2, 0x1f ;  /* 0x0c401f000b0c7f89 */ /* 0x000e2200000e0000 */
        /* <DEDUP_REMOVED lines=14> */
[----:B------:R-:W-:-:S03]  /*12240*/  ISETP.GE.AND P2, PT, R152, 0x81, PT ;  /* 0x000000819800780c */ /* 0x000fc60003f46270 */
[----:B------:R-:W-:Y:S01]  /*12250*/  MUFU.EX2 R95, R95 ;  /* 0x0000005f005f7308 */ /* 0x000fe20000000800 */
[-CC-:B------:R-:W-:Y:S01]  /*12260*/  FFMA.FTZ R181, R3, R10.reuse, -R32.reuse ;  /* 0x0000000a03b57223 */ /* 0x180fe20000010820 */
[-CC-:B------:R-:W-:Y:S01]  /*12270*/  FFMA.FTZ R4, R4, R10.reuse, -R32.reuse ;  /* 0x0000000a04047223 */ /* 0x180fe20000010820 */
[-CC-:B------:R-:W-:Y:S01]  /*12280*/  FFMA.FTZ R183, R7, R10.reuse, -R32.reuse ;  /* 0x0000000a07b77223 */ /* 0x180fe20000010820 */
[----:B------:R-:W-:Y:S01]  /*12290*/  FADD.FTZ R3, R180, R79 ;  /* 0x0000004fb4037221 */ /* 0x000fe20000010000 */
[-CC-:B------:R-:W-:Y:S01]  /*122a0*/  FFMA.FTZ R8, R13, R10.reuse, -R32.reuse ;  /* 0x0000000a0d087223 */ /* 0x180fe20000010820 */
[-CC-:B------:R-:W-:Y:S01]  /*122b0*/  FFMA.FTZ R177, R15, R10.reuse, -R32.reuse ;  /* 0x0000000a0fb17223 */ /* 0x180fe20000010820 */
[-CC-:B------:R-:W-:Y:S01]  /*122c0*/  FFMA.FTZ R12, R21, R10.reuse, -R32.reuse ;  /* 0x0000000a150c7223 */ /* 0x180fe20000010820 */
[----:B------:R-:W-:Y:S01]  /*122d0*/  MUFU.EX2 R181, R181 ;  /* 0x000000b500b57308 */ /* 0x000fe20000000800 */
[----:B-1----:R-:W-:Y:S01]  /*122e0*/  FADD.FTZ R30, R182, R3 ;  /* 0x00000003b61e7221 */ /* 0x002fe20000010000 */
[-CC-:B------:R-:W-:Y:S01]  /*122f0*/  FFMA.FTZ R179, R25, R10.reuse, -R32.reuse ;  /* 0x0000000a19b37223 */ /* 0x180fe20000010820 */
[-CC-:B------:R-:W-:Y:S01]  /*12300*/  FFMA.FTZ R14, R27, R10.reuse, -R32.reuse ;  /* 0x0000000a1b0e7223 */ /* 0x180fe20000010820 */
[-C--:B------:R-:W-:Y:S01]  /*12310*/  FFMA.FTZ R173, R29, R10.reuse, -R32 ;  /* 0x0000000a1dad7223 */ /* 0x080fe20000010820 */
[----:B--2---:R-:W-:Y:S01]  /*12320*/  FADD.FTZ R3, R55, R30 ;  /* 0x0000001e37037221 */ /* 0x004fe20000010000 */
[-CC-:B------:R-:W-:Y:S01]  /*12330*/  FFMA.FTZ R20, R31, R10.reuse, -R32.reuse ;  /* 0x0000000a1f147223 */ /* 0x180fe20000010820 */
[-CC-:B------:R-:W-:Y:S01]  /*12340*/  FFMA.FTZ R175, R33, R10.reuse, -R32.reuse ;  /* 0x0000000a21af7223 */ /* 0x180fe20000010820 */
[----:B------:R-:W0:Y:S01]  /*12350*/  MUFU.EX2 R4, R4 ;  /* 0x0000000400047308 */ /* 0x000e220000000800 */
[----:B---3--:R-:W-:Y:S01]  /*12360*/  FADD.FTZ R34, R176, R3 ;  /* 0x00000003b0227221 */ /* 0x008fe20000010000 */
[-CC-:B------:R-:W-:Y:S01]  /*12370*/  FFMA.FTZ R24, R35, R10.reuse, -R32.reuse ;  /* 0x0000000a23187223 */ /* 0x180fe20000010820 */
[-CC-:B------:R-:W-:Y:S01]  /*12380*/  FFMA.FTZ R169, R37, R10.reuse, -R32.reuse ;  /* 0x0000000a25a97223 */ /* 0x180fe20000010820 */
[-C--:B------:R-:W-:Y:S01]  /*12390*/  FFMA.FTZ R26, R39, R10.reuse, -R32 ;  /* 0x0000000a271a7223 */ /* 0x080fe20000010820 */
[----:B----4-:R-:W-:Y:S01]  /*123a0*/  FADD.FTZ R3, R59, R34 ;  /* 0x000000223b037221 */ /* 0x010fe20000010000 */
[-CC-:B------:R-:W-:Y:S01]  /*123b0*/  FFMA.FTZ R171, R41, R10.reuse, -R32.reuse ;  /* 0x0000000a29ab7223 */ /* 0x180fe20000010820 */
[-CC-:B------:R-:W-:Y:S01]  /*123c0*/  FFMA.FTZ R28, R43, R10.reuse, -R32.reuse ;  /* 0x0000000a2b1c7223 */ /* 0x180fe20000010820 */
[----:B------:R-:W1:Y:S01]  /*123d0*/  MUFU.EX2 R183, R183 ;  /* 0x000000b700b77308 */ /* 0x000e620000000800 */
[----:B------:R-:W-:Y:S01]  /*123e0*/  FADD.FTZ R36, R178, R3 ;  /* 0x00000003b2247221 */ /* 0x000fe20000010000 */
[-CC-:B------:R-:W-:Y:S01]  /*123f0*/  FFMA.FTZ R165, R45, R10.reuse, -R32.reuse ;  /* 0x0000000a2da57223 */ /* 0x180fe20000010820 */
[-CC-:B------:R-:W-:Y:S01]  /*12400*/  FFMA.FTZ R30, R47, R10.reuse, -R32.reuse ;  /* 0x0000000a2f1e7223 */ /* 0x180fe20000010820 */
[-C--:B------:R-:W-:Y:S01]  /*12410*/  FFMA.FTZ R167, R49, R10.reuse, -R32 ;  /* 0x0000000a31a77223 */ /* 0x080fe20000010820 */
[----:B------:R-:W-:Y:S01]  /*12420*/  FADD.FTZ R7, R61, R36 ;  /* 0x000000243d077221 */ /* 0x000fe20000010000 */
[-CC-:B------:R-:W-:Y:S01]  /*12430*/  FFMA.FTZ R51, R51, R10.reuse, -R32.reuse ;  /* 0x0000000a33337223 */ /* 0x180fe20000010820 */
[-C--:B------:R-:W-:Y:S01]  /*12440*/  FFMA.FTZ R53, R53, R10.reuse, -R32 ;  /* 0x0000000a35357223 */ /* 0x080fe20000010820 */
[----:B------:R-:W2:Y:S01]  /*12450*/  MUFU.EX2 R8, R8 ;  /* 0x0000000800087308 */ /* 0x000ea20000000800 */
[----:B0-----:R-:W-:Y:S01]  /*12460*/  FADD.FTZ R34, R181, R4 ;  /* 0x00000004b5227221 */ /* 0x001fe20000010000 */
[----:B------:R-:W-:Y:S01]  /*12470*/  FADD.FTZ R38, R172, R7 ;  /* 0x00000007ac267221 */ /* 0x000fe20000010000 */
[-CC-:B------:R-:W-:Y:S01]  /*12480*/  FFMA.FTZ R57, R57, R10.reuse, -R32.reuse ;  /* 0x0000000a39397223 */ /* 0x180fe20000010820 */
[-CC-:B------:R-:W-:Y:S01]  /*12490*/  FFMA.FTZ R75, R75, R10.reuse, -R32.reuse ;  /* 0x0000000a4b4b7223 */ /* 0x180fe20000010820 */
[-C--:B------:R-:W-:Y:S01]  /*124a0*/  FFMA.FTZ R77, R77, R10.reuse, -R32 ;  /* 0x0000000a4d4d7223 */ /* 0x080fe20000010820 */
[----:B------:R-:W-:Y:S01]  /*124b0*/  FADD.FTZ R7, R63, R38 ;  /* 0x000000263f077221 */ /* 0x000fe20000010000 */
[-C--:B------:R-:W-:Y:S01]  /*124c0*/  FFMA.FTZ R81, R81, R10.reuse, -R32 ;  /* 0x0000000a51517223 */ /* 0x080fe20000010820 */
[----:B------:R-:W0:Y:S01]  /*124d0*/  MUFU.EX2 R177, R177 ;  /* 0x000000b100b17308 */ /* 0x000e220000000800 */
[----:B-1----:R-:W-:Y:S01]  /*124e0*/  FADD.FTZ R3, R183, R34 ;  /* 0x00000022b7037221 */ /* 0x002fe20000010000 */
[----:B------:R-:W-:Y:S01]  /*124f0*/  FADD.FTZ R38, R174, R7 ;  /* 0x00000007ae267221 */ /* 0x000fe20000010000 */
[-CC-:B------:R-:W-:Y:S01]  /*12500*/  FFMA.FTZ R85, R85, R10.reuse, -R32.reuse ;  /* 0x0000000a55557223 */ /* 0x180fe20000010820 */
[-CC-:B------:R-:W-:Y:S01]  /*12510*/  FFMA.FTZ R107, R107, R10.reuse, -R32.reuse ;  /* 0x0000000a6b6b7223 */ /* 0x180fe20000010820 */
[-C--:B------:R-:W-:Y:S01]  /*12520*/  FFMA.FTZ R73, R73, R10.reuse, -R32 ;  /* 0x0000000a49497223 */ /* 0x080fe20000010820 */
[----:B------:R-:W-:Y:S01]  /*12530*/  FADD.FTZ R7, R65, R38 ;  /* 0x0000002641077221 */ /* 0x000fe20000010000 */
[-CC-:B------:R-:W-:Y:S01]  /*12540*/  FFMA.FTZ R87, R87, R10.reuse, -R32.reuse ;  /* 0x0000000a57577223 */ /* 0x180fe20000010820 */
[----:B------:R-:W1:Y:S01]  /*12550*/  MUFU.EX2 R12, R12 ;  /* 0x0000000c000c7308 */ /* 0x000e620000000800 */
[----:B--2---:R-:W-:Y:S01]  /*12560*/  FADD.FTZ R36, R8, R3 ;  /* 0x0000000308247221 */ /* 0x004fe20000010000 */
[----:B------:R-:W-:Y:S01]  /*12570*/  FADD.FTZ R40, R168, R7 ;  /* 0x00000007a8287221 */ /* 0x000fe20000010000 */
[-CC-:B------:R-:W-:Y:S01]  /*12580*/  FFMA.FTZ R91, R91, R10.reuse, -R32.reuse ;  /* 0x0000000a5b5b7223 */ /* 0x180fe20000010820 */
[-CC-:B------:R-:W-:Y:S01]  /*12590*/  FFMA.FTZ R93, R93, R10.reuse, -R32.reuse ;  /* 0x0000000a5d5d7223 */ /* 0x180fe20000010820 */
[----:B------:R-:W-:Y:S01]  /*125a0*/  FFMA.FTZ R97, R97, R10, -R32 ;  /* 0x0000000a61617223 */ /* 0x000fe20000010820 */
[----:B------:R-:W-:Y:S01]  /*125b0*/  FADD.FTZ R7, R67, R40 ;  /* 0x0000002843077221 */ /* 0x000fe20000010000 */
[----:B------:R-:W-:Y:S01]  /*125c0*/  F2FP.F16.F32.PACK_AB R152, R89, R6 ;  /* 0x000000065998723e */ /* 0x000fe200000000ff */
[----:B------:R-:W2:Y:S01]  /*125d0*/  MUFU.EX2 R179, R179 ;  /* 0x000000b300b37308 */ /* 0x000ea20000000800 */
[----:B0-----:R-:W-:Y:S01]  /*125e0*/  FADD.FTZ R3, R177, R36 ;  /* 0x00000024b1037221 */ /* 0x001fe20000010000 */
[----:B------:R-:W-:-:S02]  /*125f0*/  F2FP.F16.F32.PACK_AB R181, R4, R181 ;  /* 0x000000b504b5723e */ /* 0x000fc400000000ff */
[----:B------:R-:W-:Y:S02]  /*12600*/  F2FP.F16.F32.PACK_AB R183, R8, R183 ;  /* 0x000000b708b7723e */ /* 0x000fe400000000ff */
[----:B------:R-:W-:Y:S02]  /*12610*/  F2FP.F16.F32.PACK_AB R180, R79, R180 ;  /* 0x000000b44fb4723e */ /* 0x000fe400000000ff */
[----:B------:R-:W0:Y:S01]  /*12620*/  MUFU.EX2 R14, R14 ;  /* 0x0000000e000e7308 */ /* 0x000e220000000800 */
[----:B-1----:R-:W-:Y:S01]  /*12630*/  FADD.FTZ R36, R12, R3 ;  /* 0x000000030c247221 */ /* 0x002fe20000010000 */
[----:B------:R-:W-:Y:S02]  /*12640*/  F2FP.F16.F32.PACK_AB R182, R55, R182 ;  /* 0x000000b637b6723e */ /* 0x000fe400000000ff */
[----:B------:R-:W-:Y:S02]  /*12650*/  F2FP.F16.F32.PACK_AB R176, R59, R176 ;  /* 0x000000b03bb0723e */ /* 0x000fe400000000ff */
[----:B------:R-:W-:-:S02]  /*12660*/  F2FP.F16.F32.PACK_AB R178, R61, R178 ;  /* 0x000000b23db2723e */ /* 0x000fc400000000ff */
[----:B------:R-:W1:Y:S01]  /*12670*/  MUFU.EX2 R173, R173 ;  /* 0x000000ad00ad7308 */ /* 0x000e620000000800 */
[----:B--2---:R-:W-:Y:S01]  /*12680*/  FADD.FTZ R3, R179, R36 ;  /* 0x00000024b3037221 */ /* 0x004fe20000010000 */
[----:B------:R-:W-:Y:S02]  /*12690*/  F2FP.F16.F32.PACK_AB R172, R63, R172 ;  /* 0x000000ac3fac723e */ /* 0x000fe400000000ff */
[----:B------:R-:W-:Y:S02]  /*126a0*/  F2FP.F16.F32.PACK_AB R174, R65, R174 ;  /* 0x000000ae41ae723e */ /* 0x000fe400000000ff */
[----:B------:R-:W-:Y:S02]  /*126b0*/  F2FP.F16.F32.PACK_AB R168, R67, R168 ;  /* 0x000000a843a8723e */ /* 0x000fe400000000ff */
[----:B------:R-:W2:Y:S01]  /*126c0*/  MUFU.EX2 R20, R20 ;  /* 0x0000001400147308 */ /* 0x000ea20000000800 */
[----:B0-----:R-:W-:Y:S01]  /*126d0*/  FADD.FTZ R38, R14, R3 ;  /* 0x000000030e267221 */ /* 0x001fe20000010000 */
[----:B------:R-:W-:-:S02]  /*126e0*/  F2FP.F16.F32.PACK_AB R177, R12, R177 ;  /* 0x000000b10cb1723e */ /* 0x000fc400000000ff */
[----:B------:R-:W-:-:S04]  /*126f0*/  F2FP.F16.F32.PACK_AB R179, R14, R179 ;  /* 0x000000b30eb3723e */ /* 0x000fc800000000ff */
[----:B------:R-:W0:Y:S01]  /*12700*/  MUFU.EX2 R175, R175 ;  /* 0x000000af00af7308 */ /* 0x000e220000000800 */
[----:B-1----:R-:W-:Y:S01]  /*12710*/  FADD.FTZ R3, R173, R38 ;  /* 0x00000026ad037221 */ /* 0x002fe20000010000 */
[----:B------:R-:W-:Y:S01]  /*12720*/  FADD.FTZ R38, R170, R7 ;  /* 0x00000007aa267221 */ /* 0x000fe20000010000 */
[----:B------:R-:W-:-:S03]  /*12730*/  F2FP.F16.F32.PACK_AB R170, R69, R170 ;  /* 0x000000aa45aa723e */ /* 0x000fc600000000ff */
[----:B------:R-:W-:Y:S02]  /*12740*/  FADD.FTZ R7, R69, R38 ;  /* 0x0000002645077221 */ /* 0x000fe40000010000 */
[----:B------:R-:W1:Y:S01]  /*12750*/  MUFU.EX2 R24, R24 ;  /* 0x0000001800187308 */ /* 0x000e620000000800 */
[----:B--2---:R-:W-:Y:S01]  /*12760*/  FADD.FTZ R0, R20, R3 ;  /* 0x0000000314007221 */ /* 0x004fe20000010000 */
[----:B------:R-:W-:Y:S01]  /*12770*/  FADD.FTZ R40, R164, R7 ;  /* 0x00000007a4287221 */ /* 0x000fe20000010000 */
[C---:B------:R-:W-:Y:S02]  /*12780*/  F2FP.F16.F32.PACK_AB R164, R71.reuse, R164 ;  /* 0x000000a447a4723e */ /* 0x040fe400000000ff */
[----:B------:R-:W-:Y:S01]  /*12790*/  F2FP.F16.F32.PACK_AB R173, R20, R173 ;  /* 0x000000ad14ad723e */ /* 0x000fe200000000ff */
[----:B------:R-:W-:Y:S02]  /*127a0*/  FADD.FTZ R7, R71, R40 ;  /* 0x0000002847077221 */ /* 0x000fe40000010000 */
[----:B------:R-:W2:Y:S01]  /*127b0*/  MUFU.EX2 R169, R169 ;  /* 0x000000a900a97308 */ /* 0x000ea20000000800 */
[----:B0-----:R-:W-:Y:S01]  /*127c0*/  FADD.FTZ R3, R175, R0 ;  /* 0x00000000af037221 */ /* 0x001fe20000010000 */
[----:B------:R-:W-:Y:S01]  /*127d0*/  FADD.FTZ R40, R166, R7 ;  /* 0x00000007a6287221 */ /* 0x000fe20000010000 */
[----:B------:R-:W-:-:S03]  /*127e0*/  F2FP.F16.F32.PACK_AB R166, R83, R166 ;  /* 0x000000a653a6723e */ /* 0x000fc600000000ff */
[----:B------:R-:W-:Y:S02]  /*127f0*/  FADD.FTZ R7, R83, R40 ;  /* 0x0000002853077221 */ /* 0x000fe40000010000 */
[----:B------:R-:W0:Y:S01]  /*12800*/  MUFU.EX2 R26, R26 ;  /* 0x0000001a001a7308 */ /* 0x000e220000000800 */
[----:B-1----:R-:W-:Y:S01]  /*12810*/  FADD.FTZ R38, R24, R3 ;  /* 0x0000000318267221 */ /* 0x002fe20000010000 */
[----:B------:R-:W-:Y:S01]  /*12820*/  FADD.FTZ R40, R6, R7 ;  /* 0x0000000706287221 */ /* 0x000fe20000010000 */
[----:B------:R-:W-:-:S03]  /*12830*/  F2FP.F16.F32.PACK_AB R175, R24, R175 ;  /* 0x000000af18af723e */ /* 0x000fc600000000ff */
[----:B------:R-:W-:Y:S01]  /*12840*/  FADD.FTZ R7, R89, R40 ;  /* 0x0000002859077221 */ /* 0x000fe20000010000 */
[----:B------:R-:W-:Y:S01]  /*12850*/  IMAD.MOV.U32 R89, RZ, RZ, R151 ;  /* 0x000000ffff597224 */ /* 0x000fe200078e0097 */
[----:B------:R-:W1:Y:S01]  /*12860*/  MUFU.EX2 R171, R171 ;  /* 0x000000ab00ab7308 */ /* 0x000e620000000800 */
[----:B--2---:R-:W-:Y:S01]  /*12870*/  FADD.FTZ R3, R169, R38 ;  /* 0x00000026a9037221 */ /* 0x004fe20000010000 */
[----:B------:R-:W-:Y:S01]  /*12880*/  FADD.FTZ R40, R154, R7 ;  /* 0x000000079a287221 */ /* 0x000fe20000010000 */
[----:B------:R-:W-:-:S03]  /*12890*/  F2FP.F16.F32.PACK_AB R154, R95, R154 ;  /* 0x0000009a5f9a723e */ /* 0x000fc600000000ff */
[----:B------:R-:W-:Y:S01]  /*128a0*/  FADD.FTZ R7, R95, R40 ;  /* 0x000000285f077221 */ /* 0x000fe20000010000 */
[----:B------:R-:W-:Y:S01]  /*128b0*/  IMAD.MOV.U32 R95, RZ, RZ, R151 ;  /* 0x000000ffff5f7224 */ /* 0x000fe200078e0097 */
[----:B------:R-:W2:Y:S01]  /*128c0*/  MUFU.EX2 R28, R28 ;  /* 0x0000001c001c7308 */ /* 0x000ea20000000800 */
[C---:B0-----:R-:W-:Y:S01]  /*128d0*/  FADD.FTZ R38, R26.reuse, R3 ;  /* 0x000000031a267221 */ /* 0x041fe20000010000 */
[----:B------:R-:W-:-:S06]  /*128e0*/  F2FP.F16.F32.PACK_AB R169, R26, R169 ;  /* 0x000000a91aa9723e */ /* 0x000fcc00000000ff */
[----:B------:R-:W0:Y:S01]  /*128f0*/  MUFU.EX2 R165, R165 ;  /* 0x000000a500a57308 */ /* 0x000e220000000800 */
[----:B-1----:R-:W-:-:S07]  /*12900*/  FADD.FTZ R3, R171, R38 ;  /* 0x00000026ab037221 */ /* 0x002fce0000010000 */
[----:B------:R-:W1:Y:S01]  /*12910*/  MUFU.EX2 R30, R30 ;  /* 0x0000001e001e7308 */ /* 0x000e620000000800 */
[C---:B--2---:R-:W-:Y:S01]  /*12920*/  FADD.FTZ R38, R28.reuse, R3 ;  /* 0x000000031c267221 */ /* 0x044fe20000010000 */
[----:B------:R-:W-:-:S06]  /*12930*/  F2FP.F16.F32.PACK_AB R171, R28, R171 ;  /* 0x000000ab1cab723e */ /* 0x000fcc00000000ff */
[----:B------:R-:W2:Y:S01]  /*12940*/  MUFU.EX2 R167, R167 ;  /* 0x000000a700a77308 */ /* 0x000ea20000000800 */
[----:B0-----:R-:W-:-:S07]  /*12950*/  FADD.FTZ R3, R165, R38 ;  /* 0x00000026a5037221 */ /* 0x001fce0000010000 */
[----:B------:R-:W0:Y:S01]  /*12960*/  MUFU.EX2 R34, R51 ;  /* 0x0000003300227308 */ /* 0x000e220000000800 */
[C---:B-1----:R-:W-:Y:S01]  /*12970*/  FADD.FTZ R38, R30.reuse, R3 ;  /* 0x000000031e267221 */ /* 0x042fe20000010000 */
[----:B------:R-:W-:-:S06]  /*12980*/  F2FP.F16.F32.PACK_AB R165, R30, R165 ;  /* 0x000000a51ea5723e */ /* 0x000fcc00000000ff */
[----:B------:R-:W1:Y:S01]  /*12990*/  MUFU.EX2 R156, R156 ;  /* 0x0000009c009c7308 */ /* 0x000e620000000800 */
[----:B--2---:R-:W-:-:S07]  /*129a0*/  FADD.FTZ R3, R167, R38 ;  /* 0x00000026a7037221 */ /* 0x004fce0000010000 */
[----:B------:R-:W2:Y:S01]  /*129b0*/  MUFU.EX2 R53, R53 ;  /* 0x0000003500357308 */ /* 0x000ea20000000800 */
[C---:B0-----:R-:W-:Y:S01]  /*129c0*/  FADD.FTZ R40, R34.reuse, R3 ;  /* 0x0000000322287221 */ /* 0x041fe20000010000 */
[----:B------:R-:W-:-:S06]  /*129d0*/  F2FP.F16.F32.PACK_AB R167, R34, R167 ;  /* 0x000000a722a7723e */ /* 0x000fcc00000000ff */
[----:B------:R-:W0:Y:S01]  /*129e0*/  MUFU.EX2 R99, R99 ;  /* 0x0000006300637308 */ /* 0x000e220000000800 */
[----:B-1----:R-:W-:-:S07]  /*129f0*/  FADD.FTZ R42, R156, R7 ;  /* 0x000000079c2a7221 */ /* 0x002fce0000010000 */
[----:B------:R-:W1:Y:S01]  /*12a00*/  MUFU.EX2 R36, R57 ;  /* 0x0000003900247308 */ /* 0x000e620000000800 */
[----:B--2---:R-:W-:-:S07]  /*12a10*/  FADD.FTZ R3, R53, R40 ;  /* 0x0000002835037221 */ /* 0x004fce0000010000 */
[----:B------:R-:W2:Y:S01]  /*12a20*/  MUFU.EX2 R158, R158 ;  /* 0x0000009e009e7308 */ /* 0x000ea20000000800 */
[C---:B0-----:R-:W-:Y:S01]  /*12a30*/  FADD.FTZ R7, R99.reuse, R42 ;  /* 0x0000002a63077221 */ /* 0x041fe20000010000 */
[----:B------:R-:W-:Y:S01]  /*12a40*/  F2FP.F16.F32.PACK_AB R156, R99, R156 ;  /* 0x0000009c639c723e */ /* 0x000fe200000000ff */
[----:B------:R-:W-:-:S05]  /*12a50*/  IMAD.MOV.U32 R99, RZ, RZ, R151 ;  /* 0x000000ffff637224 */ /* 0x000fca00078e0097 */
[----:B------:R-:W0:Y:S01]  /*12a60*/  MUFU.EX2 R75, R75 ;  /* 0x0000004b004b7308 */ /* 0x000e220000000800 */
[C---:B-1----:R-:W-:Y:S01]  /*12a70*/  FADD.FTZ R40, R36.reuse, R3 ;  /* 0x0000000324287221 */ /* 0x042fe20000010000 */
[----:B------:R-:W-:-:S06]  /*12a80*/  F2FP.F16.F32.PACK_AB R153, R36, R53 ;  /* 0x000000352499723e */ /* 0x000fcc00000000ff */
[----:B------:R-:W1:Y:S01]  /*12a90*/  MUFU.EX2 R101, R101 ;  /* 0x0000006500657308 */ /* 0x000e620000000800 */
[----:B--2---:R-:W-:-:S07]  /*12aa0*/  FADD.FTZ R42, R158, R7 ;  /* 0x000000079e2a7221 */ /* 0x004fce0000010000 */
[----:B------:R-:W2:Y:S01]  /*12ab0*/  MUFU.EX2 R0, R77 ;  /* 0x0000004d00007308 */ /* 0x000ea20000000800 */
[----:B0-----:R-:W-:-:S07]  /*12ac0*/  FADD.FTZ R3, R75, R40 ;  /* 0x000000284b037221 */ /* 0x001fce0000010000 */
[----:B------:R-:W0:Y:S01]  /*12ad0*/  MUFU.EX2 R160, R160 ;  /* 0x000000a000a07308 */ /* 0x000e220000000800 */
[C---:B-1----:R-:W-:Y:S01]  /*12ae0*/  FADD.FTZ R7, R101.reuse, R42 ;  /* 0x0000002a65077221 */ /* 0x042fe20000010000 */
[----:B------:R-:W-:Y:S01]  /*12af0*/  F2FP.F16.F32.PACK_AB R158, R101, R158 ;  /* 0x0000009e659e723e */ /* 0x000fe200000000ff */
[----:B------:R-:W-:-:S05]  /*12b00*/  IMAD.MOV.U32 R101, RZ, RZ, R151 ;  /* 0x000000ffff657224 */ /* 0x000fca00078e0097 */
[----:B------:R-:W1:Y:S01]  /*12b10*/  MUFU.EX2 R81, R81 ;  /* 0x0000005100517308 */ /* 0x000e620000000800 */
[C---:B--2---:R-:W-:Y:S01]  /*12b20*/  FADD.FTZ R40, R0.reuse, R3 ;  /* 0x0000000300287221 */ /* 0x044fe20000010000 */
[----:B------:R-:W-:-:S06]  /*12b30*/  F2FP.F16.F32.PACK_AB R155, R0, R75 ;  /* 0x0000004b009b723e */ /* 0x000fcc00000000ff */
[----:B------:R-:W2:Y:S01]  /*12b40*/  MUFU.EX2 R103, R103 ;  /* 0x0000006700677308 */ /* 0x000ea20000000800 */
[----:B0-----:R-:W-:-:S07]  /*12b50*/  FADD.FTZ R42, R160, R7 ;  /* 0x00000007a02a7221 */ /* 0x001fce0000010000 */
[----:B------:R-:W0:Y:S01]  /*12b60*/  MUFU.EX2 R32, R85 ;  /* 0x0000005500207308 */ /* 0x000e220000000800 */
[----:B-1----:R-:W-:-:S07]  /*12b70*/  FADD.FTZ R3, R81, R40 ;  /* 0x0000002851037221 */ /* 0x002fce0000010000 */
[----:B------:R-:W1:Y:S01]  /*12b80*/  MUFU.EX2 R162, R162 ;  /* 0x000000a200a27308 */ /* 0x000e620000000800 */
[C---:B--2---:R-:W-:Y:S01]  /*12b90*/  FADD.FTZ R7, R103.reuse, R42 ;  /* 0x0000002a67077221 */ /* 0x044fe20000010000 */
[----:B------:R-:W-:Y:S01]  /*12ba0*/  F2FP.F16.F32.PACK_AB R160, R103, R160 ;  /* 0x000000a067a0723e */ /* 0x000fe200000000ff */
[----:B------:R-:W-:-:S05]  /*12bb0*/  IMAD.MOV.U32 R103, RZ, RZ, R151 ;  /* 0x000000ffff677224 */ /* 0x000fca00078e0097 */
[----:B------:R-:W2:Y:S01]  /*12bc0*/  MUFU.EX2 R107, R107 ;  /* 0x0000006b006b7308 */ /* 0x000ea20000000800 */
[C---:B0-----:R-:W-:Y:S01]  /*12bd0*/  FADD.FTZ R40, R32.reuse, R3 ;  /* 0x0000000320287221 */ /* 0x041fe20000010000 */
[----:B------:R-:W-:-:S06]  /*12be0*/  F2FP.F16.F32.PACK_AB R157, R32, R81 ;  /* 0x00000051209d723e */ /* 0x000fcc00000000ff */
[----:B------:R-:W0:Y:S01]  /*12bf0*/  MUFU.EX2 R38, R73 ;  /* 0x0000004900267308 */ /* 0x000e220000000800 */
[----:B-1----:R-:W-:-:S07]  /*12c00*/  FADD.FTZ R42, R162, R7 ;  /* 0x00000007a22a7221 */ /* 0x002fce0000010000 */
[----:B------:R-:W1:Y:S01]  /*12c10*/  MUFU.EX2 R87, R87 ;  /* 0x0000005700577308 */ /* 0x000e620000000800 */
[----:B--2---:R-:W-:-:S07]  /*12c20*/  FADD.FTZ R7, R107, R40 ;  /* 0x000000286b077221 */ /* 0x004fce0000010000 */
[----:B------:R2:W3:Y:S01]  /*12c30*/  MUFU.EX2 R6, R91 ;  /* 0x0000005b00067308 */ /* 0x0004e20000000800 */
[C---:B0-----:R-:W-:Y:S01]  /*12c40*/  FADD.FTZ R8, R38.reuse, R7 ;  /* 0x0000000726087221 */ /* 0x041fe20000010000 */
[----:B------:R-:W-:Y:S01]  /*12c50*/  F2FP.F16.F32.PACK_AB R159, R38, R107 ;  /* 0x0000006b269f723e */ /* 0x000fe200000000ff */
[----:B------:R-:W-:-:S05]  /*12c60*/  IMAD.MOV.U32 R107, RZ, RZ, R151 ;  /* 0x000000ffff6b7224 */ /* 0x000fca00078e0097 */
[----:B------:R-:W0:Y:S01]  /*12c70*/  MUFU.EX2 R93, R93 ;  /* 0x0000005d005d7308 */ /* 0x000e220000000800 */
[----:B-1----:R-:W-:Y:S01]  /*12c80*/  FADD.FTZ R7, R87, R8 ;  /* 0x0000000857077221 */ /* 0x002fe20000010000 */
[----:B--2---:R-:W-:-:S06]  /*12c90*/  IMAD.MOV.U32 R91, RZ, RZ, R151 ;  /* 0x000000ffff5b7224 */ /* 0x004fcc00078e0097 */
[----:B------:R-:W1:Y:S01]  /*12ca0*/  MUFU.EX2 R105, R105 ;  /* 0x0000006900697308 */ /* 0x000e620000000800 */
[C---:B---3--:R-:W-:Y:S01]  /*12cb0*/  FADD.FTZ R8, R6.reuse, R7 ;  /* 0x0000000706087221 */ /* 0x048fe20000010000 */
[----:B------:R-:W-:Y:S01]  /*12cc0*/  F2FP.F16.F32.PACK_AB R161, R6, R87 ;  /* 0x0000005706a1723e */ /* 0x000fe200000000ff */
[----:B------:R-:W-:-:S05]  /*12cd0*/  IMAD.MOV.U32 R6, RZ, RZ, 0x3f800000 ;  /* 0x3f800000ff067424 */ /* 0x000fca00078e00ff */
[----:B------:R2:W3:Y:S01]  /*12ce0*/  MUFU.EX2 R4, R97 ;  /* 0x0000006100047308 */ /* 0x0004e20000000800 */
[----:B0-----:R-:W-:Y:S01]  /*12cf0*/  FADD.FTZ R7, R93, R8 ;  /* 0x000000085d077221 */ /* 0x001fe20000010000 */
[C---:B-1----:R-:W-:Y:S01]  /*12d00*/  FADD.FTZ R3, R105.reuse, R42 ;  /* 0x0000002a69037221 */ /* 0x042fe20000010000 */
[----:B------:R-:W-:Y:S01]  /*12d10*/  F2FP.F16.F32.PACK_AB R162, R105, R162 ;  /* 0x000000a269a2723e */ /* 0x000fe200000000ff */
[--C-:B------:R-:W-:Y:S02]  /*12d20*/  IMAD.MOV.U32 R105, RZ, RZ, R151.reuse ;  /* 0x000000ffff697224 */ /* 0x100fe400078e0097 */
[----:B--2---:R-:W-:Y:S02]  /*12d30*/  IMAD.MOV.U32 R97, RZ, RZ, R151 ;  /* 0x000000ffff617224 */ /* 0x004fe400078e0097 */
[C---:B---3--:R-:W-:Y:S01]  /*12d40*/  FADD.FTZ R0, R4.reuse, R7 ;  /* 0x0000000704007221 */ /* 0x048fe20000010000 */
[----:B------:R-:W-:Y:S01]  /*12d50*/  F2FP.F16.F32.PACK_AB R163, R4, R93 ;  /* 0x0000005d04a3723e */ /* 0x000fe200000000ff */
[----:B------:R-:W-:Y:S01]  /*12d60*/  IMAD.MOV.U32 R93, RZ, RZ, R151 ;  /* 0x000000ffff5d7224 */ /* 0x000fe200078e0097 */
[----:B------:R-:W-:Y:S01]  /*12d70*/  MOV R4, 0x3f800000 ;  /* 0x3f80000000047802 */ /* 0x000fe20000000f00 */
[----:B------:R-:W-:Y:S06]  /*12d80*/  @!P2 BRA `(.L_x_623) ;  /* 0x0000002c00c0a947 */ /* 0x000fec0003800000 */
[----:B------:R-:W-:Y:S01]  /*12d90*/  VIADD R13, R207, 0xfffffffe ;  /* 0xfffffffecf0d7836 */ /* 0x000fe20000000000 */
[----:B------:R-:W-:Y:S01]  /*12da0*/  MOV R12, R11 ;  /* 0x0000000b000c7202 */ /* 0x000fe20000000f00 */
[----:B------:R-:W-:Y:S01]  /*12db0*/  IMAD.MOV.U32 R7, RZ, RZ, R9 ;  /* 0x000000ffff077224 */ /* 0x000fe200078e0009 */
[----:B------:R-:W-:Y:S01]  /*12dc0*/  MOV R15, R194 ;  /* 0x000000c2000f7202 */ /* 0x000fe20000000f00 */
[----:B------:R-:W-:Y:S01]  /*12dd0*/  IMAD.MOV.U32 R20, RZ, RZ, R192 ;  /* 0x000000ffff147224 */ /* 0x000fe200078e00c0 */
[----:B------:R-:W-:Y:S02]  /*12de0*/  MOV R4, 0x3f800000 ;  /* 0x3f80000000047802 */ /* 0x000fe40000000f00 */
        /* <DEDUP_REMOVED lines=31> */
[----:B------:R-:W-:-:S07]  /*12fe0*/  CS2R R88, SRZ ;  /* 0x0000000000587805 */ /* 0x000fce000001ff00 */
.L_x_634:
[----:B------:R-:W-:-:S05]  /*12ff0*/  VIADD R8, R20, 0x1 ;  /* 0x0000000114087836 */ /* 0x000fca0000000000 */
[----:B------:R-:W-:-:S04]  /*13000*/  ISETP.NE.AND P2, PT, R8, 0x2, PT ;  /* 0x000000020800780c */ /* 0x000fc80003f45270 */
[----:B------:R-:W-:Y:S02]  /*13010*/  SEL R194, RZ, 0x1, P2 ;  /* 0x00000001ffc27807 */ /* 0x000fe40001000000 */
[----:B------:R-:W-:Y:S02]  /*13020*/  SEL R192, R8, RZ, P2 ;  /* 0x000000ff08c07207 */ /* 0x000fe40001000000 */
[----:B------:R-:W-:Y:S01]  /*13030*/  LOP3.LUT R194, R15, R194, RZ, 0x3c, !PT ;  /* 0x000000c20fc27212 */ /* 0x000fe200078e3cff */
[----:B------:R-:W-:Y:S06]  /*13040*/  @!P0 BRA `(.L_x_624) ;  /* 0x0000000000048947 */ /* 0x000fec0003800000 */
[----:B------:R-:W-:Y:S01]  /*13050*/  BPT.TRAP 0x1 ;  /* 0x000000040000795c */ /* 0x000fe20000300000 */
.L_x_624:
[----:B------:R-:W-:Y:S02]  /*13060*/  LEA R14, R192, R2, 0x3 ;  /* 0x00000002c00e7211 */ /* 0x000fe400078e18ff */
[----:B------:R-:W-:-:S04]  /*13070*/  SHF.L.U32 R11, R194, 0x1f, RZ ;  /* 0x0000001fc20b7819 */ /* 0x000fc800000006ff */
[----:B------:R0:W1:Y:S01]  /*13080*/  SYNCS.PHASECHK.TRANS64.TRYWAIT P2, [R14+URZ+0x34830], R11 ;  /* 0x0348300b0e0075a7 */ /* 0x000062000804017f */
[----:B------:R-:W-:Y:S05]  /*13090*/  @!P0 BRA `(.L_x_625) ;  /* 0x0000000000048947 */ /* 0x000fea0003800000 */
[----:B------:R-:W-:Y:S01]  /*130a0*/  BPT.TRAP 0x1 ;  /* 0x000000040000795c */ /* 0x000fe20000300000 */
.L_x_625:
[----:B------:R-:W-:Y:S01]  /*130b0*/  BSSY B1, `(.L_x_626) ;  /* 0x0000006000017945 */ /* 0x000fe20003800000 */
[----:B------:R-:W-:Y:S02]  /*130c0*/  IMAD R8, R192, 0xc00, R5 ;  /* 0x00000c00c0087824 */ /* 0x000fe400078e0205 */
[----:B------:R-:W-:Y:S01]  /*130d0*/  IMAD.MOV.U32 R9, RZ, RZ, 0x40000040 ;  /* 0x40000040ff097424 */ /* 0x000fe200078e00ff */
[----:B-1----:R-:W-:Y:S06]  /*130e0*/  @P2 BRA `(.L_x_627) ;  /* 0x0000000000082947 */ /* 0x002fec0003800000 */
[----:B------:R-:W1:Y:S02]  /*130f0*/  SYNCS.PHASECHK.TRANS64.TRYWAIT P2, [R14+URZ+0x34830], R11 ;  /* 0x0348300b0e0075a7 */ /* 0x000e64000804017f */
[----:B-1----:R-:W-:Y:S05]  /*13100*/  @!P2 BRA `(.L_x_628) ;  /* 0x000000b800d4a947 */ /* 0x002fea0003800000 */
.L_x_627:
[----:B------:R-:W-:Y:S05]  /*13110*/  BSYNC B1 ;  /* 0x0000000000017941 */ /* 0x000fea0003800000 */
.L_x_626:
[----:B------:R-:W2:Y:S04]  /*13120*/  LDL.64 R24, [R1+0x30] ;  /* 0x0000300001187983 */ /* 0x000ea80000100a00 */
[----:B------:R-:W3:Y:S04]  /*13130*/  LDL.64 R234, [R1+0x28] ;  /* 0x0000280001ea7983 */ /* 0x000ee80000100a00 */
[----:B------:R-:W4:Y:S01]  /*13140*/  LDL.64 R232, [R1+0x20] ;  /* 0x0000200001e87983 */ /* 0x000f220000100a00 */
[C---:B------:R-:W-:Y:S02]  /*13150*/  R2UR UR6, R8.reuse ;  /* 0x00000000080672ca */ /* 0x040fe400000e0000 */
[----:B------:R-:W-:Y:S01]  /*13160*/  R2UR UR7, R9 ;  /* 0x00000000090772ca */ /* 0x000fe200000e0000 */
[----:B------:R-:W5:Y:S01]  /*13170*/  LDL.64 R230, [R1+0x18] ;  /* 0x0000180001e67983 */ /* 0x000f620000100a00 */
[----:B01----:R-:W-:Y:S01]  /*13180*/  IMAD.MOV.U32 R11, RZ, RZ, 0x40000040 ;  /* 0x40000040ff0b7424 */ /* 0x003fe200078e00ff */
[----:B------:R-:W-:-:S02]  /*13190*/  IADD3 R10, R8, 0x2, RZ ;  /* 0x00000002080a7810 */ /* 0x000fc40007ffe0ff */
[----:B------:R-:W5:Y:S04]  /*131a0*/  LDL.64 R228, [R1+0x10] ;  /* 0x0000100001e47983 */ /* 0x000f680000100a00 */
[----:B------:R-:W5:Y:S04]  /*131b0*/  LDL.64 R226, [R1+0x8] ;  /* 0x0000080001e27983 */ /* 0x000f680000100a00 */
[----:B------:R-:W5:Y:S01]  /*131c0*/  LDL.64 R224, [R1] ;  /* 0x0000000001e07983 */ /* 0x000f620000100a00 */
[----:B--2---:R-:W-:Y:S02]  /*131d0*/  R2UR UR4, R24 ;  /* 0x00000000180472ca */ /* 0x004fe400000e0000 */
[----:B------:R-:W-:-:S02]  /*131e0*/  R2UR UR5, R25 ;  /* 0x00000000190572ca */ /* 0x000fc400000e0000 */
[----:B------:R-:W-:-:S11]  /*131f0*/  WARPGROUP.ARRIVE ;  /* 0x00000000000079c5 */ /* 0x000fd60000000000 */
[----:B------:R-:W-:Y:S01]  /*13200*/  HGMMA.64x128x16.F32 R24, gdesc[UR4], RZ, !UPT, gsb0 ;  /* 0x01e00000041879f0 */ /* 0x000fe2000c0008ff */
[----:B------:R-:W-:Y:S02]  /*13210*/  R2UR UR6, R10 ;  /* 0x000000000a0672ca */ /* 0x000fe400000e0000 */
[----:B------:R-:W-:Y:S02]  /*13220*/  R2UR UR7, R11 ;  /* 0x000000000b0772ca */ /* 0x000fe400000e0000 */
[----:B---3--:R-:W-:Y:S02]  /*13230*/  R2UR UR4, R234 ;  /* 0x00000000ea0472ca */ /* 0x008fe400000e0000 */
[----:B------:R-:W-:Y:S01]  /*13240*/  R2UR UR5, R235 ;  /* 0x00000000eb0572ca */ /* 0x000fe200000e0000 */
[----:B------:R-:W-:Y:S01]  /*13250*/  IMAD.MOV.U32 R11, RZ, RZ, 0x40000040 ;  /* 0x40000040ff0b7424 */ /* 0x000fe200078e00ff */
[----:B------:R-:W-:Y:S01]  /*13260*/  IADD3 R10, R8, 0x4, RZ ;  /* 0x00000004080a7810 */ /* 0x000fe20007ffe0ff */
[----:B------:R-:W-:-:S02]  /*13270*/  WARPGROUP.DEPBAR.LE gsb0, 0x0 ;  /* 0x00008000000079c5 */ /* 0x000fc40000010000 */
[----:B------:R-:W-:-:S08]  /*13280*/  WARPGROUP.ARRIVE ;  /* 0x00000000000079c5 */ /* 0x000fd00000000000 */
[----:B------:R-:W-:Y:S01]  /*13290*/  HGMMA.64x128x16.F32 R24, gdesc[UR4], R24, gsb0 ;  /* 0x01e00000041879f0 */ /* 0x000fe20008000818 */
[----:B------:R-:W-:Y:S02]  /*132a0*/  R2UR UR6, R10 ;  /* 0x000000000a0672ca */ /* 0x000fe400000e0000 */
[----:B------:R-:W-:Y:S02]  /*132b0*/  R2UR UR7, R11 ;  /* 0x000000000b0772ca */ /* 0x000fe400000e0000 */
[----:B----4-:R-:W-:Y:S02]  /*132c0*/  R2UR UR4, R232 ;  /* 0x00000000e80472ca */ /* 0x010fe400000e0000 */
        /* <DEDUP_REMOVED lines=8> */
[----:B-----5:R-:W-:Y:S02]  /*13350*/  R2UR UR4, R230 ;  /* 0x00000000e60472ca */ /* 0x020fe400000e0000 */
        /* <DEDUP_REMOVED lines=8> */
[----:B------:R-:W-:Y:S02]  /*133e0*/  R2UR UR4, R228 ;  /* 0x00000000e40472ca */ /* 0x000fe400000e0000 */
        /* <DEDUP_REMOVED lines=25> */
[----:B------:R-:W-:Y:S01]  /*13580*/  R2UR UR7, R11 ;  /* 0x000000000b0772ca */ /* 0x000fe200000e0000 */
[----:B------:R-:W-:Y:S01]  /*13590*/  UMOV UR4, UR56 ;  /* 0x0000003800047c82 */ /* 0x000fe20008000000 */
[----:B------:R-:W-:Y:S01]  /*135a0*/  UMOV UR5, UR57 ;  /* 0x0000003900057c82 */ /* 0x000fe20008000000 */
[----:B------:R-:W-:Y:S01]  /*135b0*/  IMAD.MOV.U32 R11, RZ, RZ, 0x40000040 ;  /* 0x40000040ff0b7424 */ /* 0x000fe200078e00ff */
[----:B------:R-:W-:Y:S01]  /*135c0*/  IADD3 R10, R8, 0x800, RZ ;  /* 0x00000800080a7810 */ /* 0x000fe20007ffe0ff */
[----:B------:R-:W-:Y:S02]  /*135d0*/  WARPGROUP.DEPBAR.LE gsb0, 0x0 ;  /* 0x00008000000079c5 */ /* 0x000fe40000010000 */
[----:B------:R-:W-:-:S06]  /*135e0*/  WARPGROUP.ARRIVE ;  /* 0x00000000000079c5 */ /* 0x000fcc0000000000 */
        /* <DEDUP_REMOVED lines=100> */
[----:B------:R-:W-:Y:S05]  /*13c30*/  @!P0 BRA `(.L_x_629) ;  /* 0x0000000000048947 */ /* 0x000fea0003800000 */
[----:B------:R-:W-:Y:S01]  /*13c40*/  BPT.TRAP 0x1 ;  /* 0x000000040000795c */ /* 0x000fe20000300000 */
.L_x_629:
[----:B------:R-:W-:Y:S02]  /*13c50*/  SHF.L.U32 R4, R15, 0x1f, RZ ;  /* 0x0000001f0f047819 */ /* 0x000fe400000006ff */
[----:B------:R-:W-:-:S04]  /*13c60*/  LEA R15, R20, R2, 0x3 ;  /* 0x00000002140f7211 */ /* 0x000fc800078e18ff */
[----:B------:R0:W1:Y:S01]  /*13c70*/  SYNCS.PHASECHK.TRANS64.TRYWAIT P2, [R15+URZ+0x34850], R4 ;  /* 0x034850040f0075a7 */ /* 0x000062000804017f */
[----:B------:R-:W-:Y:S05]  /*13c80*/  @!P0 BRA `(.L_x_630) ;  /* 0x0000000000048947 */ /* 0x000fea0003800000 */
[----:B------:R-:W-:Y:S01]  /*13c90*/  BPT.TRAP 0x1 ;  /* 0x000000040000795c */ /* 0x000fe20000300000 */
.L_x_630:
[----:B------:R-:W-:Y:S04]  /*13ca0*/  BSSY B1, `(.L_x_631) ;  /* 0x0000004000017945 */ /* 0x000fe80003800000 */
[----:B-1----:R-:W-:Y:S05]  /*13cb0*/  @P2 BRA `(.L_x_632) ;  /* 0x0000000000082947 */ /* 0x002fea0003800000 */
[----:B------:R-:W1:Y:S02]  /*13cc0*/  SYNCS.PHASECHK.TRANS64.TRYWAIT P2, [R15+URZ+0x34850], R4 ;  /* 0x034850040f0075a7 */ /* 0x000e64000804017f */
[----:B-1----:R-:W-:Y:S05]  /*13cd0*/  @!P2 BRA `(.L_x_633) ;  /* 0x000000ac00f4a947 */ /* 0x002fea0003800000 */
.L_x_632:
[----:B------:R-:W-:Y:S05]  /*13ce0*/  BSYNC B1 ;  /* 0x0000000000017941 */ /* 0x000fea0003800000 */
.L_x_631:
[----:B------:R-:W-:Y:S01]  /*13cf0*/  VIADD R6, R2, 0x400 ;  /* 0x0000040002067836 */ /* 0x000fe20000000000 */
[----:B------:R-:W-:Y:S01]  /*13d00*/  WARPGROUP.ARRIVE ;  /* 0x00000000000079c5 */ /* 0x000fe20000000000 */
[----:B------:R-:W-:Y:S02]  /*13d10*/  IMAD.MOV.U32 R11, RZ, RZ, 0x40000040 ;  /* 0x40000040ff0b7424 */ /* 0x000fe400078e00ff */
[----:B01----:R-:W-:Y:S01]  /*13d20*/  FMUL.FTZ R4, R24, UR42 ;  /* 0x0000002a18047c20 */ /* 0x003fe20008410000 */
[----:B------:R-:W-:Y:S01]  /*13d30*/  FMUL.FTZ R21, R25, UR42 ;  /* 0x0000002a19157c20 */ /* 0x000fe20008410000 */
[----:B------:R-:W-:Y:S01]  /*13d40*/  SHF.R.U32.HI R6, RZ, 0x4, R6 ;  /* 0x00000004ff067819 */ /* 0x000fe20000011606 */
[----:B------:R-:W-:Y:S01]  /*13d50*/  FMUL.FTZ R25, R28, UR42 ;  /* 0x0000002a1c197c20 */ /* 0x000fe20008410000 */
[----:B------:R-:W-:Y:S01]  /*13d60*/  FMUL.FTZ R28, R29, UR42 ;  /* 0x0000002a1d1c7c20 */ /* 0x000fe20008410000 */
[----:B------:R-:W-:Y:S01]  /*13d70*/  FMUL.FTZ R24, R27, UR42 ;  /* 0x0000002a1b187c20 */ /* 0x000fe20008410000 */
[----:B------:R-:W-:Y:S01]  /*13d80*/  LOP3.LUT R6, R6, 0x3fff, RZ, 0xc0, !PT ;  /* 0x00003fff06067812 */ /* 0x000fe200078ec0ff */
[----:B------:R-:W0:Y:S01]  /*13d90*/  MUFU.TANH R4, R4 ;  /* 0x0000000400047308 */ /* 0x000e220000002400 */
[----:B------:R-:W-:Y:S01]  /*13da0*/  FMUL.FTZ R27, R31, UR42 ;  /* 0x0000002a1f1b7c20 */ /* 0x000fe20008410000 */
[----:B------:R-:W-:Y:S01]  /*13db0*/  FMUL.FTZ R31, R33, UR42 ;  /* 0x0000002a211f7c20 */ /* 0x000fe20008410000 */
[----:B------:R-:W-:Y:S01]  /*13dc0*/  LOP3.LUT R9, R6, 0x4000000, RZ, 0xfc, !PT ;  /* 0x0400000006097812 */ /* 0x000fe200078efcff */
[----:B------:R-:W-:Y:S01]  /*13dd0*/  FMUL.FTZ R29, R34, UR42 ;  /* 0x0000002a221d7c20 */ /* 0x000fe20008410000 */
[----:B------:R-:W-:Y:S01]  /*13de0*/  FMUL.FTZ R34, R36, UR42 ;  /* 0x0000002a24227c20 */ /* 0x000fe20008410000 */
[----:B------:R-:W-:Y:S01]  /*13df0*/  FMUL.FTZ R36, R37, UR42 ;  /* 0x0000002a25247c20 */ /* 0x000fe20008410000 */
[----:B------:R-:W-:Y:S01]  /*13e00*/  LEA R8, R20, R9, 0xb ;  /* 0x0000000914087211 */ /* 0x000fe200078e58ff */
[----:B------:R-:W-:Y:S01]  /*13e10*/  IMAD.MOV.U32 R9, RZ, RZ, 0x40000040 ;  /* 0x40000040ff097424 */ /* 0x000fe200078e00ff */
[----:B------:R-:W1:Y:S01]  /*13e20*/  MUFU.TANH R21, R21 ;  /* 0x0000001500157308 */ /* 0x000e620000002400 */
[----:B------:R-:W-:Y:S01]  /*13e30*/  FMUL.FTZ R20, R26, UR42 ;  /* 0x0000002a1a147c20 */ /* 0x000fe20008410000 */
[----:B------:R-:W-:Y:S01]  /*13e40*/  R2UR UR6, R8 ;  /* 0x00000000080672ca */ /* 0x000fe200000e0000 */
[----:B------:R-:W-:Y:S01]  /*13e50*/  FMUL.FTZ R26, R30, UR42 ;  /* 0x0000002a1e1a7c20 */ /* 0x000fe20008410000 */
[----:B------:R-:W-:Y:S01]  /*13e60*/  R2UR UR7, R9 ;  /* 0x00000000090772ca */ /* 0x000fe200000e0000 */
[----:B------:R-:W-:Y:S01]  /*13e70*/  FMUL.FTZ R30, R32, UR42 ;  /* 0x0000002a201e7c20 */ /* 0x000fe20008410000 */
[----:B------:R-:W-:Y:S01]  /*13e80*/  IADD3 R10, R8, 0x80, RZ ;  /* 0x00000080080a7810 */ /* 0x000fe20007ffe0ff */
[----:B------:R-:W-:Y:S01]  /*13e90*/  FMUL.FTZ R33, R38, UR42 ;  /* 0x0000002a26217c20 */ /* 0x000fe20008410000 */
[----:B------:R-:W2:Y:S01]  /*13ea0*/  MUFU.TANH R25, R25 ;  /* 0x0000001900197308 */ /* 0x000ea20000002400 */
[----:B0-----:R-:W-:Y:S01]  /*13eb0*/  FMNMX.FTZ R6, R4, R7, !PT ;  /* 0x0000000704067209 */ /* 0x001fe20007810000 */
[----:B------:R-:W-:Y:S01]  /*13ec0*/  FMUL.FTZ R38, R40, UR42 ;  /* 0x0000002a28267c20 */ /* 0x000fe20008410000 */
[----:B------:R-:W-:Y:S01]  /*13ed0*/  FMUL.FTZ R32, R35, UR42 ;  /* 0x0000002a23207c20 */ /* 0x000fe20008410000 */
[----:B------:R-:W-:Y:S01]  /*13ee0*/  FMUL.FTZ R35, R39, UR42 ;  /* 0x0000002a27237c20 */ /* 0x000fe20008410000 */
[----:B------:R-:W-:Y:S01]  /*13ef0*/  FMUL.FTZ R39, R41, UR42 ;  /* 0x0000002a29277c20 */ /* 0x000fe20008410000 */
[----:B------:R-:W-:Y:S01]  /*13f00*/  FMUL.FTZ R37, R42, UR42 ;  /* 0x0000002a2a257c20 */ /* 0x000fe20008410000 */
[----:B------:R-:W-:Y:S01]  /*13f10*/  FMUL.FTZ R42, R43, UR42 ;  /* 0x0000002a2b2a7c20 */ /* 0x000fe20008410000 */
[----:B------:R-:W0:Y:S01]  /*13f20*/  MUFU.TANH R28, R28 ;  /* 0x0000001c001c7308 */ /* 0x000e220000002400 */
[----:B------:R-:W-:Y:S01]  /*13f30*/  HGMMA.64x128x16.F32 R88, R180, gdesc[UR4].tnspB, R88, gsb0 ;  /* 0x41e00004b4587df0 */ /* 0x000fe20008000858 */
[----:B------:R-:W-:Y:S01]  /*13f40*/  R2UR UR6, R10 ;  /* 0x000000000a0672ca */ /* 0x000fe200000e0000 */
[----:B------:R-:W-:Y:S01]  /*13f50*/  FMUL.FTZ R43, R44, UR42 ;  /* 0x0000002a2c2b7c20 */ /* 0x000fe20008410000 */
[----:B------:R-:W-:Y:S01]  /*13f60*/  R2UR UR7, R11 ;  /* 0x000000000b0772ca */ /* 0x000fe200000e0000 */
[----:B------:R-:W-:Y:S01]  /*13f70*/  IMAD.MOV.U32 R11, RZ, RZ, 0x40000040 ;  /* 0x40000040ff0b7424 */ /* 0x000fe200078e00ff */
[----:B------:R-:W-:Y:S01]  /*13f80*/  IADD3 R10, R8, 0x100, RZ ;  /* 0x00000100080a7810 */ /* 0x000fe20007ffe0ff */
[----:B------:R-:W-:Y:S01]  /*13f90*/  FMUL.FTZ R45, R45, UR42 ;  /* 0x0000002a2d2d7c20 */ /* 0x000fe20008410000 */
[----:B------:R-:W3:Y:S01]  /*13fa0*/  MUFU.TANH R30, R30 ;  /* 0x0000001e001e7308 */ /* 0x000ee20000002400 */
[----:B-1----:R-:W-:Y:S01]  /*13fb0*/  FMNMX.FTZ R6, R21, R6, !PT ;  /* 0x0000000615067209 */ /* 0x002fe20007810000 */
[----:B------:R-:W-:Y:S01]  /*13fc0*/  FMUL.FTZ R48, R48, UR42 ;  /* 0x0000002a30307c20 */ /* 0x000fe20008410000 */
[----:B------:R-:W-:Y:S01]  /*13fd0*/  FMUL.FTZ R44, R46, UR42 ;  /* 0x0000002a2e2c7c20 */ /* 0x000fe20008410000 */
[----:B------:R-:W-:Y:S01]  /*13fe0*/  FMUL.FTZ R46, R47, UR42 ;  /* 0x0000002a2f2e7c20 */ /* 0x000fe20008410000 */
[----:B--2---:R-:W-:Y:S01]  /*13ff0*/  FMNMX.FTZ R9, R25, R6, !PT ;  /* 0x0000000619097209 */ /* 0x004fe20007810000 */
[----:B------:R-:W-:Y:S01]  /*14000*/  FMUL.FTZ R47, R50, UR42 ;  /* 0x0000002a322f7c20 */ /* 0x000fe20008410000 */
[----:B------:R-:W-:Y:S01]  /*14010*/  FMUL.FTZ R50, R54, UR42 ;  /* 0x0000002a36327c20 */ /* 0x000fe20008410000 */
[----:B------:R-:W1:Y:S01]  /*14020*/  MUFU.TANH R31, R31 ;  /* 0x0000001f001f7308 */ /* 0x000e620000002400 */
        /* <DEDUP_REMOVED lines=8> */
[----:B---3--:R-:W-:Y:S01]  /*140b0*/  FMNMX.FTZ R6, R30, R9, !PT ;  /* 0x000000091e067209 */ /* 0x008fe20007810000 */
[----:B------:R-:W-:Y:S01]  /*140c0*/  FMUL.FTZ R72, R76, UR42 ;  /* 0x0000002a4c487c20 */ /* 0x000fe20008410000 */
[----:B------:R-:W-:Y:S01]  /*140d0*/  FMUL.FTZ R76, R80, UR42 ;  /* 0x0000002a504c7c20 */ /* 0x000fe20008410000 */
[----:B------:R-:W-:Y:S01]  /*140e0*/  VIADD R40, R8, 0x200 ;  /* 0x0000020008287836 */ /* 0x000fe20000000000 */
[----:B------:R-:W-:Y:S01]  /*140f0*/  MOV R41, 0x40000040 ;  /* 0x4000004000297802 */ /* 0x000fe20000000f00 */
        /* <DEDUP_REMOVED lines=17> */
[----:B------:R-:W-:Y:S01]  /*14210*/  @!P1 VIADD R14, R14, 0x34840 ;  /* 0x000348400e0e9836 */ /* 0x000fe20000000000 */
[----:B------:R-:W0:Y:S01]  /*14220*/  MUFU.TANH R39, R39 ;  /* 0x0000002700277308 */ /* 0x000e220000002400 */
[----:B--2---:R-:W-:-:S02]  /*14230*/  FMNMX.FTZ R9, R36, R9, !PT ;  /* 0x0000000924097209 */ /* 0x004fc40007810000 */
[----:B------:R-:W-:Y:S02]  /*14240*/  @!P1 IADD3 R15, R15, 0x34860, RZ ;  /* 0x000348600f0f9810 */ /* 0x000fe40007ffe0ff */
[C---:B------:R-:W-:Y:S01]  /*14250*/  ISETP.GT.AND P2, PT, R13.reuse, RZ, PT ;  /* 0x000000ff0d00720c */ /* 0x040fe20003f44270 */
[----:B------:R-:W-:Y:S02]  /*14260*/  VIADD R13, R13, 0xffffffff ;  /* 0xffffffff0d0d7836 */ /* 0x000fe40000000000 */
[----:B------:R-:W2:Y:S01]  /*14270*/  MUFU.TANH R43, R43 ;  /* 0x0000002b002b7308 */ /* 0x000ea20000002400 */
[----:B-1----:R-:W-:-:S07]  /*14280*/  FMNMX.FTZ R6, R38, R9, !PT ;  /* 0x0000000926067209 */ /* 0x002fce0007810000 */
[----:B------:R-:W1:Y:S01]  /*14290*/  MUFU.TANH R45, R45 ;  /* 0x0000002d002d7308 */ /* 0x000e620000002400 */
[----:B0-----:R-:W-:-:S07]  /*142a0*/  FMNMX.FTZ R6, R39, R6, !PT ;  /* 0x0000000627067209 */ /* 0x001fce0007810000 */
[----:B------:R-:W0:Y:S01]  /*142b0*/  MUFU.TANH R48, R48 ;  /* 0x0000003000307308 */ /* 0x000e220000002400 */
[----:B--2---:R-:W-:-:S07]  /*142c0*/  FMNMX.FTZ R6, R43, R6, !PT ;  /* 0x000000062b067209 */ /* 0x004fce0007810000 */
[----:B------:R-:W-:Y:S01]  /*142d0*/  MUFU.TANH R58, R58 ;  /* 0x0000003a003a7308 */ /* 0x000fe20000002400 */
[----:B-1----:R-:W-:-:S07]  /*142e0*/  FMNMX.FTZ R9, R45, R6, !PT ;  /* 0x000000062d097209 */ /* 0x002fce0007810000 */
[----:B------:R-:W-:Y:S01]  /*142f0*/  MUFU.TANH R60, R60 ;  /* 0x0000003c003c7308 */ /* 0x000fe20000002400 */
[----:B0-----:R-:W-:-:S07]  /*14300*/  FMNMX.FTZ R9, R48, R9, !PT ;  /* 0x0000000930097209 */ /* 0x001fce0007810000 */
[----:B------:R-:W-:Y:S08]  /*14310*/  MUFU.TANH R61, R61 ;  /* 0x0000003d003d7308 */ /* 0x000ff00000002400 */
[----:B------:R-:W-:Y:S08]  /*14320*/  MUFU.TANH R64, R64 ;  /* 0x0000004000407308 */ /* 0x000ff00000002400 */
[----:B------:R-:W-:Y:S08]  /*14330*/  MUFU.TANH R68, R68 ;  /* 0x0000004400447308 */ /* 0x000ff00000002400 */
[----:B------:R-:W-:Y:S08]  /*14340*/  MUFU.TANH R72, R72 ;  /* 0x0000004800487308 */ /* 0x000ff00000002400 */
[----:B------:R-:W-:Y:S08]  /*14350*/  MUFU.TANH R76, R76 ;  /* 0x0000004c004c7308 */ /* 0x000ff00000002400 */
[----:B------:R-:W-:Y:S01]  /*14360*/  MUFU.TANH R80, R80 ;  /* 0x0000005000507308 */ /* 0x000fe20000002400 */
[----:B------:R-:W-:-:S02]  /*14370*/  WARPGROUP.DEPBAR.LE gsb0, 0x0 ;  /* 0x00008000000079c5 */ /* 0x000fc40000010000 */
[----:B------:R-:W-:-:S05]  /*14380*/  WARPGROUP.ARRIVE ;  /* 0x00000000000079c5 */ /* 0x000fca0000000000 */
[----:B------:R-:W0:Y:S01]  /*14390*/  MUFU.TANH R20, R20 ;  /* 0x0000001400147308 */ /* 0x000e220000002400 */
[----:B------:R-:W-:Y:S01]  /*143a0*/  HGMMA.64x128x16.F32 R88, R176, gdesc[UR4].tnspB, R88, gsb0 ;  /* 0x41e00004b0587df0 */ /* 0x000fe20008000858 */
[----:B------:R-:W-:Y:S02]  /*143b0*/  R2UR UR6, R10 ;  /* 0x000000000a0672ca */ /* 0x000fe400000e0000 */
[----:B------:R-:W-:Y:S01]  /*143c0*/  R2UR UR7, R11 ;  /* 0x000000000b0772ca */ /* 0x000fe200000e0000 */
[----:B------:R-:W-:Y:S01]  /*143d0*/  IMAD.MOV.U32 R11, RZ, RZ, 0x40000040 ;  /* 0x40000040ff0b7424 */ /* 0x000fe200078e00ff */
[----:B------:R-:W-:Y:S02]  /*143e0*/  IADD3 R10, R8, 0x180, RZ ;  /* 0x00000180080a7810 */ /* 0x000fe40007ffe0ff */
        /* <DEDUP_REMOVED lines=21> */
[----:B------:R-:W-:Y:S01]  /*14540*/  FMUL.FTZ R51, R52, UR42 ;  /* 0x0000002a34337c20 */ /* 0x000fe20008410000 */
[----:B------:R-:W-:Y:S01]  /*14550*/  FMUL.FTZ R52, R53, UR42 ;  /* 0x0000002a35347c20 */ /* 0x000fe20008410000 */
[----:B------:R-:W-:Y:S01]  /*14560*/  FMUL.FTZ R53, R55, UR42 ;  /* 0x0000002a37357c20 */ /* 0x000fe20008410000 */
[----:B------:R-:W-:Y:S01]  /*14570*/  HGMMA.64x128x16.F32 R88, R172, gdesc[UR4].tnspB, R88, gsb0 ;  /* 0x41e00004ac587df0 */ /* 0x000fe20008000858 */
[----:B------:R-:W-:Y:S01]  /*14580*/  R2UR UR6, R10 ;  /* 0x000000000a0672ca */ /* 0x000fe200000e0000 */
[----:B------:R-:W1:Y:S01]  /*14590*/  MUFU.TANH R176, R176 ;  /* 0x000000b000b07308 */ /* 0x000e620000002400 */
[----:B------:R-:W-:Y:S01]  /*145a0*/  R2UR UR7, R11 ;  /* 0x000000000b0772ca */ /* 0x000fe200000e0000 */
        /* <DEDUP_REMOVED lines=11> */
[----:B0-----:R-:W-:Y:S01]  /*14660*/  FMNMX.FTZ R11, R20, R12, !PT ;  /* 0x0000000c140b7209 */ /* 0x001fe20007810000 */
[----:B------:R-:W-:-:S02]  /*14670*/  FMUL.FTZ R85, R87, UR42 ;  /* 0x0000002a57557c20 */ /* 0x000fc40008410000 */
[----:B------:R-:W0:Y:S01]  /*14680*/  MUFU.TANH R52, R52 ;  /* 0x0000003400347308 */ /* 0x000e220000002400 */
[----:B-1----:R-:W-:Y:S02]  /*14690*/  FMNMX.FTZ R6, R176, R9, !PT ;  /* 0x00000009b0067209 */ /* 0x002fe40007810000 */
[----:B------:R-:W-:-:S05]  /*146a0*/  FMNMX.FTZ R11, R24, R11, !PT ;  /* 0x0000000b180b7209 */ /* 0x000fca0007810000 */
[----:B------:R-:W1:Y:S01]  /*146b0*/  MUFU.TANH R55, R55 ;  /* 0x0000003700377308 */ /* 0x000e620000002400 */
[----:B--2---:R-:W-:-:S07]  /*146c0*/  FMNMX.FTZ R9, R51, R6, !PT ;  /* 0x0000000633097209 */ /* 0x004fce0007810000 */
[----:B------:R-:W2:Y:S01]  /*146d0*/  MUFU.TANH R56, R56 ;  /* 0x0000003800387308 */ /* 0x000ea20000002400 */
[----:B0-----:R-:W-:-:S07]  /*146e0*/  FMNMX.FTZ R6, R52, R9, !PT ;  /* 0x0000000934067209 */ /* 0x001fce0007810000 */
[----:B------:R-:W0:Y:S01]  /*146f0*/  MUFU.TANH R62, R62 ;  /* 0x0000003e003e7308 */ /* 0x000e220000002400 */
[----:B-1----:R-:W-:-:S07]  /*14700*/  FMNMX.FTZ R9, R55, R6, !PT ;  /* 0x0000000637097209 */ /* 0x002fce0007810000 */
[----:B------:R-:W1:Y:S01]  /*14710*/  MUFU.TANH R65, R65 ;  /* 0x0000004100417308 */ /* 0x000e620000002400 */
[----:B--2---:R-:W-:-:S04]  /*14720*/  FMNMX.FTZ R9, R56, R9, !PT ;  /* 0x0000000938097209 */ /* 0x004fc80007810000 */
[----:B------:R-:W-:-:S03]  /*14730*/  FMNMX.FTZ R9, R58, R9, !PT ;  /* 0x000000093a097209 */ /* 0x000fc60007810000 */
[----:B------:R-:W2:Y:S01]  /*14740*/  MUFU.TANH R69, R69 ;  /* 0x0000004500457308 */ /* 0x000ea20000002400 */
[----:B------:R-:W-:-:S04]  /*14750*/  FMNMX.FTZ R6, R60, R9, !PT ;  /* 0x000000093c067209 */ /* 0x000fc80007810000 */
[----:B------:R-:W-:-:S03]  /*14760*/  FMNMX.FTZ R9, R61, R6, !PT ;  /* 0x000000063d097209 */ /* 0x000fc60007810000 */
[----:B------:R-:W3:Y:S01]  /*14770*/  MUFU.TANH R73, R73 ;  /* 0x0000004900497308 */ /* 0x000ee20000002400 */
[----:B0-----:R-:W-:-:S04]  /*14780*/  FMNMX.FTZ R9, R62, R9, !PT ;  /* 0x000000093e097209 */ /* 0x001fc80007810000 */
[----:B------:R-:W-:-:S03]  /*14790*/  FMNMX.FTZ R6, R64, R9, !PT ;  /* 0x0000000940067209 */ /* 0x000fc60007810000 */
[----:B------:R-:W0:Y:S01]  /*147a0*/  MUFU.TANH R77, R77 ;  /* 0x0000004d004d7308 */ /* 0x000e220000002400 */
[----:B-1----:R-:W-:-:S04]  /*147b0*/  FMNMX.FTZ R9, R65, R6, !PT ;  /* 0x0000000641097209 */ /* 0x002fc80007810000 */
[----:B------:R-:W-:-:S03]  /*147c0*/  FMNMX.FTZ R6, R68, R9, !PT ;  /* 0x0000000944067209 */ /* 0x000fc60007810000 */
[----:B------:R-:W1:Y:S01]  /*147d0*/  MUFU.TANH R81, R81 ;  /* 0x0000005100517308 */ /* 0x000e620000002400 */
[----:B--2---:R-:W-:-:S04]  /*147e0*/  FMNMX.FTZ R9, R69, R6, !PT ;  /* 0x0000000645097209 */ /* 0x004fc80007810000 */
[----:B------:R-:W-:-:S03]  /*147f0*/  FMNMX.FTZ R6, R72, R9, !PT ;  /* 0x0000000948067209 */ /* 0x000fc60007810000 */
[----:B------:R-:W2:Y:S01]  /*14800*/  MUFU.TANH R49, R49 ;  /* 0x0000003100317308 */ /* 0x000ea20000002400 */
[----:B---3--:R-:W-:-:S04]  /*14810*/  FMNMX.FTZ R9, R73, R6, !PT ;  /* 0x0000000649097209 */ /* 0x008fc80007810000 */
[----:B------:R-:W-:-:S03]  /*14820*/  FMNMX.FTZ R6, R76, R9, !PT ;  /* 0x000000094c067209 */ /* 0x000fc60007810000 */
[----:B------:R-:W3:Y:S01]  /*14830*/  MUFU.TANH R53, R53 ;  /* 0x0000003500357308 */ /* 0x000ee20000002400 */
[----:B0-----:R-:W-:-:S04]  /*14840*/  FMNMX.FTZ R9, R77, R6, !PT ;  /* 0x000000064d097209 */ /* 0x001fc80007810000 */
[----:B------:R-:W-:-:S03]  /*14850*/  FMNMX.FTZ R6, R80, R9, !PT ;  /* 0x0000000950067209 */ /* 0x000fc60007810000 */
[----:B------:R-:W0:Y:S01]  /*14860*/  MUFU.TANH R57, R57 ;  /* 0x0000003900397308 */ /* 0x000e220000002400 */
[----:B-1----:R-:W-:-:S05]  /*14870*/  FMNMX.FTZ R6, R81, R6, !PT ;  /* 0x0000000651067209 */ /* 0x002fca0007810000 */
[----:B------:R-:W1:Y:S02]  /*14880*/  SHFL.BFLY PT, R9, R6, 0x2, 0x1f ;  /* 0x0c401f0006097f89 */ /* 0x000e6400000e0000 */
[----:B------:R-:W4:Y:S08]  /*14890*/  MUFU.TANH R59, R59 ;  /* 0x0000003b003b7308 */ /* 0x000f300000002400 */
[----:B------:R-:W5:Y:S08]  /*148a0*/  MUFU.TANH R70, R70 ;  /* 0x0000004600467308 */ /* 0x000f700000002400 */
[----:B------:R-:W5:Y:S01]  /*148b0*/  MUFU.TANH R71, R71 ;  /* 0x0000004700477308 */ /* 0x000f620000002400 */
[----:B-1----:R-:W-:-:S07]  /*148c0*/  FMNMX.FTZ R10, R6, R9, !PT ;  /* 0x00000009060a7209 */ /* 0x002fce0007810000 */
[----:B------:R-:W1:Y:S01]  /*148d0*/  MUFU.TANH R74, R74 ;  /* 0x0000004a004a7308 */ /* 0x000e620000002400 */
[----:B------:R-:W2:Y:S01]  /*148e0*/  SHFL.BFLY PT, R9, R10, 0x1, 0x1f ;  /* 0x0c201f000a097f89 */ /* 0x000ea200000e0000 */
[----:B------:R-:W-:Y:S02]  /*148f0*/  WARPGROUP.DEPBAR.LE gsb0, 0x0 ;  /* 0x00008000000079c5 */ /* 0x000fe40000010000 */
[----:B------:R-:W-:-:S04]  /*14900*/  WARPGROUP.ARRIVE ;  /* 0x00000000000079c5 */ /* 0x000fc80000000000 */
[----:B------:R-:W-:Y:S02]  /*14910*/  MUFU.TANH R75, R75 ;  /* 0x0000004b004b7308 */ /* 0x000fe40000002400 */
[----:B------:R-:W-:Y:S01]  /*14920*/  HGMMA.64x128x16.F32 R88, R168, gdesc[UR4].tnspB, R88, gsb0 ;  /* 0x41e00004a8587df0 */ /* 0x000fe20008000858 */
[----:B------:R-:W-:Y:S02]  /*14930*/  R2UR UR6, R40 ;  /* 0x00000000280672ca */ /* 0x000fe400000e0000 */
[----:B------:R-:W-:-:S03]  /*14940*/  R2UR UR7, R41 ;  /* 0x00000000290772ca */ /* 0x000fc600000e0000 */
[----:B------:R-:W-:Y:S08]  /*14950*/  MUFU.TANH R78, R78 ;  /* 0x0000004e004e7308 */ /* 0x000ff00000002400 */
[----:B------:R-:W-:Y:S01]  /*14960*/  MUFU.TANH R79, R79 ;  /* 0x0000004f004f7308 */ /* 0x000fe20000002400 */
[----:B--2---:R-:W-:Y:S02]  /*14970*/  FMNMX.FTZ R9, R10, R9, !PT ;  /* 0x000000090a097209 */ /* 0x004fe40007810000 */
[----:B------:R-:W-:-:S03]  /*14980*/  MOV R10, UR43 ;  /* 0x0000002b000a7c02 */ /* 0x000fc60008000f00 */
[----:B------:R-:W-:Y:S02]  /*14990*/  FADD.FTZ R7, -R9, R7 ;  /* 0x0000000709077221 */ /* 0x000fe40000010100 */
[----:B------:R-:W-:Y:S02]  /*149a0*/  MUFU.TANH R82, R82 ;  /* 0x0000005200527308 */ /* 0x000fe40000002400 */
[-C--:B------:R-:W-:Y:S01]  /*149b0*/  FMUL.FTZ R6, R7, R10.reuse ;  /* 0x0000000a07067220 */ /* 0x080fe20000410000 */
[----:B------:R-:W-:-:S04]  /*149c0*/  FMUL.FTZ R7, R9, R10 ;  /* 0x0000000a09077220 */ /* 0x000fc80000410000 */
[-CC-:B------:R-:W-:Y:S01]  /*149d0*/  FFMA.FTZ R182, R25, R10.reuse, -R7.reuse ;  /* 0x0000000a19b67223 */ /* 0x180fe20000010807 */
[-CC-:B------:R-:W-:Y:S01]  /*149e0*/  FFMA.FTZ R25, R28, R10.reuse, -R7.reuse ;  /* 0x0000000a1c197223 */ /* 0x180fe20000010807 */
[-CC-:B------:R-:W-:Y:S01]  /*149f0*/  FFMA.FTZ R28, R30, R10.reuse, -R7.reuse ;  /* 0x0000000a1e1c7223 */ /* 0x180fe20000010807 */
[-CC-:B------:R-:W-:Y:S01]  /*14a00*/  FFMA.FTZ R40, R31, R10.reuse, -R7.reuse ;  /* 0x0000000a1f287223 */ /* 0x180fe20000010807 */
[----:B------:R-:W-:Y:S01]  /*14a10*/  VIADD R30, R8, 0x280 ;  /* 0x00000280081e7836 */ /* 0x000fe20000000000 */
[----:B------:R-:W-:Y:S01]  /*14a20*/  MOV R31, 0x40000040 ;  /* 0x40000040001f7802 */ /* 0x000fe20000000f00 */
[-CC-:B------:R-:W-:Y:S01]  /*14a30*/  FFMA.FTZ R180, R4, R10.reuse, -R7.reuse ;  /* 0x0000000a04b47223 */ /* 0x180fe20000010807 */
[----:B------:R-:W-:Y:S01]  /*14a40*/  FMNMX.FTZ R4, R26, R11, !PT ;  /* 0x0000000b1a047209 */ /* 0x000fe20007810000 */
[----:B------:R-:W-:Y:S01]  /*14a50*/  MUFU.TANH R83, R83 ;  /* 0x0000005300537308 */ /* 0x000fe20000002400 */
[-CC-:B------:R-:W-:Y:S01]  /*14a60*/  FFMA.FTZ R21, R21, R10.reuse, -R7.reuse ;  /* 0x0000000a15157223 */ /* 0x180fe20000010807 */
[--C-:B------:R-:W-:Y:S01]  /*14a70*/  FFMA.FTZ R178, R34, R10, -R7.reuse ;  /* 0x0000000a22b27223 */ /* 0x100fe20000010807 */
[----:B------:R-:W-:Y:S01]  /*14a80*/  FMNMX.FTZ R4, R27, R4, !PT ;  /* 0x000000041b047209 */ /* 0x000fe20007810000 */
[-CC-:B------:R-:W-:Y:S01]  /*14a90*/  FFMA.FTZ R41, R36, R10.reuse, -R7.reuse ;  /* 0x0000000a24297223 */ /* 0x180fe20000010807 */
[-CC-:B------:R-:W-:Y:S01]  /*14aa0*/  FFMA.FTZ R172, R38, R10.reuse, -R7.reuse ;  /* 0x0000000a26ac7223 */ /* 0x180fe20000010807 */
[--C-:B------:R-:W-:Y:S01]  /*14ab0*/  FFMA.FTZ R34, R39, R10, -R7.reuse ;  /* 0x0000000a27227223 */ /* 0x100fe20000010807 */
[----:B------:R-:W-:Y:S01]  /*14ac0*/  FMNMX.FTZ R11, R29, R4, !PT ;  /* 0x000000041d0b7209 */ /* 0x000fe20007810000 */
[----:B------:R-:W-:Y:S01]  /*14ad0*/  MUFU.TANH R84, R84 ;  /* 0x0000005400547308 */ /* 0x000fe20000002400 */
[-CC-:B------:R-:W-:Y:S01]  /*14ae0*/  FFMA.FTZ R174, R43, R10.reuse, -R7.reuse ;  /* 0x0000000a2bae7223 */ /* 0x180fe20000010807 */
[-CC-:B------:R-:W-:Y:S01]  /*14af0*/  FFMA.FTZ R36, R45, R10.reuse, -R7.reuse ;  /* 0x0000000a2d247223 */ /* 0x180fe20000010807 */
[----:B------:R-:W-:Y:S01]  /*14b00*/  FMNMX.FTZ R4, R32, R11, !PT ;  /* 0x0000000b20047209 */ /* 0x000fe20007810000 */
[-CC-:B------:R-:W-:Y:S01]  /*14b10*/  FFMA.FTZ R38, R176, R10.reuse, -R7.reuse ;  /* 0x0000000ab0267223 */ /* 0x180fe20000010807 */
[-CC-:B------:R-:W-:Y:S01]  /*14b20*/  FFMA.FTZ R39, R52, R10.reuse, -R7.reuse ;  /* 0x0000000a34277223 */ /* 0x180fe20000010807 */
[--C-:B------:R-:W-:Y:S01]  /*14b30*/  FFMA.FTZ R45, R62, R10, -R7.reuse ;  /* 0x0000000a3e2d7223 */ /* 0x100fe20000010807 */
[----:B------:R-:W-:Y:S01]  /*14b40*/  FMNMX.FTZ R4, R33, R4, !PT ;  /* 0x0000000421047209 */ /* 0x000fe20007810000 */
[----:B------:R-:W-:Y:S01]  /*14b50*/  MUFU.TANH R85, R85 ;  /* 0x0000005500557308 */ /* 0x000fe20000002400 */
[-CC-:B------:R-:W-:Y:S01]  /*14b60*/  FFMA.FTZ R43, R68, R10.reuse, -R7.reuse ;  /* 0x0000000a442b7223 */ /* 0x180fe20000010807 */
[--C-:B------:R-:W-:Y:S01]  /*14b70*/  FFMA.FTZ R52, R69, R10, -R7.reuse ;  /* 0x0000000a45347223 */ /* 0x100fe20000010807 */
[----:B------:R-:W-:Y:S01]  /*14b80*/  FMNMX.FTZ R4, R35, R4, !PT ;  /* 0x0000000423047209 */ /* 0x000fe20007810000 */
[----:B------:R-:W-:-:S03]  /*14b90*/  FFMA.FTZ R62, R80, R10, -R7 ;  /* 0x0000000a503e7223 */ /* 0x000fc60000010807 */
        /* <DEDUP_REMOVED lines=11> */
[----:B---3--:R-:W-:-:S04]  /*14c50*/  FMNMX.FTZ R11, R53, R4, !PT ;  /* 0x00000004350b7209 */ /* 0x008fc80007810000 */
[----:B------:R-:W-:Y:S01]  /*14c60*/  FMNMX.FTZ R4, R54, R11, !PT ;  /* 0x0000000b36047209 */ /* 0x000fe20007810000 */
[----:B------:R-:W-:Y:S03]  /*14c70*/  MUFU.EX2 R25, R25 ;  /* 0x0000001900197308 */ /* 0x000fe60000000800 */
[----:B0-----:R-:W-:-:S04]  /*14c80*/  FMNMX.FTZ R4, R57, R4, !PT ;  /* 0x0000000439047209 */ /* 0x001fc80007810000 */
[----:B----4-:R-:W-:Y:S01]  /*14c90*/  FMNMX.FTZ R4, R59, R4, !PT ;  /* 0x000000043b047209 */ /* 0x010fe20007810000 */
[----:B------:R-:W-:Y:S03]  /*14ca0*/  MUFU.EX2 R28, R28 ;  /* 0x0000001c001c7308 */ /* 0x000fe60000000800 */
[----:B------:R-:W-:-:S04]  /*14cb0*/  FMNMX.FTZ R11, R63, R4, !PT ;  /* 0x000000043f0b7209 */ /* 0x000fc80007810000 */
[----:B------:R-:W-:Y:S01]  /*14cc0*/  FMNMX.FTZ R4, R66, R11, !PT ;  /* 0x0000000b42047209 */ /* 0x000fe20007810000 */
[----:B------:R-:W0:Y:S03]  /*14cd0*/  MUFU.EX2 R40, R40 ;  /* 0x0000002800287308 */ /* 0x000e260000000800 */
[----:B------:R-:W-:-:S04]  /*14ce0*/  FMNMX.FTZ R11, R67, R4, !PT ;  /* 0x00000004430b7209 */ /* 0x000fc80007810000 */
[----:B-----5:R-:W-:Y:S01]  /*14cf0*/  FMNMX.FTZ R4, R70, R11, !PT ;  /* 0x0000000b46047209 */ /* 0x020fe20007810000 */
[----:B------:R-:W-:Y:S03]  /*14d00*/  MUFU.EX2 R178, R178 ;  /* 0x000000b200b27308 */ /* 0x000fe60000000800 */
[----:B------:R-:W-:-:S04]  /*14d10*/  FMNMX.FTZ R11, R71, R4, !PT ;  /* 0x00000004470b7209 */ /* 0x000fc80007810000 */
[----:B-1----:R-:W-:Y:S01]  /*14d20*/  FMNMX.FTZ R4, R74, R11, !PT ;  /* 0x0000000b4a047209 */ /* 0x002fe20007810000 */
[----:B------:R-:W-:Y:S01]  /*14d30*/  MUFU.EX2 R41, R41 ;  /* 0x0000002900297308 */ /* 0x000fe20000000800 */
[----:B0-----:R-:W-:Y:S02]  /*14d40*/  F2FP.F16.F32.PACK_AB R176, R40, R28 ;  /* 0x0000001c28b0723e */ /* 0x001fe400000000ff */
[----:B------:R-:W-:-:S04]  /*14d50*/  FMNMX.FTZ R11, R75, R4, !PT ;  /* 0x000000044b0b7209 */ /* 0x000fc80007810000 */
[----:B------:R-:W-:Y:S01]  /*14d60*/  FMNMX.FTZ R4, R78, R11, !PT ;  /* 0x0000000b4e047209 */ /* 0x000fe20007810000 */
[----:B------:R-:W-:Y:S03]  /*14d70*/  MUFU.EX2 R172, R172 ;  /* 0x000000ac00ac7308 */ /* 0x000fe60000000800 */
[----:B------:R-:W-:-:S04]  /*14d80*/  FMNMX.FTZ R11, R79, R4, !PT ;  /* 0x000000044f0b7209 */ /* 0x000fc80007810000 */
[----:B------:R-:W-:Y:S01]  /*14d90*/  FMNMX.FTZ R4, R82, R11, !PT ;  /* 0x0000000b52047209 */ /* 0x000fe20007810000 */
[----:B------:R-:W-:Y:S01]  /*14da0*/  MUFU.EX2 R34, R34 ;  /* 0x0000002200227308 */ /* 0x000fe20000000800 */
[----:B------:R-:W-:Y:S02]  /*14db0*/  WARPGROUP.DEPBAR.LE gsb0, 0x0 ;  /* 0x00008000000079c5 */ /* 0x000fe40000010000 */
[----:B------:R-:W-:Y:S01]  /*14dc0*/  WARPGROUP.ARRIVE ;  /* 0x00000000000079c5 */ /* 0x000fe20000000000 */
[----:B------:R-:W-:Y:S01]  /*14dd0*/  FMNMX.FTZ R11, R83, R4, !PT ;  /* 0x00000004530b7209 */ /* 0x000fe20007810000 */
[-CC-:B------:R-:W-:Y:S01]  /*14de0*/  FFMA.FTZ R168, R48, R10.reuse, -R7.reuse ;  /* 0x0000000a30a87223 */ /* 0x180fe20000010807 */
[-CC-:B------:R-:W-:Y:S01]  /*14df0*/  FFMA.FTZ R170, R51, R10.reuse, -R7.reuse ;  /* 0x0000000a33aa7223 */ /* 0x180fe20000010807 */
[-CC-:B------:R-:W-:Y:S01]  /*14e00*/  FFMA.FTZ R48, R56, R10.reuse, -R7.reuse ;  /* 0x0000000a38307223 */ /* 0x180fe20000010807 */
[----:B------:R-:W-:Y:S01]  /*14e10*/  FMNMX.FTZ R4, R84, R11, !PT ;  /* 0x0000000b54047209 */ /* 0x000fe20007810000 */
[----:B------:R-:W-:Y:S01]  /*14e20*/  HGMMA.64x128x16.F32 R88, R164, gdesc[UR4].tnspB, R88, gsb0 ;  /* 0x41e00004a4587df0 */ /* 0x000fe20008000858 */
[----:B------:R-:W-:Y:S01]  /*14e30*/  R2UR UR6, R30 ;  /* 0x000000001e0672ca */ /* 0x000fe200000e0000 */
[----:B------:R-:W-:Y:S01]  /*14e40*/  VIADD R30, R8, 0x300 ;  /* 0x00000300081e7836 */ /* 0x000fe20000000000 */
[----:B------:R-:W-:Y:S01]  /*14e50*/  R2UR UR7, R31 ;  /* 0x000000001f0772ca */ /* 0x000fe200000e0000 */
[----:B------:R-:W-:Y:S01]  /*14e60*/  MUFU.EX2 R174, R174 ;  /* 0x000000ae00ae7308 */ /* 0x000fe20000000800 */
[----:B------:R-:W-:Y:S01]  /*14e70*/  MOV R31, 0x40000040 ;  /* 0x40000040001f7802 */ /* 0x000fe20000000f00 */
[--C-:B------:R-:W-:Y:S01]  /*14e80*/  FFMA.FTZ R51, R65, R10, -R7.reuse ;  /* 0x0000000a41337223 */ /* 0x100fe20000010807 */
[----:B------:R-:W-:Y:S01]  /*14e90*/  FMNMX.FTZ R4, R85, R4, !PT ;  /* 0x0000000455047209 */ /* 0x000fe20007810000 */
[----:B------:R-:W-:-:S04]  /*14ea0*/  FFMA.FTZ R56, R72, R10, -R7 ;  /* 0x0000000a48387223 */ /* 0x000fc80000010807 */
        /* <DEDUP_REMOVED lines=10> */
[----:B0-----:R-:W-:-:S07]  /*14f50*/  FMNMX.FTZ R11, R11, R4, !PT ;  /* 0x000000040b0b7209 */ /* 0x001fce0007810000 */
        /* <DEDUP_REMOVED lines=13> */
[----:B------:R-:W-:Y:S01]  /*15030*/  R2UR UR6, R30 ;  /* 0x000000001e0672ca */ /* 0x000fe200000e0000 */
[----:B------:R-:W-:Y:S01]  /*15040*/  MUFU.EX2 R164, R164 ;  /* 0x000000a400a47308 */ /* 0x000fe20000000800 */
[----:B------:R-:W-:Y:S01]  /*15050*/  R2UR UR7, R31 ;  /* 0x000000001f0772ca */ /* 0x000fe200000e0000 */
[----:B------:R-:W-:-:S04]  /*15060*/  FADD.FTZ R31, -R11, R12 ;  /* 0x0000000c0b1f7221 */ /* 0x000fc80000010100 */
[-C--:B------:R-:W-:Y:S01]  /*15070*/  FMUL.FTZ R4, R31, R10.reuse ;  /* 0x0000000a1f047220 */ /* 0x080fe20000410000 */
[-C--:B------:R-:W-:Y:S01]  /*15080*/  FMUL.FTZ R31, R11, R10.reuse ;  /* 0x0000000a0b1f7220 */ /* 0x080fe20000410000 */
[----:B------:R-:W-:Y:S03]  /*15090*/  MUFU.EX2 R166, R166 ;  /* 0x000000a600a67308 */ /* 0x000fe60000000800 */
[-CC-:B------:R-:W-:Y:S01]  /*150a0*/  FFMA.FTZ R183, R26, R10.reuse, -R31.reuse ;  /* 0x0000000a1ab77223 */ /* 0x180fe2000001081f */
[-CC-:B------:R-:W-:Y:S01]  /*150b0*/  FFMA.FTZ R30, R27, R10.reuse, -R31.reuse ;  /* 0x0000000a1b1e7223 */ /* 0x180fe2000001081f */
[----:B------:R-:W-:Y:S01]  /*150c0*/  VIADD R26, R8, 0x380 ;  /* 0x00000380081a7836 */ /* 0x000fe20000000000 */
[----:B------:R-:W-:Y:S01]  /*150d0*/  MOV R27, 0x40000040 ;  /* 0x40000040001b7802 */ /* 0x000fe20000000f00 */
[-CC-:B------:R-:W-:Y:S01]  /*150e0*/  FFMA.FTZ R181, R20, R10.reuse, -R31.reuse ;  /* 0x0000000a14b57223 */ /* 0x180fe2000001081f */
[-CC-:B------:R-:W-:Y:S01]  /*150f0*/  FFMA.FTZ R12, R24, R10.reuse, -R31.reuse ;  /* 0x0000000a180c7223 */ /* 0x180fe2000001081f */
[----:B------:R-:W-:Y:S01]  /*15100*/  MUFU.EX2 R4, R4 ;  /* 0x0000000400047308 */ /* 0x000fe20000000800 */
[-CC-:B------:R-:W-:Y:S01]  /*15110*/  FFMA.FTZ R177, R29, R10.reuse, -R31.reuse ;  /* 0x0000000a1db17223 */ /* 0x180fe2000001081f */
[-CC-:B------:R-:W-:Y:S01]  /*15120*/  FFMA.FTZ R175, R44, R10.reuse, -R31.reuse ;  /* 0x0000000a2caf7223 */ /* 0x180fe2000001081f */
[----:B------:R-:W-:Y:S01]  /*15130*/  FFMA.FTZ R44, R6, R3, R180 ;  /* 0x00000003062c7223 */ /* 0x000fe200000100b4 */
[-CC-:B------:R-:W-:Y:S01]  /*15140*/  FFMA.FTZ R179, R33, R10.reuse, -R31.reuse ;  /* 0x0000000a21b37223 */ /* 0x180fe2000001081f */
[-CC-:B------:R-:W-:Y:S01]  /*15150*/  FFMA.FTZ R20, R35, R10.reuse, -R31.reuse ;  /* 0x0000000a23147223 */ /* 0x180fe2000001081f */
        /* <DEDUP_REMOVED lines=15> */
[----:B------:R-:W-:Y:S01]  /*15250*/  FFMA.FTZ R84, R84, R10, -R31 ;  /* 0x0000000a54547223 */ /* 0x000fe2000001081f */
[----:B------:R-:W-:-:S02]  /*15260*/  F2FP.F16.F32.PACK_AB R180, R21, R180 ;  /* 0x000000b415b4723e */ /* 0x000fc400000000ff */
[----:B------:R-:W-:Y:S01]  /*15270*/  MUFU.EX2 R183, R183 ;  /* 0x000000b700b77308 */ /* 0x000fe20000000800 */
[----:B0-----:R-:W-:Y:S01]  /*15280*/  FFMA.FTZ R3, R4, R0, R181 ;  /* 0x0000000004037223 */ /* 0x001fe200000100b5 */
[----:B------:R-:W-:-:S06]  /*15290*/  FFMA.FTZ R0, R63, R10, -R31 ;  /* 0x0000000a3f007223 */ /* 0x000fcc000001081f */
[----:B------:R-:W-:Y:S01]  /*152a0*/  MUFU.EX2 R30, R30 ;  /* 0x0000001e001e7308 */ /* 0x000fe20000000800 */
[----:B-1----:R-:W-:-:S07]  /*152b0*/  F2FP.F16.F32.PACK_AB R181, R12, R181 ;  /* 0x000000b50cb5723e */ /* 0x002fce00000000ff */
        /* <DEDUP_REMOVED lines=13> */
[-C--:B------:R-:W-:Y:S01]  /*15390*/  FFMA.FTZ R154, R64, R10.reuse, -R7 ;  /* 0x0000000a409a7223 */ /* 0x080fe20000010807 */
[-CC-:B------:R-:W-:Y:S01]  /*153a0*/  FFMA.FTZ R64, R32, R10.reuse, -R31.reuse ;  /* 0x0000000a20407223 */ /* 0x180fe2000001081f */
[-CC-:B------:R-:W-:Y:S01]  /*153b0*/  FFMA.FTZ R32, R42, R10.reuse, -R31.reuse ;  /* 0x0000000a2a207223 */ /* 0x180fe2000001081f */
[-C--:B------:R-:W-:Y:S01]  /*153c0*/  FFMA.FTZ R42, R46, R10.reuse, -R31 ;  /* 0x0000000a2e2a7223 */ /* 0x080fe2000001081f */
[-C--:B------:R-:W-:Y:S01]  /*153d0*/  FFMA.FTZ R152, R61, R10.reuse, -R7 ;  /* 0x0000000a3d987223 */ /* 0x080fe20000010807 */
[----:B------:R-:W-:Y:S01]  /*153e0*/  HGMMA.64x128x16.F32 R88, R156, gdesc[UR4].tnspB, R88, gsb0 ;  /* 0x41e000049c587df0 */ /* 0x000fe20008000858 */
[----:B------:R-:W-:Y:S01]  /*153f0*/  R2UR UR6, R26 ;  /* 0x000000001a0672ca */ /* 0x000fe200000e0000 */
[----:B------:R-:W-:Y:S01]  /*15400*/  MUFU.EX2 R64, R64 ;  /* 0x0000004000407308 */ /* 0x000fe20000000800 */
[----:B------:R-:W-:Y:S01]  /*15410*/  R2UR UR7, R27 ;  /* 0x000000001b0772ca */ /* 0x000fe200000e0000 */
[----:B------:R-:W-:Y:S01]  /*15420*/  FADD.FTZ R27, R21, R44 ;  /* 0x0000002c151b7221 */ /* 0x000fe20000010000 */
[----:B------:R-:W-:Y:S01]  /*15430*/  @!P1 PRMT R26, RZ, 0x654, R14 ;  /* 0x00000654ff1a9816 */ /* 0x000fe2000000000e */
[-CC-:B------:R-:W-:Y:S01]  /*15440*/  FFMA.FTZ R153, R66, R10.reuse, -R31.reuse ;  /* 0x0000000a42997223 */ /* 0x180fe2000001081f */
[-C--:B------:R-:W-:Y:S01]  /*15450*/  FFMA.FTZ R155, R70, R10.reuse, -R31 ;  /* 0x0000000a469b7223 */ /* 0x080fe2000001081f */
[----:B------:R-:W-:Y:S01]  /*15460*/  FADD.FTZ R44, R182, R27 ;  /* 0x0000001bb62c7221 */ /* 0x000fe20000010000 */
[----:B------:R-:W-:Y:S01]  /*15470*/  @!P1 PRMT R27, RZ, 0x654, R15 ;  /* 0x00000654ff1b9816 */ /* 0x000fe2000000000f */
[----:B------:R-:W-:Y:S01]  /*15480*/  MUFU.EX2 R32, R32 ;  /* 0x0000002000207308 */ /* 0x000fe20000000800 */
[-CC-:B------:R-:W-:Y:S01]  /*15490*/  FFMA.FTZ R61, R77, R10.reuse, -R7.reuse ;  /* 0x0000000a4d3d7223 */ /* 0x180fe20000010807 */
[----:B------:R-:W-:Y:S01]  /*154a0*/  FADD.FTZ R15, R25, R44 ;  /* 0x0000002c190f7221 */ /* 0x000fe20000010000 */
[----:B------:R-:W-:Y:S01]  /*154b0*/  FFMA.FTZ R7, R81, R10, -R7 ;  /* 0x0000000a51077223 */ /* 0x000fe20000010807 */
[----:B------:R-:W-:-:S02]  /*154c0*/  F2FP.F16.F32.PACK_AB R182, R25, R182 ;  /* 0x000000b619b6723e */ /* 0x000fc400000000ff */
[----:B------:R-:W-:Y:S02]  /*154d0*/  FADD.FTZ R15, R28, R15 ;  /* 0x0000000f1c0f7221 */ /* 0x000fe40000010000 */
[----:B------:R-:W-:Y:S02]  /*154e0*/  MUFU.EX2 R42, R42 ;  /* 0x0000002a002a7308 */ /* 0x000fe40000000800 */
[----:B------:R-:W-:-:S04]  /*154f0*/  FADD.FTZ R15, R40, R15 ;  /* 0x0000000f280f7221 */ /* 0x000fc80000010000 */
[----:B------:R-:W-:Y:S01]  /*15500*/  FADD.FTZ R50, R178, R15 ;  /* 0x0000000fb2327221 */ /* 0x000fe20000010000 */
[C---:B------:R-:W-:Y:S01]  /*15510*/  F2FP.F16.F32.PACK_AB R178, R41.reuse, R178 ;  /* 0x000000b229b2723e */ /* 0x040fe200000000ff */
        /* <DEDUP_REMOVED lines=13> */
[----:B------:R-:W-:-:S06]  /*155f0*/  FADD.FTZ R15, R38, R15 ;  /* 0x0000000f260f7221 */ /* 0x000fcc0000010000 */
[----:B------:R-:W-:Y:S08]  /*15600*/  MUFU.EX2 R153, R153 ;  /* 0x0000009900997308 */ /* 0x000ff00000000800 */
[----:B------:R-:W-:Y:S08]  /*15610*/  MUFU.EX2 R154, R154 ;  /* 0x0000009a009a7308 */ /* 0x000ff00000000800 */
[----:B------:R-:W-:Y:S08]  /*15620*/  MUFU.EX2 R155, R155 ;  /* 0x0000009b009b7308 */ /* 0x000ff00000000800 */
[----:B------:R-:W-:Y:S08]  /*15630*/  MUFU.EX2 R78, R78 ;  /* 0x0000004e004e7308 */ /* 0x000ff00000000800 */
[----:B------:R-:W0:Y:S08]  /*15640*/  MUFU.EX2 R58, R58 ;  /* 0x0000003a003a7308 */ /* 0x000e300000000800 */
[----:B------:R-:W1:Y:S08]  /*15650*/  MUFU.EX2 R79, R79 ;  /* 0x0000004f004f7308 */ /* 0x000e700000000800 */
[----:B------:R-:W-:Y:S08]  /*15660*/  MUFU.EX2 R60, R60 ;  /* 0x0000003c003c7308 */ /* 0x000ff00000000800 */
[----:B------:R-:W-:Y:S08]  /*15670*/  MUFU.EX2 R82, R82 ;  /* 0x0000005200527308 */ /* 0x000ff00000000800 */
[----:B------:R-:W-:Y:S08]  /*15680*/  MUFU.EX2 R61, R61 ;  /* 0x0000003d003d7308 */ /* 0x000ff00000000800 */
[----:B------:R-:W-:Y:S08]  /*15690*/  MUFU.EX2 R83, R83 ;  /* 0x0000005300537308 */ /* 0x000ff00000000800 */
[----:B------:R-:W-:Y:S01]  /*156a0*/  MUFU.EX2 R84, R84 ;  /* 0x0000005400547308 */ /* 0x000fe20000000800 */
[----:B------:R-:W-:-:S02]  /*156b0*/  WARPGROUP.DEPBAR.LE gsb0, 0x0 ;  /* 0x00008000000079c5 */ /* 0x000fc40000010000 */
[----:B------:R-:W-:Y:S01]  /*156c0*/  WARPGROUP.ARRIVE ;  /* 0x00000000000079c5 */ /* 0x000fe20000000000 */
[----:B------:R-:W-:-:S04]  /*156d0*/  FFMA.FTZ R157, R74, R10, -R31 ;  /* 0x0000000a4a9d7223 */ /* 0x000fc8000001081f */
[----:B------:R-:W2:Y:S01]  /*156e0*/  MUFU.EX2 R7, R7 ;  /* 0x0000000700077308 */ /* 0x000ea20000000800 */
[----:B------:R-:W-:Y:S02]  /*156f0*/  F2FP.F16.F32.PACK_AB R156, R52, R43 ;  /* 0x0000002b349c723e */ /* 0x000fe400000000ff */
[----:B0-----:R-:W-:Y:S01]  /*15700*/  F2FP.F16.F32.PACK_AB R158, R58, R56 ;  /* 0x000000383a9e723e */ /* 0x001fe200000000ff */
[----:B------:R-:W-:Y:S01]  /*15710*/  HGMMA.64x128x16.F32 R88, R160, gdesc[UR4].tnspB, R88, gsb0 ;  /* 0x41e00004a0587df0 */ /* 0x000fe20008000858 */
[----:B-1----:R-:W-:-:S03]  /*15720*/  F2FP.F16.F32.PACK_AB R159, R79, R78 ;  /* 0x0000004e4f9f723e */ /* 0x002fc600000000ff */
[----:B------:R-:W-:Y:S01]  /*15730*/  MUFU.EX2 R157, R157 ;  /* 0x0000009d009d7308 */ /* 0x000fe20000000800 */
[----:B------:R-:W-:Y:S02]  /*15740*/  WARPGROUP.DEPBAR.LE gsb0, 0x0 ;  /* 0x00008000000079c5 */ /* 0x000fe40000010000 */
[----:B------:R0:W-:Y:S01]  /*15750*/  @!P1 SYNCS.ARRIVE.TRANS64.RED.A1T0 RZ, [R26+URZ], RZ ;  /* 0x000000ff1aff99a7 */ /* 0x0001e2000810043f */
[----:B--2---:R-:W-:Y:S02]  /*15760*/  F2FP.F16.F32.PACK_AB R162, R7, R62 ;  /* 0x0000003e07a2723e */ /* 0x004fe400000000ff */
[----:B------:R-:W-:Y:S02]  /*15770*/  F2FP.F16.F32.PACK_AB R160, R61, R60 ;  /* 0x0000003c3da0723e */ /* 0x000fe400000000ff */
[----:B------:R-:W-:Y:S01]  /*15780*/  F2FP.F16.F32.PACK_AB R161, R83, R82 ;  /* 0x0000005253a1723e */ /* 0x000fe200000000ff */
[----:B0-----:R-:W-:Y:S01]  /*15790*/  FADD.FTZ R26, R12, R3 ;  /* 0x000000030c1a7221 */ /* 0x001fe20000010000 */
[----:B------:R0:W-:Y:S03]  /*157a0*/  @!P1 SYNCS.ARRIVE.TRANS64.RED.A1T0 RZ, [R27+URZ], RZ ;  /* 0x000000ff1bff99a7 */ /* 0x0001e6000810043f */
[----:B------:R-:W-:Y:S01]  /*157b0*/  FADD.FTZ R3, R183, R26 ;  /* 0x0000001ab7037221 */ /* 0x000fe20000010000 */
[----:B------:R-:W-:Y:S01]  /*157c0*/  FFMA.FTZ R26, R67, R10, -R31 ;  /* 0x0000000a431a7223 */ /* 0x000fe2000001081f */
[----:B------:R-:W-:-:S02]  /*157d0*/  F2FP.F16.F32.PACK_AB R183, R30, R183 ;  /* 0x000000b71eb7723e */ /* 0x000fc400000000ff */
[----:B------:R-:W-:-:S03]  /*157e0*/  FADD.FTZ R44, R30, R3 ;  /* 0x000000031e2c7221 */ /* 0x000fc60000010000 */
[----:B------:R-:W1:Y:S01]  /*157f0*/  MUFU.EX2 R26, R26 ;  /* 0x0000001a001a7308 */ /* 0x000e620000000800 */
[----:B------:R-:W-:Y:S01]  /*15800*/  FADD.FTZ R3, R177, R44 ;  /* 0x0000002cb1037221 */ /* 0x000fe20000010000 */
[-CC-:B------:R-:W-:Y:S01]  /*15810*/  FFMA.FTZ R44, R71, R10.reuse, -R31.reuse ;  /* 0x0000000a472c7223 */ /* 0x180fe2000001081f */
[----:B------:R-:W-:Y:S01]  /*15820*/  FFMA.FTZ R31, R85, R10, -R31 ;  /* 0x0000000a551f7223 */ /* 0x000fe2000001081f */
[C---:B------:R-:W-:Y:S01]  /*15830*/  F2FP.F16.F32.PACK_AB R177, R64.reuse, R177 ;  /* 0x000000b140b1723e */ /* 0x040fe200000000ff */
[----:B------:R-:W-:-:S03]  /*15840*/  FADD.FTZ R46, R64, R3 ;  /* 0x00000003402e7221 */ /* 0x000fc60000010000 */
[----:B------:R-:W2:Y:S01]  /*15850*/  MUFU.EX2 R44, R44 ;  /* 0x0000002c002c7308 */ /* 0x000ea20000000800 */
[----:B------:R-:W-:Y:S01]  /*15860*/  FADD.FTZ R3, R179, R46 ;  /* 0x0000002eb3037221 */ /* 0x000fe20000010000 */
[----:B------:R-:W-:-:S03]  /*15870*/  F2FP.F16.F32.PACK_AB R179, R20, R179 ;  /* 0x000000b314b3723e */ /* 0x000fc600000000ff */
[----:B------:R-:W-:-:S03]  /*15880*/  FADD.FTZ R46, R20, R3 ;  /* 0x00000003142e7221 */ /* 0x000fc60000010000 */
[----:B------:R-:W3:Y:S01]  /*15890*/  MUFU.EX2 R31, R31 ;  /* 0x0000001f001f7308 */ /* 0x000ee20000000800 */
[----:B------:R-:W-:Y:S01]  /*158a0*/  FADD.FTZ R3, R173, R46 ;  /* 0x0000002ead037221 */ /* 0x000fe20000010000 */
[----:B------:R-:W-:-:S03]  /*158b0*/  F2FP.F16.F32.PACK_AB R173, R32, R173 ;  /* 0x000000ad20ad723e */ /* 0x000fc600000000ff */
[----:B------:R-:W-:-:S04]  /*158c0*/  FADD.FTZ R46, R32, R3 ;  /* 0x00000003202e7221 */ /* 0x000fc80000010000 */
[----:B------:R-:W-:Y:S01]  /*158d0*/  FADD.FTZ R3, R175, R46 ;  /* 0x0000002eaf037221 */ /* 0x000fe20000010000 */
[----:B------:R-:W-:-:S03]  /*158e0*/  F2FP.F16.F32.PACK_AB R175, R42, R175 ;  /* 0x000000af2aaf723e */ /* 0x000fc600000000ff */
[----:B------:R-:W-:-:S04]  /*158f0*/  FADD.FTZ R46, R42, R3 ;  /* 0x000000032a2e7221 */ /* 0x000fc80000010000 */
        /* <DEDUP_REMOVED lines=8> */
[----:B------:R-:W4:Y:S01]  /*15980*/  MUFU.EX2 R12, R75 ;  /* 0x0000004b000c7308 */ /* 0x000f220000000800 */
[C---:B------:R-:W-:Y:S01]  /*15990*/  F2FP.F16.F32.PACK_AB R171, R8.reuse, R171 ;  /* 0x000000ab08ab723e */ /* 0x040fe200000000ff */
        /* <DEDUP_REMOVED lines=16> */
[----:B------:R-:W-:Y:S01]  /*15aa0*/  FADD.FTZ R24, R154, R15 ;  /* 0x0000000f9a187221 */ /* 0x000fe20000010000 */
[C---:B-1----:R-:W-:Y:S02]  /*15ab0*/  F2FP.F16.F32.PACK_AB R153, R26.reuse, R153 ;  /* 0x000000991a99723e */ /* 0x042fe400000000ff */
[----:B------:R-:W-:Y:S01]  /*15ac0*/  FADD.FTZ R20, R26, R3 ;  /* 0x000000031a147221 */ /* 0x000fe20000010000 */
[C---:B------:R-:W-:Y:S01]  /*15ad0*/  FADD.FTZ R24, R51.reuse, R24 ;  /* 0x0000001833187221 */ /* 0x040fe20000010000 */
[----:B------:R-:W-:-:S02]  /*15ae0*/  F2FP.F16.F32.PACK_AB R154, R51, R154 ;  /* 0x0000009a339a723e */ /* 0x000fc400000000ff */
[----:B------:R-:W-:Y:S01]  /*15af0*/  FADD.FTZ R3, R155, R20 ;  /* 0x000000149b037221 */ /* 0x000fe20000010000 */
[C---:B--2---:R-:W-:Y:S01]  /*15b00*/  F2FP.F16.F32.PACK_AB R155, R44.reuse, R155 ;  /* 0x0000009b2c9b723e */ /* 0x044fe200000000ff */
[----:B------:R-:W-:Y:S01]  /*15b10*/  IMAD.MOV.U32 R20, RZ, RZ, R192 ;  /* 0x000000ffff147224 */ /* 0x000fe200078e00c0 */
[----:B---3--:R-:W-:Y:S01]  /*15b20*/  F2FP.F16.F32.PACK_AB R163, R31, R84 ;  /* 0x000000541fa3723e */ /* 0x008fe200000000ff */
[----:B------:R-:W-:Y:S01]  /*15b30*/  FADD.FTZ R8, R44, R3 ;  /* 0x000000032c087221 */ /* 0x000fe20000010000 */
[----:B------:R-:W-:-:S03]  /*15b40*/  FADD.FTZ R3, R43, R24 ;  /* 0x000000182b037221 */ /* 0x000fc60000010000 */
[----:B------:R-:W-:Y:S01]  /*15b50*/  FADD.FTZ R15, R157, R8 ;  /* 0x000000089d0f7221 */ /* 0x000fe20000010000 */
[----:B------:R-:W-:Y:S01]  /*15b60*/  FADD.FTZ R3, R52, R3 ;  /* 0x0000000334037221 */ /* 0x000fe20000010000 */
[C---:B----4-:R-:W-:Y:S02]  /*15b70*/  F2FP.F16.F32.PACK_AB R157, R12.reuse, R157 ;  /* 0x0000009d0c9d723e */ /* 0x050fe400000000ff */
[----:B------:R-:W-:Y:S01]  /*15b80*/  FADD.FTZ R15, R12, R15 ;  /* 0x0000000f0c0f7221 */ /* 0x000fe20000010000 */
[----:B------:R-:W-:Y:S01]  /*15b90*/  FADD.FTZ R3, R56, R3 ;  /* 0x0000000338037221 */ /* 0x000fe20000010000 */
[----:B------:R-:W-:Y:S02]  /*15ba0*/  MOV R12, R11 ;  /* 0x0000000b000c7202 */ /* 0x000fe40000000f00 */
        /* <DEDUP_REMOVED lines=11> */
[----:B------:R-:W-:Y:S01]  /*15c60*/  FADD.FTZ R0, R31, R15 ;  /* 0x0000000f1f007221 */ /* 0x000fe20000010000 */
[----:B------:R-:W-:Y:S01]  /*15c70*/  MOV R15, R194 ;  /* 0x000000c2000f7202 */ /* 0x000fe20000000f00 */
[----:B0-----:R-:W-:Y:S06]  /*15c80*/  @P2 BRA `(.L_x_634) ;  /* 0xffffffd000d82947 */ /* 0x001fec000383ffff */
.L_x_623:
[----:B------:R-:W-:Y:S05]  /*15c90*/  BSYNC B0 ;  /* 0x0000000000007941 */ /* 0x000fea0003800000 */
.L_x_622:
        /* <DEDUP_REMOVED lines=67> */
.L_x_635:
[----:B------:R-:W-:Y:S02]  /*160d0*/  LEA R12, R192, R2, 0x3 ;  /* 0x00000002c00c7211 */ /* 0x000fe400078e18ff */
[----:B------:R-:W-:-:S04]  /*160e0*/  SHF.L.U32 R5, R194, 0x1f, RZ ;  /* 0x0000001fc2057819 */ /* 0x000fc800000006ff */
[----:B------:R0:W1:Y:S01]  /*160f0*/  SYNCS.PHASECHK.TRANS64.TRYWAIT P2, [R12+URZ+0x34850], R5 ;  /* 0x034850050c0075a7 */ /* 0x000062000804017f */
[----:B------:R-:W-:Y:S05]  /*16100*/  @!P0 BRA `(.L_x_636) ;  /* 0x0000000000048947 */ /* 0x000fea0003800000 */
[----:B------:R-:W-:Y:S01]  /*16110*/  BPT.TRAP 0x1 ;  /* 0x000000040000795c */ /* 0x000fe20000300000 */
.L_x_636:
[----:B------:R-:W-:Y:S01]  /*16120*/  VIADD R2, R2, 0x400 ;  /* 0x0000040002027836 */ /* 0x000fe20000000000 */
[----:B------:R-:W-:Y:S04]  /*16130*/  BSSY B0, `(.L_x_637) ;  /* 0x0000008000007945 */ /* 0x000fe80003800000 */
[----:B------:R-:W-:-:S04]  /*16140*/  SHF.R.U32.HI R2, RZ, 0x4, R2 ;  /* 0x00000004ff027819 */ /* 0x000fc80000011602 */
[----:B------:R-:W-:-:S04]  /*16150*/  LOP3.LUT R2, R2, 0x3fff, RZ, 0xc0, !PT ;  /* 0x00003fff02027812 */ /* 0x000fc800078ec0ff */
[----:B------:R-:W-:-:S04]  /*16160*/  LOP3.LUT R7, R2, 0x4000000, RZ, 0xfc, !PT ;  /* 0x0400000002077812 */ /* 0x000fc800078efcff */
[----:B------:R-:W-:Y:S01]  /*16170*/  LEA R4, R192, R7, 0xb ;  /* 0x00000007c0047211 */ /* 0x000fe200078e58ff */
[----:B-1----:R-:W-:Y:S06]  /*16180*/  @P2 BRA `(.L_x_638) ;  /* 0x0000000000082947 */ /* 0x002fec0003800000 */
[----:B------:R-:W1:Y:S02]  /*16190*/  SYNCS.PHASECHK.TRANS64.TRYWAIT P0, [R12+URZ+0x34850], R5 ;  /* 0x034850050c0075a7 */ /* 0x000e64000800017f */
[----:B-1----:R-:W-:Y:S05]  /*161a0*/  @!P0 BRA `(.L_x_639) ;  /* 0x0000008800d48947 */ /* 0x002fea0003800000 */
.L_x_638:
[----:B------:R-:W-:Y:S05]  /*161b0*/  BSYNC B0 ;  /* 0x0000000000007941 */ /* 0x000fea0003800000 */
.L_x_637:
[----:B01----:R-:W-:Y:S01]  /*161c0*/  IMAD.MOV.U32 R5, RZ, RZ, 0x40000040 ;  /* 0x40000040ff057424 */ /* 0x003fe200078e00ff */
[C---:B------:R-:W-:Y:S01]  /*161d0*/  R2UR UR6, R4.reuse ;  /* 0x00000000040672ca */ /* 0x040fe200000e0000 */
[----:B------:R-:W-:Y:S01]  /*161e0*/  WARPGROUP.ARRIVE ;  /* 0x00000000000079c5 */ /* 0x000fe20000000000 */
[----:B------:R-:W-:Y:S01]  /*161f0*/  IMAD.MOV.U32 R7, RZ, RZ, 0x40000040 ;  /* 0x40000040ff077424 */ /* 0x000fe200078e00ff */
[----:B------:R-:W-:Y:S01]  /*16200*/  IADD3 R6, R4, 0x80, RZ ;  /* 0x0000008004067810 */ /* 0x000fe20007ffe0ff */
[----:B------:R-:W0:Y:S01]  /*16210*/  SHFL.BFLY PT, R2, R3, 0x2, 0x1f ;  /* 0x0c401f0003027f89 */ /* 0x000e2200000e0000 */
[----:B------:R-:W-:Y:S01]  /*16220*/  R2UR UR7, R5 ;  /* 0x00000000050772ca */ /* 0x000fe200000e0000 */
[----:B------:R-:W-:Y:S01]  /*16230*/  IMAD.MOV.U32 R5, RZ, RZ, 0x40000040 ;  /* 0x40000040ff057424 */ /* 0x000fe200078e00ff */
[----:B------:R-:W-:Y:S01]  /*16240*/  IADD3 R192, R192, 0x1, RZ ;  /* 0x00000001c0c07810 */ /* 0x000fe20007ffe0ff */
[----:B------:R-:W-:Y:S01]  /*16250*/  @!P1 VIADD R12, R12, 0x34860 ;  /* 0x000348600c0c9836 */ /* 0x000fe20000000000 */
[----:B------:R-:W-:-:S02]  /*16260*/  IADD3 R203, R203, 0x1, RZ ;  /* 0x00000001cbcb7810 */ /* 0x000fc40007ffe0ff */
[C---:B------:R-:W-:Y:S02]  /*16270*/  ISETP.NE.AND P0, PT, R192.reuse, 0x2, PT ;  /* 0x00000002c000780c */ /* 0x040fe40003f05270 */
[----:B------:R-:W-:Y:S02]  /*16280*/  @!P1 PRMT R12, RZ, 0x654, R12 ;  /* 0x00000654ff0c9816 */ /* 0x000fe4000000000c */
[----:B------:R-:W-:-:S03]  /*16290*/  SEL R192, R192, RZ, P0 ;  /* 0x000000ffc0c07207 */ /* 0x000fc60000000000 */
[----:B------:R-:W-:Y:S01]  /*162a0*/  HGMMA.64x128x16.F32 R24, R180, gdesc[UR4].tnspB, R24, gsb0 ;  /* 0x41e00004b4187df0 */ /* 0x000fe20008000818 */
[----:B------:R-:W-:Y:S02]  /*162b0*/  R2UR UR6, R6 ;  /* 0x00000000060672ca */ /* 0x000fe400000e0000 */
[----:B------:R-:W-:Y:S01]  /*162c0*/  R2UR UR7, R7 ;  /* 0x00000000070772ca */ /* 0x000fe200000e0000 */
[----:B------:R-:W-:Y:S01]  /*162d0*/  IMAD.MOV.U32 R7, RZ, RZ, 0x40000040 ;  /* 0x40000040ff077424 */ /* 0x000fe200078e00ff */
[----:B------:R-:W-:Y:S01]  /*162e0*/  IADD3 R6, R4, 0x100, RZ ;  /* 0x0000010004067810 */ /* 0x000fe20007ffe0ff */
[----:B0-----:R-:W-:Y:S01]  /*162f0*/  FADD.FTZ R2, R2, R3 ;  /* 0x0000000302027221 */ /* 0x001fe20000010000 */
[----:B------:R-:W-:-:S04]  /*16300*/  SEL R3, RZ, 0x1, P0 ;  /* 0x00000001ff037807 */ /* 0x000fc80000000000 */
[----:B------:R-:W-:Y:S01]  /*16310*/  LOP3.LUT R194, R194, R3, RZ, 0x3c, !PT ;  /* 0x00000003c2c27212 */ /* 0x000fe200078e3cff */
[----:B------:R-:W-:Y:S01]  /*16320*/  IMAD.MOV.U32 R3, RZ, RZ, -0x800000 ;  /* 0xff800000ff037424 */ /* 0x000fe200078e00ff */
[----:B------:R-:W-:Y:S02]  /*16330*/  WARPGROUP.DEPBAR.LE gsb0, 0x0 ;  /* 0x00008000000079c5 */ /* 0x000fe40000010000 */
[----:B------:R-:W-:-:S06]  /*16340*/  WARPGROUP.ARRIVE ;  /* 0x00000000000079c5 */ /* 0x000fcc0000000000 */
        /* <DEDUP_REMOVED lines=25> */
[C---:B------:R-:W-:Y:S02]  /*164e0*/  IADD3 R6, R4.reuse, 0x300, RZ ;  /* 0x0000030004067810 */ /* 0x040fe40007ffe0ff */
[----:B------:R-:W-:Y:S01]  /*164f0*/  IADD3 R4, R4, 0x380, RZ ;  /* 0x0000038004047810 */ /* 0x000fe20007ffe0ff */
[----:B------:R-:W-:Y:S02]  /*16500*/  WARPGROUP.DEPBAR.LE gsb0, 0x0 ;  /* 0x00008000000079c5 */ /* 0x000fe40000010000 */
[----:B------:R-:W-:-:S06]  /*16510*/  WARPGROUP.ARRIVE ;  /* 0x00000000000079c5 */ /* 0x000fcc0000000000 */
[----:B------:R-:W-:Y:S01]  /*16520*/  HGMMA.64x128x16.F32 R24, R152, gdesc[UR4].tnspB, R24, gsb0 ;  /* 0x41e0000498187df0 */ /* 0x000fe20008000818 */
[----:B------:R-:W-:Y:S02]  /*16530*/  R2UR UR6, R6 ;  /* 0x00000000060672ca */ /* 0x000fe400000e0000 */
[----:B------:R-:W-:Y:S01]  /*16540*/  R2UR UR7, R7 ;  /* 0x00000000070772ca */ /* 0x000fe200000e0000 */
[----:B------:R-:W-:Y:S02]  /*16550*/  WARPGROUP.DEPBAR.LE gsb0, 0x0 ;  /* 0x00008000000079c5 */ /* 0x000fe40000010000 */
[----:B------:R-:W-:-:S10]  /*16560*/  WARPGROUP.ARRIVE ;  /* 0x00000000000079c5 */ /* 0x000fd40000000000 */
[----:B------:R-:W-:Y:S01]  /*16570*/  HGMMA.64x128x16.F32 R24, R156, gdesc[UR4].tnspB, R24, gsb0 ;  /* 0x41e000049c187df0 */ /* 0x000fe20008000818 */
[----:B------:R-:W-:Y:S02]  /*16580*/  R2UR UR6, R4 ;  /* 0x00000000040672ca */ /* 0x000fe400000e0000 */
[----:B------:R-:W-:Y:S02]  /*16590*/  R2UR UR7, R5 ;  /* 0x00000000050772ca */ /* 0x000fe400000e0000 */
[----:B------:R-:W0:Y:S02]  /*165a0*/  SHFL.BFLY PT, R5, R0, 0x2, 0x1f ;  /* 0x0c401f0000057f89 */ /* 0x000e2400000e0000 */
[----:B0-----:R-:W-:Y:S01]  /*165b0*/  FADD.FTZ R4, R5, R0 ;  /* 0x0000000005047221 */ /* 0x001fe20000010000 */
[----:B------:R-:W-:Y:S01]  /*165c0*/  MOV R0, 0xff800000 ;  /* 0xff80000000007802 */ /* 0x000fe20000000f00 */
[----:B------:R-:W0:Y:S04]  /*165d0*/  SHFL.BFLY PT, R5, R2, 0x1, 0x1f ;  /* 0x0c201f0002057f89 */ /* 0x000e2800000e0000 */
[----:B------:R-:W1:Y:S01]  /*165e0*/  SHFL.BFLY PT, R7, R4, 0x1, 0x1f ;  /* 0x0c201f0004077f89 */ /* 0x000e6200000e0000 */
[----:B0-----:R-:W-:Y:S01]  /*165f0*/  FADD.FTZ R13, R2, R5 ;  /* 0x00000005020d7221 */ /* 0x001fe20000010000 */
[----:B-1----:R-:W-:-:S04]  /*16600*/  FADD.FTZ R14, R4, R7 ;  /* 0x00000007040e7221 */ /* 0x002fc80000010000 */
[----:B------:R-:W-:Y:S02]  /*16610*/  FSETP.NE.FTZ.AND P2, PT, R13, RZ, PT ;  /* 0x000000ff0d00720b */ /* 0x000fe40003f55000 */
[----:B------:R-:W-:Y:S02]  /*16620*/  CS2R R4, SRZ ;  /* 0x0000000000047805 */ /* 0x000fe4000001ff00 */
[----:B------:R-:W-:-:S09]  /*16630*/  FSETP.NE.FTZ.AND P3, PT, R14, RZ, PT ;  /* 0x000000ff0e00720b */ /* 0x000fd20003f75000 */
[----:B------:R-:W0:Y:S01]  /*16640*/  @P2 MUFU.LG2 R6, R13 ;  /* 0x0000000d00062308 */ /* 0x000e220000000c00 */
[----:B------:R-:W-:-:S03]  /*16650*/  @P2 FMUL.FTZ R2, R10, 0.69314718246459960938 ;  /* 0x3f3172180a022820 */ /* 0x000fc60000410000 */
[----:B------:R-:W-:-:S04]  /*16660*/  @P3 FMUL.FTZ R15, R10, 0.69314718246459960938 ;  /* 0x3f3172180a0f3820 */ /* 0x000fc80000410000 */
[----:B------:R-:W1:Y:S08]  /*16670*/  @P3 MUFU.LG2 R8, R14 ;  /* 0x0000000e00083308 */ /* 0x000e700000000c00 */
[----:B------:R-:W2:Y:S01]  /*16680*/  @P3 MUFU.RCP R4, R14 ;  /* 0x0000000e00043308 */ /* 0x000ea20000001000 */
[----:B0-----:R-:W-:-:S04]  /*16690*/  @P2 FMUL.FTZ R7, R6, 0.69314718246459960938 ;  /* 0x3f31721806072820 */ /* 0x001fc80000410000 */
[----:B------:R-:W-:-:S03]  /*166a0*/  @P2 FFMA.FTZ R0, R2, R9, R7 ;  /* 0x0000000902002223 */ /* 0x000fc60000010007 */
[----:B------:R-:W0:Y:S01]  /*166b0*/  @P2 MUFU.RCP R5, R13 ;  /* 0x0000000d00052308 */ /* 0x000e220000001000 */
[----:B-1----:R-:W-:-:S04]  /*166c0*/  @P3 FMUL.FTZ R8, R8, 0.69314718246459960938 ;  /* 0x3f31721808083820 */ /* 0x002fc80000410000 */
[----:B------:R-:W-:Y:S01]  /*166d0*/  @P3 FFMA.FTZ R3, R15, R11, R8 ;  /* 0x0000000b0f033223 */ /* 0x000fe20000010008 */
[----:B------:R-:W-:Y:S02]  /*166e0*/  WARPGROUP.DEPBAR.LE gsb0, 0x0 ;  /* 0x00008000000079c5 */ /* 0x000fe40000010000 */
[----:B------:R-:W-:-:S06]  /*166f0*/  WARPGROUP.ARRIVE ;  /* 0x00000000000079c5 */ /* 0x000fcc0000000000 */
[----:B------:R-:W-:Y:S03]  /*16700*/  HGMMA.64x128x16.F32 R24, R160, gdesc[UR4].tnspB, R24, gsb0 ;  /* 0x41e00004a0187df0 */ /* 0x000fe60008000818 */
[----:B------:R-:W-:Y:S02]  /*16710*/  WARPGROUP.DEPBAR.LE gsb0, 0x0 ;  /* 0x00008000000079c5 */ /* 0x000fe40000010000 */
[-C--:B--2---:R-:W-:Y:S01]  /*16720*/  FMUL.FTZ R95, R26, R4.reuse ;  /* 0x000000041a5f7220 */ /* 0x084fe20000410000 */
[-C--:B------:R-:W-:Y:S01]  /*16730*/  FMUL.FTZ R93, R30, R4.reuse ;  /* 0x000000041e5d7220 */ /* 0x080fe20000410000 */
[----:B------:R1:W-:Y:S01]  /*16740*/  @!P1 SYNCS.ARRIVE.TRANS64.RED.A1T0 RZ, [R12+URZ], RZ ;  /* 0x000000ff0cff99a7 */ /* 0x0003e2000810043f */
        /* <DEDUP_REMOVED lines=34> */
[----:B------:R-:W-:Y:S01]  /*16970*/  PLOP3.LUT P1, PT, PT, PT, PT, 0x8, 0x0 ;  /* 0x000000000000781c */ /* 0x000fe20003f2e170 */
        /* <DEDUP_REMOVED lines=27> */
[----:B-1----:R-:W-:-:S07]  /*16b30*/  FMUL.FTZ R87, R87, R4 ;  /* 0x0000000457577220 */ /* 0x002fce0000410000 */
.L_x_559:
[----:B------:R-:W0:Y:S08]  /*16b40*/  S2UR UR5, SR_CgaCtaId ;  /* 0x00000000000579c3 */ /* 0x000e300000008800 */
[----:B------:R-:W-:Y:S06]  /*16b50*/  BAR.SYNC.DEFER_BLOCKING 0x5, 0x120 ;  /* 0x0144800000007b1d */ /* 0x000fec0000010000 */
[----:B------:R-:W-:Y:S01]  /*16b60*/  UMOV UR4, 0x400 ;  /* 0x0000040000047882 */ /* 0x000fe20000000000 */
[----:B------:R-:W-:Y:S01]  /*16b70*/  BSSY B0, `(.L_x_640) ;  /* 0x00001d6000007945 */ /* 0x000fe20003800000 */
[----:B0-----:R-:W-:-:S06]  /*16b80*/  ULEA UR4, UR5, UR4, 0x18 ;  /* 0x0000000405047291 */ /* 0x001fcc000f8ec03f */
[----:B------:R-:W-:-:S05]  /*16b90*/  IMAD.U32 R2, RZ, RZ, UR4 ;  /* 0x00000004ff027e24 */ /* 0x000fca000f8e00ff */
[----:B------:R0:W1:Y:S01]  /*16ba0*/  LDS.128 R148, [R2+0x348d0] ;  /* 0x0348d00002947984 */ /* 0x0000620000000c00 */
[----:B------:R-:W-:Y:S06]  /*16bb0*/  BAR.ARV 0x4, 0x120 ;  /* 0x0104800000007b1d */ /* 0x000fec0000002000 */
[----:B------:R-:W-:Y:S05]  /*16bc0*/  @P1 BRA `(.L_x_641) ;  /* 0x0000001000c41947 */ /* 0x000fea0003800000 */
[----:B------:R-:W2:Y:S01]  /*16bd0*/  S2R R5, SR_SWINHI ;  /* 0x0000000000057919 */ /* 0x000ea20000002f00 */
[----:B------:R-:W-:Y:S01]  /*16be0*/  F2FP.F16.F32.PACK_AB R10, R11, R10 ;  /* 0x0000000a0b0a723e */ /* 0x000fe200000000ff */
[----:B------:R-:W-:Y:S01]  /*16bf0*/  ULDC.64 UR4, c[0x0][0xbd8] ;  /* 0x0002f60000047ab9 */ /* 0x000fe20000000a00 */
[----:B------:R-:W-:Y:S02]  /*16c00*/  F2FP.F16.F32.PACK_AB R11, R26, R93 ;  /* 0x0000005d1a0b723e */ /* 0x000fe400000000ff */
[----:B------:R-:W-:Y:S02]  /*16c10*/  F2FP.F16.F32.PACK_AB R31, R31, R70 ;  /* 0x000000461f1f723e */ /* 0x000fe400000000ff */
[----:B------:R-:W-:Y:S02]  /*16c20*/  F2FP.F16.F32.PACK_AB R32, R73, R32 ;  /* 0x000000204920723e */ /* 0x000fe400000000ff */
[----:B------:R-:W-:Y:S02]  /*16c30*/  F2FP.F16.F32.PACK_AB R35, R35, R78 ;  /* 0x0000004e2323723e */ /* 0x000fe400000000ff */
[----:B------:R-:W-:-:S02]  /*16c40*/  MOV R20, R2 ;  /* 0x0000000200147202 */ /* 0x000fc40000000f00 */
[----:B--2---:R-:W-:-:S03]  /*16c50*/  MOV R21, R5 ;  /* 0x0000000500157202 */ /* 0x004fc60000000f00 */
[----:B------:R-:W-:-:S03]  /*16c60*/  IMAD.WIDE R8, R222, 0x2, R20 ;  /* 0x00000002de087825 */ /* 0x000fc600078e0214 */
[C---:B------:R-:W-:Y:S02]  /*16c70*/  LOP3.LUT R15, R8.reuse, 0x380, RZ, 0xc0, !PT ;  /* 0x00000380080f7812 */ /* 0x040fe400078ec0ff */
[C---:B------:R-:W-:Y:S02]  /*16c80*/  IADD3 R71, P6, R8.reuse, 0x20, RZ ;  /* 0x0000002008477810 */ /* 0x040fe40007fde0ff */
[----:B------:R-:W-:Y:S02]  /*16c90*/  SHF.R.U64 R15, R15, 0x3, RZ ;  /* 0x000000030f0f7819 */ /* 0x000fe400000012ff */
[C---:B------:R-:W-:Y:S02]  /*16ca0*/  IADD3 R79, P5, R8.reuse, 0x40, RZ ;  /* 0x00000040084f7810 */ /* 0x040fe40007fbe0ff */
[C---:B------:R-:W-:Y:S02]  /*16cb0*/  IADD3 R97, P4, R8.reuse, 0x60, RZ ;  /* 0x0000006008617810 */ /* 0x040fe40007f9e0ff */
[C---:B------:R-:W-:Y:S01]  /*16cc0*/  IADD3 R99, P3, R8.reuse, 0x4000, RZ ;  /* 0x0000400008637810 */ /* 0x040fe20007f7e0ff */
[----:B------:R-:W-:Y:S01]  /*16cd0*/  IMAD.X R7, RZ, RZ, R9, P5 ;  /* 0x000000ffff077224 */ /* 0x000fe200028e0609 */
[----:B------:R-:W-:-:S02]  /*16ce0*/  IADD3 R101, P2, R8, 0x4020, RZ ;  /* 0x0000402008657810 */ /* 0x000fc40007f5e0ff */
[C---:B------:R-:W-:Y:S02]  /*16cf0*/  IADD3 R103, P1, R8.reuse, 0x4040, RZ ;  /* 0x0000404008677810 */ /* 0x040fe40007f3e0ff */
[----:B------:R-:W-:Y:S02]  /*16d00*/  IADD3 R105, P0, R8, 0x4060, RZ ;  /* 0x0000406008697810 */ /* 0x000fe40007f1e0ff */
[----:B------:R-:W-:Y:S01]  /*16d10*/  LOP3.LUT R8, R15, R8, RZ, 0x3c, !PT ;  /* 0x000000080f087212 */ /* 0x000fe200078e3cff */
[--C-:B------:R-:W-:Y:S01]  /*16d20*/  IMAD.X R15, RZ, RZ, R9.reuse, P3 ;  /* 0x000000ffff0f7224 */ /* 0x100fe200018e0609 */
[-C--:B------:R-:W-:Y:S01]  /*16d30*/  IADD3.X R5, RZ, R9.reuse, RZ, P6, !PT ;  /* 0x00000009ff057210 */ /* 0x080fe200037fe4ff */
[----:B------:R-:W-:Y:S01]  /*16d40*/  IMAD.X R27, RZ, RZ, R9, P1 ;  /* 0x000000ffff1b7224 */ /* 0x000fe200008e0609 */
[-C--:B------:R-:W-:Y:S02]  /*16d50*/  IADD3.X R13, RZ, R9.reuse, RZ, P4, !PT ;  /* 0x00000009ff0d7210 */ /* 0x080fe400027fe4ff */
[----:B------:R-:W-:-:S02]  /*16d60*/  IADD3.X R25, RZ, R9, RZ, P2, !PT ;  /* 0x00000009ff197210 */ /* 0x000fc400017fe4ff */
[-C--:B------:R-:W-:Y:S02]  /*16d70*/  IADD3.X R29, RZ, R9.reuse, RZ, P0, !PT ;  /* 0x00000009ff1d7210 */ /* 0x080fe400007fe4ff */
[----:B------:R-:W-:Y:S02]  /*16d80*/  LOP3.LUT R4, R71, 0x380, RZ, 0xc0, !PT ;  /* 0x0000038047047812 */ /* 0x000fe400078ec0ff */
[----:B------:R-:W-:Y:S02]  /*16d90*/  LOP3.LUT R6, R79, 0x380, RZ, 0xc0, !PT ;  /* 0x000003804f067812 */ /* 0x000fe400078ec0ff */
[----:B------:R-:W-:Y:S02]  /*16da0*/  MOV R92, R8 ;  /* 0x00000008005c7202 */ /* 0x000fe40000000f00 */
[----:B------:R-:W-:Y:S02]  /*16db0*/  F2FP.F16.F32.PACK_AB R9, R28, R95 ;  /* 0x0000005f1c09723e */ /* 0x000fe400000000ff */
[----:B------:R-:W-:-:S02]  /*16dc0*/  LOP3.LUT R28, R103, 0x380, RZ, 0xc0, !PT ;  /* 0x00000380671c7812 */ /* 0x000fc400078ec0ff */
[----:B------:R-:W-:Y:S02]  /*16dd0*/  LOP3.LUT R34, R105, 0x380, RZ, 0xc0, !PT ;  /* 0x0000038069227812 */ /* 0x000fe400078ec0ff */
[----:B------:R-:W-:Y:S02]  /*16de0*/  SHF.R.U64 R4, R4, 0x3, RZ ;  /* 0x0000000304047819 */ /* 0x000fe400000012ff */
[----:B------:R-:W-:Y:S02]  /*16df0*/  SHF.R.U64 R6, R6, 0x3, RZ ;  /* 0x0000000306067819 */ /* 0x000fe400000012ff */
[----:B------:R-:W-:Y:S02]  /*16e00*/  LOP3.LUT R12, R97, 0x380, RZ, 0xc0, !PT ;  /* 0x00000380610c7812 */ /* 0x000fe400078ec0ff */
[----:B------:R-:W-:Y:S02]  /*16e10*/  LOP3.LUT R14, R99, 0x380, RZ, 0xc0, !PT ;  /* 0x00000380630e7812 */ /* 0x000fe400078ec0ff */
[----:B------:R-:W-:Y:S01]  /*16e20*/  F2FP.F16.F32.PACK_AB R8, R89, R24 ;  /* 0x000000185908723e */ /* 0x000fe200000000ff */
[----:B------:R-:W-:Y:S01]  /*16e30*/  BAR.SYNC.DEFER_BLOCKING 0x1, 0x100 ;  /* 0x0044000000007b1d */ /* 0x000fe20000010000 */
[----:B------:R-:W-:-:S02]  /*16e40*/  SHF.R.U64 R28, R28, 0x3, RZ ;  /* 0x000000031c1c7819 */ /* 0x000fc400000012ff */
[----:B------:R-:W-:Y:S02]  /*16e50*/  LOP3.LUT R24, R101, 0x380, RZ, 0xc0, !PT ;  /* 0x0000038065187812 */ /* 0x000fe400078ec0ff */
[----:B------:R-:W-:Y:S02]  /*16e60*/  SHF.R.U64 R34, R34, 0x3, RZ ;  /* 0x0000000322227819 */ /* 0x000fe400000012ff */
[----:B------:R-:W-:Y:S02]  /*16e70*/  LOP3.LUT R4, R4, R71, RZ, 0x3c, !PT ;  /* 0x0000004704047212 */ /* 0x000fe400078e3cff */
[----:B------:R-:W-:Y:S02]  /*16e80*/  LOP3.LUT R6, R6, R79, RZ, 0x3c, !PT ;  /* 0x0000004f06067212 */ /* 0x000fe400078e3cff */
[----:B------:R-:W-:Y:S02]  /*16e90*/  SHF.R.U64 R12, R12, 0x3, RZ ;  /* 0x000000030c0c7819 */ /* 0x000fe400000012ff */
[----:B------:R-:W-:-:S02]  /*16ea0*/  SHF.R.U64 R14, R14, 0x3, RZ ;  /* 0x000000030e0e7819 */ /* 0x000fc400000012ff */
[----:B------:R-:W-:Y:S02]  /*16eb0*/  LOP3.LUT R26, R28, R103, RZ, 0x3c, !PT ;  /* 0x000000671c1a7212 */ /* 0x000fe400078e3cff */
[----:B------:R-:W-:Y:S02]  /*16ec0*/  SHF.R.U64 R24, R24, 0x3, RZ ;  /* 0x0000000318187819 */ /* 0x000fe400000012ff */
[----:B------:R-:W-:Y:S02]  /*16ed0*/  LOP3.LUT R28, R34, R105, RZ, 0x3c, !PT ;  /* 0x00000069221c7212 */ /* 0x000fe400078e3cff */
[----:B------:R-:W-:Y:S02]  /*16ee0*/  MOV R90, R4 ;  /* 0x00000004005a7202 */ /* 0x000fe40000000f00 */
[----:B------:R-:W-:Y:S01]  /*16ef0*/  MOV R34, R6 ;  /* 0x0000000600227202 */ /* 0x000fe20000000f00 */
[----:B------:R2:W-:Y:S01]  /*16f00*/  STSM.16.M88.4 [R92], R8 ;  /* 0x000000085c007844 */ /* 0x0005e20000000200 */
[----:B------:R-:W-:-:S02]  /*16f10*/  F2FP.F16.F32.PACK_AB R4, R33, R88 ;  /* 0x000000582104723e */ /* 0x000fc400000000ff */
[----:B------:R-:W-:Y:S02]  /*16f20*/  F2FP.F16.F32.PACK_AB R5, R30, R91 ;  /* 0x0000005b1e05723e */ /* 0x000fe400000000ff */
[----:B------:R-:W-:Y:S02]  /*16f30*/  F2FP.F16.F32.PACK_AB R6, R37, R36 ;  /* 0x000000242506723e */ /* 0x000fe400000000ff */
[----:B------:R-:W-:Y:S02]  /*16f40*/  F2FP.F16.F32.PACK_AB R7, R39, R38 ;  /* 0x000000262707723e */ /* 0x000fe400000000ff */
[----:B------:R-:W-:Y:S02]  /*16f50*/  LOP3.LUT R12, R12, R97, RZ, 0x3c, !PT ;  /* 0x000000610c0c7212 */ /* 0x000fe400078e3cff */
[----:B------:R-:W-:Y:S01]  /*16f60*/  LOP3.LUT R14, R14, R99, RZ, 0x3c, !PT ;  /* 0x000000630e0e7212 */ /* 0x000fe200078e3cff */
[----:B------:R-:W-:Y:S01]  /*16f70*/  STSM.16.M88.4 [R90], R4 ;  /* 0x000000045a007844 */ /* 0x000fe20000000200 */
[----:B------:R-:W-:-:S02]  /*16f80*/  LOP3.LUT R24, R24, R101, RZ, 0x3c, !PT ;  /* 0x0000006518187212 */ /* 0x000fc400078e3cff */
[----:B------:R-:W-:Y:S02]  /*16f90*/  MOV R89, R12 ;  /* 0x0000000c00597202 */ /* 0x000fe40000000f00 */
[----:B--2---:R-:W-:Y:S02]  /*16fa0*/  F2FP.F16.F32.PACK_AB R8, R41, R40 ;  /* 0x000000282908723e */ /* 0x004fe400000000ff */
[----:B------:R-:W-:Y:S02]  /*16fb0*/  F2FP.F16.F32.PACK_AB R9, R43, R42 ;  /* 0x0000002a2b09723e */ /* 0x000fe400000000ff */
[----:B------:R-:W-:Y:S02]  /*16fc0*/  F2FP.F16.F32.PACK_AB R10, R45, R44 ;  /* 0x0000002c2d0a723e */ /* 0x000fe400000000ff */
[----:B------:R-:W-:Y:S02]  /*16fd0*/  F2FP.F16.F32.PACK_AB R11, R47, R46 ;  /* 0x0000002e2f0b723e */ /* 0x000fe400000000ff */
[----:B------:R-:W-:-:S02]  /*16fe0*/  MOV R79, R14 ;  /* 0x0000000e004f7202 */ /* 0x000fc40000000f00 */
[----:B------:R-:W-:Y:S01]  /*16ff0*/  MOV R72, R24 ;  /* 0x0000001800487202 */ /* 0x000fe20000000f00 */
[----:B------:R2:W-:Y:S01]  /*17000*/  STSM.16.M88.4 [R34], R8 ;  /* 0x0000000822007844 */ /* 0x0005e20000000200 */
[----:B------:R-:W-:Y:S02]  /*17010*/  MOV R71, R26 ;  /* 0x0000001a00477202 */ /* 0x000fe40000000f00 */
[----:B------:R-:W-:Y:S02]  /*17020*/  F2FP.F16.F32.PACK_AB R12, R49, R48 ;  /* 0x00000030310c723e */ /* 0x000fe400000000ff */
[----:B------:R-:W-:Y:S01]  /*17030*/  F2FP.F16.F32.PACK_AB R13, R51, R50 ;  /* 0x00000032330d723e */ /* 0x000fe200000000ff */
[----:B------:R-:W-:Y:S01]  /*17040*/  IMAD.MOV.U32 R51, RZ, RZ, RZ ;  /* 0x000000ffff337224 */ /* 0x000fe200078e00ff */
[----:B------:R-:W-:Y:S02]  /*17050*/  F2FP.F16.F32.PACK_AB R14, R53, R52 ;  /* 0x00000034350e723e */ /* 0x000fe400000000ff */
[----:B------:R-:W-:-:S02]  /*17060*/  F2FP.F16.F32.PACK_AB R15, R55, R54 ;  /* 0x00000036370f723e */ /* 0x000fc400000000ff */
[----:B------:R-:W-:Y:S02]  /*17070*/  F2FP.F16.F32.PACK_AB R24, R57, R56 ;  /* 0x000000383918723e */ /* 0x000fe400000000ff */
[----:B------:R-:W-:Y:S01]  /*17080*/  F2FP.F16.F32.PACK_AB R25, R59, R58 ;  /* 0x0000003a3b19723e */ /* 0x000fe200000000ff */
[----:B------:R3:W-:Y:S01]  /*17090*/  STSM.16.M88.4 [R89], R12 ;  /* 0x0000000c59007844 */ /* 0x0007e20000000200 */
[----:B------:R-:W-:Y:S02]  /*170a0*/  F2FP.F16.F32.PACK_AB R26, R61, R60 ;  /* 0x0000003c3d1a723e */ /* 0x000fe400000000ff */
[----:B------:R-:W-:Y:S02]  /*170b0*/  F2FP.F16.F32.PACK_AB R27, R63, R62 ;  /* 0x0000003e3f1b723e */ /* 0x000fe400000000ff */
[----:B------:R-:W-:Y:S02]  /*170c0*/  MOV R36, R28 ;  /* 0x0000001c00247202 */ /* 0x000fe40000000f00 */
[----:B------:R-:W-:Y:S01]  /*170d0*/  ISETP.NE.U32.AND P0, PT, RZ, UR4, PT ;  /* 0x00000004ff007c0c */ /* 0x000fe2000bf05070 */
[----:B------:R-:W-:Y:S01]  /*170e0*/  STSM.16.M88.4 [R79], R24 ;  /* 0x000000184f007844 */ /* 0x000fe20000000200 */
[----:B--2---:R-:W-:-:S02]  /*170f0*/  IADD3 R10, P1, R199, UR4, RZ ;  /* 0x00000004c70a7c10 */ /* 0x004fc4000ff3e0ff */
[----:B------:R-:W-:Y:S02]  /*17100*/  F2FP.F16.F32.PACK_AB R28, R65, R64 ;  /* 0x00000040411c723e */ /* 0x000fe400000000ff */
[----:B------:R-:W-:Y:S02]  /*17110*/  F2FP.F16.F32.PACK_AB R29, R67, R66 ;  /* 0x00000042431d723e */ /* 0x000fe400000000ff */
[----:B------:R-:W-:Y:S02]  /*17120*/  F2FP.F16.F32.PACK_AB R30, R69, R68 ;  /* 0x00000044451e723e */ /* 0x000fe400000000ff */
[----:B------:R-:W-:Y:S02]  /*17130*/  F2FP.F16.F32.PACK_AB R33, R75, R74 ;  /* 0x0000004a4b21723e */ /* 0x000fe400000000ff */
[----:B------:R-:W-:Y:S01]  /*17140*/  F2FP.F16.F32.PACK_AB R34, R77, R76 ;  /* 0x0000004c4d22723e */ /* 0x000fe200000000ff */
[----:B------:R-:W-:Y:S01]  /*17150*/  STSM.16.M88.4 [R72], R28 ;  /* 0x0000001c48007844 */ /* 0x000fe20000000200 */
[----:B------:R-:W-:-:S02]  /*17160*/  F2FP.F16.F32.PACK_AB R4, R81, R80 ;  /* 0x000000505104723e */ /* 0x000fc400000000ff */
[----:B------:R-:W-:Y:S01]  /*17170*/  F2FP.F16.F32.PACK_AB R5, R83, R82 ;  /* 0x000000525305723e */ /* 0x000fe200000000ff */
[----:B------:R-:W-:Y:S01]  /*17180*/  STSM.16.M88.4 [R71], R32 ;  /* 0x0000002047007844 */ /* 0x000fe20000000200 */
[----:B------:R-:W-:Y:S02]  /*17190*/  F2FP.F16.F32.PACK_AB R6, R85, R84 ;  /* 0x000000545506723e */ /* 0x000fe400000000ff */
[----:B------:R-:W-:Y:S02]  /*171a0*/  F2FP.F16.F32.PACK_AB R7, R87, R86 ;  /* 0x000000565707723e */ /* 0x000fe400000000ff */
[----:B------:R-:W-:Y:S02]  /*171b0*/  ISETP.NE.AND.EX P0, PT, RZ, UR5, PT, P0 ;  /* 0x00000005ff007c0c */ /* 0x000fe4000bf05300 */
[----:B------:R-:W-:Y:S01]  /*171c0*/  IADD3.X R11, R200, UR5, RZ, P1, !PT ;  /* 0x00000005c80b7c10 */ /* 0x000fe20008ffe4ff */
[----:B------:R-:W-:Y:S01]  /*171d0*/  ULDC.64 UR4, c[0x0][0xbe0] ;  /* 0x0002f80000047ab9 */ /* 0x000fe20000000a00 */
[----:B------:R2:W-:Y:S01]  /*171e0*/  STSM.16.M88.4 [R36], R4 ;  /* 0x0000000424007844 */ /* 0x0005e20000000200 */
[----:B------:R-:W-:Y:S01]  /*171f0*/  BAR.SYNC.DEFER_BLOCKING 0x1, 0x100 ;  /* 0x0044000000007b1d */ /* 0x000fe20000010000 */
[----:B------:R-:W-:-:S04]  /*17200*/  ISETP.NE.U32.AND P1, PT, RZ, UR4, PT ;  /* 0x00000004ff007c0c */ /* 0x000fc8000bf25070 */
[----:B------:R-:W-:-:S13]  /*17210*/  ISETP.NE.AND.EX P1, PT, RZ, UR5, PT, P1 ;  /* 0x00000005ff007c0c */ /* 0x000fda000bf25310 */
[----:B------:R-:W-:Y:S01]  /*17220*/  @P1 IADD3 R8, P2, R199, UR4, RZ ;  /* 0x00000004c7081c10 */ /* 0x000fe2000ff5e0ff */
[----:B------:R-:W-:Y:S02]  /*17230*/  ULDC UR4, c[0x0][0xa88] ;  /* 0x0002a20000047ab9 */ /* 0x000fe40000000800 */
[----:B------:R-:W-:Y:S01]  /*17240*/  IMAD.U32 R49, RZ, RZ, UR4 ;  /* 0x00000004ff317e24 */ /* 0x000fe2000f8e00ff */
[----:B------:R-:W-:Y:S01]  /*17250*/  @P1 IADD3.X R9, R200, UR5, RZ, P2, !PT ;  /* 0x00000005c8091c10 */ /* 0x000fe200097fe4ff */
[----:B------:R4:W5:Y:S01]  /*17260*/  @P0 LDG.E R51, desc[UR36][R10.64] ;  /* 0x000000240a330981 */ /* 0x000962000c1e1900 */
[----:B---3--:R-:W-:-:S03]  /*17270*/  LEA R13, R196, R195, 0x6 ;  /* 0x000000c3c40d7211 */ /* 0x008fc600078e30ff */
[----:B------:R4:W5:Y:S02]  /*17280*/  @P1 LDG.E R49, desc[UR36][R8.64] ;  /* 0x0000002408311981 */ /* 0x000964000c1e1900 */
[----:B--2---:R-:W-:Y:S01]  /*17290*/  IMAD.WIDE R4, R13, 0x2, R20 ;  /* 0x000000020d047825 */ /* 0x004fe200078e0214 */
[----:B------:R-:W-:Y:S06]  /*172a0*/  @P1 BRA `(.L_x_642) ;  /* 0x0000000000101947 */ /* 0x000fec0003800000 */
[----:B------:R-:W-:Y:S05]  /*172b0*/  @!P0 BRA `(.L_x_642) ;  /* 0x00000000000c8947 */ /* 0x000fea0003800000 */
[----:B------:R-:W2:Y:S04]  /*172c0*/  LDG.E R6, desc[UR36][R10.64] ;  /* 0x000000240a067981 */ /* 0x000ea8000c1e1900 */
[----:B-----5:R-:W2:Y:S02]  /*172d0*/  LDG.E R49, desc[UR36][R10.64+0x4] ;  /* 0x000004240a317981 */ /* 0x020ea4000c1e1900 */
[----:B--2---:R-:W-:-:S07]  /*172e0*/  IADD3 R49, -R6, R49, RZ ;  /* 0x0000003106317210 */ /* 0x004fce0007ffe1ff */
.L_x_642:
[----:B------:R-:W-:Y:S01]  /*172f0*/  SHF.R.S32.HI R48, RZ, 0x1f, R198 ;  /* 0x0000001fff307819 */ /* 0x000fe200000114c6 */
[----:B------:R-:W-:Y:S01]  /*17300*/  ULDC.64 UR4, c[0x0][0xb70] ;  /* 0x0002dc0000047ab9 */ /* 0x000fe20000000a00 */
[--C-:B-----5:R-:W-:Y:S01]  /*17310*/  SHF.R.S32.HI R21, RZ, 0x1f, R51.reuse ;  /* 0x0000001fff157819 */ /* 0x120fe20000011433 */
[----:B------:R-:W-:Y:S01]  /*17320*/  IMAD.MOV.U32 R20, RZ, RZ, R51 ;  /* 0x000000ffff147224 */ /* 0x000fe200078e0033 */
[----:B----4-:R-:W-:Y:S01]  /*17330*/  IADD3 R9, P1, R4, 0x1000, RZ ;  /* 0x0000100004097810 */ /* 0x010fe20007f3e0ff */
[----:B------:R-:W-:Y:S01]  /*17340*/  IMAD R7, R48, UR4, RZ ;  /* 0x0000000430077c24 */ /* 0x000fe2000f8e02ff */
[----:B------:R-:W-:Y:S02]  /*17350*/  SEL R205, R205, RZ, !P0 ;  /* 0x000000ffcdcd7207 */ /* 0x000fe40004000000 */
[----:B------:R-:W-:Y:S01]  /*17360*/  LOP3.LUT R8, R9, 0x380, RZ, 0xc0, !PT ;  /* 0x0000038009087812 */ /* 0x000fe200078ec0ff */
[C---:B------:R-:W-:Y:S01]  /*17370*/  IMAD R11, R198.reuse, UR5, R7 ;  /* 0x00000005c60b7c24 */ /* 0x040fe2000f8e0207 */
[----:B------:R-:W-:Y:S01]  /*17380*/  SEL R201, R201, RZ, !P0 ;  /* 0x000000ffc9c97207 */ /* 0x000fe20004000000 */
[----:B------:R-:W-:Y:S01]  /*17390*/  IMAD.WIDE.U32 R6, R198, UR4, R20 ;  /* 0x00000004c6067c25 */ /* 0x000fe2000f8e0014 */
[----:B------:R-:W-:Y:S01]  /*173a0*/  SHF.R.U64 R8, R8, 0x3, RZ ;  /* 0x0000000308087819 */ /* 0x000fe200000012ff */
[----:B------:R-:W-:Y:S01]  /*173b0*/  ULDC.64 UR4, c[0x0][0xb78] ;  /* 0x0002de0000047ab9 */ /* 0x000fe20000000a00 */
[----:B------:R-:W-:-:S02]  /*173c0*/  IADD3 R13, P2, R4, 0x2000, RZ ;  /* 0x00002000040d7810 */ /* 0x000fc40007f5e0ff */
[----:B------:R-:W-:Y:S01]  /*173d0*/  IADD3 R7, R7, R11, RZ ;  /* 0x0000000b07077210 */ /* 0x000fe20007ffe0ff */
[----:B------:R-:W-:Y:S01]  /*173e0*/  IMAD R11, R204, 0x80, R221 ;  /* 0x00000080cc0b7824 */ /* 0x000fe200078e02dd */
[----:B------:R-:W-:Y:S01]  /*173f0*/  LOP3.LUT R8, R8, R9, RZ, 0x3c, !PT ;  /* 0x0000000908087212 */ /* 0x000fe200078e3cff */
[----:B------:R-:W-:Y:S01]  /*17400*/  IMAD R9, R205, UR4, RZ ;  /* 0x00000004cd097c24 */ /* 0x000fe2000f8e02ff */
[----:B------:R-:W-:Y:S01]  /*17410*/  LOP3.LUT R12, R13, 0x380, RZ, 0xc0, !PT ;  /* 0x000003800d0c7812 */ /* 0x000fe200078ec0ff */
[C---:B------:R-:W-:Y:S01]  /*17420*/  IMAD.WIDE.U32 R6, R201.reuse, UR4, R6 ;  /* 0x00000004c9067c25 */ /* 0x040fe2000f8e0006 */
[----:B------:R-:W-:Y:S02]  /*17430*/  IADD3 R25, P6, R4, 0x3000, RZ ;  /* 0x0000300004197810 */ /* 0x000fe40007fde0ff */
[----:B------:R-:W-:Y:S01]  /*17440*/  SHF.R.U64 R12, R12, 0x3, RZ ;  /* 0x000000030c0c7819 */ /* 0x000fe200000012ff */
[----:B------:R-:W-:Y:S01]  /*17450*/  IMAD R10, R201, UR5, R9 ;  /* 0x00000005c90a7c24 */ /* 0x000fe2000f8e0209 */
[----:B------:R-:W-:Y:S01]  /*17460*/  SHF.R.S32.HI R9, RZ, 0x1f, R11 ;  /* 0x0000001fff097819 */ /* 0x000fe2000001140b */
[----:B------:R-:W-:Y:S01]  /*17470*/  ULDC.64 UR4, c[0x0][0xb40] ;  /* 0x0002d00000047ab9 */ /* 0x000fe20000000a00 */
[----:B------:R-:W-:-:S02]  /*17480*/  IADD3 R6, P0, R11, R6, RZ ;  /* 0x000000060b067210 */ /* 0x000fc40007f1e0ff */
[----:B------:R-:W-:Y:S02]  /*17490*/  LOP3.LUT R12, R12, R13, RZ, 0x3c, !PT ;  /* 0x0000000d0c0c7212 */ /* 0x000fe400078e3cff */
[----:B------:R-:W-:Y:S02]  /*174a0*/  IADD3.X R9, R9, R7, R10, P0, !PT ;  /* 0x0000000709097210 */ /* 0x000fe400007fe40a */
[----:B------:R-:W-:Y:S02]  /*174b0*/  LEA R46, P0, R6, UR4, 0x2 ;  /* 0x00000004062e7c11 */ /* 0x000fe4000f8010ff */
[----:B------:R-:W-:Y:S02]  /*174c0*/  IADD3 R29, P5, R4, 0x4000, RZ ;  /* 0x00004000041d7810 */ /* 0x000fe40007fbe0ff */
[----:B------:R-:W-:Y:S01]  /*174d0*/  LEA.HI.X R47, R6, UR5, R9, 0x2, P0 ;  /* 0x00000005062f7c11 */ /* 0x000fe200080f1409 */
[----:B------:R-:W-:Y:S01]  /*174e0*/  VIADD R6, R11, 0x8 ;  /* 0x000000080b067836 */ /* 0x000fe20000000000 */
[----:B------:R-:W-:Y:S01]  /*174f0*/  LOP3.LUT P0, RZ, R211, 0x3, RZ, 0xc0, !PT ;  /* 0x00000003d3ff7812 */ /* 0x000fe2000780c0ff */
[----:B------:R-:W-:Y:S01]  /*17500*/  ULDC.64 UR4, c[0x0][0xaa0] ;  /* 0x0002a80000047ab9 */ /* 0x000fe20000000a00 */
[----:B------:R-:W-:-:S02]  /*17510*/  IADD3 R33, P4, R4, 0x5000, RZ ;  /* 0x0000500004217810 */ /* 0x000fc40007f9e0ff */
[C---:B------:R-:W-:Y:S02]  /*17520*/  IADD3 R37, P3, R4.reuse, 0x6000, RZ ;  /* 0x0000600004257810 */ /* 0x040fe40007f7e0ff */
[-C--:B------:R-:W-:Y:S02]  /*17530*/  IADD3.X R13, RZ, R5.reuse, RZ, P2, !PT ;  /* 0x00000005ff0d7210 */ /* 0x080fe400017fe4ff */
[----:B------:R-:W-:Y:S02]  /*17540*/  IADD3 R7, P2, R4, 0x7000, RZ ;  /* 0x0000700004077810 */ /* 0x000fe40007f5e0ff */
[----:B------:R-:W-:Y:S02]  /*17550*/  IADD3.X R9, RZ, R5, RZ, P1, !PT ;  /* 0x00000005ff097210 */ /* 0x000fe40000ffe4ff */
[----:B------:R-:W-:Y:S01]  /*17560*/  ISETP.GE.OR P1, PT, R11, R49, P0 ;  /* 0x000000310b00720c */ /* 0x000fe20000726670 */
[----:B------:R-:W-:Y:S01]  /*17570*/  IMAD.X R41, RZ, RZ, R5, P2 ;  /* 0x000000ffff297224 */ /* 0x000fe200010e0605 */
[----:B------:R-:W-:-:S02]  /*17580*/  LOP3.LUT R24, R25, 0x380, RZ, 0xc0, !PT ;  /* 0x0000038019187812 */ /* 0x000fc400078ec0ff */
[----:B------:R-:W-:Y:S02]  /*17590*/  LOP3.LUT R28, R29, 0x380, RZ, 0xc0, !PT ;  /* 0x000003801d1c7812 */ /* 0x000fe400078ec0ff */
[----:B------:R-:W-:Y:S02]  /*175a0*/  LOP3.LUT R32, R33, 0x380, RZ, 0xc0, !PT ;  /* 0x0000038021207812 */ /* 0x000fe400078ec0ff */
[----:B------:R-:W-:Y:S02]  /*175b0*/  LOP3.LUT R36, R37, 0x380, RZ, 0xc0, !PT ;  /* 0x0000038025247812 */ /* 0x000fe400078ec0ff */
[----:B------:R-:W-:Y:S02]  /*175c0*/  ISETP.GE.OR P0, PT, R6, R49, P0 ;  /* 0x000000310600720c */ /* 0x000fe40000706670 */
[----:B------:R-:W-:Y:S01]  /*175d0*/  LOP3.LUT R11, R4, 0x380, RZ, 0xc0, !PT ;  /* 0x00000380040b7812 */ /* 0x000fe200078ec0ff */
[----:B------:R2:W-:Y:S01]  /*175e0*/  @!P1 STG.E desc[UR36][R46.64], R0 ;  /* 0x000000002e009986 */ /* 0x0005e2000c101924 */
[----:B------:R-:W-:-:S02]  /*175f0*/  LOP3.LUT R6, R7, 0x380, RZ, 0xc0, !PT ;  /* 0x0000038007067812 */ /* 0x000fc400078ec0ff */
[----:B------:R-:W-:Y:S02]  /*17600*/  SHF.R.U64 R24, R24, 0x3, RZ ;  /* 0x0000000318187819 */ /* 0x000fe400000012ff */
[----:B------:R-:W-:Y:S02]  /*17610*/  SHF.R.U64 R28, R28, 0x3, RZ ;  /* 0x000000031c1c7819 */ /* 0x000fe400000012ff */
[----:B------:R-:W-:Y:S02]  /*17620*/  SHF.R.U64 R32, R32, 0x3, RZ ;  /* 0x0000000320207819 */ /* 0x000fe400000012ff */
[----:B------:R-:W-:Y:S01]  /*17630*/  SHF.R.U64 R36, R36, 0x3, RZ ;  /* 0x0000000324247819 */ /* 0x000fe200000012ff */
[----:B------:R3:W-:Y:S01]  /*17640*/  @!P0 STG.E desc[UR36][R46.64+0x20], R3 ;  /* 0x000020032e008986 */ /* 0x0007e2000c101924 */
[----:B------:R-:W-:Y:S02]  /*17650*/  SHF.R.U64 R11, R11, 0x3, RZ ;  /* 0x000000030b0b7819 */ /* 0x000fe400000012ff */
[----:B------:R-:W-:Y:S01]  /*17660*/  SHF.R.U64 R6, R6, 0x3, RZ ;  /* 0x0000000306067819 */ /* 0x000fe200000012ff */
[----:B------:R-:W5:Y:S01]  /*17670*/  LD.E.128 R12, desc[UR36][R12.64] ;  /* 0x000000240c0c7980 */ /* 0x000f62000c101d00 */
[----:B------:R-:W-:Y:S01]  /*17680*/  LOP3.LUT R24, R24, R25, RZ, 0x3c, !PT ;  /* 0x0000001918187212 */ /* 0x000fe200078e3cff */
[----:B------:R-:W-:Y:S01]  /*17690*/  IMAD.X R25, RZ, RZ, R5, P6 ;  /* 0x000000ffff197224 */ /* 0x000fe200030e0605 */
[----:B------:R-:W-:-:S02]  /*176a0*/  LOP3.LUT R28, R28, R29, RZ, 0x3c, !PT ;  /* 0x0000001d1c1c7212 */ /* 0x000fc400078e3cff */
[----:B------:R-:W-:Y:S01]  /*176b0*/  LOP3.LUT R32, R32, R33, RZ, 0x3c, !PT ;  /* 0x0000002120207212 */ /* 0x000fe200078e3cff */
[----:B------:R-:W-:Y:S01]  /*176c0*/  IMAD.X R33, RZ, RZ, R5, P4 ;  /* 0x000000ffff217224 */ /* 0x000fe200020e0605 */
[----:B------:R-:W-:Y:S01]  /*176d0*/  LOP3.LUT R36, R36, R37, RZ, 0x3c, !PT ;  /* 0x0000002524247212 */ /* 0x000fe200078e3cff */
[----:B------:R-:W5:Y:S01]  /*176e0*/  LD.E.128 R24, desc[UR36][R24.64] ;  /* 0x0000002418187980 */ /* 0x000f62000c101d00 */
[-C--:B------:R-:W-:Y:S02]  /*176f0*/  IADD3.X R29, RZ, R5.reuse, RZ, P5, !PT ;  /* 0x00000005ff1d7210 */ /* 0x080fe40002ffe4ff */
[----:B------:R-:W-:Y:S01]  /*17700*/  LOP3.LUT R4, R11, R4, RZ, 0x3c, !PT ;  /* 0x000000040b047212 */ /* 0x000fe200078e3cff */
[----:B------:R-:W5:Y:S01]  /*17710*/  LD.E.128 R32, desc[UR36][R32.64] ;  /* 0x0000002420207980 */ /* 0x000f62000c101d00 */
[----:B------:R-:W-:Y:S02]  /*17720*/  IADD3.X R37, RZ, R5, RZ, P3, !PT ;  /* 0x00000005ff257210 */ /* 0x000fe40001ffe4ff */
[----:B------:R-:W-:Y:S01]  /*17730*/  LOP3.LUT R40, R6, R7, RZ, 0x3c, !PT ;  /* 0x0000000706287212 */ /* 0x000fe200078e3cff */
[----:B------:R-:W5:Y:S01]  /*17740*/  LD.E.128 R8, desc[UR36][R8.64] ;  /* 0x0000002408087980 */ /* 0x000f62000c101d00 */
[----:B------:R-:W-:-:S03]  /*17750*/  SHF.R.S32.HI R45, RZ, 0x1f, R195 ;  /* 0x0000001fff2d7819 */ /* 0x000fc600000114c3 */
[----:B------:R-:W5:Y:S01]  /*17760*/  LD.E.128 R4, desc[UR36][R4.64] ;  /* 0x0000002404047980 */ /* 0x000f62000c101d00 */
[----:B------:R-:W-:-:S03]  /*17770*/  MOV R44, R195 ;  /* 0x000000c3002c7202 */ /* 0x000fc60000000f00 */
[----:B------:R-:W5:Y:S04]  /*17780*/  LD.E.128 R28, desc[UR36][R28.64] ;  /* 0x000000241c1c7980 */ /* 0x000f68000c101d00 */
[----:B------:R-:W5:Y:S04]  /*17790*/  LD.E.128 R36, desc[UR36][R36.64] ;  /* 0x0000002424247980 */ /* 0x000f68000c101d00 */
[----:B------:R-:W5:Y:S01]  /*177a0*/  LD.E.128 R40, desc[UR36][R40.64] ;  /* 0x0000002428287980 */ /* 0x000f62000c101d00 */
[----:B--2---:R-:W-:Y:S01]  /*177b0*/  IMAD R0, R21, UR4, RZ ;  /* 0x0000000415007c24 */ /* 0x004fe2000f8e02ff */
[----:B------:R-:W-:Y:S01]  /*177c0*/  @!PT LDS RZ, [RZ] ;  /* 0x00000000fffff984 */ /* 0x000fe20000000800 */
[----:B------:R-:W-:Y:S01]  /*177d0*/  @!PT LDS RZ, [RZ] ;  /* 0x00000000fffff984 */ /* 0x000fe20000000800 */
[----:B------:R-:W-:Y:S01]  /*177e0*/  @!PT LDS RZ, [RZ] ;  /* 0x00000000fffff984 */ /* 0x000fe20000000800 */
[----:B------:R-:W-:Y:S01]  /*177f0*/  @!PT LDS RZ, [RZ] ;  /* 0x00000000fffff984 */ /* 0x000fe20000000800 */
[----:B------:R2:W-:Y:S06]  /*17800*/  MEMBAR.ALL.CTA ;  /* 0x0000000000007992 */ /* 0x0005ec0000008000 */
[----:B--2---:R-:W2:Y:S01]  /*17810*/  FENCE.VIEW.ASYNC.S ;  /* 0x00000000000073c6 */ /* 0x004ea20000000000 */
[----:B------:R-:W-:-:S04]  /*17820*/  IMAD.WIDE.U32 R20, R51, UR4, R44 ;  /* 0x0000000433147c25 */ /* 0x000fc8000f8e002c */
[----:B------:R-:W-:Y:S01]  /*17830*/  IMAD R51, R51, UR5, R0 ;  /* 0x0000000533337c24 */ /* 0x000fe2000f8e0200 */
[----:B------:R-:W-:Y:S01]  /*17840*/  ULDC.64 UR4, c[0x0][0xae0] ;  /* 0x0002b80000047ab9 */ /* 0x000fe20000000a00 */
[----:B------:R-:W-:Y:S01]  /*17850*/  IMAD R49, R204, -0x80, R49 ;  /* 0xffffff80cc317824 */ /* 0x000fe200078e0231 */
[----:B------:R-:W-:Y:S01]  /*17860*/  IADD3 R0, R196, 0x20, RZ ;  /* 0x00000020c4007810 */ /* 0x000fe20007ffe0ff */
[----:B------:R-:W-:Y:S02]  /*17870*/  IMAD.IADD R21, R21, 0x1, R51 ;  /* 0x0000000115157824 */ /* 0x000fe400078e0233 */
[----:B------:R-:W-:Y:S01]  /*17880*/  IMAD R45, R48, UR4, RZ ;  /* 0x00000004302d7c24 */ /* 0x000fe2000f8e02ff */
[CC--:B------:R-:W-:Y:S01]  /*17890*/  ISETP.GE.AND P2, PT, R196.reuse, R49.reuse, PT ;  /* 0x00000031c400720c */ /* 0x0c0fe20003f46270 */
[----:B---3--:R-:W-:Y:S01]  /*178a0*/  VIADD R3, R196, 0x40 ;  /* 0x00000040c4037836 */ /* 0x008fe20000000000 */
[-C--:B------:R-:W-:Y:S01]  /*178b0*/  ISETP.GE.AND P4, PT, R0, R49.reuse, PT ;  /* 0x000000310000720c */ /* 0x080fe20003f86270 */
[----:B------:R-:W-:Y:S01]  /*178c0*/  IMAD R45, R198, UR5, R45 ;  /* 0x00000005c62d7c24 */ /* 0x000fe2000f8e022d */
[----:B------:R-:W-:Y:S01]  /*178d0*/  IADD3 R0, R2, 0x34820, RZ ;  /* 0x0003482002007810 */ /* 0x000fe20007ffe0ff */
[----:B------:R-:W-:Y:S01]  /*178e0*/  IMAD.WIDE.U32 R20, R198, UR4, R20 ;  /* 0x00000004c6147c25 */ /* 0x000fe2000f8e0014 */
[----:B------:R-:W-:Y:S01]  /*178f0*/  ULDC.64 UR4, c[0x0][0xae8] ;  /* 0x0002ba0000047ab9 */ /* 0x000fe20000000a00 */
[----:B------:R-:W-:-:S02]  /*17900*/  ISETP.GE.AND P0, PT, R3, R49, PT ;  /* 0x000000310300720c */ /* 0x000fc40003f06270 */
[----:B------:R-:W-:Y:S01]  /*17910*/  IMAD.IADD R21, R21, 0x1, R45 ;  /* 0x0000000115157824 */ /* 0x000fe200078e022d */
[----:B------:R-:W-:Y:S01]  /*17920*/  PRMT R0, RZ, 0x654, R0 ;  /* 0x00000654ff007816 */ /* 0x000fe20000000000 */
[----:B------:R-:W-:Y:S01]  /*17930*/  IMAD R3, R205, UR4, RZ ;  /* 0x00000004cd037c24 */ /* 0x000fe2000f8e02ff */
[----:B------:R-:W-:Y:S01]  /*17940*/  IADD3 R44, R196, 0x60, RZ ;  /* 0x00000060c42c7810 */ /* 0x000fe20007ffe0ff */
[C---:B------:R-:W-:Y:S01]  /*17950*/  IMAD.WIDE.U32 R46, R201.reuse, UR4, R20 ;  /* 0x00000004c92e7c25 */ /* 0x040fe2000f8e0014 */
[--C-:B------:R-:W-:Y:S01]  /*17960*/  SHF.R.S32.HI R197, RZ, 0x1f, R196.reuse ;  /* 0x0000001fffc57819 */ /* 0x100fe200000114c4 */
[----:B--2---:R2:W-:Y:S01]  /*17970*/  SYNCS.ARRIVE.TRANS64.RED.A1T0 RZ, [R0+URZ], RZ ;  /* 0x000000ff00ff79a7 */ /* 0x0045e2000810043f */
[----:B------:R-:W-:Y:S01]  /*17980*/  BSSY B1, `(.L_x_643) ;  /* 0x0000016000017945 */ /* 0x000fe20003800000 */
[----:B------:R-:W-:Y:S01]  /*17990*/  IMAD R3, R201, UR5, R3 ;  /* 0x00000005c9037c24 */ /* 0x000fe2000f8e0203 */
[----:B------:R-:W-:Y:S01]  /*179a0*/  ISETP.GE.AND P1, PT, R44, R49, PT ;  /* 0x000000312c00720c */ /* 0x000fe20003f26270 */
[----:B------:R-:W-:-:S04]  /*179b0*/  IMAD.WIDE R44, R204, 0x80, R196 ;  /* 0x00000080cc2c7825 */ /* 0x000fc800078e02c4 */
[----:B------:R-:W-:Y:S01]  /*179c0*/  IMAD.IADD R51, R47, 0x1, R3 ;  /* 0x000000012f337824 */ /* 0x000fe200078e0203 */
[----:B--2---:R-:W-:Y:S07]  /*179d0*/  @P2 BRA `(.L_x_644) ;  /* 0x0000000000402947 */ /* 0x004fee0003800000 */
[----:B------:R-:W-:Y:S01]  /*179e0*/  MOV R21, R51 ;  /* 0x0000003300157202 */ /* 0x000fe20000000f00 */
[----:B------:R-:W-:Y:S01]  /*179f0*/  ULDC.64 UR4, c[0x0][0xad8] ;  /* 0x0002b60000047ab9 */ /* 0x000fe20000000a00 */
[----:B------:R-:W-:Y:S01]  /*17a00*/  IMAD.MOV.U32 R20, RZ, RZ, R46 ;  /* 0x000000ffff147224 */ /* 0x000fe200078e002e */
[----:B------:R-:W-:Y:S01]  /*17a10*/  IADD3 R0, R195, 0x40, RZ ;  /* 0x00000040c3007810 */ /* 0x000fe20007ffe0ff */
[----:B------:R-:W-:Y:S01]  /*17a20*/  IMAD R3, R45, UR4, RZ ;  /* 0x000000042d037c24 */ /* 0x000fe2000f8e02ff */
[----:B------:R-:W-:Y:S01]  /*17a30*/  ULDC.64 UR6, c[0x0][0xa80] ;  /* 0x0002a00000067ab9 */ /* 0x000fe20000000a00 */
[C---:B------:R-:W-:Y:S01]  /*17a40*/  IMAD.WIDE.U32 R20, R44.reuse, UR4, R20 ;  /* 0x000000042c147c25 */ /* 0x040fe2000f8e0014 */
[----:B------:R-:W-:Y:S02]  /*17a50*/  ULDC UR4, c[0x0][0xa8c] ;  /* 0x0002a30000047ab9 */ /* 0x000fe40000000800 */
[----:B------:R-:W-:Y:S01]  /*17a60*/  ISETP.GE.AND P2, PT, R195, UR4, PT ;  /* 0x00000004c3007c0c */ /* 0x000fe2000bf46270 */
[----:B------:R-:W-:Y:S01]  /*17a70*/  IMAD R3, R44, UR5, R3 ;  /* 0x000000052c037c24 */ /* 0x000fe2000f8e0203 */
[----:B------:R-:W-:-:S02]  /*17a80*/  ISETP.GE.AND P3, PT, R0, UR4, PT ;  /* 0x0000000400007c0c */ /* 0x000fc4000bf66270 */
[----:B------:R-:W-:Y:S01]  /*17a90*/  LEA R48, P5, R20, UR6, 0x1 ;  /* 0x0000000614307c11 */ /* 0x000fe2000f8a08ff */
[----:B------:R-:W-:-:S05]  /*17aa0*/  IMAD.IADD R3, R21, 0x1, R3 ;  /* 0x0000000115037824 */ /* 0x000fca00078e0203 */
[----:B------:R-:W-:-:S05]  /*17ab0*/  LEA.HI.X R49, R20, UR7, R3, 0x1, P5 ;  /* 0x0000000714317c11 */ /* 0x000fca000a8f0c03 */
[----:B-----5:R2:W-:Y:S04]  /*17ac0*/  @!P2 STG.E.128 desc[UR36][R48.64], R4 ;  /* 0x000000043000a986 */ /* 0x0205e8000c101d24 */
[----:B------:R2:W-:Y:S02]  /*17ad0*/  @!P3 STG.E.128 desc[UR36][R48.64+0x80], R28 ;  /* 0x0000801c3000b986 */ /* 0x0005e4000c101d24 */
.L_x_644:
[----:B------:R-:W-:Y:S05]  /*17ae0*/  BSYNC B1 ;  /* 0x0000000000017941 */ /* 0x000fea0003800000 */
.L_x_643:
[----:B------:R-:W-:Y:S04]  /*17af0*/  BSSY B1, `(.L_x_645) ;  /* 0x0000014000017945 */ /* 0x000fe80003800000 */
[----:B------:R-:W-:Y:S05]  /*17b00*/  @P4 BRA `(.L_x_646) ;  /* 0x0000000000484947 */ /* 0x000fea0003800000 */
[----:B------:R-:W-:Y:S01]  /*17b10*/  IADD3 R3, P2, R44, 0x20, RZ ;  /* 0x000000202c037810 */ /* 0x000fe20007f5e0ff */
[----:B------:R-:W-:Y:S01]  /*17b20*/  ULDC.64 UR4, c[0x0][0xad8] ;  /* 0x0002b60000047ab9 */ /* 0x000fe20000000a00 */
[----:B--2--5:R-:W-:Y:S01]  /*17b30*/  MOV R4, R46 ;  /* 0x0000002e00047202 */ /* 0x024fe20000000f00 */
[----:B------:R-:W-:Y:S01]  /*17b40*/  IMAD.MOV.U32 R5, RZ, RZ, R51 ;  /* 0x000000ffff057224 */ /* 0x000fe200078e0033 */
[----:B------:R-:W-:Y:S01]  /*17b50*/  IADD3.X R0, RZ, R45, RZ, P2, !PT ;  /* 0x0000002dff007210 */ /* 0x000fe200017fe4ff */
[----:B------:R-:W-:Y:S01]  /*17b60*/  VIADD R6, R195, 0x40 ;  /* 0x00000040c3067836 */ /* 0x000fe20000000000 */
[----:B------:R-:W-:Y:S01]  /*17b70*/  ULDC.64 UR6, c[0x0][0xa80] ;  /* 0x0002a00000067ab9 */ /* 0x000fe20000000a00 */
[----:B------:R-:W-:-:S04]  /*17b80*/  IMAD.WIDE.U32 R4, R3, UR4, R4 ;  /* 0x0000000403047c25 */ /* 0x000fc8000f8e0004 */
[----:B------:R-:W-:Y:S01]  /*17b90*/  IMAD R0, R0, UR4, RZ ;  /* 0x0000000400007c24 */ /* 0x000fe2000f8e02ff */
[----:B------:R-:W-:Y:S02]  /*17ba0*/  ULDC UR4, c[0x0][0xa8c] ;  /* 0x0002a30000047ab9 */ /* 0x000fe40000000800 */
[----:B------:R-:W-:Y:S01]  /*17bb0*/  ISETP.GE.AND P3, PT, R195, UR4, PT ;  /* 0x00000004c3007c0c */ /* 0x000fe2000bf66270 */
[----:B------:R-:W-:Y:S01]  /*17bc0*/  IMAD R3, R3, UR5, R0 ;  /* 0x0000000503037c24 */ /* 0x000fe2000f8e0200 */
[----:B------:R-:W-:Y:S02]  /*17bd0*/  ISETP.GE.AND P4, PT, R6, UR4, PT ;  /* 0x0000000406007c0c */ /* 0x000fe4000bf86270 */
[----:B------:R-:W-:Y:S02]  /*17be0*/  LEA R6, P2, R4, UR6, 0x1 ;  /* 0x0000000604067c11 */ /* 0x000fe4000f8408ff */
[----:B------:R-:W-:-:S04]  /*17bf0*/  IADD3 R3, R5, R3, RZ ;  /* 0x0000000305037210 */ /* 0x000fc80007ffe0ff */
[----:B------:R-:W-:-:S05]  /*17c00*/  LEA.HI.X R7, R4, UR7, R3, 0x1, P2 ;  /* 0x0000000704077c11 */ /* 0x000fca00090f0c03 */
[----:B------:R3:W-:Y:S04]  /*17c10*/  @!P3 STG.E.128 desc[UR36][R6.64], R8 ;  /* 0x000000080600b986 */ /* 0x0007e8000c101d24 */
[----:B------:R3:W-:Y:S02]  /*17c20*/  @!P4 STG.E.128 desc[UR36][R6.64+0x80], R32 ;  /* 0x000080200600c986 */ /* 0x0007e4000c101d24 */
.L_x_646:
[----:B------:R-:W-:Y:S05]  /*17c30*/  BSYNC B1 ;  /* 0x0000000000017941 */ /* 0x000fea0003800000 */
.L_x_645:
[----:B------:R-:W-:Y:S04]  /*17c40*/  BSSY B1, `(.L_x_647) ;  /* 0x0000014000017945 */ /* 0x000fe80003800000 */
[----:B------:R-:W-:Y:S05]  /*17c50*/  @P0 BRA `(.L_x_648) ;  /* 0x0000000000480947 */ /* 0x000fea0003800000 */
[----:B------:R-:W-:Y:S01]  /*17c60*/  IADD3 R3, P0, R44, 0x40, RZ ;  /* 0x000000402c037810 */ /* 0x000fe20007f1e0ff */
[----:B------:R-:W-:Y:S01]  /*17c70*/  ULDC.64 UR4, c[0x0][0xad8] ;  /* 0x0002b60000047ab9 */ /* 0x000fe20000000a00 */
[----:B--2--5:R-:W-:Y:S01]  /*17c80*/  MOV R5, R51 ;  /* 0x0000003300057202 */ /* 0x024fe20000000f00 */
[----:B------:R-:W-:Y:S01]  /*17c90*/  IMAD.MOV.U32 R4, RZ, RZ, R46 ;  /* 0x000000ffff047224 */ /* 0x000fe200078e002e */
[----:B---3--:R-:W-:Y:S01]  /*17ca0*/  IADD3 R6, R195, 0x40, RZ ;  /* 0x00000040c3067810 */ /* 0x008fe20007ffe0ff */
[----:B------:R-:W-:Y:S01]  /*17cb0*/  IMAD.X R0, RZ, RZ, R45, P0 ;  /* 0x000000ffff007224 */ /* 0x000fe200000e062d */
[----:B------:R-:W-:Y:S01]  /*17cc0*/  ULDC.64 UR6, c[0x0][0xa80] ;  /* 0x0002a00000067ab9 */ /* 0x000fe20000000a00 */
[----:B------:R-:W-:-:S04]  /*17cd0*/  IMAD.WIDE.U32 R4, R3, UR4, R4 ;  /* 0x0000000403047c25 */ /* 0x000fc8000f8e0004 */
[----:B------:R-:W-:Y:S01]  /*17ce0*/  IMAD R0, R0, UR4, RZ ;  /* 0x0000000400007c24 */ /* 0x000fe2000f8e02ff */
[----:B------:R-:W-:Y:S02]  /*17cf0*/  ULDC UR4, c[0x0][0xa8c] ;  /* 0x0002a30000047ab9 */ /* 0x000fe40000000800 */
[----:B------:R-:W-:Y:S01]  /*17d00*/  ISETP.GE.AND P2, PT, R195, UR4, PT ;  /* 0x00000004c3007c0c */ /* 0x000fe2000bf46270 */
[----:B------:R-:W-:Y:S01]  /*17d10*/  IMAD R3, R3, UR5, R0 ;  /* 0x0000000503037c24 */ /* 0x000fe2000f8e0200 */
[----:B------:R-:W-:Y:S02]  /*17d20*/  ISETP.GE.AND P3, PT, R6, UR4, PT ;  /* 0x0000000406007c0c */ /* 0x000fe4000bf66270 */
[----:B------:R-:W-:Y:S01]  /*17d30*/  LEA R6, P0, R4, UR6, 0x1 ;  /* 0x0000000604067c11 */ /* 0x000fe2000f8008ff */
[----:B------:R-:W-:-:S05]  /*17d40*/  IMAD.IADD R3, R5, 0x1, R3 ;  /* 0x0000000105037824 */ /* 0x000fca00078e0203 */
[----:B------:R-:W-:-:S05]  /*17d50*/  LEA.HI.X R7, R4, UR7, R3, 0x1, P0 ;  /* 0x0000000704077c11 */ /* 0x000fca00080f0c03 */
[----:B------:R4:W-:Y:S04]  /*17d60*/  @!P2 STG.E.128 desc[UR36][R6.64], R12 ;  /* 0x0000000c0600a986 */ /* 0x0009e8000c101d24 */
[----:B------:R4:W-:Y:S02]  /*17d70*/  @!P3 STG.E.128 desc[UR36][R6.64+0x80], R36 ;  /* 0x000080240600b986 */ /* 0x0009e4000c101d24 */
.L_x_648:
[----:B------:R-:W-:Y:S05]  /*17d80*/  BSYNC B1 ;  /* 0x0000000000017941 */ /* 0x000fea0003800000 */
.L_x_647:
[----:B------:R-:W-:Y:S05]  /*17d90*/  @P1 BRA `(.L_x_649) ;  /* 0x0000000800cc1947 */ /* 0x000fea0003800000 */
[----:B------:R-:W-:Y:S01]  /*17da0*/  IADD3 R3, P0, R44, 0x60, RZ ;  /* 0x000000602c037810 */ /* 0x000fe20007f1e0ff */
[----:B------:R-:W-:Y:S01]  /*17db0*/  ULDC.64 UR6, c[0x0][0xad8] ;  /* 0x0002b60000067ab9 */ /* 0x000fe20000000a00 */
[----:B--2--5:R-:W-:Y:S01]  /*17dc0*/  MOV R5, R51 ;  /* 0x0000003300057202 */ /* 0x024fe20000000f00 */
[----:B------:R-:W-:Y:S01]  /*17dd0*/  IMAD.MOV.U32 R4, RZ, RZ, R46 ;  /* 0x000000ffff047224 */ /* 0x000fe200078e002e */
[----:B------:R-:W-:Y:S01]  /*17de0*/  IADD3.X R44, RZ, R45, RZ, P0, !PT ;  /* 0x0000002dff2c7210 */ /* 0x000fe200007fe4ff */
[----:B------:R-:W-:Y:S01]  /*17df0*/  ULDC UR4, c[0x0][0xa8c] ;  /* 0x0002a30000047ab9 */ /* 0x000fe20000000800 */
[----:B------:R-:W-:Y:S01]  /*17e00*/  IADD3 R0, R195, 0x40, RZ ;  /* 0x00000040c3007810 */ /* 0x000fe20007ffe0ff */
[----:B------:R-:W-:Y:S01]  /*17e10*/  IMAD.WIDE.U32 R4, R3, UR6, R4 ;  /* 0x0000000603047c25 */ /* 0x000fe2000f8e0004 */
[----:B------:R-:W-:-:S03]  /*17e20*/  ISETP.GE.AND P1, PT, R195, UR4, PT ;  /* 0x00000004c3007c0c */ /* 0x000fc6000bf26270 */
[----:B------:R-:W-:-:S04]  /*17e30*/  IMAD R44, R44, UR6, RZ ;  /* 0x000000062c2c7c24 */ /* 0x000fc8000f8e02ff */
[----:B------:R-:W-:Y:S01]  /*17e40*/  IMAD R3, R3, UR7, R44 ;  /* 0x0000000703037c24 */ /* 0x000fe2000f8e022c */
[----:B------:R-:W-:Y:S02]  /*17e50*/  ULDC.64 UR6, c[0x0][0xa80] ;  /* 0x0002a00000067ab9 */ /* 0x000fe40000000a00 */
[----:B---34-:R-:W-:Y:S01]  /*17e60*/  LEA R6, P0, R4, UR6, 0x1 ;  /* 0x0000000604067c11 */ /* 0x018fe2000f8008ff */
[----:B------:R-:W-:-:S05]  /*17e70*/  IMAD.IADD R3, R5, 0x1, R3 ;  /* 0x0000000105037824 */ /* 0x000fca00078e0203 */
[----:B------:R-:W-:Y:S02]  /*17e80*/  LEA.HI.X R7, R4, UR7, R3, 0x1, P0 ;  /* 0x0000000704077c11 */ /* 0x000fe400080f0c03 */
[----:B------:R-:W-:-:S03]  /*17e90*/  ISETP.GE.AND P0, PT, R0, UR4, PT ;  /* 0x0000000400007c0c */ /* 0x000fc6000bf06270 */
[----:B------:R2:W-:Y:S10]  /*17ea0*/  @!P1 STG.E.128 desc[UR36][R6.64], R24 ;  /* 0x0000001806009986 */ /* 0x0005f4000c101d24 */
[----:B------:R-:W-:Y:S05]  /*17eb0*/  @P0 BRA `(.L_x_649) ;  /* 0x0000000800840947 */ /* 0x000fea0003800000 */
[----:B------:R3:W-:Y:S01]  /*17ec0*/  STG.E.128 desc[UR36][R6.64+0x80], R40 ;  /* 0x0000802806007986 */ /* 0x0007e2000c101d24 */
[----:B------:R-:W-:Y:S05]  /*17ed0*/  BRA `(.L_x_649) ;  /* 0x00000008007c7947 */ /* 0x000fea0003800000 */
.L_x_641:
[----:B------:R-:W-:Y:S01]  /*17ee0*/  ULDC.64 UR4, c[0x0][0xbd8] ;  /* 0x0002f60000047ab9 */ /* 0x000fe20000000a00 */
[----:B------:R-:W-:Y:S01]  /*17ef0*/  IMAD.MOV.U32 R9, RZ, RZ, RZ ;  /* 0x000000ffff097224 */ /* 0x000fe200078e00ff */
[----:B------:R-:W-:Y:S02]  /*17f00*/  ISETP.NE.U32.AND P0, PT, RZ, UR4, PT ;  /* 0x00000004ff007c0c */ /* 0x000fe4000bf05070 */
[----:B------:R-:W-:Y:S02]  /*17f10*/  IADD3 R4, P1, R199, UR4, RZ ;  /* 0x00000004c7047c10 */ /* 0x000fe4000ff3e0ff */
[----:B------:R-:W-:Y:S02]  /*17f20*/  ISETP.NE.AND.EX P0, PT, RZ, UR5, PT, P0 ;  /* 0x00000005ff007c0c */ /* 0x000fe4000bf05300 */
[----:B------:R-:W-:Y:S01]  /*17f30*/  IADD3.X R5, R200, UR5, RZ, P1, !PT ;  /* 0x00000005c8057c10 */ /* 0x000fe20008ffe4ff */
[----:B------:R-:W-:Y:S02]  /*17f40*/  ULDC.64 UR4, c[0x0][0xbe0] ;  /* 0x0002f80000047ab9 */ /* 0x000fe40000000a00 */
[----:B------:R-:W-:-:S04]  /*17f50*/  ISETP.NE.U32.AND P1, PT, RZ, UR4, PT ;  /* 0x00000004ff007c0c */ /* 0x000fc8000bf25070 */
[----:B------:R-:W-:-:S04]  /*17f60*/  ISETP.NE.AND.EX P1, PT, RZ, UR5, PT, P1 ;  /* 0x00000005ff007c0c */ /* 0x000fc8000bf25310 */
[----:B------:R2:W5:Y:S09]  /*17f70*/  @P0 LDG.E R9, desc[UR36][R4.64] ;  /* 0x0000002404090981 */ /* 0x000572000c1e1900 */
[----:B------:R-:W-:Y:S01]  /*17f80*/  @P1 IADD3 R6, P2, R199, UR4, RZ ;  /* 0x00000004c7061c10 */ /* 0x000fe2000ff5e0ff */
[----:B------:R-:W-:-:S02]  /*17f90*/  ULDC UR4, c[0x0][0xa88] ;  /* 0x0002a20000047ab9 */ /* 0x000fc40000000800 */
[----:B------:R-:W-:Y:S02]  /*17fa0*/  MOV R3, UR4 ;  /* 0x0000000400037c02 */ /* 0x000fe40008000f00 */
[----:B------:R-:W-:-:S05]  /*17fb0*/  @P1 IADD3.X R7, R200, UR5, RZ, P2, !PT ;  /* 0x00000005c8071c10 */ /* 0x000fca00097fe4ff */
[----:B------:R2:W5:Y:S01]  /*17fc0*/  @P1 LDG.E R3, desc[UR36][R6.64] ;  /* 0x0000002406031981 */ /* 0x000562000c1e1900 */
[----:B------:R-:W-:Y:S01]  /*17fd0*/  ISETP.GE.AND P2, PT, R223, 0x80, PT ;  /* 0x00000080df00780c */ /* 0x000fe20003f46270 */
[----:B------:R-:W-:-:S12]  /*17fe0*/  @P1 BRA `(.L_x_650) ;  /* 0x0000000000101947 */ /* 0x000fd80003800000 */
[----:B------:R-:W-:Y:S05]  /*17ff0*/  @!P0 BRA `(.L_x_650) ;  /* 0x00000000000c8947 */ /* 0x000fea0003800000 */
[----:B------:R-:W3:Y:S04]  /*18000*/  LDG.E R0, desc[UR36][R4.64] ;  /* 0x0000002404007981 */ /* 0x000ee8000c1e1900 */
[----:B-----5:R-:W3:Y:S02]  /*18010*/  LDG.E R3, desc[UR36][R4.64+0x4] ;  /* 0x0000042404037981 */ /* 0x020ee4000c1e1900 */
[----:B---3--:R-:W-:-:S07]  /*18020*/  IMAD.IADD R3, R3, 0x1, -R0 ;  /* 0x0000000103037824 */ /* 0x008fce00078e0a00 */
.L_x_650:
[----:B------:R-:W-:Y:S01]  /*18030*/  BSSY B1, `(.L_x_651) ;  /* 0x000001d000017945 */ /* 0x000fe20003800000 */
[----:B------:R-:W-:Y:S02]  /*18040*/  SHF.R.S32.HI R10, RZ, 0x1f, R198 ;  /* 0x0000001fff0a7819 */ /* 0x000fe400000114c6 */
[----:B------:R-:W-:Y:S02]  /*18050*/  SHF.R.S32.HI R12, RZ, 0x1f, R195 ;  /* 0x0000001fff0c7819 */ /* 0x000fe400000114c3 */
[----:B------:R-:W-:Y:S02]  /*18060*/  SEL R201, R201, RZ, !P0 ;  /* 0x000000ffc9c97207 */ /* 0x000fe40004000000 */
[----:B------:R-:W-:Y:S02]  /*18070*/  SEL R205, R205, RZ, !P0 ;  /* 0x000000ffcdcd7207 */ /* 0x000fe40004000000 */
[----:B-----5:R-:W-:Y:S01]  /*18080*/  SHF.R.S32.HI R8, RZ, 0x1f, R9 ;  /* 0x0000001fff087819 */ /* 0x020fe20000011409 */
[----:B------:R-:W-:Y:S06]  /*18090*/  @P2 BRA `(.L_x_652) ;  /* 0x0000000000582947 */ /* 0x000fec0003800000 */
[----:B--2---:R-:W2:Y:S02]  /*180a0*/  S2R R5, SR_TID.X ;  /* 0x0000000000057919 */ /* 0x004ea40000002100 */
[----:B--2---:R-:W-:-:S05]  /*180b0*/  LEA R0, R204, R5, 0x7 ;  /* 0x00000005cc007211 */ /* 0x004fca00078e38ff */
[----:B------:R-:W-:-:S05]  /*180c0*/  VIADD R0, R0, 0xffffff80 ;  /* 0xffffff8000007836 */ /* 0x000fca0000000000 */
[----:B------:R-:W-:-:S13]  /*180d0*/  ISETP.GE.AND P0, PT, R0, R3, PT ;  /* 0x000000030000720c */ /* 0x000fda0003f06270 */
[----:B------:R-:W-:Y:S05]  /*180e0*/  @P0 BRA `(.L_x_652) ;  /* 0x0000000000440947 */ /* 0x000fea0003800000 */
[----:B------:R-:W-:Y:S01]  /*180f0*/  IADD3 R4, P0, R0, R9, RZ ;  /* 0x0000000900047210 */ /* 0x000fe20007f1e0ff */
[----:B------:R-:W-:Y:S02]  /*18100*/  ULDC.64 UR4, c[0x0][0xb70] ;  /* 0x0002dc0000047ab9 */ /* 0x000fe40000000a00 */
[----:B------:R-:W-:Y:S01]  /*18110*/  IMAD R7, R10, UR4, RZ ;  /* 0x000000040a077c24 */ /* 0x000fe2000f8e02ff */
[----:B------:R-:W-:-:S03]  /*18120*/  LEA.HI.X.SX32 R5, R0, R8, 0x1, P0 ;  /* 0x0000000800057211 */ /* 0x000fc600000f0eff */
[C---:B------:R-:W-:Y:S02]  /*18130*/  IMAD R7, R198.reuse, UR5, R7 ;  /* 0x00000005c6077c24 */ /* 0x040fe4000f8e0207 */
[----:B------:R-:W-:Y:S01]  /*18140*/  IMAD.WIDE.U32 R4, R198, UR4, R4 ;  /* 0x00000004c6047c25 */ /* 0x000fe2000f8e0004 */
[----:B------:R-:W-:-:S03]  /*18150*/  ULDC.64 UR4, c[0x0][0xb78] ;  /* 0x0002de0000047ab9 */ /* 0x000fc60000000a00 */
[----:B------:R-:W-:Y:S01]  /*18160*/  IMAD R0, R205, UR4, RZ ;  /* 0x00000004cd007c24 */ /* 0x000fe2000f8e02ff */
[----:B------:R-:W-:-:S03]  /*18170*/  IADD3 R5, R5, R7, RZ ;  /* 0x0000000705057210 */ /* 0x000fc60007ffe0ff */
[C---:B------:R-:W-:Y:S02]  /*18180*/  IMAD R7, R201.reuse, UR5, R0 ;  /* 0x00000005c9077c24 */ /* 0x040fe4000f8e0200 */
[----:B------:R-:W-:Y:S01]  /*18190*/  IMAD.WIDE.U32 R4, R201, UR4, R4 ;  /* 0x00000004c9047c25 */ /* 0x000fe2000f8e0004 */
[----:B------:R-:W-:-:S03]  /*181a0*/  ULDC.64 UR4, c[0x0][0xb40] ;  /* 0x0002d00000047ab9 */ /* 0x000fc60000000a00 */
[----:B------:R-:W-:Y:S01]  /*181b0*/  IMAD.IADD R5, R5, 0x1, R7 ;  /* 0x0000000105057824 */ /* 0x000fe200078e0207 */
[----:B------:R-:W-:-:S04]  /*181c0*/  LEA R6, P0, R4, UR4, 0x2 ;  /* 0x0000000404067c11 */ /* 0x000fc8000f8010ff */
[----:B------:R-:W-:Y:S02]  /*181d0*/  LEA.HI.X R7, R4, UR5, R5, 0x2, P0 ;  /* 0x0000000504077c11 */ /* 0x000fe400080f1405 */
[----:B------:R-:W-:-:S05]  /*181e0*/  MOV R5, 0xff800000 ;  /* 0xff80000000057802 */ /* 0x000fca0000000f00 */
[----:B------:R3:W-:Y:S02]  /*181f0*/  STG.E desc[UR36][R6.64], R5 ;  /* 0x0000000506007986 */ /* 0x0007e4000c101924 */
.L_x_652:
[----:B------:R-:W-:Y:S05]  /*18200*/  BSYNC B1 ;  /* 0x0000000000017941 */ /* 0x000fea0003800000 */
.L_x_651:
[----:B------:R-:W-:Y:S01]  /*18210*/  ULDC.64 UR4, c[0x0][0xaa0] ;  /* 0x0002a80000047ab9 */ /* 0x000fe20000000a00 */
[----:B--23--:R-:W-:Y:S01]  /*18220*/  MOV R5, R12 ;  /* 0x0000000c00057202 */ /* 0x00cfe20000000f00 */
[----:B------:R-:W-:Y:S01]  /*18230*/  IMAD.MOV.U32 R4, RZ, RZ, R195 ;  /* 0x000000ffff047224 */ /* 0x000fe200078e00c3 */
[----:B------:R-:W-:Y:S01]  /*18240*/  BSSY B1, `(.L_x_653) ;  /* 0x000002b000017945 */ /* 0x000fe20003800000 */
[----:B------:R-:W-:Y:S01]  /*18250*/  IMAD R0, R8, UR4, RZ ;  /* 0x0000000408007c24 */ /* 0x000fe2000f8e02ff */
[----:B------:R-:W-:Y:S01]  /*18260*/  MOV R8, R196 ;  /* 0x000000c400087202 */ /* 0x000fe20000000f00 */
[----:B------:R-:W-:-:S04]  /*18270*/  IMAD.WIDE.U32 R4, R9, UR4, R4 ;  /* 0x0000000409047c25 */ /* 0x000fc8000f8e0004 */
[----:B------:R-:W-:Y:S01]  /*18280*/  IMAD R9, R9, UR5, R0 ;  /* 0x0000000509097c24 */ /* 0x000fe2000f8e0200 */
[----:B------:R-:W-:Y:S01]  /*18290*/  ULDC.64 UR4, c[0x0][0xae0] ;  /* 0x0002b80000047ab9 */ /* 0x000fe20000000a00 */
[----:B------:R-:W-:Y:S01]  /*182a0*/  IMAD R3, R204, -0x80, R3 ;  /* 0xffffff80cc037824 */ /* 0x000fe200078e0203 */
[----:B------:R-:W-:Y:S01]  /*182b0*/  IADD3 R0, R196, 0x20, RZ ;  /* 0x00000020c4007810 */ /* 0x000fe20007ffe0ff */
[----:B------:R-:W-:Y:S01]  /*182c0*/  IMAD.IADD R5, R5, 0x1, R9 ;  /* 0x0000000105057824 */ /* 0x000fe200078e0209 */
[----:B------:R-:W-:Y:S01]  /*182d0*/  SHF.R.S32.HI R9, RZ, 0x1f, R196 ;  /* 0x0000001fff097819 */ /* 0x000fe200000114c4 */
[----:B------:R-:W-:Y:S01]  /*182e0*/  IMAD R7, R10, UR4, RZ ;  /* 0x000000040a077c24 */ /* 0x000fe2000f8e02ff */
[-C--:B------:R-:W-:Y:S01]  /*182f0*/  ISETP.GE.AND P2, PT, R196, R3.reuse, PT ;  /* 0x00000003c400720c */ /* 0x080fe20003f46270 */
[----:B------:R-:W-:Y:S01]  /*18300*/  IMAD.WIDE.U32 R4, R198, UR4, R4 ;  /* 0x00000004c6047c25 */ /* 0x000fe2000f8e0004 */
[-C--:B------:R-:W-:Y:S02]  /*18310*/  ISETP.GE.AND P3, PT, R0, R3.reuse, PT ;  /* 0x000000030000720c */ /* 0x080fe40003f66270 */
[----:B------:R-:W-:Y:S01]  /*18320*/  IADD3 R0, R196, 0x60, RZ ;  /* 0x00000060c4007810 */ /* 0x000fe20007ffe0ff */
[----:B------:R-:W-:Y:S01]  /*18330*/  IMAD R7, R198, UR5, R7 ;  /* 0x00000005c6077c24 */ /* 0x000fe2000f8e0207 */
[----:B------:R-:W-:Y:S01]  /*18340*/  ULDC.64 UR4, c[0x0][0xae8] ;  /* 0x0002ba0000047ab9 */ /* 0x000fe20000000a00 */
[----:B------:R-:W-:Y:S01]  /*18350*/  VIADD R6, R196, 0x40 ;  /* 0x00000040c4067836 */ /* 0x000fe20000000000 */
[----:B------:R-:W-:Y:S01]  /*18360*/  ISETP.GE.AND P0, PT, R0, R3, PT ;  /* 0x000000030000720c */ /* 0x000fe20003f06270 */
[----:B------:R-:W-:-:S02]  /*18370*/  IMAD.IADD R5, R5, 0x1, R7 ;  /* 0x0000000105057824 */ /* 0x000fc400078e0207 */
[----:B------:R-:W-:Y:S01]  /*18380*/  IMAD R0, R205, UR4, RZ ;  /* 0x00000004cd007c24 */ /* 0x000fe2000f8e02ff */
[----:B------:R-:W-:Y:S01]  /*18390*/  ISETP.GE.AND P1, PT, R6, R3, PT ;  /* 0x000000030600720c */ /* 0x000fe20003f26270 */
[----:B------:R-:W-:-:S04]  /*183a0*/  IMAD.WIDE.U32 R6, R201, UR4, R4 ;  /* 0x00000004c9067c25 */ /* 0x000fc8000f8e0004 */
[----:B------:R-:W-:Y:S02]  /*183b0*/  IMAD R3, R201, UR5, R0 ;  /* 0x00000005c9037c24 */ /* 0x000fe4000f8e0200 */
[----:B------:R-:W-:-:S04]  /*183c0*/  IMAD.WIDE R8, R204, 0x80, R8 ;  /* 0x00000080cc087825 */ /* 0x000fc800078e0208 */
[----:B------:R-:W-:Y:S01]  /*183d0*/  IMAD.IADD R11, R7, 0x1, R3 ;  /* 0x00000001070b7824 */ /* 0x000fe200078e0203 */
[----:B------:R-:W-:Y:S06]  /*183e0*/  @P2 BRA `(.L_x_654) ;  /* 0x0000000000402947 */ /* 0x000fec0003800000 */
        /* <DEDUP_REMOVED lines=14> */
[----:B------:R2:W-:Y:S04]  /*184d0*/  @!P4 STG.E.128 desc[UR36][R12.64], RZ ;  /* 0x000000ff0c00c986 */ /* 0x0005e8000c101d24 */
[----:B------:R2:W-:Y:S02]  /*184e0*/  @!P5 STG.E.128 desc[UR36][R12.64+0x80], RZ ;  /* 0x000080ff0c00d986 */ /* 0x0005e4000c101d24 */
.L_x_654:
[----:B------:R-:W-:Y:S05]  /*184f0*/  BSYNC B1 ;  /* 0x0000000000017941 */ /* 0x000fea0003800000 */
.L_x_653:
[----:B------:R-:W-:Y:S04]  /*18500*/  BSSY B1, `(.L_x_655) ;  /* 0x0000014000017945 */ /* 0x000fe80003800000 */
[----:B------:R-:W-:Y:S05]  /*18510*/  @P3 BRA `(.L_x_656) ;  /* 0x0000000000483947 */ /* 0x000fea0003800000 */
[----:B------:R-:W-:Y:S01]  /*18520*/  IADD3 R3, P2, R8, 0x20, RZ ;  /* 0x0000002008037810 */ /* 0x000fe20007f5e0ff */
[----:B------:R-:W-:Y:S01]  /*18530*/  ULDC.64 UR4, c[0x0][0xad8] ;  /* 0x0002b60000047ab9 */ /* 0x000fe20000000a00 */
[----:B------:R-:W-:Y:S01]  /*18540*/  MOV R4, R6 ;  /* 0x0000000600047202 */ /* 0x000fe20000000f00 */
[----:B------:R-:W-:Y:S01]  /*18550*/  IMAD.MOV.U32 R5, RZ, RZ, R11 ;  /* 0x000000ffff057224 */ /* 0x000fe200078e000b */
[----:B------:R-:W-:Y:S01]  /*18560*/  IADD3.X R0, RZ, R9, RZ, P2, !PT ;  /* 0x00000009ff007210 */ /* 0x000fe200017fe4ff */
[----:B------:R-:W-:Y:S01]  /*18570*/  VIADD R10, R195, 0x40 ;  /* 0x00000040c30a7836 */ /* 0x000fe20000000000 */
[----:B------:R-:W-:Y:S01]  /*18580*/  ULDC.64 UR6, c[0x0][0xa80] ;  /* 0x0002a00000067ab9 */ /* 0x000fe20000000a00 */
[----:B------:R-:W-:-:S04]  /*18590*/  IMAD.WIDE.U32 R4, R3, UR4, R4 ;  /* 0x0000000403047c25 */ /* 0x000fc8000f8e0004 */
[----:B------:R-:W-:Y:S01]  /*185a0*/  IMAD R0, R0, UR4, RZ ;  /* 0x0000000400007c24 */ /* 0x000fe2000f8e02ff */
[----:B------:R-:W-:Y:S01]  /*185b0*/  ULDC UR4, c[0x0][0xa8c] ;  /* 0x0002a30000047ab9 */ /* 0x000fe20000000800 */
[----:B--2---:R-:W-:Y:S02]  /*185c0*/  LEA R12, P2, R4, UR6, 0x1 ;  /* 0x00000006040c7c11 */ /* 0x004fe4000f8408ff */
[----:B------:R-:W-:Y:S01]  /*185d0*/  IMAD R3, R3, UR5, R0 ;  /* 0x0000000503037c24 */ /* 0x000fe2000f8e0200 */
[----:B------:R-:W-:Y:S02]  /*185e0*/  ISETP.GE.AND P3, PT, R195, UR4, PT ;  /* 0x00000004c3007c0c */ /* 0x000fe4000bf66270 */
[----:B------:R-:W-:Y:S02]  /*185f0*/  ISETP.GE.AND P4, PT, R10, UR4, PT ;  /* 0x000000040a007c0c */ /* 0x000fe4000bf86270 */
[----:B------:R-:W-:-:S04]  /*18600*/  IADD3 R3, R5, R3, RZ ;  /* 0x0000000305037210 */ /* 0x000fc80007ffe0ff */
[----:B------:R-:W-:-:S05]  /*18610*/  LEA.HI.X R13, R4, UR7, R3, 0x1, P2 ;  /* 0x00000007040d7c11 */ /* 0x000fca00090f0c03 */
[----:B------:R3:W-:Y:S04]  /*18620*/  @!P3 STG.E.128 desc[UR36][R12.64], RZ ;  /* 0x000000ff0c00b986 */ /* 0x0007e8000c101d24 */
[----:B------:R3:W-:Y:S02]  /*18630*/  @!P4 STG.E.128 desc[UR36][R12.64+0x80], RZ ;  /* 0x000080ff0c00c986 */ /* 0x0007e4000c101d24 */
.L_x_656:
[----:B------:R-:W-:Y:S05]  /*18640*/  BSYNC B1 ;  /* 0x0000000000017941 */ /* 0x000fea0003800000 */
.L_x_655:
[----:B------:R-:W-:Y:S04]  /*18650*/  BSSY B1, `(.L_x_657) ;  /* 0x0000014000017945 */ /* 0x000fe80003800000 */
[----:B------:R-:W-:Y:S05]  /*18660*/  @P1 BRA `(.L_x_658) ;  /* 0x0000000000481947 */ /* 0x000fea0003800000 */
[----:B------:R-:W-:Y:S01]  /*18670*/  IADD3 R3, P1, R8, 0x40, RZ ;  /* 0x0000004008037810 */ /* 0x000fe20007f3e0ff */
[----:B------:R-:W-:Y:S01]  /*18680*/  ULDC.64 UR4, c[0x0][0xad8] ;  /* 0x0002b60000047ab9 */ /* 0x000fe20000000a00 */
[----:B------:R-:W-:Y:S01]  /*18690*/  MOV R5, R11 ;  /* 0x0000000b00057202 */ /* 0x000fe20000000f00 */
[----:B------:R-:W-:Y:S01]  /*186a0*/  IMAD.MOV.U32 R4, RZ, RZ, R6 ;  /* 0x000000ffff047224 */ /* 0x000fe200078e0006 */
[----:B------:R-:W-:Y:S01]  /*186b0*/  IADD3 R10, R195, 0x40, RZ ;  /* 0x00000040c30a7810 */ /* 0x000fe20007ffe0ff */
[----:B------:R-:W-:Y:S01]  /*186c0*/  IMAD.X R0, RZ, RZ, R9, P1 ;  /* 0x000000ffff007224 */ /* 0x000fe200008e0609 */
[----:B------:R-:W-:Y:S01]  /*186d0*/  ULDC.64 UR6, c[0x0][0xa80] ;  /* 0x0002a00000067ab9 */ /* 0x000fe20000000a00 */
[----:B------:R-:W-:-:S04]  /*186e0*/  IMAD.WIDE.U32 R4, R3, UR4, R4 ;  /* 0x0000000403047c25 */ /* 0x000fc8000f8e0004 */
[----:B------:R-:W-:Y:S01]  /*186f0*/  IMAD R0, R0, UR4, RZ ;  /* 0x0000000400007c24 */ /* 0x000fe2000f8e02ff */
[----:B------:R-:W-:Y:S01]  /*18700*/  ULDC UR4, c[0x0][0xa8c] ;  /* 0x0002a30000047ab9 */ /* 0x000fe20000000800 */
[----:B--23--:R-:W-:Y:S02]  /*18710*/  LEA R12, P1, R4, UR6, 0x1 ;  /* 0x00000006040c7c11 */ /* 0x00cfe4000f8208ff */
[----:B------:R-:W-:Y:S01]  /*18720*/  IMAD R3, R3, UR5, R0 ;  /* 0x0000000503037c24 */ /* 0x000fe2000f8e0200 */
[----:B------:R-:W-:Y:S02]  /*18730*/  ISETP.GE.AND P2, PT, R195, UR4, PT ;  /* 0x00000004c3007c0c */ /* 0x000fe4000bf46270 */
[----:B------:R-:W-:Y:S01]  /*18740*/  ISETP.GE.AND P3, PT, R10, UR4, PT ;  /* 0x000000040a007c0c */ /* 0x000fe2000bf66270 */
[----:B------:R-:W-:-:S05]  /*18750*/  IMAD.IADD R3, R5, 0x1, R3 ;  /* 0x0000000105037824 */ /* 0x000fca00078e0203 */
[----:B------:R-:W-:-:S05]  /*18760*/  LEA.HI.X R13, R4, UR7, R3, 0x1, P1 ;  /* 0x00000007040d7c11 */ /* 0x000fca00088f0c03 */
[----:B------:R4:W-:Y:S04]  /*18770*/  @!P2 STG.E.128 desc[UR36][R12.64], RZ ;  /* 0x000000ff0c00a986 */ /* 0x0009e8000c101d24 */
[----:B------:R4:W-:Y:S02]  /*18780*/  @!P3 STG.E.128 desc[UR36][R12.64+0x80], RZ ;  /* 0x000080ff0c00b986 */ /* 0x0009e4000c101d24 */
.L_x_658:
[----:B------:R-:W-:Y:S05]  /*18790*/  BSYNC B1 ;  /* 0x0000000000017941 */ /* 0x000fea0003800000 */
.L_x_657:
        /* <DEDUP_REMOVED lines=11> */
[----:B------:R-:W-:Y:S02]  /*18850*/  LEA R6, P0, R4, UR6, 0x1 ;  /* 0x0000000604067c11 */ /* 0x000fe4000f8008ff */
[----:B------:R-:W-:Y:S01]  /*18860*/  IMAD R3, R3, UR5, R8 ;  /* 0x0000000503037c24 */ /* 0x000fe2000f8e0208 */
[----:B------:R-:W-:Y:S02]  /*18870*/  ISETP.GE.AND P1, PT, R195, UR4, PT ;  /* 0x00000004c3007c0c */ /* 0x000fe4000bf26270 */
[----:B------:R-:W-:Y:S02]  /*18880*/  ISETP.GE.AND P2, PT, R0, UR4, PT ;  /* 0x0000000400007c0c */ /* 0x000fe4000bf46270 */
[----:B------:R-:W-:-:S04]  /*18890*/  IADD3 R3, R5, R3, RZ ;  /* 0x0000000305037210 */ /* 0x000fc80007ffe0ff */
[----:B------:R-:W-:-:S05]  /*188a0*/  LEA.HI.X R7, R4, UR7, R3, 0x1, P0 ;  /* 0x0000000704077c11 */ /* 0x000fca00080f0c03 */
[----:B------:R0:W-:Y:S04]  /*188b0*/  @!P1 STG.E.128 desc[UR36][R6.64], RZ ;  /* 0x000000ff06009986 */ /* 0x0001e8000c101d24 */
[----:B------:R0:W-:Y:S02]  /*188c0*/  @!P2 STG.E.128 desc[UR36][R6.64+0x80], RZ ;  /* 0x000080ff0600a986 */ /* 0x0001e4000c101d24 */
.L_x_649:
[----:B------:R-:W-:Y:S05]  /*188d0*/  BSYNC B0 ;  /* 0x0000000000007941 */ /* 0x000fea0003800000 */
.L_x_640:
[----:B------:R-:W-:Y:S02]  /*188e0*/  ULDC UR4, c[0x0][0xc14] ;  /* 0x0003050000047ab9 */ /* 0x000fe40000000800 */
[----:B-1----:R-:W-:-:S13]  /*188f0*/  ISETP.GE.AND P0, PT, R151, UR4, PT ;  /* 0x0000000497007c0c */ /* 0x002fda000bf06270 */
[----:B------:R-:W-:Y:S05]  /*18900*/  @!P0 BRA `(.L_x_659) ;  /* 0xfffffe88001c8947 */ /* 0x000fea000383ffff */
[----:B------:R-:W-:Y:S05]  /*18910*/  BRA `(.L_x_448) ;  /* 0x0000005800fc7947 */ /* 0x000fea0003800000 */
.L_x_446:
[----:B------:R-:W-:-:S08]  /*18920*/  NOP ;  /* 0x0000000000007918 */ /* 0x000fd00000000000 */
[----:B0-----:R-:W0:-:S00]  /*18930*/  USETMAXREG.DEALLOC.CTAPOOL 0x18 ;  /* 0x00000018000079c8 */ /* 0x001e0000080e0500 */
[----:B0-----:R-:W-:-:S06]  /*18940*/  LOP3.LUT R0, R0, 0x3, RZ, 0xc0, !PT ;  /* 0x0000000300007812 */ /* 0x001fcc00078ec0ff */
[----:B------:R-:W0:Y:S02]  /*18950*/  SHFL.IDX PT, R0, R0, RZ, 0x1f ;  /* 0x00001fff00007589 */ /* 0x000e2400000e0000 */
[----:B0-----:R-:W-:-:S13]  /*18960*/  ISETP.NE.AND P0, PT, R0, RZ, PT ;  /* 0x000000ff0000720c */ /* 0x001fda0003f05270 */
[----:B------:R-:W-:Y:S05]  /*18970*/  @P0 BRA `(.L_x_448) ;  /* 0x0000005800e40947 */ /* 0x000fea0003800000 */
[----:B------:R-:W-:Y:S01]  /*18980*/  LOP3.LUT R8, R3, 0x1f, RZ, 0xc0, !PT ;  /* 0x0000001f03087812 */ /* 0x000fe200078ec0ff */
[----:B------:R-:W-:Y:S01]  /*18990*/  ULDC UR5, c[0x0][0xc14] ;  /* 0x0003050000057ab9 */ /* 0x000fe20000000800 */
[----:B------:R-:W-:Y:S01]  /*189a0*/  LOP3.LUT R4, R4, 0xffffffdf, RZ, 0xc0, !PT ;  /* 0xffffffdf04047812 */ /* 0x000fe200078ec0ff */
[----:B------:R-:W-:Y:S01]  /*189b0*/  IMAD.MOV.U32 R0, RZ, RZ, RZ ;  /* 0x000000ffff007224 */ /* 0x000fe200078e00ff */
[----:B------:R-:W-:Y:S01]  /*189c0*/  ISETP.NE.AND P0, PT, R8, 0x1f, PT ;  /* 0x0000001f0800780c */ /* 0x000fe20003f05270 */
[----:B------:R-:W0:Y:S01]  /*189d0*/  S2UR UR6, SR_CTAID.X ;  /* 0x00000000000679c3 */ /* 0x000e220000002500 */
[----:B------:R-:W-:-:S11]  /*189e0*/  ULDC UR4, c[0x0][0xc10] ;  /* 0x0003040000047ab9 */ /* 0x000fd60000000800 */
[----:B------:R-:W-:Y:S02]  /*189f0*/  @P0 LOP3.LUT R4, R4, 0x20, RZ, 0xfc, !PT ;  /* 0x0000002004040812 */ /* 0x000fe400078efcff */
[----:B------:R-:W-:-:S13]  /*18a00*/  ISETP.GE.OR P0, PT, R8, UR5, !P0 ;  /* 0x0000000508007c0c */ /* 0x000fda000c706670 */
[----:B------:R-:W1:Y:S02]  /*18a10*/  @!P0 LDC.64 R2, c[0x0][0xc58] ;  /* 0x00031600ff028b82 */ /* 0x000e640000000a00 */
[----:B-1----:R-:W-:-:S05]  /*18a20*/  @!P0 IMAD.WIDE.U32 R2, R8, 0x4, R2 ;  /* 0x0000000408028825 */ /* 0x002fca00078e0002 */
[----:B------:R-:W2:Y:S01]  /*18a30*/  @!P0 LDG.E R0, desc[UR36][R2.64] ;  /* 0x0000002402008981 */ /* 0x000ea2000c1e1900 */
[C---:B------:R-:W-:Y:S01]  /*18a40*/  ISETP.NE.AND P1, PT, R8.reuse, RZ, PT ;  /* 0x000000ff0800720c */ /* 0x040fe20003f25270 */
[----:B------:R-:W-:Y:S01]  /*18a50*/  IMAD.MOV.U32 R16, RZ, RZ, RZ ;  /* 0x000000ffff107224 */ /* 0x000fe200078e00ff */
[----:B------:R-:W-:Y:S02]  /*18a60*/  ISETP.GE.U32.AND P0, PT, R8, 0x2, PT ;  /* 0x000000020800780c */ /* 0x000fe40003f06070 */
[----:B------:R-:W-:Y:S02]  /*18a70*/  LOP3.LUT R4, R4, 0xfffffffe, RZ, 0xc0, !PT ;  /* 0xfffffffe04047812 */ /* 0x000fe400078ec0ff */
[----:B------:R-:W-:-:S07]  /*18a80*/  MOV R19, RZ ;  /* 0x000000ff00137202 */ /* 0x000fce0000000f00 */
        /* <DEDUP_REMOVED lines=15> */
[----:B------:R-:W-:Y:S02]  /*18b80*/  ISETP.GE.U32.AND P0, PT, R8, 0x8, PT ;  /* 0x000000080800780c */ /* 0x000fe40003f06070 */
[----:B------:R-:W-:-:S05]  /*18b90*/  IADD3 R7, R6, R7, RZ ;  /* 0x0000000706077210 */ /* 0x000fca0007ffe0ff */
[----:B------:R-:W1:Y:S06]  /*18ba0*/  SHFL.UP PT, R2, R7, 0x8, RZ ;  /* 0x0500000007027989 */ /* 0x000e6c00000e00ff */
[----:B------:R-:W-:-:S04]  /*18bb0*/  @P0 LOP3.LUT R4, R4, 0x4, RZ, 0xfc, !PT ;  /* 0x0000000404040812 */ /* 0x000fc800078efcff */
[----:B------:R-:W-:Y:S02]  /*18bc0*/  LOP3.LUT R4, R4, 0xfffffffd, RZ, 0xc0, !PT ;  /* 0xfffffffd04047812 */ /* 0x000fe400078ec0ff */
[----:B-1----:R-:W-:Y:S02]  /*18bd0*/  SEL R2, R2, RZ, P0 ;  /* 0x000000ff02027207 */ /* 0x002fe40000000000 */
[----:B------:R-:W-:-:S03]  /*18be0*/  ISETP.GE.U32.AND P0, PT, R8, 0x10, PT ;  /* 0x000000100800780c */ /* 0x000fc60003f06070 */
[----:B------:R-:W-:-:S05]  /*18bf0*/  IMAD.IADD R3, R7, 0x1, R2 ;  /* 0x0000000107037824 */ /* 0x000fca00078e0202 */
[----:B------:R-:W1:Y:S05]  /*18c00*/  SHFL.UP PT, R2, R3, 0x10, RZ ;  /* 0x0600000003027989 */ /* 0x000e6a00000e00ff */
[----:B------:R-:W-:Y:S02]  /*18c10*/  @P0 LOP3.LUT R4, R4, 0x2, RZ, 0xfc, !PT ;  /* 0x0000000204040812 */ /* 0x000fe400078efcff */
[----:B-1----:R-:W-:-:S04]  /*18c20*/  SEL R2, R2, RZ, P0 ;  /* 0x000000ff02027207 */ /* 0x002fc80000000000 */
[----:B------:R-:W-:-:S05]  /*18c30*/  IADD3 R2, R3, R2, RZ ;  /* 0x0000000203027210 */ /* 0x000fca0007ffe0ff */
[----:B------:R-:W1:Y:S02]  /*18c40*/  SHFL.IDX PT, R5, R2, 0x1f, 0x1f ;  /* 0x03e01f0002057f89 */ /* 0x000e6400000e0000 */
[----:B-1----:R-:W-:-:S04]  /*18c50*/  IMAD R5, R5, UR4, RZ ;  /* 0x0000000405057c24 */ /* 0x002fc8000f8e02ff */
[----:B------:R-:W-:Y:S01]  /*18c60*/  IMAD.MOV.U32 R6, RZ, RZ, R5 ;  /* 0x000000ffff067224 */ /* 0x000fe200078e0005 */
[----:B0-----:R-:W-:-:S13]  /*18c70*/  ISETP.GT.AND P0, PT, R5, UR6, PT ;  /* 0x0000000605007c0c */ /* 0x001fda000bf04270 */
[----:B------:R-:W-:Y:S05]  /*18c80*/  @P0 BRA `(.L_x_660) ;  /* 0x0000000000c00947 */ /* 0x000fea0003800000 */
[----:B------:R-:W-:Y:S01]  /*18c90*/  MOV R5, R6 ;  /* 0x0000000600057202 */ /* 0x000fe20000000f00 */
[----:B------:R-:W-:Y:S01]  /*18ca0*/  IMAD.MOV.U32 R19, RZ, RZ, RZ ;  /* 0x000000ffff137224 */ /* 0x000fe200078e00ff */
[----:B------:R-:W-:Y:S01]  /*18cb0*/  ULDC UR5, c[0x0][0xc14] ;  /* 0x0003050000057ab9 */ /* 0x000fe20000000800 */
[----:B------:R-:W-:Y:S01]  /*18cc0*/  ULDC UR7, c[0x0][0xc14] ;  /* 0x0003050000077ab9 */ /* 0x000fe20000000800 */
[----:B------:R-:W-:-:S05]  /*18cd0*/  ULDC UR4, c[0x0][0xc10] ;  /* 0x0003040000047ab9 */ /* 0x000fca0000000800 */
.L_x_664:
[----:B------:R-:W-:Y:S01]  /*18ce0*/  IADD3 R0, R19, 0x1f, RZ ;  /* 0x0000001f13007810 */ /* 0x000fe20007ffe0ff */
[----:B------:R-:W-:-:S03]  /*18cf0*/  IMAD.U32 R19, RZ, RZ, UR7 ;  /* 0x00000007ff137e24 */ /* 0x000fc6000f8e00ff */
[----:B------:R-:W-:-:S13]  /*18d00*/  ISETP.GE.AND P0, PT, R0, UR5, PT ;  /* 0x0000000500007c0c */ /* 0x000fda000bf06270 */
[----:B------:R-:W-:Y:S05]  /*18d10*/  @P0 BRA `(.L_x_661) ;  /* 0x0000000400400947 */ /* 0x000fea0003800000 */
[----:B------:R-:W0:Y:S01]  /*18d20*/  S2R R8, SR_TID.X ;  /* 0x0000000000087919 */ /* 0x000e220000002100 */
[----:B------:R-:W-:Y:S01]  /*18d30*/  MOV R19, R0 ;  /* 0x0000000000137202 */ /* 0x000fe20000000f00 */
[----:B------:R-:W-:Y:S01]  /*18d40*/  BSSY B0, `(.L_x_662) ;  /* 0x000000a000007945 */ /* 0x000fe20003800000 */
[----:B------:R-:W-:Y:S02]  /*18d50*/  MOV R0, RZ ;  /* 0x000000ff00007202 */ /* 0x000fe40000000f00 */
[----:B0-----:R-:W-:-:S04]  /*18d60*/  LOP3.LUT R8, R8, 0x1f, RZ, 0xc0, !PT ;  /* 0x0000001f08087812 */ /* 0x001fc800078ec0ff */
[C---:B------:R-:W-:Y:S01]  /*18d70*/  ISETP.NE.AND P1, PT, R8.reuse, 0x1f, PT ;  /* 0x0000001f0800780c */ /* 0x040fe20003f25270 */
[----:B------:R-:W-:-:S05]  /*18d80*/  IMAD.IADD R7, R8, 0x1, R19 ;  /* 0x0000000108077824 */ /* 0x000fca00078e0213 */
[----:B------:R-:W-:-:S13]  /*18d90*/  ISETP.GE.OR P0, PT, R7, UR5, !P1 ;  /* 0x0000000507007c0c */ /* 0x000fda000cf06670 */
[----:B------:R-:W-:Y:S05]  /*18da0*/  @P0 BRA `(.L_x_663) ;  /* 0x00000000000c0947 */ /* 0x000fea0003800000 */
[----:B------:R-:W0:Y:S02]  /*18db0*/  LDC.64 R2, c[0x0][0xc58] ;  /* 0x00031600ff027b82 */ /* 0x000e240000000a00 */
[----:B0-----:R-:W-:-:S05]  /*18dc0*/  IMAD.WIDE R2, R7, 0x4, R2 ;  /* 0x0000000407027825 */ /* 0x001fca00078e0202 */
[----:B------:R0:W5:Y:S02]  /*18dd0*/  LDG.E R0, desc[UR36][R2.64] ;  /* 0x0000002402007981 */ /* 0x000164000c1e1900 */
.L_x_663:
[----:B------:R-:W-:Y:S05]  /*18de0*/  BSYNC B0 ;  /* 0x0000000000007941 */ /* 0x000fea0003800000 */
.L_x_662:
        /* <DEDUP_REMOVED lines=8> */
[----:B------:R-:W-:Y:S02]  /*18e70*/  ISETP.GE.U32.AND P1, PT, R8, 0x8, PT ;  /* 0x000000080800780c */ /* 0x000fe40003f26070 */
[----:B------:R-:W-:-:S05]  /*18e80*/  IADD3 R2, R3, R2, RZ ;  /* 0x0000000203027210 */ /* 0x000fca0007ffe0ff */
[----:B------:R-:W0:Y:S02]  /*18e90*/  SHFL.UP PT, R6, R2, 0x4, RZ ;  /* 0x0480000002067989 */ /* 0x000e2400000e00ff */
[----:B0-----:R-:W-:Y:S02]  /*18ea0*/  SEL R7, R6, RZ, P0 ;  /* 0x000000ff06077207 */ /* 0x001fe40000000000 */
[----:B------:R-:W-:-:S03]  /*18eb0*/  ISETP.GE.U32.AND P0, PT, R8, 0x10, PT ;  /* 0x000000100800780c */ /* 0x000fc60003f06070 */
[----:B------:R-:W-:-:S05]  /*18ec0*/  IMAD.IADD R7, R2, 0x1, R7 ;  /* 0x0000000102077824 */ /* 0x000fca00078e0207 */
[----:B------:R-:W0:Y:S02]  /*18ed0*/  SHFL.UP PT, R6, R7, 0x8, RZ ;  /* 0x0500000007067989 */ /* 0x000e2400000e00ff */
[----:B0-----:R-:W-:-:S04]  /*18ee0*/  SEL R6, R6, RZ, P1 ;  /* 0x000000ff06067207 */ /* 0x001fc80000800000 */
[----:B------:R-:W-:-:S05]  /*18ef0*/  IADD3 R6, R7, R6, RZ ;  /* 0x0000000607067210 */ /* 0x000fca0007ffe0ff */
[----:B------:R-:W0:Y:S02]  /*18f00*/  SHFL.UP PT, R8, R6, 0x10, RZ ;  /* 0x0600000006087989 */ /* 0x000e2400000e00ff */
[----:B0-----:R-:W-:-:S05]  /*18f10*/  SEL R9, R8, RZ, P0 ;  /* 0x000000ff08097207 */ /* 0x001fca0000000000 */
[----:B------:R-:W-:-:S05]  /*18f20*/  IMAD.IADD R9, R6, 0x1, R9 ;  /* 0x0000000106097824 */ /* 0x000fca00078e0209 */
[----:B------:R-:W0:Y:S02]  /*18f30*/  SHFL.IDX PT, R3, R9, 0x1f, 0x1f ;  /* 0x03e01f0009037f89 */ /* 0x000e2400000e0000 */
[----:B0-----:R-:W-:-:S05]  /*18f40*/  IMAD R6, R3, UR4, RZ ;  /* 0x0000000403067c24 */ /* 0x001fca000f8e02ff */
[----:B------:R-:W-:-:S04]  /*18f50*/  IADD3 R5, R6, R5, RZ ;  /* 0x0000000506057210 */ /* 0x000fc80007ffe0ff */
[----:B------:R-:W-:-:S13]  /*18f60*/  ISETP.GT.AND P0, PT, R5, UR6, PT ;  /* 0x0000000605007c0c */ /* 0x000fda000bf04270 */
[----:B------:R-:W-:Y:S05]  /*18f70*/  @!P0 BRA `(.L_x_664) ;  /* 0xfffffffc00588947 */ /* 0x000fea000383ffff */
[----:B------:R-:W-:-:S07]  /*18f80*/  IMAD.MOV.U32 R2, RZ, RZ, R9 ;  /* 0x000000ffff027224 */ /* 0x000fce00078e0009 */
.L_x_660:
[----:B------:R-:W-:-:S05]  /*18f90*/  IADD3 R7, -R6, R5, RZ ;  /* 0x0000000506077210 */ /* 0x000fca0007ffe1ff */
        /* <DEDUP_REMOVED lines=11> */
[----:B0-----:R-:W-:Y:S01]  /*19050*/  IADD3 R11, RZ, -R3, RZ ;  /* 0x80000003ff0b7210 */ /* 0x001fe20007ffe0ff */
[----:B------:R-:W-:Y:S06]  /*19060*/  @!P0 BRA `(.L_x_665) ;  /* 0x0000000000088947 */ /* 0x000fec0003800000 */
[----:B------:R-:W-:-:S05]  /*19070*/  VIADD R9, R5, 0xffffffff ;  /* 0xffffffff05097836 */ /* 0x000fca0000000000 */
[----:B------:R0:W1:Y:S02]  /*19080*/  SHFL.IDX PT, R16, R2, R9, 0x1f ;  /* 0x00001f0902107589 */ /* 0x00006400000e0000 */
.L_x_665:
[----:B-1----:R-:W-:Y:S01]  /*19090*/  IMAD R16, R16, UR4, R7 ;  /* 0x0000000410107c24 */ /* 0x002fe2000f8e0207 */
[----:B0-----:R-:W-:Y:S01]  /*190a0*/  MOV R2, RZ ;  /* 0x000000ff00027202 */ /* 0x001fe20000000f00 */
[----:B------:R-:W-:Y:S02]  /*190b0*/  IMAD R7, R11, R6, RZ ;  /* 0x000000060b077224 */ /* 0x000fe400078e02ff */
[----:B------:R-:W-:Y:S01]  /*190c0*/  IMAD.IADD R19, R5, 0x1, R19 ;  /* 0x0000000105137824 */ /* 0x000fe200078e0213 */
[----:B------:R-:W-:Y:S01]  /*190d0*/  IADD3 R17, -R16, UR6, RZ ;  /* 0x0000000610117c10 */ /* 0x000fe2000fffe1ff */
        /* <DEDUP_REMOVED lines=11> */
[----:B------:R-:W-:Y:S02]  /*19190*/  @P0 IADD3 R2, R2, 0x1, RZ ;  /* 0x0000000102020810 */ /* 0x000fe40007ffe0ff */
[----:B------:R-:W-:-:S13]  /*191a0*/  ISETP.GE.AND P0, PT, R3, RZ, PT ;  /* 0x000000ff0300720c */ /* 0x000fda0003f06270 */
[----:B------:R-:W-:Y:S01]  /*191b0*/  @!P0 IMAD.MOV R2, RZ, RZ, -R2 ;  /* 0x000000ffff028224 */ /* 0x000fe200078e0a02 */
[----:B------:R-:W-:-:S13]  /*191c0*/  ISETP.NE.AND P0, PT, R0, RZ, PT ;  /* 0x000000ff0000720c */ /* 0x000fda0003f05270 */
[----:B------:R-:W-:-:S04]  /*191d0*/  @!P0 LOP3.LUT R2, RZ, R0, RZ, 0x33, !PT ;  /* 0x00000000ff028212 */ /* 0x000fc800078e33ff */
[----:B------:R-:W-:Y:S02]  /*191e0*/  IADD3 R3, -R2, RZ, RZ ;  /* 0x000000ff02037210 */ /* 0x000fe40007ffe1ff */
[----:B------:R-:W-:-:S03]  /*191f0*/  MOV R18, R2 ;  /* 0x0000000200127202 */ /* 0x000fc60000000f00 */
[----:B------:R-:W-:Y:S01]  /*19200*/  IMAD R17, R0, R3, R17 ;  /* 0x0000000300117224 */ /* 0x000fe200078e0211 */
[----:B------:R-:W-:Y:S06]  /*19210*/  BRA `(.L_x_666) ;  /* 0x00000000000c7947 */ /* 0x000fec0003800000 */
.L_x_661:
[----:B------:R-:W-:Y:S01]  /*19220*/  IMAD.MOV.U32 R17, RZ, RZ, RZ ;  /* 0x000000ffff117224 */ /* 0x000fe200078e00ff */
[----:B------:R-:W-:Y:S01]  /*19230*/  MOV R16, UR6 ;  /* 0x0000000600107c02 */ /* 0x000fe20008000f00 */
[----:B------:R-:W-:-:S07]  /*19240*/  IMAD.MOV.U32 R18, RZ, RZ, RZ ;  /* 0x000000ffff127224 */ /* 0x000fce00078e00ff */
.L_x_666:
        /* <DEDUP_REMOVED lines=9> */
[----:B------:R-:W-:Y:S02]  /*192e0*/  ISETP.GE.AND P0, PT, R19, UR5, PT ;  /* 0x0000000513007c0c */ /* 0x000fe4000bf06270 */
[----:B0-----:R-:W-:-:S05]  /*192f0*/  MOV R0, 0x1 ;  /* 0x0000000100007802 */ /* 0x001fca0000000f00 */
[----:B------:R0:W-:Y:S04]  /*19300*/  STL [R1+0xc], R0 ;  /* 0x00000c0001007387 */ /* 0x0001e80000100800 */
[----:B------:R0:W-:Y:S02]  /*19310*/  STL [R1], RZ ;  /* 0x000000ff01007387 */ /* 0x0001e40000100800 */
[----:B------:R-:W-:Y:S05]  /*19320*/  @P0 BRA `(.L_x_667) ;  /* 0x0000004c00900947 */ /* 0x000fea0003800000 */
[----:B0-----:R-:W-:Y:S01]  /*19330*/  IMAD.MOV.U32 R0, RZ, RZ, 0x1 ;  /* 0x00000001ff007424 */ /* 0x001fe200078e00ff */
[----:B------:R0:W-:Y:S01]  /*19340*/  STL [R1], RZ ;  /* 0x000000ff01007387 */ /* 0x0001e20000100800 */
[----:B------:R-:W-:Y:S01]  /*19350*/  ULDC.64 UR38, c[0x0][0x198] ;  /* 0x0000660000267ab9 */ /* 0x000fe20000000a00 */
[----:B------:R-:W-:Y:S02]  /*19360*/  ULDC UR40, c[0x0][0xc] ;  /* 0x0000030000287ab9 */ /* 0x000fe40000000800 */
[----:B------:R0:W-:Y:S04]  /*19370*/  STL [R1+0xc], R0 ;  /* 0x00000c0001007387 */ /* 0x0001e80000100800 */
[----:B------:R0:W-:Y:S04]  /*19380*/  STL [R1+0x4], RZ ;  /* 0x000004ff01007387 */ /* 0x0001e80000100800 */
[----:B------:R0:W-:Y:S04]  /*19390*/  STL [R1+0x14], R0 ;  /* 0x0000140001007387 */ /* 0x0001e80000100800 */
[----:B------:R0:W-:Y:S02]  /*193a0*/  STL [R1+0x30], RZ ;  /* 0x000030ff01007387 */ /* 0x0001e40000100800 */
.L_x_751:
[----:B-12---:R-:W1:Y:S02]  /*193b0*/  LDC.64 R2, c[0x0][0xc60] ;  /* 0x00031800ff027b82 */ /* 0x006e640000000a00 */
[----:B-1----:R-:W-:-:S05]  /*193c0*/  IMAD.WIDE R2, R19, 0x4, R2 ;  /* 0x0000000413027825 */ /* 0x002fca00078e0202 */
[----:B------:R-:W2:Y:S01]  /*193d0*/  LDG.E R11, desc[UR36][R2.64] ;  /* 0x00000024020b7981 */ /* 0x000ea2000c1e1900 */
[----:B------:R-:W-:Y:S05]  /*193e0*/  YIELD ;  /* 0x0000000000007946 */ /* 0x000fea0003800000 */
[----:B------:R-:W-:Y:S01]  /*193f0*/  ULDC.64 UR4, c[0x0][0xa28] ;  /* 0x00028a0000047ab9 */ /* 0x000fe20000000a00 */
[----:B0-----:R-:W-:Y:S01]  /*19400*/  MOV R0, RZ ;  /* 0x000000ff00007202 */ /* 0x001fe20000000f00 */
[----:B------:R-:W-:Y:S01]  /*19410*/  IMAD.MOV.U32 R5, RZ, RZ, RZ ;  /* 0x000000ffff057224 */ /* 0x000fe200078e00ff */
[----:B------:R-:W-:Y:S01]  /*19420*/  ISETP.NE.U32.AND P0, PT, RZ, UR4, PT ;  /* 0x00000004ff007c0c */ /* 0x000fe2000bf05070 */
[----:B------:R-:W-:-:S03]  /*19430*/  ULDC.64 UR6, c[0x0][0xa10] ;  /* 0x0002840000067ab9 */ /* 0x000fc60000000a00 */
[----:B------:R-:W-:Y:S02]  /*19440*/  ISETP.NE.AND.EX P0, PT, RZ, UR5, PT, P0 ;  /* 0x00000005ff007c0c */ /* 0x000fe4000bf05300 */
        /* <DEDUP_REMOVED lines=12> */
[----:B------:R-:W-:Y:S01]  /*19510*/  ISETP.NE.U32.AND P1, PT, RZ, UR4, PT ;  /* 0x00000004ff007c0c */ /* 0x000fe2000bf25070 */
[----:B------:R-:W-:Y:S01]  /*19520*/  IMAD.MOV.U32 R10, RZ, RZ, RZ ;  /* 0x000000ffff0a7224 */ /* 0x000fe200078e00ff */
[C---:B------:R-:W-:Y:S02]  /*19530*/  SHF.L.U64.HI R4, R11.reuse, 0x2, R4 ;  /* 0x000000020b047819 */ /* 0x040fe40000010204 */
[----:B------:R-:W-:Y:S01]  /*19540*/  ISETP.NE.AND.EX P1, PT, RZ, UR5, PT, P1 ;  /* 0x00000005ff007c0c */ /* 0x000fe2000bf25310 */
[----:B--2---:R0:W-:Y:S02]  /*19550*/  STL [R1+0x38], R5 ;  /* 0x0000380501007387 */ /* 0x0041e40000100800 */
[----:B0-----:R-:W-:-:S10]  /*19560*/  SHF.L.U32 R5, R11, 0x2, RZ ;  /* 0x000000020b057819 */ /* 0x001fd400000006ff */
[C---:B------:R-:W-:Y:S01]  /*19570*/  @P1 IADD3 R8, P0, R5.reuse, UR4, RZ ;  /* 0x0000000405081c10 */ /* 0x040fe2000ff1e0ff */
[----:B------:R0:W-:Y:S03]  /*19580*/  STL [R1+0x28], R5 ;  /* 0x0000280501007387 */ /* 0x0001e60000100800 */
[C---:B------:R-:W-:Y:S01]  /*19590*/  @P1 IADD3.X R9, R4.reuse, UR5, RZ, P0, !PT ;  /* 0x0000000504091c10 */ /* 0x040fe200087fe4ff */
[----:B------:R-:W-:Y:S01]  /*195a0*/  ULDC.64 UR4, c[0x0][0xa08] ;  /* 0x0002820000047ab9 */ /* 0x000fe20000000a00 */
[----:B------:R1:W-:Y:S01]  /*195b0*/  STL [R1+0x2c], R4 ;  /* 0x00002c0401007387 */ /* 0x0003e20000100800 */
[----:B------:R-:W-:Y:S02]  /*195c0*/  IADD3 R2, P0, R5, UR4, RZ ;  /* 0x0000000405027c10 */ /* 0x000fe4000ff1e0ff */
[----:B------:R-:W-:Y:S02]  /*195d0*/  ISETP.NE.U32.AND P2, PT, RZ, UR4, PT ;  /* 0x00000004ff007c0c */ /* 0x000fe4000bf45070 */
[----:B------:R-:W-:-:S02]  /*195e0*/  IADD3.X R3, R4, UR5, RZ, P0, !PT ;  /* 0x0000000504037c10 */ /* 0x000fc400087fe4ff */
[----:B------:R-:W-:Y:S01]  /*195f0*/  ISETP.NE.AND.EX P2, PT, RZ, UR5, PT, P2 ;  /* 0x00000005ff007c0c */ /* 0x000fe2000bf45320 */
[----:B------:R-:W-:Y:S01]  /*19600*/  ULDC.64 UR4, c[0x0][0x3f8] ;  /* 0x0000fe0000047ab9 */ /* 0x000fe20000000a00 */
[----:B------:R-:W-:Y:S01]  /*19610*/  IADD3 R6, P0, R5, UR6, RZ ;  /* 0x0000000605067c10 */ /* 0x000fe2000ff1e0ff */
[----:B------:R-:W-:-:S03]  /*19620*/  UISETP.NE.U32.AND UP0, UPT, UR4, URZ, UPT ;  /* 0x0000003f0400728c */ /* 0x000fc6000bf05070 */
[----:B------:R-:W-:Y:S01]  /*19630*/  ULDC UR4, c[0x0][0x404] ;  /* 0x0001010000047ab9 */ /* 0x000fe20000000800 */
[----:B------:R-:W-:Y:S01]  /*19640*/  UISETP.NE.AND.EX UP0, UPT, UR5, URZ, UPT, UP0 ;  /* 0x0000003f0500728c */ /* 0x000fe2000bf05300 */
[----:B------:R-:W-:Y:S02]  /*19650*/  IADD3.X R7, R4, UR7, RZ, P0, !PT ;  /* 0x0000000704077c10 */ /* 0x000fe400087fe4ff */
[----:B------:R-:W-:Y:S01]  /*19660*/  ULDC UR5, c[0x0][0x2e0] ;  /* 0x0000b80000057ab9 */ /* 0x000fe20000000800 */
[----:B------:R-:W-:Y:S02]  /*19670*/  USEL UR4, UR4, 0x1, UP0 ;  /* 0x0000000104047887 */ /* 0x000fe40008000000 */
[----:B------:R2:W5:Y:S02]  /*19680*/  @P2 LDG.E R10, desc[UR36][R2.64] ;  /* 0x00000024020a2981 */ /* 0x000564000c1e1900 */
[----:B------:R-:W-:-:S06]  /*19690*/  UIMAD UR4, UR4, UR5, URZ ;  /* 0x00000005040472a4 */ /* 0x000fcc000f8e023f */
[----:B0-----:R-:W-:-:S06]  /*196a0*/  MOV R5, UR4 ;  /* 0x0000000400057c02 */ /* 0x001fcc0008000f00 */
[----:B------:R2:W5:Y:S01]  /*196b0*/  @P1 LDG.E R5, desc[UR36][R8.64] ;  /* 0x0000002408051981 */ /* 0x000562000c1e1900 */
[----:B------:R-:W-:Y:S01]  /*196c0*/  ISETP.NE.U32.AND P0, PT, RZ, UR6, PT ;  /* 0x00000006ff007c0c */ /* 0x000fe2000bf05070 */
[----:B------:R-:W-:Y:S02]  /*196d0*/  ULDC UR4, c[0x0][0x338] ;  /* 0x0000ce0000047ab9 */ /* 0x000fe40000000800 */
[----:B-1----:R-:W-:Y:S01]  /*196e0*/  IMAD.U32 R4, RZ, RZ, UR4 ;  /* 0x00000004ff047e24 */ /* 0x002fe2000f8e00ff */
[----:B------:R-:W-:Y:S01]  /*196f0*/  ISETP.NE.AND.EX P0, PT, RZ, UR7, PT, P0 ;  /* 0x00000007ff007c0c */ /* 0x000fe2000bf05300 */
[----:B------:R-:W-:-:S12]  /*19700*/  @P1 BRA `(.L_x_668) ;  /* 0x0000000000101947 */ /* 0x000fd80003800000 */
[----:B------:R-:W-:Y:S05]  /*19710*/  @!P2 BRA `(.L_x_668) ;  /* 0x00000000000ca947 */ /* 0x000fea0003800000 */
[----:B-----5:R-:W3:Y:S04]  /*19720*/  LDG.E R5, desc[UR36][R2.64] ;  /* 0x0000002402057981 */ /* 0x020ee8000c1e1900 */
[----:B--2---:R-:W3:Y:S02]  /*19730*/  LDG.E R2, desc[UR36][R2.64+0x4] ;  /* 0x0000042402027981 */ /* 0x004ee4000c1e1900 */
[----:B---3--:R-:W-:-:S07]  /*19740*/  IADD3 R5, -R5, R2, RZ ;  /* 0x0000000205057210 */ /* 0x008fce0007ffe1ff */
.L_x_668:
[----:B--2---:R-:W2:Y:S04]  /*19750*/  @P0 LDG.E R2, desc[UR36][R6.64] ;  /* 0x0000002406020981 */ /* 0x004ea8000c1e1900 */
[----:B------:R-:W2:Y:S01]  /*19760*/  @P0 LDG.E R3, desc[UR36][R6.64+0x4] ;  /* 0x0000042406030981 */ /* 0x000ea2000c1e1900 */
[----:B-----5:R-:W-:Y:S01]  /*19770*/  IADD3 R5, -R0, R5, RZ ;  /* 0x0000000500057210 */ /* 0x020fe20007ffe1ff */
[----:B--2---:R-:W-:-:S04]  /*19780*/  @P0 IMAD.IADD R4, R3, 0x1, -R2 ;  /* 0x0000000103040824 */ /* 0x004fc800078e0a02 */
[----:B------:R-:W-:-:S05]  /*19790*/  IMAD.IADD R8, R5, 0x1, R4 ;  /* 0x0000000105087824 */ /* 0x000fca00078e0204 */
[----:B------:R0:W-:Y:S01]  /*197a0*/  STL [R1+0x34], R8 ;  /* 0x0000340801007387 */ /* 0x0001e20000100800 */
[----:B------:R-:W-:-:S04]  /*197b0*/  IADD3 R2, R8, 0x7f, RZ ;  /* 0x0000007f08027810 */ /* 0x000fc80007ffe0ff */
[----:B------:R-:W-:-:S04]  /*197c0*/  SHF.R.S32.HI R3, RZ, 0x1f, R2 ;  /* 0x0000001fff037819 */ /* 0x000fc80000011402 */
[----:B------:R-:W-:Y:S02]  /*197d0*/  LEA.HI R2, R3, R2, RZ, 0x7 ;  /* 0x0000000203027211 */ /* 0x000fe400078f38ff */
[----:B0-----:R-:W-:Y:S02]  /*197e0*/  MOV R8, RZ ;  /* 0x000000ff00087202 */ /* 0x001fe40000000f00 */
[----:B------:R-:W-:-:S04]  /*197f0*/  LOP3.LUT R3, R2, 0xffffff80, RZ, 0xc0, !PT ;  /* 0xffffff8002037812 */ /* 0x000fc800078ec0ff */
[----:B------:R0:W5:Y:S01]  /*19800*/  @P0 LDG.E R8, desc[UR36][R6.64] ;  /* 0x0000002406080981 */ /* 0x000162000c1e1900 */
[----:B------:R-:W-:Y:S01]  /*19810*/  VIADDMNMX R4, R3, -R5, R4, PT ;  /* 0x8000000503047246 */ /* 0x000fe20003800104 */
[----:B------:R-:W-:-:S05]  /*19820*/  IMAD.MOV R5, RZ, RZ, -R5 ;  /* 0x000000ffff057224 */ /* 0x000fca00078e0a05 */
[----:B------:R-:W-:-:S04]  /*19830*/  VIMNMX R5, RZ, R5, !PT ;  /* 0x00000005ff057248 */ /* 0x000fc80007fe0100 */
[----:B------:R-:W-:-:S13]  /*19840*/  ISETP.GT.AND P1, PT, R4, R5, PT ;  /* 0x000000050400720c */ /* 0x000fda0003f24270 */
[----:B------:R-:W-:Y:S02]  /*19850*/  @P1 IADD3 R3, R4, 0x7f, RZ ;  /* 0x0000007f04031810 */ /* 0x000fe40007ffe0ff */
[----:B------:R-:W-:Y:S02]  /*19860*/  SHF.R.U32.HI R4, RZ, 0x7, R5 ;  /* 0x00000007ff047819 */ /* 0x000fe40000011605 */
[----:B------:R-:W-:-:S04]  /*19870*/  @P1 SHF.R.S32.HI R5, RZ, 0x1f, R3 ;  /* 0x0000001fff051819 */ /* 0x000fc80000011403 */
[----:B------:R-:W-:Y:S01]  /*19880*/  @P1 LEA.HI R5, R5, R3, RZ, 0x7 ;  /* 0x0000000305051211 */ /* 0x000fe200078f38ff */
[----:B------:R-:W-:-:S03]  /*19890*/  IMAD.MOV.U32 R3, RZ, RZ, R4 ;  /* 0x000000ffff037224 */ /* 0x000fc600078e0004 */
[----:B------:R-:W-:Y:S01]  /*198a0*/  @P1 SHF.R.S32.HI R3, RZ, 0x7, R5 ;  /* 0x00000007ff031819 */ /* 0x000fe20000011405 */
[----:B------:R-:W-:Y:S01]  /*198b0*/  IMAD.IADD R5, R10, 0x1, R0 ;  /* 0x000000010a057824 */ /* 0x000fe200078e0200 */
[----:B------:R-:W-:-:S04]  /*198c0*/  SHF.R.S32.HI R0, RZ, 0x7, R2 ;  /* 0x00000007ff007819 */ /* 0x000fc80000011402 */
[----:B------:R0:W-:Y:S04]  /*198d0*/  STL [R1+0x8], R5 ;  /* 0x0000080501007387 */ /* 0x0001e80000100800 */
[----:B------:R0:W-:Y:S01]  /*198e0*/  STL [R1+0x24], R0 ;  /* 0x0000240001007387 */ /* 0x0001e20000100800 */
[----:B------:R-:W-:Y:S01]  /*198f0*/  ISETP.GT.AND P1, PT, R3, R4, PT ;  /* 0x000000040300720c */ /* 0x000fe20003f24270 */
[----:B------:R-:W-:Y:S01]  /*19900*/  BSSY B0, `(.L_x_669) ;  /* 0x00000dd000007945 */ /* 0x000fe20003800000 */
[----:B------:R-:W-:-:S11]  /*19910*/  PLOP3.LUT P2, PT, PT, PT, PT, 0x80, 0x0 ;  /* 0x000000000000781c */ /* 0x000fd60003f4f070 */
[----:B0-----:R-:W-:Y:S05]  /*19920*/  @!P1 BRA `(.L_x_670) ;  /* 0x0000000c00689947 */ /* 0x001fea0003800000 */
[----:B------:R-:W0:Y:S01]  /*19930*/  LDC R0, c[0x0][0x428] ;  /* 0x00010a00ff007b82 */ /* 0x000e220000000800 */
[----:B------:R-:W-:Y:S01]  /*19940*/  UMOV UR4, 0xffffffff ;  /* 0xffffffff00047882 */ /* 0x000fe20000000000 */
[----:B------:R-:W-:Y:S02]  /*19950*/  MOV R2, R18 ;  /* 0x0000001200027202 */ /* 0x000fe40000000f00 */
[----:B0-----:R-:W-:-:S13]  /*19960*/  ISETP.NE.AND P1, PT, R0, 0x1, PT ;  /* 0x000000010000780c */ /* 0x001fda0003f25270 */
[----:B------:R-:W0:Y:S08]  /*19970*/  @P1 LDC R0, c[0x0][0x42c] ;  /* 0x00010b00ff001b82 */ /* 0x000e300000000800 */
[----:B------:R-:W1:Y:S01]  /*19980*/  @P1 LDC R5, c[0x0][0x430] ;  /* 0x00010c00ff051b82 */ /* 0x000e620000000800 */
[----:B0-----:R-:W-:-:S05]  /*19990*/  @P1 IMAD.HI.U32 R0, R18, R0, RZ ;  /* 0x0000000012001227 */ /* 0x001fca00078e00ff */
[----:B-1----:R-:W-:Y:S02]  /*199a0*/  @P1 SHF.R.U32.HI R2, RZ, R5, R0 ;  /* 0x00000005ff021219 */ /* 0x002fe40000011600 */
[----:B------:R-:W-:Y:S01]  /*199b0*/  SEL R0, R11, RZ, !P0 ;  /* 0x000000ff0b007207 */ /* 0x000fe20004000000 */
[----:B------:R-:W-:Y:S06]  /*199c0*/  BRA.DIV UR4, `(.L_x_671) ;  /* 0x0000005204e07947 */ /* 0x000fec000b800000 */
.L_x_794:
[----:B------:R-:W-:-:S03]  /*199d0*/  UMOV UR4, 0xffffffff ;  /* 0xffffffff00047882 */ /* 0x000fc60000000000 */
[----:B------:R-:W-:Y:S05]  /*199e0*/  BRA.DIV UR4, `(.L_x_672) ;  /* 0x00000056040c7947 */ /* 0x000fea000b800000 */
[----:B------:R-:W-:-:S13]  /*199f0*/  ELECT P6, URZ, PT ;  /* 0x00000000003f782f */ /* 0x000fda00038c0000 */
.L_x_797:
[----:B------:R-:W2:Y:S01]  /*19a00*/  LDL R5, [R1+0x30] ;  /* 0x0000300001057983 */ /* 0x000ea20000100800 */
[----:B------:R-:W-:Y:S01]  /*19a10*/  MOV R7, 0x400 ;  /* 0x0000040000077802 */ /* 0x000fe20000000f00 */
[----:B------:R-:W-:Y:S01]  /*19a20*/  BSSY B1, `(.L_x_673) ;  /* 0x000000a000017945 */ /* 0x000fe20003800000 */
[----:B--2---:R-:W-:-:S05]  /*19a30*/  VIADD R5, R5, 0x1 ;  /* 0x0000000105057836 */ /* 0x004fca0000000000 */
[----:B------:R-:W-:-:S04]  /*19a40*/  LEA.HI R6, R5, R5, RZ, 0x1 ;  /* 0x0000000505067211 */ /* 0x000fc800078f08ff */
[----:B------:R-:W-:-:S04]  /*19a50*/  LOP3.LUT R6, R6, 0xfffffffe, RZ, 0xc0, !PT ;  /* 0xfffffffe06067812 */ /* 0x000fc800078ec0ff */
[----:B------:R-:W-:Y:S02]  /*19a60*/  IADD3 R6, R5, -R6, RZ ;  /* 0x8000000605067210 */ /* 0x000fe40007ffe0ff */
[----:B------:R-:W0:Y:S02]  /*19a70*/  S2R R5, SR_CgaCtaId ;  /* 0x0000000000057919 */ /* 0x000e240000008800 */
[----:B------:R-:W-:Y:S02]  /*19a80*/  SHF.L.U32 R6, R6, 0x1f, RZ ;  /* 0x0000001f06067819 */ /* 0x000fe400000006ff */
[----:B0-----:R-:W-:-:S04]  /*19a90*/  LEA R5, R5, R7, 0x18 ;  /* 0x0000000705057211 */ /* 0x001fc800078ec0ff */
[----:B------:R-:W0:Y:S02]  /*19aa0*/  SYNCS.PHASECHK.TRANS64.TRYWAIT P0, [R5+URZ+0x34820], R6 ;  /* 0x03482006050075a7 */ /* 0x000e24000800017f */
[----:B0-----:R-:W-:Y:S05]  /*19ab0*/  @!P0 BRA `(.L_x_674) ;  /* 0x0000005000f88947 */ /* 0x001fea0003800000 */
.L_x_798:
[----:B------:R-:W-:Y:S05]  /*19ac0*/  BSYNC B1 ;  /* 0x0000000000017941 */ /* 0x000fea0003800000 */
.L_x_673:
[----:B------:R-:W-:Y:S04]  /*19ad0*/  BSSY B1, `(.L_x_675) ;  /* 0x0000053000017945 */ /* 0x000fe80003800000 */
[----:B------:R-:W-:Y:S05]  /*19ae0*/  @!P6 BRA `(.L_x_676) ;  /* 0x000000040044e947 */ /* 0x000fea0003800000 */
[----:B------:R-:W0:Y:S04]  /*19af0*/  LDL R9, [R1+0x4] ;  /* 0x0000040001097983 */ /* 0x000e280000100800 */
[----:B------:R-:W2:Y:S01]  /*19b00*/  LDL R7, [R1+0x14] ;  /* 0x0000140001077983 */ /* 0x000ea20000100800 */
[----:B0-----:R-:W-:Y:S01]  /*19b10*/  IMAD R6, R9, 0x8, R5 ;  /* 0x0000000809067824 */ /* 0x001fe200078e0205 */
[----:B--2---:R-:W-:-:S04]  /*19b20*/  SHF.L.U32 R9, R7, 0x1f, RZ ;  /* 0x0000001f07097819 */ /* 0x004fc800000006ff */
[----:B------:R-:W0:Y:S02]  /*19b30*/  SYNCS.PHASECHK.TRANS64.TRYWAIT P0, [R6+URZ+0x348a0], R9 ;  /* 0x0348a009060075a7 */ /* 0x000e24000800017f */
[----:B0-----:R-:W-:Y:S05]  /*19b40*/  @!P0 BRA `(.L_x_677) ;  /* 0x0000005000e88947 */ /* 0x001fea0003800000 */
.L_x_799:
[----:B------:R-:W1:Y:S02]  /*19b50*/  S2R R7, SR_TID.X ;  /* 0x0000000000077919 */ /* 0x000e640000002100 */
[----:B-1----:R-:W-:-:S04]  /*19b60*/  LOP3.LUT R7, R7, 0x7f, RZ, 0xc0, !PT ;  /* 0x0000007f07077812 */ /* 0x002fc800078ec0ff */
[----:B------:R-:W-:-:S13]  /*19b70*/  ISETP.NE.AND P1, PT, R7, RZ, PT ;  /* 0x000000ff0700720c */ /* 0x000fda0003f25270 */
[----:B------:R-:W-:Y:S05]  /*19b80*/  @P1 BRA `(.L_x_678) ;  /* 0x00000000001c1947 */ /* 0x000fea0003800000 */
[----:B------:R-:W1:Y:S02]  /*19b90*/  S2R R7, SR_TID.X ;  /* 0x0000000000077919 */ /* 0x000e640000002100 */
[----:B-1----:R-:W-:-:S04]  /*19ba0*/  LOP3.LUT R7, R7, 0x1f, RZ, 0xc0, !PT ;  /* 0x0000001f07077812 */ /* 0x002fc800078ec0ff */
[----:B------:R-:W-:Y:S02]  /*19bb0*/  ISETP.NE.AND P0, PT, R7, RZ, PT ;  /* 0x000000ff0700720c */ /* 0x000fe40003f05270 */
[----:B------:R-:W-:-:S04]  /*19bc0*/  MOV R7, 0xc000 ;  /* 0x0000c00000077802 */ /* 0x000fc80000000f00 */
[----:B------:R1:W-:Y:S07]  /*19bd0*/  SYNCS.ARRIVE.TRANS64 RZ, [R6+URZ+0x34890], R7 ;  /* 0x0348900706ff79a7 */ /* 0x0003ee000800003f */
[----:B------:R-:W-:Y:S05]  /*19be0*/  @!P0 BRA `(.L_x_678) ;  /* 0x0000000000048947 */ /* 0x000fea0003800000 */
[----:B------:R-:W-:Y:S01]  /*19bf0*/  BPT.TRAP 0x1 ;  /* 0x000000040000795c */ /* 0x000fe20000300000 */
.L_x_678:
[----:B-1----:R-:W2:Y:S01]  /*19c00*/  LDL R7, [R1+0x4] ;  /* 0x0000040001077983 */ /* 0x002ea20000100800 */
[----:B------:R-:W-:Y:S01]  /*19c10*/  R2UR UR9, R6 ;  /* 0x00000000060972ca */ /* 0x000fe200000e0000 */
[----:B------:R-:W-:Y:S01]  /*19c20*/  UIADD3 UR4, UP0, UR38, 0x570, URZ ;  /* 0x0000057026047890 */ /* 0x000fe2000ff1e03f */
[----:B------:R-:W-:Y:S01]  /*19c30*/  R2UR UR12, R2 ;  /* 0x00000000020c72ca */ /* 0x000fe200000e0000 */
[----:B------:R-:W-:Y:S01]  /*19c40*/  UMOV UR10, URZ ;  /* 0x0000003f000a7c82 */ /* 0x000fe20008000000 */
[----:B------:R-:W-:Y:S01]  /*19c50*/  R2UR UR13, R0 ;  /* 0x00000000000d72ca */ /* 0x000fe200000e0000 */
[----:B------:R-:W-:Y:S01]  /*19c60*/  UIADD3.X UR5, URZ, UR39, URZ, UP0, !UPT ;  /* 0x000000273f057290 */ /* 0x000fe200087fe43f */
[----:B------:R-:W-:Y:S01]  /*19c70*/  UMOV UR6, 0x0 ;  /* 0x0000000000067882 */ /* 0x000fe20000000000 */
[----:B------:R-:W-:Y:S01]  /*19c80*/  UMOV UR7, 0x12f00000 ;  /* 0x12f0000000077882 */ /* 0x000fe20000000000 */
[----:B------:R-:W-:-:S05]  /*19c90*/  UMOV UR17, 0x40 ;  /* 0x0000004000117882 */ /* 0x000fca0000000000 */
[----:B------:R-:W-:Y:S01]  /*19ca0*/  UIADD3 UR9, UR9, 0x34890, URZ ;  /* 0x0003489009097890 */ /* 0x000fe2000fffe03f */
[----:B--2---:R-:W-:-:S05]  /*19cb0*/  IMAD R7, R7, 0xc000, R5 ;  /* 0x0000c00007077824 */ /* 0x004fca00078e0205 */
[----:B------:R-:W-:Y:S01]  /*19cc0*/  R2UR UR8, R7 ;  /* 0x00000000070872ca */ /* 0x000fe200000e0000 */
[----:B-----5:R-:W-:-:S05]  /*19cd0*/  IMAD R7, R3, 0x80, R8 ;  /* 0x0000008003077824 */ /* 0x020fca00078e0208 */
[----:B------:R-:W-:-:S04]  /*19ce0*/  IADD3 R7, R7, -0x80, RZ ;  /* 0xffffff8007077810 */ /* 0x000fc80007ffe0ff */
[----:B------:R-:W-:-:S03]  /*19cf0*/  R2UR UR11, R7 ;  /* 0x00000000070b72ca */ /* 0x000fc600000e0000 */
[----:B------:R-:W-:Y:S02]  /*19d00*/  UIADD3 UR14, UR8, 0x1c400, URZ ;  /* 0x0001c400080e7890 */ /* 0x000fe4000fffe03f */
[----:B------:R-:W-:Y:S02]  /*19d10*/  UIADD3 UR15, UR8, 0x20400, URZ ;  /* 0x00020400080f7890 */ /* 0x000fe4000fffe03f */
[----:B------:R-:W-:-:S03]  /*19d20*/  UIADD3 UR16, UR8, 0x24400, URZ ;  /* 0x0002440008107890 */ /* 0x000fc6000fffe03f */
[----:B------:R-:W-:Y:S01]  /*19d30*/  UMOV UR8, UR14 ;  /* 0x0000000e00087c82 */ /* 0x000fe20008000000 */
[----:B------:R-:W-:Y:S02]  /*19d40*/  UMOV UR14, 0x80 ;  /* 0x00000080000e7882 */ /* 0x000fe40000000000 */
        /* <DEDUP_REMOVED lines=9> */
.L_x_800:
[----:B------:R-:W-:Y:S05]  /*19de0*/  @P1 BRA `(.L_x_680) ;  /* 0x00000000001c1947 */ /* 0x000fea0003800000 */
[----:B------:R-:W2:Y:S01]  /*19df0*/  S2R R10, SR_TID.X ;  /* 0x00000000000a7919 */ /* 0x000ea20000002100 */
[----:B01----:R-:W-:-:S04]  /*19e00*/  IMAD.MOV.U32 R9, RZ, RZ, 0x8000 ;  /* 0x00008000ff097424 */ /* 0x003fc800078e00ff */
[----:B------:R3:W-:Y:S01]  /*19e10*/  SYNCS.ARRIVE.TRANS64 RZ, [R6+URZ+0x348b0], R9 ;  /* 0x0348b00906ff79a7 */ /* 0x0007e2000800003f */
[----:B--2---:R-:W-:-:S04]  /*19e20*/  LOP3.LUT R10, R10, 0x1f, RZ, 0xc0, !PT ;  /* 0x0000001f0a0a7812 */ /* 0x004fc800078ec0ff */
[----:B------:R-:W-:-:S13]  /*19e30*/  ISETP.NE.AND P0, PT, R10, RZ, PT ;  /* 0x000000ff0a00720c */ /* 0x000fda0003f05270 */
[----:B---3--:R-:W-:Y:S05]  /*19e40*/  @!P0 BRA `(.L_x_680) ;  /* 0x0000000000048947 */ /* 0x008fea0003800000 */
[----:B------:R-:W-:Y:S01]  /*19e50*/  BPT.TRAP 0x1 ;  /* 0x000000040000795c */ /* 0x000fe20000300000 */
.L_x_680:
[----:B01----:R-:W2:Y:S01]  /*19e60*/  LDL R9, [R1+0x4] ;  /* 0x0000040001097983 */ /* 0x003ea20000100800 */
[----:B------:R-:W-:Y:S01]  /*19e70*/  R2UR UR11, R7 ;  /* 0x00000000070b72ca */ /* 0x000fe200000e0000 */
[----:B------:R-:W-:Y:S01]  /*19e80*/  UIADD3 UR4, UP0, UR38, 0x670, URZ ;  /* 0x0000067026047890 */ /* 0x000fe2000ff1e03f */
[----:B------:R-:W-:Y:S01]  /*19e90*/  IADD3 R7, R5, 0x400, RZ ;  /* 0x0000040005077810 */ /* 0x000fe20007ffe0ff */
[----:B------:R-:W-:Y:S01]  /*19ea0*/  UMOV UR10, URZ ;  /* 0x0000003f000a7c82 */ /* 0x000fe20008000000 */
[----:B------:R-:W-:Y:S01]  /*19eb0*/  R2UR UR9, R6 ;  /* 0x00000000060972ca */ /* 0x000fe200000e0000 */
[----:B------:R-:W-:Y:S01]  /*19ec0*/  UIADD3.X UR5, URZ, UR39, URZ, UP0, !UPT ;  /* 0x000000273f057290 */ /* 0x000fe200087fe43f */
[----:B------:R-:W-:Y:S01]  /*19ed0*/  R2UR UR15, R7 ;  /* 0x00000000070f72ca */ /* 0x000fe200000e0000 */
[----:B------:R-:W-:Y:S01]  /*19ee0*/  UMOV UR6, 0x0 ;  /* 0x0000000000067882 */ /* 0x000fe20000000000 */
[----:B------:R-:W-:Y:S01]  /*19ef0*/  R2UR UR12, R2 ;  /* 0x00000000020c72ca */ /* 0x000fe200000e0000 */
[----:B------:R-:W-:Y:S01]  /*19f00*/  UMOV UR7, 0x12f00000 ;  /* 0x12f0000000077882 */ /* 0x000fe20000000000 */
[----:B------:R-:W-:-:S07]  /*19f10*/  R2UR UR13, R0 ;  /* 0x00000000000d72ca */ /* 0x000fce00000e0000 */
[----:B------:R-:W-:Y:S01]  /*19f20*/  UIADD3 UR9, UR9, 0x348b0, URZ ;  /* 0x000348b009097890 */ /* 0x000fe2000fffe03f */
[----:B--2---:R-:W-:-:S05]  /*19f30*/  IMAD R6, R9, 0x8000, R7 ;  /* 0x0000800009067824 */ /* 0x004fca00078e0207 */
[----:B------:R-:W-:Y:S02]  /*19f40*/  R2UR UR8, R6 ;  /* 0x00000000060872ca */ /* 0x000fe400000e0000 */
[----:B------:R-:W-:-:S05]  /*19f50*/  MOV R6, 0x6000 ;  /* 0x0000600000067802 */ /* 0x000fca0000000f00 */
[----:B------:R-:W-:-:S04]  /*19f60*/  IMAD R6, R9, R6, 0x2000 ;  /* 0x0000200009067424 */ /* 0x000fc800078e0206 */
[----:B------:R-:W-:Y:S02]  /*19f70*/  IMAD R6, R9, -0x2000, R6 ;  /* 0xffffe00009067824 */ /* 0x000fe400078e0206 */
[----:B------:R0:W-:Y:S03]  /*19f80*/  UTMALDG.4D [UR8], [UR4], desc[UR6] ;  /* 0x00000608040075b4 */ /* 0x0001e60008019000 */
[----:B------:R-:W-:-:S13]  /*19f90*/  R2UR UR14, R6 ;  /* 0x00000000060e72ca */ /* 0x000fda00000e0000 */
[----:B------:R-:W-:-:S03]  /*19fa0*/  ULEA UR14, UR14, UR15, 0x1 ;  /* 0x0000000f0e0e7291 */ /* 0x000fc6000f8e083f */
[----:B------:R-:W-:Y:S02]  /*19fb0*/  UMOV UR15, 0x40 ;  /* 0x00000040000f7882 */ /* 0x000fe40000000000 */
[----:B0-----:R-:W-:Y:S02]  /*19fc0*/  UMOV UR10, UR15 ;  /* 0x0000000f000a7c82 */ /* 0x001fe40008000000 */
[----:B------:R-:W-:Y:S02]  /*19fd0*/  UMOV UR8, UR14 ;  /* 0x0000000e00087c82 */ /* 0x000fe40008000000 */
[----:B------:R1:W-:Y:S02]  /*19fe0*/  UTMALDG.4D [UR8], [UR4], desc[UR6] ;  /* 0x00000608040075b4 */ /* 0x0003e40008019000 */
[----:B-1----:R-:W-:Y:S01]  /*19ff0*/  NOP ;  /* 0x0000000000007918 */ /* 0x002fe20000000000 */
.L_x_676:
[----:B------:R-:W-:Y:S05]  /*1a000*/  BSYNC B1 ;  /* 0x0000000000017941 */ /* 0x000fea0003800000 */
.L_x_675:
[----:B0-----:R-:W2:Y:S04]  /*1a010*/  LDL.LU R6, [R1+0x4] ;  /* 0x0000040001067983 */ /* 0x001ea80000300800 */
[----:B------:R-:W3:Y:S01]  /*1a020*/  LDL.LU R9, [R1+0x14] ;  /* 0x0000140001097983 */ /* 0x000ee20000300800 */
[----:B------:R-:W-:Y:S01]  /*1a030*/  PLOP3.LUT P2, PT, PT, PT, PT, 0x8, 0x0 ;  /* 0x000000000000781c */ /* 0x000fe20003f4e170 */
[----:B--2---:R-:W-:-:S05]  /*1a040*/  VIADD R6, R6, 0x1 ;  /* 0x0000000106067836 */ /* 0x004fca0000000000 */
[----:B------:R-:W-:-:S04]  /*1a050*/  ISETP.NE.AND P0, PT, R6, 0x2, PT ;  /* 0x000000020600780c */ /* 0x000fc80003f05270 */
[----:B------:R-:W-:Y:S02]  /*1a060*/  SEL R7, RZ, 0x1, P0 ;  /* 0x00000001ff077807 */ /* 0x000fe40000000000 */
[----:B------:R-:W-:Y:S02]  /*1a070*/  SEL R10, R6, RZ, P0 ;  /* 0x000000ff060a7207 */ /* 0x000fe40000000000 */
[----:B---3--:R-:W-:Y:S02]  /*1a080*/  LOP3.LUT R9, R9, R7, RZ, 0x3c, !PT ;  /* 0x0000000709097212 */ /* 0x008fe400078e3cff */
[----:B------:R-:W-:Y:S01]  /*1a090*/  IADD3 R6, R3, -0x2, RZ ;  /* 0xfffffffe03067810 */ /* 0x000fe20007ffe0ff */
[----:B------:R0:W-:Y:S03]  /*1a0a0*/  STL [R1+0x4], R10 ;  /* 0x0000040a01007387 */ /* 0x0001e60000100800 */
[----:B------:R-:W-:Y:S01]  /*1a0b0*/  ISETP.GE.AND P0, PT, R6, R4, PT ;  /* 0x000000040600720c */ /* 0x000fe20003f06270 */
[----:B------:R0:W-:-:S12]  /*1a0c0*/  STL [R1+0x14], R9 ;  /* 0x0000140901007387 */ /* 0x0001d80000100800 */
[----:B0-----:R-:W-:Y:S05]  /*1a0d0*/  @!P0 BRA `(.L_x_670) ;  /* 0x00000004007c8947 */ /* 0x001fea0003800000 */
[C---:B-----5:R-:W-:Y:S01]  /*1a0e0*/  IMAD R6, R3.reuse, 0x80, R8 ;  /* 0x0000008003067824 */ /* 0x060fe200078e0208 */
[----:B------:R-:W-:-:S03]  /*1a0f0*/  IADD3 R3, R3, -0x1, RZ ;  /* 0xffffffff03037810 */ /* 0x000fc60007ffe0ff */
[----:B------:R-:W-:-:S07]  /*1a100*/  VIADD R6, R6, 0xffffff00 ;  /* 0xffffff0006067836 */ /* 0x000fce0000000000 */
.L_x_687:
[----:B------:R-:W-:Y:S05]  /*1a110*/  YIELD ;  /* 0x0000000000007946 */ /* 0x000fea0003800000 */
[----:B------:R-:W-:Y:S04]  /*1a120*/  BSSY B1, `(.L_x_681) ;  /* 0x000004d000017945 */ /* 0x000fe80003800000 */
[----:B0-----:R-:W-:Y:S05]  /*1a130*/  @!P6 BRA `(.L_x_682) ;  /* 0x00000004002ce947 */ /* 0x001fea0003800000 */
[----:B------:R-:W2:Y:S04]  /*1a140*/  LDL R7, [R1+0x4] ;  /* 0x0000040001077983 */ /* 0x000ea80000100800 */
[----:B------:R-:W3:Y:S01]  /*1a150*/  LDL R8, [R1+0x14] ;  /* 0x0000140001087983 */ /* 0x000ee20000100800 */
[----:B--2---:R-:W-:Y:S02]  /*1a160*/  LEA R7, R7, R5, 0x3 ;  /* 0x0000000507077211 */ /* 0x004fe400078e18ff */
[----:B---3--:R-:W-:-:S04]  /*1a170*/  SHF.L.U32 R8, R8, 0x1f, RZ ;  /* 0x0000001f08087819 */ /* 0x008fc800000006ff */
[----:B------:R-:W0:Y:S02]  /*1a180*/  SYNCS.PHASECHK.TRANS64.TRYWAIT P0, [R7+URZ+0x348a0], R8 ;  /* 0x0348a008070075a7 */ /* 0x000e24000800017f */
[----:B0-----:R-:W-:Y:S05]  /*1a190*/  @!P0 BRA `(.L_x_683) ;  /* 0x0000004c007c8947 */ /* 0x001fea0003800000 */
.L_x_801:
[----:B------:R-:W1:Y:S02]  /*1a1a0*/  S2R R9, SR_TID.X ;  /* 0x0000000000097919 */ /* 0x000e640000002100 */
[----:B-1----:R-:W-:-:S04]  /*1a1b0*/  LOP3.LUT R9, R9, 0x7f, RZ, 0xc0, !PT ;  /* 0x0000007f09097812 */ /* 0x002fc800078ec0ff */
[----:B------:R-:W-:-:S13]  /*1a1c0*/  ISETP.NE.AND P0, PT, R9, RZ, PT ;  /* 0x000000ff0900720c */ /* 0x000fda0003f05270 */
        /* <DEDUP_REMOVED lines=8> */
.L_x_684:
[----:B-1----:R-:W2:Y:S01]  /*1a250*/  LDL R9, [R1+0x4] ;  /* 0x0000040001097983 */ /* 0x002ea20000100800 */
[----:B------:R-:W-:Y:S01]  /*1a260*/  R2UR UR9, R7 ;  /* 0x00000000070972ca */ /* 0x000fe200000e0000 */
        /* <DEDUP_REMOVED lines=8> */
[----:B------:R-:W-:-:S04]  /*1a2f0*/  UMOV UR17, 0x40 ;  /* 0x0000004000117882 */ /* 0x000fc80000000000 */
[----:B------:R-:W-:Y:S01]  /*1a300*/  UIADD3 UR9, UR9, 0x34890, URZ ;  /* 0x0003489009097890 */ /* 0x000fe2000fffe03f */
[----:B--2---:R-:W-:-:S05]  /*1a310*/  IMAD R9, R9, 0xc000, R5 ;  /* 0x0000c00009097824 */ /* 0x004fca00078e0205 */
[----:B------:R-:W-:-:S13]  /*1a320*/  R2UR UR8, R9 ;  /* 0x00000000090872ca */ /* 0x000fda00000e0000 */
[----:B------:R-:W-:Y:S02]  /*1a330*/  UIADD3 UR14, UR8, 0x1c400, URZ ;  /* 0x0001c400080e7890 */ /* 0x000fe4000fffe03f */
[----:B------:R-:W-:Y:S02]  /*1a340*/  UIADD3 UR15, UR8, 0x20400, URZ ;  /* 0x00020400080f7890 */ /* 0x000fe4000fffe03f */
[----:B------:R-:W-:-:S03]  /*1a350*/  UIADD3 UR16, UR8, 0x24400, URZ ;  /* 0x0002440008107890 */ /* 0x000fc6000fffe03f */
[----:B------:R-:W-:Y:S01]  /*1a360*/  UMOV UR8, UR14 ;  /* 0x0000000e00087c82 */ /* 0x000fe20008000000 */
[----:B------:R-:W-:Y:S01]  /*1a370*/  UMOV UR14, 0x80 ;  /* 0x00000080000e7882 */ /* 0x000fe20000000000 */
        /* <DEDUP_REMOVED lines=9> */
.L_x_802:
[----:B------:R-:W-:Y:S05]  /*1a410*/  @P0 BRA `(.L_x_686) ;  /* 0x00000000001c0947 */ /* 0x000fea0003800000 */
[----:B------:R-:W2:Y:S01]  /*1a420*/  S2R R9, SR_TID.X ;  /* 0x0000000000097919 */ /* 0x000ea20000002100 */
[----:B01----:R-:W-:-:S04]  /*1a430*/  MOV R8, 0x8000 ;  /* 0x0000800000087802 */ /* 0x003fc80000000f00 */
[----:B------:R3:W-:Y:S01]  /*1a440*/  SYNCS.ARRIVE.TRANS64 RZ, [R7+URZ+0x348b0], R8 ;  /* 0x0348b00807ff79a7 */ /* 0x0007e2000800003f */
[----:B--2---:R-:W-:-:S04]  /*1a450*/  LOP3.LUT R9, R9, 0x1f, RZ, 0xc0, !PT ;  /* 0x0000001f09097812 */ /* 0x004fc800078ec0ff */
[----:B------:R-:W-:-:S13]  /*1a460*/  ISETP.NE.AND P1, PT, R9, RZ, PT ;  /* 0x000000ff0900720c */ /* 0x000fda0003f25270 */
[----:B---3--:R-:W-:Y:S05]  /*1a470*/  @!P1 BRA `(.L_x_686) ;  /* 0x0000000000049947 */ /* 0x008fea0003800000 */
[----:B------:R-:W-:Y:S01]  /*1a480*/  BPT.TRAP 0x1 ;  /* 0x000000040000795c */ /* 0x000fe20000300000 */
.L_x_686:
[----:B01----:R-:W2:Y:S01]  /*1a490*/  LDL R8, [R1+0x4] ;  /* 0x0000040001087983 */ /* 0x003ea20000100800 */
        /* <DEDUP_REMOVED lines=9> */
[----:B------:R-:W-:-:S04]  /*1a530*/  UMOV UR15, 0x40 ;  /* 0x00000040000f7882 */ /* 0x000fc80000000000 */
[----:B------:R-:W-:Y:S02]  /*1a540*/  UIADD3 UR8, UR8, 0x400, URZ ;  /* 0x0000040008087890 */ /* 0x000fe4000fffe03f */
[----:B------:R-:W-:Y:S01]  /*1a550*/  UIADD3 UR9, UR9, 0x348b0, URZ ;  /* 0x000348b009097890 */ /* 0x000fe2000fffe03f */
[----:B--2---:R-:W-:-:S13]  /*1a560*/  R2UR UR5, R8 ;  /* 0x00000000080572ca */ /* 0x004fda00000e0000 */
[----:B------:R-:W-:Y:S02]  /*1a570*/  ULEA UR8, UR5, UR8, 0xf ;  /* 0x0000000805087291 */ /* 0x000fe4000f8e783f */
[----:B------:R-:W-:Y:S02]  /*1a580*/  UIADD3.X UR5, URZ, UR39, URZ, UP0, !UPT ;  /* 0x000000273f057290 */ /* 0x000fe400087fe43f */
[----:B------:R-:W-:-:S07]  /*1a590*/  UIADD3 UR14, UR8, 0x4000, URZ ;  /* 0x00004000080e7890 */ /* 0x000fce000fffe03f */
[----:B------:R0:W-:Y:S02]  /*1a5a0*/  UTMALDG.4D [UR8], [UR4], desc[UR6] ;  /* 0x00000608040075b4 */ /* 0x0001e40008019000 */
[----:B0-----:R-:W-:Y:S01]  /*1a5b0*/  UMOV UR8, UR14 ;  /* 0x0000000e00087c82 */ /* 0x001fe20008000000 */
[----:B------:R-:W-:Y:S02]  /*1a5c0*/  UMOV UR10, UR15 ;  /* 0x0000000f000a7c82 */ /* 0x000fe40008000000 */
[----:B------:R0:W-:Y:S02]  /*1a5d0*/  UTMALDG.4D [UR8], [UR4], desc[UR6] ;  /* 0x00000608040075b4 */ /* 0x0001e40008019000 */
[----:B0-----:R-:W-:Y:S01]  /*1a5e0*/  NOP ;  /* 0x0000000000007918 */ /* 0x001fe20000000000 */
.L_x_682:
[----:B------:R-:W-:Y:S05]  /*1a5f0*/  BSYNC B1 ;  /* 0x0000000000017941 */ /* 0x000fea0003800000 */
.L_x_681:
[----:B------:R-:W2:Y:S04]  /*1a600*/  LDL.LU R7, [R1+0x4] ;  /* 0x0000040001077983 */ /* 0x000ea80000300800 */
[----:B------:R-:W3:Y:S01]  /*1a610*/  LDL.LU R8, [R1+0x14] ;  /* 0x0000140001087983 */ /* 0x000ee20000300800 */
[----:B------:R-:W-:Y:S01]  /*1a620*/  IADD3 R3, R3, -0x1, RZ ;  /* 0xffffffff03037810 */ /* 0x000fe20007ffe0ff */
[----:B------:R-:W-:Y:S02]  /*1a630*/  VIADD R6, R6, 0xffffff80 ;  /* 0xffffff8006067836 */ /* 0x000fe40000000000 */
[----:B--2---:R-:W-:-:S05]  /*1a640*/  VIADD R7, R7, 0x1 ;  /* 0x0000000107077836 */ /* 0x004fca0000000000 */
[----:B------:R-:W-:-:S04]  /*1a650*/  ISETP.NE.AND P0, PT, R7, 0x2, PT ;  /* 0x000000020700780c */ /* 0x000fc80003f05270 */
[----:B------:R-:W-:Y:S02]  /*1a660*/  SEL R9, R7, RZ, P0 ;  /* 0x000000ff07097207 */ /* 0x000fe40000000000 */
[----:B------:R-:W-:Y:S02]  /*1a670*/  SEL R7, RZ, 0x1, P0 ;  /* 0x00000001ff077807 */ /* 0x000fe40000000000 */
[----:B------:R-:W-:Y:S01]  /*1a680*/  ISETP.GT.AND P0, PT, R3, R4, PT ;  /* 0x000000040300720c */ /* 0x000fe20003f04270 */
[----:B------:R0:W-:Y:S01]  /*1a690*/  STL [R1+0x4], R9 ;  /* 0x0000040901007387 */ /* 0x0001e20000100800 */
[----:B---3--:R-:W-:-:S05]  /*1a6a0*/  LOP3.LUT R8, R8, R7, RZ, 0x3c, !PT ;  /* 0x0000000708087212 */ /* 0x008fca00078e3cff */
[----:B------:R0:W-:Y:S06]  /*1a6b0*/  STL [R1+0x14], R8 ;  /* 0x0000140801007387 */ /* 0x0001ec0000100800 */
[----:B------:R-:W-:Y:S05]  /*1a6c0*/  @P0 BRA `(.L_x_687) ;  /* 0xfffffff800900947 */ /* 0x000fea000383ffff */
.L_x_670:
[----:B------:R-:W-:Y:S05]  /*1a6d0*/  BSYNC B0 ;  /* 0x0000000000007941 */ /* 0x000fea0003800000 */
.L_x_669:
[----:B------:R-:W2:Y:S01]  /*1a6e0*/  LDL R7, [R1+0x34] ;  /* 0x0000340001077983 */ /* 0x000ea20000100800 */
[----:B------:R-:W-:Y:S05]  /*1a6f0*/  @!P2 WARPSYNC.ALL ;  /* 0x000000000000a948 */ /* 0x000fea0003800000 */
[----:B------:R-:W-:Y:S01]  /*1a700*/  BSSY B6, `(.L_x_688) ;  /* 0x0000309000067945 */ /* 0x000fe20003800000 */
[----:B------:R-:W-:Y:S01]  /*1a710*/  @!P2 BAR.SYNC.DEFER_BLOCKING 0xc, 0x120 ;  /* 0x030480000000ab1d */ /* 0x000fe20000010000 */
[----:B--2---:R-:W-:-:S13]  /*1a720*/  ISETP.GT.AND P0, PT, R7, RZ, PT ;  /* 0x000000ff0700720c */ /* 0x004fda0003f04270 */
        /* <DEDUP_REMOVED lines=8> */
[----:B------:R-:W1:Y:S08]  /*1a7b0*/  FLO.U32 R0, UR4 ;  /* 0x0000000400007d00 */ /* 0x000e7000080e0000 */
[----:B------:R-:W2:Y:S01]  /*1a7c0*/  POPC R5, UR4 ;  /* 0x0000000400057d09 */ /* 0x000ea20008000000 */
[----:B-1----:R-:W-:-:S13]  /*1a7d0*/  ISETP.EQ.U32.AND P0, PT, R0, R7, PT ;  /* 0x000000070000720c */ /* 0x002fda0003f02070 */
[----:B--2---:R-:W2:Y:S01]  /*1a7e0*/  @P0 ATOMG.E.ADD.STRONG.GPU PT, R3, desc[UR36][R2.64], R5 ;  /* 0x00000005020309a8 */ /* 0x004ea200081ee1e4 */
[----:B------:R-:W1:Y:S02]  /*1a7f0*/  S2R R4, SR_LTMASK ;  /* 0x0000000000047919 */ /* 0x000e640000003900 */
[----:B-1----:R-:W-:-:S04]  /*1a800*/  LOP3.LUT R4, R4, UR4, RZ, 0xc0, !PT ;  /* 0x0000000404047c12 */ /* 0x002fc8000f8ec0ff */
[----:B------:R-:W1:Y:S01]  /*1a810*/  POPC R7, R4 ;  /* 0x0000000400077309 */ /* 0x000e620000000000 */
[----:B--2---:R-:W1:Y:S02]  /*1a820*/  SHFL.IDX PT, R0, R3, R0, 0x1f ;  /* 0x00001f0003007589 */ /* 0x004e6400000e0000 */
[----:B-1----:R-:W-:Y:S01]  /*1a830*/  IADD3 R16, R0, UR40, R7 ;  /* 0x0000002800107c10 */ /* 0x002fe2000fffe007 */
[----:B------:R-:W-:Y:S06]  /*1a840*/  BRA `(.L_x_690) ;  /* 0x0000002c00d07947 */ /* 0x000fec0003800000 */
.L_x_689:
[----:B------:R-:W1:Y:S01]  /*1a850*/  S2R R0, SR_CgaCtaId ;  /* 0x0000000000007919 */ /* 0x000e620000008800 */
[----:B------:R-:W-:-:S04]  /*1a860*/  MOV R2, 0x400 ;  /* 0x0000040000027802 */ /* 0x000fc80000000f00 */
[----:B-1----:R-:W-:-:S04]  /*1a870*/  LEA R3, R0, R2, 0x18 ;  /* 0x0000000200037211 */ /* 0x002fc800078ec0ff */
[----:B------:R-:W-:Y:S01]  /*1a880*/  IADD3 R0, R3, 0x1c400, RZ ;  /* 0x0001c40003007810 */ /* 0x000fe20007ffe0ff */
[----:B------:R1:W-:Y:S03]  /*1a890*/  STL [R1+0x18], R3 ;  /* 0x0000180301007387 */ /* 0x0003e60000100800 */
[----:B------:R-:W-:-:S13]  /*1a8a0*/  LOP3.LUT P0, RZ, R0, 0x3ff, RZ, 0xc0, !PT ;  /* 0x000003ff00ff7812 */ /* 0x000fda000780c0ff */
[----:B-1----:R-:W-:Y:S05]  /*1a8b0*/  @!P0 BRA `(.L_x_691) ;  /* 0x0000000000408947 */ /* 0x002fea0003800000 */
        /* <DEDUP_REMOVED lines=10> */
[----:B------:R-:W-:Y:S01]  /*1a960*/  MOV R11, UR5 ;  /* 0x00000005000b7c02 */ /* 0x000fe20008000f00 */
[----:B0----5:R-:W-:Y:S01]  /*1a970*/  IMAD.MOV.U32 R8, RZ, RZ, 0x70 ;  /* 0x00000070ff087424 */ /* 0x021fe200078e00ff */
[----:B------:R-:W-:Y:S01]  /*1a980*/  MOV R12, 0x1 ;  /* 0x00000001000c7802 */ /* 0x000fe20000000f00 */
[----:B------:R-:W-:-:S07]  /*1a990*/  IMAD.MOV.U32 R13, RZ, RZ, RZ ;  /* 0x000000ffff0d7224 */ /* 0x000fce00078e00ff */
[----:B------:R-:W-:-:S07]  /*1a9a0*/  LEPC R20, `(.L_x_691) ;  /* 0x000000001014794e */ /* 0x000fce0000000000 */
[----:B-1----:R-:W-:Y:S05]  /*1a9b0*/  CALL.ABS.NOINC R2 ;  /* 0x0000000002007343 */ /* 0x002fea0003c00000 */
.L_x_691:
        /* <DEDUP_REMOVED lines=14> */
[----:B------:R-:W-:Y:S01]  /*1aaa0*/  MOV R11, UR5 ;  /* 0x00000005000b7c02 */ /* 0x000fe20008000f00 */
[----:B0----5:R-:W-:Y:S01]  /*1aab0*/  IMAD.MOV.U32 R8, RZ, RZ, 0x70 ;  /* 0x00000070ff087424 */ /* 0x021fe200078e00ff */
[----:B------:R-:W-:Y:S01]  /*1aac0*/  MOV R12, 0x1 ;  /* 0x00000001000c7802 */ /* 0x000fe20000000f00 */
[----:B-1----:R-:W-:-:S07]  /*1aad0*/  IMAD.MOV.U32 R13, RZ, RZ, RZ ;  /* 0x000000ffff0d7224 */ /* 0x002fce00078e00ff */
[----:B------:R-:W-:-:S07]  /*1aae0*/  LEPC R20, `(.L_x_693) ;  /* 0x000000001014794e */ /* 0x000fce0000000000 */
[----:B--2---:R-:W-:Y:S05]  /*1aaf0*/  CALL.ABS.NOINC R2 ;  /* 0x0000000002007343 */ /* 0x004fea0003c00000 */
.L_x_693:
[----:B------:R-:W-:Y:S01]  /*1ab00*/  MOV R2, 0x0 ;  /* 0x0000000000027802 */ /* 0x000fe20000000f00 */
[----:B------:R-:W-:Y:S01]  /*1ab10*/  ULDC.64 UR4, c[0x4][0xb8] ;  /* 0x01002e0000047ab9 */ /* 0x000fe20000000a00 */
[----:B------:R-:W-:Y:S01]  /*1ab20*/  ULDC.64 UR6, c[0x4][0xc0] ;  /* 0x0100300000067ab9 */ /* 0x000fe20000000a00 */
[----:B------:R-:W-:Y:S01]  /*1ab30*/  ULDC.64 UR8, c[0x4][0x18] ;  /* 0x0100060000087ab9 */ /* 0x000fe20000000a00 */
[----:B------:R-:W-:Y:S01]  /*1ab40*/  MOV R4, UR4 ;  /* 0x0000000400047c02 */ /* 0x000fe20008000f00 */
[----:B------:R-:W-:Y:S01]  /*1ab50*/  IMAD.U32 R5, RZ, RZ, UR5 ;  /* 0x00000005ff057e24 */ /* 0x000fe2000f8e00ff */
[----:B------:R-:W0:Y:S01]  /*1ab60*/  LDC.64 R2, c[0x4][R2] ;  /* 0x0100000002027b82 */ /* 0x000e220000000a00 */
[----:B------:R-:W-:Y:S01]  /*1ab70*/  MOV R6, UR6 ;  /* 0x0000000600067c02 */ /* 0x000fe20008000f00 */
[----:B------:R-:W-:Y:S01]  /*1ab80*/  IMAD.U32 R7, RZ, RZ, UR7 ;  /* 0x00000007ff077e24 */ /* 0x000fe2000f8e00ff */
[----:B------:R-:W-:Y:S01]  /*1ab90*/  MOV R10, UR8 ;  /* 0x00000008000a7c02 */ /* 0x000fe20008000f00 */
[----:B------:R-:W-:Y:S01]  /*1aba0*/  IMAD.U32 R11, RZ, RZ, UR9 ;  /* 0x00000009ff0b7e24 */ /* 0x000fe2000f8e00ff */
[----:B------:R-:W-:Y:S01]  /*1abb0*/  MOV R8, 0x70 ;  /* 0x0000007000087802 */ /* 0x000fe20000000f00 */
[----:B------:R-:W-:Y:S01]  /*1abc0*/  IMAD.MOV.U32 R12, RZ, RZ, 0x1 ;  /* 0x00000001ff0c7424 */ /* 0x000fe200078e00ff */
[----:B------:R-:W-:-:S07]  /*1abd0*/  MOV R13, RZ ;  /* 0x000000ff000d7202 */ /* 0x000fce0000000f00 */
[----:B------:R-:W-:-:S07]  /*1abe0*/  LEPC R20, `(.L_x_692) ;  /* 0x000000001014794e */ /* 0x000fce0000000000 */
[----:B0-----:R-:W-:Y:S05]  /*1abf0*/  CALL.ABS.NOINC R2 ;  /* 0x0000000002007343 */ /* 0x001fea0003c00000 */
.L_x_692:
[----:B------:R-:W2:Y:S01]  /*1ac00*/  LDL.LU R2, [R1+0x28] ;  /* 0x0000280001027983 */ /* 0x000ea20000300800 */
[----:B------:R-:W-:-:S03]  /*1ac10*/  ULDC.64 UR4, c[0x0][0x9f8] ;  /* 0x00027e0000047ab9 */ /* 0x000fc60000000a00 */
[----:B------:R-:W3:Y:S04]  /*1ac20*/  LDL.LU R0, [R1+0x2c] ;  /* 0x00002c0001007983 */ /* 0x000ee80000300800 */
[----:B------:R-:W4:Y:S04]  /*1ac30*/  LDL.LU R4, [R1+0x38] ;  /* 0x0000380001047983 */ /* 0x000f280000300800 */
[----:B------:R-:W4:Y:S01]  /*1ac40*/  LDL.LU R5, [R1+0x20] ;  /* 0x0000200001057983 */ /* 0x000f220000300800 */
[----:B------:R-:W-:-:S04]  /*1ac50*/  ISETP.NE.U32.AND P0, PT, RZ, UR4, PT ;  /* 0x00000004ff007c0c */ /* 0x000fc8000bf05070 */
[----:B------:R-:W-:Y:S01]  /*1ac60*/  ISETP.NE.AND.EX P0, PT, RZ, UR5, PT, P0 ;  /* 0x00000005ff007c0c */ /* 0x000fe2000bf05300 */
[----:B------:R-:W1:Y:S02]  /*1ac70*/  S2R R6, SR_TID.X ;  /* 0x0000000000067919 */ /* 0x000e640000002100 */
[----:B-1----:R-:W-:-:S04]  /*1ac80*/  LOP3.LUT R6, R6, 0x1f, RZ, 0xc0, !PT ;  /* 0x0000001f06067812 */ /* 0x002fc800078ec0ff */
        /* <DEDUP_REMOVED lines=8> */
[----:B----4-:R-:W-:Y:S02]  /*1ad10*/  LEA R17, R17, R4, 0x7 ;  /* 0x0000000411117211 */ /* 0x010fe400078e38ff */
[----:B------:R-:W1:Y:S01]  /*1ad20*/  LDC R4, c[0x0][0x428] ;  /* 0x00010a00ff047b82 */ /* 0x000e620000000800 */
[----:B------:R-:W-:-:S06]  /*1ad30*/  IMAD.MOV.U32 R0, RZ, RZ, R5 ;  /* 0x000000ffff007224 */ /* 0x000fcc00078e0005 */
[----:B------:R2:W5:Y:S01]  /*1ad40*/  @P0 LDG.E R0, desc[UR36][R2.64] ;  /* 0x0000002402000981 */ /* 0x000562000c1e1900 */
[----:B------:R-:W-:Y:S02]  /*1ad50*/  PLOP3.LUT P1, PT, P6, PT, PT, 0x8, 0x0 ;  /* 0x000000000000781c */ /* 0x000fe4000372e170 */
[----:B-1----:R-:W-:Y:S01]  /*1ad60*/  ISETP.NE.AND P0, PT, R4, 0x1, PT ;  /* 0x000000010400780c */ /* 0x002fe20003f05270 */
[----:B------:R-:W-:-:S12]  /*1ad70*/  IMAD.MOV.U32 R4, RZ, RZ, R18 ;  /* 0x000000ffff047224 */ /* 0x000fd800078e0012 */
[----:B--2---:R-:W1:Y:S08]  /*1ad80*/  @P0 LDC R3, c[0x0][0x42c] ;  /* 0x00010b00ff030b82 */ /* 0x004e700000000800 */
[----:B------:R-:W2:Y:S01]  /*1ad90*/  @P0 LDC R2, c[0x0][0x430] ;  /* 0x00010c00ff020b82 */ /* 0x000ea20000000800 */
[----:B-1----:R-:W-:-:S05]  /*1ada0*/  @P0 IMAD.HI.U32 R3, R18, R3, RZ ;  /* 0x0000000312030227 */ /* 0x002fca00078e00ff */
[----:B--2---:R-:W-:Y:S02]  /*1adb0*/  @P0 SHF.R.U32.HI R4, RZ, R2, R3 ;  /* 0x00000002ff040219 */ /* 0x004fe40000011603 */
[----:B------:R-:W-:-:S04]  /*1adc0*/  ISETP.NE.U32.AND P0, PT, RZ, UR4, PT ;  /* 0x00000004ff007c0c */ /* 0x000fc8000bf05070 */
[----:B------:R-:W-:-:S04]  /*1add0*/  ISETP.NE.AND.EX P0, PT, RZ, UR5, PT, P0 ;  /* 0x00000005ff007c0c */ /* 0x000fc8000bf05300 */
[----:B------:R-:W-:-:S09]  /*1ade0*/  SEL R2, R5, RZ, !P0 ;  /* 0x000000ff05027207 */ /* 0x000fd20004000000 */
.L_x_694:
        /* <DEDUP_REMOVED lines=9> */
[----:B-1----:R-:W-:Y:S05]  /*1ae80*/  @P1 BRA.U.ANY `(.L_x_694) ;  /* 0xfffffffd00d81947 */ /* 0x002fea000393ffff */
[----:B------:R-:W1:Y:S01]  /*1ae90*/  S2R R3, SR_TID.X ;  /* 0x0000000000037919 */ /* 0x000e620000002100 */
[----:B------:R-:W-:Y:S01]  /*1aea0*/  UMOV UR4, 0x40 ;  /* 0x0000004000047882 */ /* 0x000fe20000000000 */
[----:B-1----:R-:W-:-:S04]  /*1aeb0*/  LOP3.LUT R3, R3, 0x1f, RZ, 0xc0, !PT ;  /* 0x0000001f03037812 */ /* 0x002fc800078ec0ff */
[----:B------:R-:W-:-:S04]  /*1aec0*/  ISETP.NE.AND P2, PT, R3, RZ, PT ;  /* 0x000000ff0300720c */ /* 0x000fc80003f45270 */
[----:B------:R-:W-:-:S09]  /*1aed0*/  PLOP3.LUT P1, PT, P2, PT, PT, 0x8, 0x0 ;  /* 0x000000000000781c */ /* 0x000fd2000172e170 */
[----:B------:R-:W-:-:S05]  /*1aee0*/  VOTEU.ALL UP0, P2 ;  /* 0x00000000003f7886 */ /* 0x000fca0001000000 */
.L_x_695:
        /* <DEDUP_REMOVED lines=15> */
.L_x_696:
        /* <DEDUP_REMOVED lines=9> */
[----:B0----5:R-:W0:Y:S01]  /*1b070*/  LDC.64 R8, c[0x0][0x3f8] ;  /* 0x0000fe00ff087b82 */ /* 0x021e220000000a00 */
[----:B------:R-:W-:Y:S02]  /*1b080*/  ULDC.64 UR4, c[0x0][0xa08] ;  /* 0x0002820000047ab9 */ /* 0x000fe40000000a00 */
[----:B0-----:R-:W-:Y:S01]  /*1b090*/  LOP3.LUT P0, RZ, R8, UR4, RZ, 0xfc, !PT ;  /* 0x0000000408ff7c12 */ /* 0x001fe2000f80fcff */
[----:B------:R-:W-:-:S03]  /*1b0a0*/  UMOV UR4, 0xffffffff ;  /* 0xffffffff00047882 */ /* 0x000fc60000000000 */
[----:B------:R-:W-:-:S04]  /*1b0b0*/  LOP3.LUT P0, RZ, R9, UR5, RZ, 0xfc, P0 ;  /* 0x0000000509ff7c12 */ /* 0x000fc8000800fcff */
[----:B------:R-:W-:Y:S01]  /*1b0c0*/  SEL R5, R0, RZ, !P0 ;  /* 0x000000ff00057207 */ /* 0x000fe20004000000 */
[----:B------:R-:W-:Y:S08]  /*1b0d0*/  BRA.DIV UR4, `(.L_x_697) ;  /* 0x0000003e04d47947 */ /* 0x000ff0000b800000 */
.L_x_805:
[----:B------:R-:W2:Y:S01]  /*1b0e0*/  LDL R3, [R1+0x24] ;  /* 0x0000240001037983 */ /* 0x000ea20000100800 */
[----:B------:R-:W-:Y:S01]  /*1b0f0*/  UMOV UR4, 0xffffffff ;  /* 0xffffffff00047882 */ /* 0x000fe20000000000 */
[----:B------:R-:W-:Y:S02]  /*1b100*/  SHF.R.S32.HI R12, RZ, 0x1f, R0 ;  /* 0x0000001fff0c7819 */ /* 0x000fe40000011400 */
[----:B--2---:R-:W-:Y:S01]  /*1b110*/  IADD3 R3, R3, -0x1, RZ ;  /* 0xffffffff03037810 */ /* 0x004fe20007ffe0ff */
[----:B------:R-:W-:Y:S06]  /*1b120*/  BRA.DIV UR4, `(.L_x_698) ;  /* 0x0000003e04f47947 */ /* 0x000fec000b800000 */
[----:B------:R-:W-:-:S13]  /*1b130*/  ELECT P6, URZ, PT ;  /* 0x00000000003f782f */ /* 0x000fda00038c0000 */
.L_x_808:
        /* <DEDUP_REMOVED lines=8> */
[----:B0-----:R-:W-:-:S13]  /*1b1c0*/  ISETP.NE.AND P0, PT, R10, 0x1, PT ;  /* 0x000000010a00780c */ /* 0x001fda0003f05270 */
[----:B------:R-:W0:Y:S02]  /*1b1d0*/  @P0 LDC.64 R6, c[0x0][0x420] ;  /* 0x00010800ff060b82 */ /* 0x000e240000000a00 */
[----:B0-----:R-:W-:-:S05]  /*1b1e0*/  @P0 IMAD.HI.U32 R6, R3, R6, RZ ;  /* 0x0000000603060227 */ /* 0x001fca00078e00ff */
[----:B------:R-:W-:-:S04]  /*1b1f0*/  @P0 SHF.R.U32.HI R5, RZ, R7, R6 ;  /* 0x00000007ff050219 */ /* 0x000fc80000011606 */
[----:B------:R-:W-:-:S05]  /*1b200*/  IADD3 R6, -R5, RZ, RZ ;  /* 0x000000ff05067210 */ /* 0x000fca0007ffe1ff */
[----:B------:R-:W-:Y:S02]  /*1b210*/  IMAD R7, R10, R6, R3 ;  /* 0x000000060a077224 */ /* 0x000fe400078e0203 */
[----:B------:R-:W-:-:S03]  /*1b220*/  IMAD R6, R12, UR4, RZ ;  /* 0x000000040c067c24 */ /* 0x000fc6000f8e02ff */
[----:B------:R0:W-:Y:S01]  /*1b230*/  STL [R1+0x10], R7 ;  /* 0x0000100701007387 */ /* 0x0001e20000100800 */
[----:B------:R-:W-:Y:S02]  /*1b240*/  IMAD R10, R0, UR5, R6 ;  /* 0x00000005000a7c24 */ /* 0x000fe4000f8e0206 */
[--C-:B------:R-:W-:Y:S01]  /*1b250*/  IMAD.MOV.U32 R6, RZ, RZ, R5.reuse ;  /* 0x000000ffff067224 */ /* 0x100fe200078e0005 */
[----:B0-----:R-:W-:-:S03]  /*1b260*/  SHF.R.S32.HI R7, RZ, 0x1f, R5 ;  /* 0x0000001fff077819 */ /* 0x001fc60000011405 */
[----:B------:R-:W-:-:S05]  /*1b270*/  IMAD.WIDE.U32 R6, R0, UR4, R6 ;  /* 0x0000000400067c25 */ /* 0x000fca000f8e0006 */
[----:B------:R-:W-:Y:S02]  /*1b280*/  IADD3 R5, R7, R10, RZ ;  /* 0x0000000a07057210 */ /* 0x000fe40007ffe0ff */
[----:B------:R-:W-:-:S04]  /*1b290*/  LEA R10, P0, R6, R8, 0x2 ;  /* 0x00000008060a7211 */ /* 0x000fc800078010ff */
[----:B------:R-:W-:-:S05]  /*1b2a0*/  LEA.HI.X R11, R6, R9, R5, 0x2, P0 ;  /* 0x00000009060b7211 */ /* 0x000fca00000f1405 */
[----:B------:R0:W5:Y:S04]  /*1b2b0*/  LDG.E R5, desc[UR36][R10.64] ;  /* 0x000000240a057981 */ /* 0x000168000c1e1900 */
.L_x_700:
        /* <DEDUP_REMOVED lines=9> */
.L_x_809:
[----:B------:R-:W1:Y:S02]  /*1b350*/  S2R R10, SR_TID.X ;  /* 0x00000000000a7919 */ /* 0x000e640000002100 */
[----:B-1----:R-:W-:-:S04]  /*1b360*/  LOP3.LUT R10, R10, 0x7f, RZ, 0xc0, !PT ;  /* 0x0000007f0a0a7812 */ /* 0x002fc800078ec0ff */
[----:B------:R-:W-:-:S13]  /*1b370*/  ISETP.NE.AND P0, PT, R10, RZ, PT ;  /* 0x000000ff0a00720c */ /* 0x000fda0003f05270 */
[----:B------:R-:W-:Y:S05]  /*1b380*/  @P0 BRA `(.L_x_702) ;  /* 0x00000000001c0947 */ /* 0x000fea0003800000 */
[----:B------:R-:W1:Y:S01]  /*1b390*/  S2R R10, SR_TID.X ;  /* 0x00000000000a7919 */ /* 0x000e620000002100 */
[----:B0-----:R-:W-:-:S04]  /*1b3a0*/  MOV R7, 0xc000 ;  /* 0x0000c00000077802 */ /* 0x001fc80000000f00 */
[----:B------:R2:W-:Y:S01]  /*1b3b0*/  SYNCS.ARRIVE.TRANS64 RZ, [R6+URZ+0x34830], R7 ;  /* 0x0348300706ff79a7 */ /* 0x0005e2000800003f */
[----:B-1----:R-:W-:-:S04]  /*1b3c0*/  LOP3.LUT R10, R10, 0x1f, RZ, 0xc0, !PT ;  /* 0x0000001f0a0a7812 */ /* 0x002fc800078ec0ff */
[----:B------:R-:W-:-:S13]  /*1b3d0*/  ISETP.NE.AND P1, PT, R10, RZ, PT ;  /* 0x000000ff0a00720c */ /* 0x000fda0003f25270 */
[----:B--2---:R-:W-:Y:S05]  /*1b3e0*/  @!P1 BRA `(.L_x_702) ;  /* 0x0000000000049947 */ /* 0x004fea0003800000 */
[----:B------:R-:W-:Y:S01]  /*1b3f0*/  BPT.TRAP 0x1 ;  /* 0x000000040000795c */ /* 0x000fe20000300000 */
.L_x_702:
        /* <DEDUP_REMOVED lines=34> */
.L_x_699:
        /* <DEDUP_REMOVED lines=39> */
[----:B--2---:R-:W-:-:S04]  /*1b890*/  IADD3 R11, R11, 0x1, RZ ;  /* 0x000000010b0b7810 */ /* 0x004fc80007ffe0ff */
[----:B------:R-:W-:Y:S01]  /*1b8a0*/  LEA.HI R2, R11, R11, RZ, 0x1 ;  /* 0x0000000b0b027211 */ /* 0x000fe200078f08ff */
[----:B------:R0:W-:Y:S03]  /*1b8b0*/  STL [R1+0x30], R11 ;  /* 0x0000300b01007387 */ /* 0x0001e60000100800 */
[----:B------:R-:W-:-:S05]  /*1b8c0*/  LOP3.LUT R2, R2, 0xfffffffe, RZ, 0xc0, !PT ;  /* 0xfffffffe02027812 */ /* 0x000fca00078ec0ff */
[----:B------:R-:W-:-:S05]  /*1b8d0*/  IMAD.IADD R2, R11, 0x1, -R2 ;  /* 0x000000010b027824 */ /* 0x000fca00078e0a02 */
[----:B------:R-:W-:-:S04]  /*1b8e0*/  SHF.L.U32 R2, R2, 0x1f, RZ ;  /* 0x0000001f02027819 */ /* 0x000fc800000006ff */
[----:B------:R-:W1:Y:S02]  /*1b8f0*/  SYNCS.PHASECHK.TRANS64.TRYWAIT P0, [R7+URZ+0x34820], R2 ;  /* 0x03482002070075a7 */ /* 0x000e64000800017f */
[----:B01----:R-:W-:Y:S05]  /*1b900*/  @!P0 BRA `(.L_x_704) ;  /* 0x0000003800308947 */ /* 0x003fea0003800000 */
.L_x_810:
[----:B------:R-:W-:Y:S05]  /*1b910*/  BSYNC B0 ;  /* 0x0000000000007941 */ /* 0x000fea0003800000 */
.L_x_703:
        /* <DEDUP_REMOVED lines=8> */
[----:B------:R-:W-:-:S04]  /*1b9a0*/  VIADDMNMX R13, R13, R2, 0xffffffff, !PT ;  /* 0xffffffff0d0d7446 */ /* 0x000fc80007800102 */
[C---:B------:R-:W-:Y:S01]  /*1b9b0*/  IADD3 R2, R6.reuse, R13, RZ ;  /* 0x0000000d06027210 */ /* 0x040fe20007ffe0ff */
[----:B------:R-:W-:-:S03]  /*1b9c0*/  VIADD R6, R6, 0xfffffffe ;  /* 0xfffffffe06067836 */ /* 0x000fc60000000000 */
[----:B------:R-:W-:-:S04]  /*1b9d0*/  LOP3.LUT R2, R2, 0x1, RZ, 0xc0, !PT ;  /* 0x0000000102027812 */ /* 0x000fc800078ec0ff */
[----:B------:R-:W-:-:S13]  /*1b9e0*/  ISETP.NE.U32.AND P0, PT, R2, 0x1, PT ;  /* 0x000000010200780c */ /* 0x000fda0003f05070 */
[----:B------:R-:W-:Y:S05]  /*1b9f0*/  @P0 BRA `(.L_x_708) ;  /* 0x00000008001c0947 */ /* 0x000fea0003800000 */
[----:B------:R-:W2:Y:S04]  /*1ba00*/  LDL R7, [R1] ;  /* 0x0000000001077983 */ /* 0x000ea80000100800 */
[----:B------:R-:W3:Y:S01]  /*1ba10*/  LDL R10, [R1+0xc] ;  /* 0x00000c00010a7983 */ /* 0x000ee20000100800 */
[----:B------:R-:W-:Y:S01]  /*1ba20*/  BSSY B2, `(.L_x_709) ;  /* 0x0000080000027945 */ /* 0x000fe20003800000 */
[----:B--2---:R-:W-:-:S04]  /*1ba30*/  IADD3 R7, R7, 0x1, RZ ;  /* 0x0000000107077810 */ /* 0x004fc80007ffe0ff */
        /* <DEDUP_REMOVED lines=10> */
[----:B------:R-:W-:Y:S01]  /*1bae0*/  MOV R2, R6 ;  /* 0x0000000600027202 */ /* 0x000fe20000000f00 */
[----:B------:R-:W-:Y:S01]  /*1baf0*/  ULDC.64 UR4, c[0x0][0x408] ;  /* 0x0001020000047ab9 */ /* 0x000fe20000000a00 */
[----:B0-----:R-:W-:-:S13]  /*1bb00*/  ISETP.NE.AND P0, PT, R17, 0x1, PT ;  /* 0x000000011100780c */ /* 0x001fda0003f05270 */
[----:B------:R-:W0:Y:S02]  /*1bb10*/  @P0 LDC.64 R10, c[0x0][0x420] ;  /* 0x00010800ff0a0b82 */ /* 0x000e240000000a00 */
[----:B0-----:R-:W-:-:S05]  /*1bb20*/  @P0 IMAD.HI.U32 R10, R6, R10, RZ ;  /* 0x0000000a060a0227 */ /* 0x001fca00078e00ff */
[----:B------:R-:W-:Y:S01]  /*1bb30*/  @P0 SHF.R.U32.HI R2, RZ, R11, R10 ;  /* 0x0000000bff020219 */ /* 0x000fe2000001160a */
[----:B------:R-:W-:-:S03]  /*1bb40*/  IMAD R10, R12, UR4, RZ ;  /* 0x000000040c0a7c24 */ /* 0x000fc6000f8e02ff */
[----:B------:R-:W-:Y:S01]  /*1bb50*/  SHF.R.S32.HI R11, RZ, 0x1f, R2 ;  /* 0x0000001fff0b7819 */ /* 0x000fe20000011402 */
[C---:B------:R-:W-:Y:S02]  /*1bb60*/  IMAD R15, R0.reuse, UR5, R10 ;  /* 0x00000005000f7c24 */ /* 0x040fe4000f8e020a */
[--C-:B------:R-:W-:Y:S02]  /*1bb70*/  IMAD.MOV.U32 R10, RZ, RZ, R2.reuse ;  /* 0x000000ffff0a7224 */ /* 0x100fe400078e0002 */
[----:B------:R-:W-:Y:S02]  /*1bb80*/  IMAD.MOV R2, RZ, RZ, -R2 ;  /* 0x000000ffff027224 */ /* 0x000fe400078e0a02 */
[----:B------:R-:W-:-:S04]  /*1bb90*/  IMAD.WIDE.U32 R10, R0, UR4, R10 ;  /* 0x00000004000a7c25 */ /* 0x000fc8000f8e000a */
[----:B------:R-:W-:Y:S01]  /*1bba0*/  IMAD R6, R17, R2, R6 ;  /* 0x0000000211067224 */ /* 0x000fe200078e0206 */
[----:B------:R-:W-:Y:S02]  /*1bbb0*/  IADD3 R15, R15, R11, RZ ;  /* 0x0000000b0f0f7210 */ /* 0x000fe40007ffe0ff */
[----:B------:R-:W-:-:S04]  /*1bbc0*/  LEA R8, P0, R10, R8, 0x2 ;  /* 0x000000080a087211 */ /* 0x000fc800078010ff */
[----:B------:R-:W-:-:S05]  /*1bbd0*/  LEA.HI.X R9, R10, R9, R15, 0x2, P0 ;  /* 0x000000090a097211 */ /* 0x000fca00000f140f */
[----:B------:R0:W5:Y:S04]  /*1bbe0*/  LDG.E R2, desc[UR36][R8.64] ;  /* 0x0000002408027981 */ /* 0x000168000c1e1900 */
.L_x_711:
[----:B0-----:R-:W0:Y:S01]  /*1bbf0*/  S2R R9, SR_CgaCtaId ;  /* 0x0000000000097919 */ /* 0x001e220000008800 */
[----:B------:R-:W-:-:S04]  /*1bc00*/  MOV R8, 0x400 ;  /* 0x0000040000087802 */ /* 0x000fc80000000f00 */
[----:B0-----:R-:W-:Y:S02]  /*1bc10*/  LEA R8, R9, R8, 0x18 ;  /* 0x0000000809087211 */ /* 0x001fe400078ec0ff */
[----:B------:R-:W-:Y:S02]  /*1bc20*/  SHF.L.U32 R9, R14, 0x1f, RZ ;  /* 0x0000001f0e097819 */ /* 0x000fe400000006ff */
[----:B------:R-:W-:-:S04]  /*1bc30*/  LEA R8, R7, R8, 0x3 ;  /* 0x0000000807087211 */ /* 0x000fc800078e18ff */
[----:B------:R-:W0:Y:S02]  /*1bc40*/  SYNCS.PHASECHK.TRANS64.TRYWAIT P0, [R8+URZ+0x34840], R9 ;  /* 0x03484009080075a7 */ /* 0x000e24000800017f */
[----:B0-----:R-:W-:Y:S05]  /*1bc50*/  @!P0 BRA `(.L_x_712) ;  /* 0x00000034007c8947 */ /* 0x001fea0003800000 */
.L_x_811:
        /* <DEDUP_REMOVED lines=11> */
.L_x_713:
        /* <DEDUP_REMOVED lines=37> */
.L_x_812:
[----:B------:R-:W-:Y:S05]  /*1bf60*/  @P1 BRA `(.L_x_715) ;  /* 0x0000000000301947 */ /* 0x000fea0003800000 */
[----:B------:R-:W2:Y:S01]  /*1bf70*/  LDL R10, [R1] ;  /* 0x00000000010a7983 */ /* 0x000ea20000100800 */
[----:B------:R-:W-:Y:S01]  /*1bf80*/  MOV R11, 0x400 ;  /* 0x00000400000b7802 */ /* 0x000fe20000000f00 */
[----:B------:R-:W1:Y:S01]  /*1bf90*/  S2R R17, SR_TID.X ;  /* 0x0000000000117919 */ /* 0x000e620000002100 */
[----:B------:R-:W3:Y:S01]  /*1bfa0*/  S2R R15, SR_CgaCtaId ;  /* 0x00000000000f7919 */ /* 0x000ee20000008800 */
[----:B0-----:R-:W-:Y:S01]  /*1bfb0*/  IMAD.MOV.U32 R9, RZ, RZ, 0x8000 ;  /* 0x00008000ff097424 */ /* 0x001fe200078e00ff */
[----:B-1----:R-:W-:-:S04]  /*1bfc0*/  LOP3.LUT R17, R17, 0x1f, RZ, 0xc0, !PT ;  /* 0x0000001f11117812 */ /* 0x002fc800078ec0ff */
[----:B------:R-:W-:Y:S02]  /*1bfd0*/  ISETP.NE.AND P0, PT, R17, RZ, PT ;  /* 0x000000ff1100720c */ /* 0x000fe40003f05270 */
[----:B---3--:R-:W-:-:S04]  /*1bfe0*/  LEA R11, R15, R11, 0x18 ;  /* 0x0000000b0f0b7211 */ /* 0x008fc800078ec0ff */
[----:B--2---:R-:W-:-:S04]  /*1bff0*/  LEA R8, R10, R11, 0x3 ;  /* 0x0000000b0a087211 */ /* 0x004fc800078e18ff */
[----:B------:R1:W-:Y:S03]  /*1c000*/  SYNCS.ARRIVE.TRANS64 RZ, [R8+URZ+0x34850], R9 ;  /* 0x0348500908ff79a7 */ /* 0x0003e6000800003f */
[----:B------:R-:W-:Y:S05]  /*1c010*/  @!P0 BRA `(.L_x_715) ;  /* 0x0000000000048947 */ /* 0x000fea0003800000 */
[----:B------:R-:W-:Y:S01]  /*1c020*/  BPT.TRAP 0x1 ;  /* 0x000000040000795c */ /* 0x000fe20000300000 */
.L_x_715:
        /* <DEDUP_REMOVED lines=13> */
[----:B------:R-:W-:-:S02]  /*1c100*/  MOV R5, R2 ;  /* 0x0000000200057202 */ /* 0x000fc40000000f00 */
[----:B--2---:R-:W-:Y:S02]  /*1c110*/  R2UR UR11, R8 ;  /* 0x00000000080b72ca */ /* 0x004fe400000e0000 */
[----:B---3--:R-:W-:-:S04]  /*1c120*/  LEA R8, R10, R11, 0x3 ;  /* 0x0000000b0a087211 */ /* 0x008fc800078e18ff */
        /* <DEDUP_REMOVED lines=15> */
.L_x_710:
[----:B------:R-:W-:Y:S05]  /*1c220*/  BSYNC B2 ;  /* 0x0000000000027941 */ /* 0x000fea0003800000 */
.L_x_709:
[----:B------:R-:W2:Y:S04]  /*1c230*/  LDL.LU R2, [R1+0x24] ;  /* 0x0000240001027983 */ /* 0x000ea80000300800 */
[----:B------:R0:W-:Y:S04]  /*1c240*/  STL [R1], R7 ;  /* 0x0000000701007387 */ /* 0x0001e80000100800 */
[----:B------:R0:W-:Y:S02]  /*1c250*/  STL [R1+0xc], R14 ;  /* 0x00000c0e01007387 */ /* 0x0001e40000100800 */
[----:B0-2---:R-:W-:-:S07]  /*1c260*/  VIADD R6, R2, 0xfffffffd ;  /* 0xfffffffd02067836 */ /* 0x005fce0000000000 */
.L_x_708:
[----:B------:R-:W-:Y:S05]  /*1c270*/  BSYNC B1 ;  /* 0x0000000000017941 */ /* 0x000fea0003800000 */
.L_x_707:
[----:B------:R-:W-:-:S04]  /*1c280*/  IADD3 R2, -R13, RZ, RZ ;  /* 0x000000ff0d027210 */ /* 0x000fc80007ffe1ff */
[----:B------:R-:W-:-:S13]  /*1c290*/  ISETP.NE.AND P0, PT, R3, R2, PT ;  /* 0x000000020300720c */ /* 0x000fda0003f05270 */
[----:B------:R-:W-:Y:S05]  /*1c2a0*/  @!P0 BRA `(.L_x_706) ;  /* 0x0000000c00fc8947 */ /* 0x000fea0003800000 */
[----:B------:R-:W-:-:S07]  /*1c2b0*/  IMAD.MOV.U32 R10, RZ, RZ, R5 ;  /* 0x000000ffff0a7224 */ /* 0x000fce00078e0005 */
.L_x_730:
        /* <DEDUP_REMOVED lines=17> */
[----:B0-----:R-:W-:-:S13]  /*1c3d0*/  ISETP.NE.AND P0, PT, R10, 0x1, PT ;  /* 0x000000010a00780c */ /* 0x001fda0003f05270 */
[----:B------:R-:W0:Y:S02]  /*1c3e0*/  @P0 LDC.64 R2, c[0x0][0x420] ;  /* 0x00010800ff020b82 */ /* 0x000e240000000a00 */
[----:B0-----:R-:W-:Y:S01]  /*1c3f0*/  @P0 IMAD.HI.U32 R9, R6, R2, RZ ;  /* 0x0000000206090227 */ /* 0x001fe200078e00ff */
[----:B------:R-:W-:-:S04]  /*1c400*/  MOV R2, R6 ;  /* 0x0000000600027202 */ /* 0x000fc80000000f00 */
[----:B------:R-:W-:-:S04]  /*1c410*/  @P0 SHF.R.U32.HI R2, RZ, R3, R9 ;  /* 0x00000003ff020219 */ /* 0x000fc80000011609 */
[--C-:B------:R-:W-:Y:S01]  /*1c420*/  SHF.R.S32.HI R3, RZ, 0x1f, R2.reuse ;  /* 0x0000001fff037819 */ /* 0x100fe20000011402 */
[----:B------:R-:W-:-:S04]  /*1c430*/  IMAD.MOV R9, RZ, RZ, -R2 ;  /* 0x000000ffff097224 */ /* 0x000fc800078e0a02 */
[----:B------:R-:W-:Y:S02]  /*1c440*/  IMAD R9, R10, R9, R6 ;  /* 0x000000090a097224 */ /* 0x000fe400078e0206 */
[----:B------:R-:W-:Y:S02]  /*1c450*/  IMAD R10, R12, UR6, RZ ;  /* 0x000000060c0a7c24 */ /* 0x000fe4000f8e02ff */
[----:B------:R-:W-:-:S04]  /*1c460*/  IMAD.WIDE.U32 R2, R0, UR6, R2 ;  /* 0x0000000600027c25 */ /* 0x000fc8000f8e0002 */
[----:B------:R-:W-:-:S05]  /*1c470*/  IMAD R10, R0, UR7, R10 ;  /* 0x00000007000a7c24 */ /* 0x000fca000f8e020a */
[----:B------:R-:W-:Y:S02]  /*1c480*/  IADD3 R3, R10, R3, RZ ;  /* 0x000000030a037210 */ /* 0x000fe40007ffe0ff */
[----:B------:R-:W-:-:S04]  /*1c490*/  LEA R10, P0, R2, UR4, 0x2 ;  /* 0x00000004020a7c11 */ /* 0x000fc8000f8010ff */
[----:B------:R-:W-:-:S05]  /*1c4a0*/  LEA.HI.X R11, R2, UR5, R3, 0x2, P0 ;  /* 0x00000005020b7c11 */ /* 0x000fca00080f1403 */
[----:B------:R0:W5:Y:S04]  /*1c4b0*/  LDG.E R10, desc[UR36][R10.64] ;  /* 0x000000240a0a7981 */ /* 0x000168000c1e1900 */
.L_x_718:
[----:B------:R-:W1:Y:S01]  /*1c4c0*/  S2R R3, SR_CgaCtaId ;  /* 0x0000000000037919 */ /* 0x000e620000008800 */
[----:B------:R-:W-:-:S04]  /*1c4d0*/  MOV R2, 0x400 ;  /* 0x0000040000027802 */ /* 0x000fc80000000f00 */
[----:B-1----:R-:W-:Y:S02]  /*1c4e0*/  LEA R2, R3, R2, 0x18 ;  /* 0x0000000203027211 */ /* 0x002fe400078ec0ff */
[----:B------:R-:W-:-:S03]  /*1c4f0*/  SHF.L.U32 R3, R8, 0x1f, RZ ;  /* 0x0000001f08037819 */ /* 0x000fc600000006ff */
[----:B------:R-:W-:-:S04]  /*1c500*/  IMAD R2, R7, 0x8, R2 ;  /* 0x0000000807027824 */ /* 0x000fc800078e0202 */
[----:B------:R-:W1:Y:S02]  /*1c510*/  SYNCS.PHASECHK.TRANS64.TRYWAIT P0, [R2+URZ+0x34840], R3 ;  /* 0x03484003020075a7 */ /* 0x000e64000800017f */
[----:B-1----:R-:W-:Y:S05]  /*1c520*/  @!P0 BRA `(.L_x_719) ;  /* 0x0000002c00708947 */ /* 0x002fea0003800000 */
.L_x_813:
[----:B0-----:R-:W0:Y:S02]  /*1c530*/  S2R R11, SR_TID.X ;  /* 0x00000000000b7919 */ /* 0x001e240000002100 */
[----:B0-----:R-:W-:-:S04]  /*1c540*/  LOP3.LUT R11, R11, 0x7f, RZ, 0xc0, !PT ;  /* 0x0000007f0b0b7812 */ /* 0x001fc800078ec0ff */
[----:B------:R-:W-:-:S13]  /*1c550*/  ISETP.NE.AND P0, PT, R11, RZ, PT ;  /* 0x000000ff0b00720c */ /* 0x000fda0003f05270 */
[----:B------:R-:W-:Y:S05]  /*1c560*/  @P0 BRA `(.L_x_720) ;  /* 0x00000000001c0947 */ /* 0x000fea0003800000 */
[----:B------:R-:W0:Y:S01]  /*1c570*/  S2R R11, SR_TID.X ;  /* 0x00000000000b7919 */ /* 0x000e220000002100 */
[----:B-1----:R-:W-:-:S04]  /*1c580*/  MOV R3, 0xc000 ;  /* 0x0000c00000037802 */ /* 0x002fc80000000f00 */
[----:B------:R2:W-:Y:S01]  /*1c590*/  SYNCS.ARRIVE.TRANS64 RZ, [R2+URZ+0x34830], R3 ;  /* 0x0348300302ff79a7 */ /* 0x0005e2000800003f */
[----:B0-----:R-:W-:-:S04]  /*1c5a0*/  LOP3.LUT R11, R11, 0x1f, RZ, 0xc0, !PT ;  /* 0x0000001f0b0b7812 */ /* 0x001fc800078ec0ff */
[----:B------:R-:W-:-:S13]  /*1c5b0*/  ISETP.NE.AND P1, PT, R11, RZ, PT ;  /* 0x000000ff0b00720c */ /* 0x000fda0003f25270 */
[----:B--2---:R-:W-:Y:S05]  /*1c5c0*/  @!P1 BRA `(.L_x_720) ;  /* 0x0000000000049947 */ /* 0x004fea0003800000 */
[----:B------:R-:W-:Y:S01]  /*1c5d0*/  BPT.TRAP 0x1 ;  /* 0x000000040000795c */ /* 0x000fe20000300000 */
.L_x_720:
[----:B------:R-:W2:Y:S04]  /*1c5e0*/  LDL R15, [R1+0x8] ;  /* 0x00000800010f7983 */ /* 0x000ea80000100800 */
[----:B------:R-:W3:Y:S01]  /*1c5f0*/  LDL.LU R14, [R1+0xc] ;  /* 0x00000c00010e7983 */ /* 0x000ee20000300800 */
[----:B-1----:R-:W-:-:S03]  /*1c600*/  MOV R3, 0x400 ;  /* 0x0000040000037802 */ /* 0x002fc60000000f00 */
        /* <DEDUP_REMOVED lines=23> */
[----:B---3--:R-:W-:Y:S02]  /*1c780*/  SHF.L.U32 R2, R14, 0x1f, RZ ;  /* 0x0000001f0e027819 */ /* 0x008fe400000006ff */
[----:B----4-:R-:W-:-:S06]  /*1c790*/  LEA R3, R11, R3, 0x3 ;  /* 0x000000030b037211 */ /* 0x010fcc00078e18ff */
        /* <DEDUP_REMOVED lines=9> */
.L_x_814:
        /* <DEDUP_REMOVED lines=8> */
.L_x_722:
        /* <DEDUP_REMOVED lines=16> */
[----:B--2---:R-:W-:Y:S02]  /*1c9b0*/  R2UR UR11, R15 ;  /* 0x000000000f0b72ca */ /* 0x004fe400000e0000 */
[----:B---3--:R-:W-:Y:S02]  /*1c9c0*/  LEA R2, R2, R13, 0xf ;  /* 0x0000000d02027211 */ /* 0x008fe400078e78ff */
[----:B----4-:R-:W-:-:S02]  /*1c9d0*/  R2UR UR5, R11 ;  /* 0x000000000b0572ca */ /* 0x010fc400000e0000 */
[----:B------:R-:W-:-:S11]  /*1c9e0*/  R2UR UR6, R2 ;  /* 0x00000000020672ca */ /* 0x000fd600000e0000 */
[----:B------:R-:W-:Y:S02]  /*1c9f0*/  ULEA UR11, UR11, UR5, 0x7 ;  /* 0x000000050b0b7291 */ /* 0x000fe4000f8e383f */
        /* <DEDUP_REMOVED lines=9> */
.L_x_717:
[----:B------:R-:W-:Y:S05]  /*1ca90*/  BSYNC B1 ;  /* 0x0000000000017941 */ /* 0x000fea0003800000 */
.L_x_716:
[----:B------:R-:W-:Y:S01]  /*1caa0*/  IADD3 R3, R7, 0x1, RZ ;  /* 0x0000000107037810 */ /* 0x000fe20007ffe0ff */
[----:B------:R-:W-:Y:S03]  /*1cab0*/  BSSY B1, `(.L_x_723) ;  /* 0x000007b000017945 */ /* 0x000fe60003800000 */
        /* <DEDUP_REMOVED lines=24> */
[----:B------:R-:W-:-:S05]  /*1cc40*/  IMAD.WIDE.U32 R2, R0, UR6, R2 ;  /* 0x0000000600027c25 */ /* 0x000fca000f8e0002 */
[----:B------:R-:W-:Y:S02]  /*1cc50*/  IADD3 R3, R10, R3, RZ ;  /* 0x000000030a037210 */ /* 0x000fe40007ffe0ff */
[----:B------:R-:W-:-:S04]  /*1cc60*/  LEA R10, P0, R2, UR4, 0x2 ;  /* 0x00000004020a7c11 */ /* 0x000fc8000f8010ff */
[----:B------:R-:W-:-:S05]  /*1cc70*/  LEA.HI.X R11, R2, UR5, R3, 0x2, P0 ;  /* 0x00000005020b7c11 */ /* 0x000fca00080f1403 */
[----:B------:R1:W5:Y:S04]  /*1cc80*/  LDG.E R10, desc[UR36][R10.64] ;  /* 0x000000240a0a7981 */ /* 0x000368000c1e1900 */
.L_x_725:
[----:B------:R-:W2:Y:S01]  /*1cc90*/  S2R R3, SR_CgaCtaId ;  /* 0x0000000000037919 */ /* 0x000ea20000008800 */
[----:B------:R-:W-:-:S04]  /*1cca0*/  MOV R2, 0x400 ;  /* 0x0000040000027802 */ /* 0x000fc80000000f00 */
[----:B--2---:R-:W-:Y:S02]  /*1ccb0*/  LEA R2, R3, R2, 0x18 ;  /* 0x0000000203027211 */ /* 0x004fe400078ec0ff */
[----:B------:R-:W-:-:S03]  /*1ccc0*/  SHF.L.U32 R3, R13, 0x1f, RZ ;  /* 0x0000001f0d037819 */ /* 0x000fc600000006ff */
[----:B------:R-:W-:-:S04]  /*1ccd0*/  IMAD R2, R14, 0x8, R2 ;  /* 0x000000080e027824 */ /* 0x000fc800078e0202 */
[----:B------:R-:W2:Y:S02]  /*1cce0*/  SYNCS.PHASECHK.TRANS64.TRYWAIT P0, [R2+URZ+0x34840], R3 ;  /* 0x03484003020075a7 */ /* 0x000ea4000800017f */
[----:B--2---:R-:W-:Y:S05]  /*1ccf0*/  @!P0 BRA `(.L_x_726) ;  /* 0x0000002400a48947 */ /* 0x004fea0003800000 */
.L_x_815:
        /* <DEDUP_REMOVED lines=11> */
.L_x_727:
        /* <DEDUP_REMOVED lines=15> */
[----:B------:R-:W-:Y:S02]  /*1cea0*/  SHF.L.U32 R8, R8, 0x1f, RZ ;  /* 0x0000001f08087819 */ /* 0x000fe400000006ff */
        /* <DEDUP_REMOVED lines=13> */
[----:B------:R-:W-:Y:S01]  /*1cf80*/  IMAD R2, R7, 0x8, R2 ;  /* 0x0000000807027824 */ /* 0x000fe200078e0202 */
        /* <DEDUP_REMOVED lines=8> */
.L_x_816:
        /* <DEDUP_REMOVED lines=8> */
.L_x_729:
        /* <DEDUP_REMOVED lines=19> */
[----:B------:R-:W-:Y:S02]  /*1d1c0*/  MOV R5, R10 ;  /* 0x0000000a00057202 */ /* 0x000fe40000000f00 */
        /* <DEDUP_REMOVED lines=9> */
.L_x_724:
[----:B------:R-:W-:Y:S05]  /*1d260*/  BSYNC B1 ;  /* 0x0000000000017941 */ /* 0x000fea0003800000 */
.L_x_723:
[C---:B------:R-:W-:Y:S01]  /*1d270*/  ISETP.GT.AND P0, PT, R6.reuse, 0x1, PT ;  /* 0x000000010600780c */ /* 0x040fe20003f04270 */
[----:B------:R-:W-:-:S12]  /*1d280*/  VIADD R6, R6, 0xfffffffe ;  /* 0xfffffffe06067836 */ /* 0x000fd80000000000 */
[----:B------:R-:W-:Y:S05]  /*1d290*/  @P0 BRA `(.L_x_730) ;  /* 0xfffffff000080947 */ /* 0x000fea000383ffff */
.L_x_706:
[----:B------:R-:W-:Y:S05]  /*1d2a0*/  BSYNC B0 ;  /* 0x0000000000007941 */ /* 0x000fea0003800000 */
.L_x_705:
[----:B------:R-:W1:Y:S01]  /*1d2b0*/  S2R R2, SR_TID.X ;  /* 0x0000000000027919 */ /* 0x000e620000002100 */
[----:B------:R-:W-:Y:S01]  /*1d2c0*/  BSSY B0, `(.L_x_731) ;  /* 0x0000010000007945 */ /* 0x000fe20003800000 */
[----:B-1----:R-:W-:-:S04]  /*1d2d0*/  LOP3.LUT R2, R2, 0x1f, RZ, 0xc0, !PT ;  /* 0x0000001f02027812 */ /* 0x002fc800078ec0ff */
[----:B------:R-:W-:-:S13]  /*1d2e0*/  ISETP.NE.AND P0, PT, R2, RZ, PT ;  /* 0x000000ff0200720c */ /* 0x000fda0003f05270 */
[----:B------:R-:W-:Y:S05]  /*1d2f0*/  @P0 BRA `(.L_x_732) ;  /* 0x0000000000300947 */ /* 0x000fea0003800000 */
[----:B------:R-:W1:Y:S01]  /*1d300*/  S2R R3, SR_LANEID ;  /* 0x0000000000037919 */ /* 0x000e620000000000 */
[----:B------:R-:W-:Y:S02]  /*1d310*/  VOTEU.ANY UR4, UPT, PT ;  /* 0x0000000000047886 */ /* 0x000fe400038e0100 */
[----:B------:R-:W1:Y:S08]  /*1d320*/  FLO.U32 R0, UR4 ;  /* 0x0000000400007d00 */ /* 0x000e7000080e0000 */
[----:B------:R-:W2:Y:S01]  /*1d330*/  POPC R7, UR4 ;  /* 0x0000000400077d09 */ /* 0x000ea20008000000 */
[----:B-1----:R-:W-:-:S02]  /*1d340*/  ISETP.EQ.U32.AND P0, PT, R0, R3, PT ;  /* 0x000000030000720c */ /* 0x002fc40003f02070 */
[----:B------:R-:W2:Y:S11]  /*1d350*/  LDC.64 R2, c[0x0][0xc38] ;  /* 0x00030e00ff027b82 */ /* 0x000eb60000000a00 */
[----:B--2---:R-:W2:Y:S01]  /*1d360*/  @P0 ATOMG.E.ADD.STRONG.GPU PT, R3, desc[UR36][R2.64], R7 ;  /* 0x00000007020309a8 */ /* 0x004ea200081ee1e4 */
[----:B------:R-:W1:Y:S02]  /*1d370*/  S2R R6, SR_LTMASK ;  /* 0x0000000000067919 */ /* 0x000e640000003900 */
[----:B-1----:R-:W-:-:S04]  /*1d380*/  LOP3.LUT R6, R6, UR4, RZ, 0xc0, !PT ;  /* 0x0000000406067c12 */ /* 0x002fc8000f8ec0ff */
[----:B------:R-:W1:Y:S01]  /*1d390*/  POPC R9, R6 ;  /* 0x0000000600097309 */ /* 0x000e620000000000 */
[----:B--2---:R-:W1:Y:S02]  /*1d3a0*/  SHFL.IDX PT, R0, R3, R0, 0x1f ;  /* 0x00001f0003007589 */ /* 0x004e6400000e0000 */
[----:B-1----:R-:W-:-:S07]  /*1d3b0*/  IADD3 R16, R0, UR40, R9 ;  /* 0x0000002800107c10 */ /* 0x002fce000fffe009 */
.L_x_732:
[----:B------:R-:W-:Y:S05]  /*1d3c0*/  BSYNC B0 ;  /* 0x0000000000007941 */ /* 0x000fea0003800000 */
.L_x_731:
[----:B------:R-:W-:Y:S04]  /*1d3d0*/  BSSY B0, `(.L_x_733) ;  /* 0x0000032000007945 */ /* 0x000fe80003800000 */
[----:B------:R-:W-:Y:S05]  /*1d3e0*/  @!P6 BRA `(.L_x_734) ;  /* 0x0000000000c0e947 */ /* 0x000fea0003800000 */
[----:B------:R-:W2:Y:S01]  /*1d3f0*/  LDL R2, [R1] ;  /* 0x0000000001027983 */ /* 0x000ea20000100800 */
[----:B------:R-:W-:-:S03]  /*1d400*/  MOV R3, 0x400 ;  /* 0x0000040000037802 */ /* 0x000fc60000000f00 */
[----:B------:R-:W3:Y:S01]  /*1d410*/  LDL R0, [R1+0xc] ;  /* 0x00000c0001007983 */ /* 0x000ee20000100800 */
[----:B------:R-:W1:Y:S02]  /*1d420*/  S2R R6, SR_CgaCtaId ;  /* 0x0000000000067919 */ /* 0x000e640000008800 */
[----:B-1----:R-:W-:-:S04]  /*1d430*/  LEA R3, R6, R3, 0x18 ;  /* 0x0000000306037211 */ /* 0x002fc800078ec0ff */
[----:B--2---:R-:W-:Y:S02]  /*1d440*/  LEA R3, R2, R3, 0x3 ;  /* 0x0000000302037211 */ /* 0x004fe400078e18ff */
[----:B---3--:R-:W-:-:S04]  /*1d450*/  SHF.L.U32 R0, R0, 0x1f, RZ ;  /* 0x0000001f00007819 */ /* 0x008fc800000006ff */
[----:B------:R-:W1:Y:S02]  /*1d460*/  SYNCS.PHASECHK.TRANS64.TRYWAIT P0, [R3+URZ+0x34860], R0 ;  /* 0x03486000030075a7 */ /* 0x000e64000800017f */
[----:B-1----:R-:W-:Y:S05]  /*1d470*/  @!P0 BRA `(.L_x_735) ;  /* 0x0000001c00ec8947 */ /* 0x002fea0003800000 */
.L_x_817:
        /* <DEDUP_REMOVED lines=11> */
.L_x_736:
        /* <DEDUP_REMOVED lines=14> */
[----:B--2---:R-:W-:Y:S02]  /*1d610*/  R2UR UR5, R8 ;  /* 0x00000000080572ca */ /* 0x004fe400000e0000 */
[----:B---3--:R-:W-:Y:S02]  /*1d620*/  LEA R0, R0, R6, 0xf ;  /* 0x0000000600007211 */ /* 0x008fe400078e78ff */
[----:B----4-:R-:W-:Y:S02]  /*1d630*/  R2UR UR11, R2 ;  /* 0x00000000020b72ca */ /* 0x010fe400000e0000 */
        /* <DEDUP_REMOVED lines=11> */
.L_x_734:
[----:B------:R-:W-:Y:S05]  /*1d6f0*/  BSYNC B0 ;  /* 0x0000000000007941 */ /* 0x000fea0003800000 */
.L_x_733:
        /* <DEDUP_REMOVED lines=9> */
.L_x_690:
[----:B------:R-:W-:Y:S05]  /*1d790*/  BSYNC B6 ;  /* 0x0000000000067941 */ /* 0x000fea0003800000 */
.L_x_688:
[----:B------:R-:W-:-:S03]  /*1d7a0*/  UMOV UR4, 0xffffffff ;  /* 0xffffffff00047882 */ /* 0x000fc60000000000 */
[----:B------:R-:W-:Y:S05]  /*1d7b0*/  BRA.DIV UR4, `(.L_x_737) ;  /* 0x0000001e04307947 */ /* 0x000fea000b800000 */
[----:B------:R2:W3:Y:S04]  /*1d7c0*/  SHFL.IDX PT, R4, R16, RZ, 0x1f ;  /* 0x00001fff10047589 */ /* 0x0004e800000e0000 */
[----:B------:R2:W4:Y:S02]  /*1d7d0*/  SHFL.IDX PT, R6, R16, 0x1, 0x1f ;  /* 0x00201f0010067f89 */ /* 0x00052400000e0000 */
.L_x_821:
[----:B0----5:R-:W0:Y:S01]  /*1d7e0*/  S2R R8, SR_TID.X ;  /* 0x0000000000087919 */ /* 0x021e220000002100 */
[----:B------:R-:W-:Y:S01]  /*1d7f0*/  ULDC UR4, c[0x0][0xc14] ;  /* 0x0003050000047ab9 */ /* 0x000fe20000000800 */
[----:B------:R-:W-:Y:S01]  /*1d800*/  BSSY B0, `(.L_x_738) ;  /* 0x000000b000007945 */ /* 0x000fe20003800000 */
[----:B-1----:R-:W-:Y:S01]  /*1d810*/  IMAD.U32 R0, RZ, RZ, UR4 ;  /* 0x00000004ff007e24 */ /* 0x002fe2000f8e00ff */
[----:B------:R-:W-:Y:S02]  /*1d820*/  MOV R17, RZ ;  /* 0x000000ff00117202 */ /* 0x000fe40000000f00 */
[----:B0-----:R-:W-:-:S04]  /*1d830*/  LOP3.LUT R8, R8, 0x1f, RZ, 0xc0, !PT ;  /* 0x0000001f08087812 */ /* 0x001fc800078ec0ff */
[C---:B------:R-:W-:Y:S02]  /*1d840*/  ISETP.NE.AND P0, PT, R8.reuse, 0x1f, PT ;  /* 0x0000001f0800780c */ /* 0x040fe40003f05270 */
[----:B------:R-:W-:-:S04]  /*1d850*/  IADD3 R5, R8, R19, RZ ;  /* 0x0000001308057210 */ /* 0x000fc80007ffe0ff */
[----:B------:R-:W-:-:S13]  /*1d860*/  ISETP.GE.OR P0, PT, R5, R0, !P0 ;  /* 0x000000000500720c */ /* 0x000fda0004706670 */
[----:B------:R-:W-:Y:S05]  /*1d870*/  @P0 BRA `(.L_x_739) ;  /* 0x00000000000c0947 */ /* 0x000fea0003800000 */
[----:B------:R-:W0:Y:S02]  /*1d880*/  LDC.64 R2, c[0x0][0xc58] ;  /* 0x00031600ff027b82 */ /* 0x000e240000000a00 */
[----:B0-----:R-:W-:-:S05]  /*1d890*/  IMAD.WIDE R2, R5, 0x4, R2 ;  /* 0x0000000405027825 */ /* 0x001fca00078e0202 */
[----:B------:R0:W5:Y:S02]  /*1d8a0*/  LDG.E R17, desc[UR36][R2.64] ;  /* 0x0000002402117981 */ /* 0x000164000c1e1900 */
.L_x_739:
[----:B------:R-:W-:Y:S05]  /*1d8b0*/  BSYNC B0 ;  /* 0x0000000000007941 */ /* 0x000fea0003800000 */
.L_x_738:
        /* <DEDUP_REMOVED lines=8> */
[----:B------:R-:W1:Y:S02]  /*1d940*/  SHFL.UP PT, R14, R13, 0x2, RZ ;  /* 0x044000000d0e7989 */ /* 0x000e6400000e00ff */
[----:B-1----:R-:W-:Y:S02]  /*1d950*/  SEL R14, R14, RZ, P1 ;  /* 0x000000ff0e0e7207 */ /* 0x002fe40000800000 */
[----:B------:R-:W-:Y:S02]  /*1d960*/  ISETP.GE.U32.AND P1, PT, R8, 0x8, PT ;  /* 0x000000080800780c */ /* 0x000fe40003f26070 */
[----:B0-----:R-:W-:-:S05]  /*1d970*/  IADD3 R3, R13, R14, RZ ;  /* 0x0000000e0d037210 */ /* 0x001fca0007ffe0ff */
        /* <DEDUP_REMOVED lines=10> */
[----:B------:R0:W1:Y:S02]  /*1da20*/  SHFL.IDX PT, R14, R2, 0x1f, 0x1f ;  /* 0x03e01f00020e7f89 */ /* 0x00006400000e0000 */
.L_x_829:
[----:B------:R-:W-:Y:S02]  /*1da30*/  ULDC UR4, c[0x0][0xc10] ;  /* 0x0003040000047ab9 */ /* 0x000fe40000000800 */
[----:B--2---:R-:W-:-:S05]  /*1da40*/  MOV R16, UR4 ;  /* 0x0000000400107c02 */ /* 0x004fca0008000f00 */
[----:B-1----:R-:W-:-:S04]  /*1da50*/  IMAD R3, R14, R16, RZ ;  /* 0x000000100e037224 */ /* 0x002fc800078e02ff */
[----:B----4-:R-:W-:-:S05]  /*1da60*/  IMAD.IADD R6, R6, 0x1, R3 ;  /* 0x0000000106067824 */ /* 0x010fca00078e0203 */
[----:B---3--:R-:W-:-:S13]  /*1da70*/  ISETP.GT.AND P0, PT, R6, R4, PT ;  /* 0x000000040600720c */ /* 0x008fda0003f04270 */
[----:B------:R-:W-:Y:S05]  /*1da80*/  @P0 BRA `(.L_x_741) ;  /* 0x0000000000b40947 */ /* 0x000fea0003800000 */
[----:B------:R-:W1:Y:S02]  /*1da90*/  LDC R0, c[0x0][0xc14] ;  /* 0x00030500ff007b82 */ /* 0x000e640000000800 */
.L_x_746:
[----:B------:R-:W-:-:S04]  /*1daa0*/  IADD3 R19, R19, 0x1f, RZ ;  /* 0x0000001f13137810 */ /* 0x000fc80007ffe0ff */
[----:B-1----:R-:W-:-:S13]  /*1dab0*/  ISETP.GE.AND P0, PT, R19, R0, PT ;  /* 0x000000001300720c */ /* 0x002fda0003f06270 */
[----:B------:R-:W-:Y:S05]  /*1dac0*/  @P0 BRA `(.L_x_742) ;  /* 0x00000004005c0947 */ /* 0x000fea0003800000 */
[----:B------:R-:W1:Y:S01]  /*1dad0*/  S2R R8, SR_TID.X ;  /* 0x0000000000087919 */ /* 0x000e620000002100 */
[----:B------:R-:W-:Y:S01]  /*1dae0*/  BSSY B0, `(.L_x_743) ;  /* 0x000000a000007945 */ /* 0x000fe20003800000 */
[----:B------:R-:W-:Y:S02]  /*1daf0*/  MOV R17, RZ ;  /* 0x000000ff00117202 */ /* 0x000fe40000000f00 */
[----:B-1----:R-:W-:-:S04]  /*1db00*/  LOP3.LUT R8, R8, 0x1f, RZ, 0xc0, !PT ;  /* 0x0000001f08087812 */ /* 0x002fc800078ec0ff */
[C---:B------:R-:W-:Y:S01]  /*1db10*/  ISETP.NE.AND P1, PT, R8.reuse, 0x1f, PT ;  /* 0x0000001f0800780c */ /* 0x040fe20003f25270 */
[----:B------:R-:W-:-:S05]  /*1db20*/  IMAD.IADD R5, R8, 0x1, R19 ;  /* 0x0000000108057824 */ /* 0x000fca00078e0213 */
[----:B------:R-:W-:-:S13]  /*1db30*/  ISETP.GE.OR P0, PT, R5, R0, !P1 ;  /* 0x000000000500720c */ /* 0x000fda0004f06670 */
[----:B------:R-:W-:Y:S05]  /*1db40*/  @P0 BRA `(.L_x_744) ;  /* 0x00000000000c0947 */ /* 0x000fea0003800000 */
[----:B0-----:R-:W0:Y:S02]  /*1db50*/  LDC.64 R2, c[0x0][0xc58] ;  /* 0x00031600ff027b82 */ /* 0x001e240000000a00 */
[----:B0-----:R-:W-:-:S05]  /*1db60*/  IMAD.WIDE R2, R5, 0x4, R2 ;  /* 0x0000000405027825 */ /* 0x001fca00078e0202 */
[----:B------:R1:W5:Y:S02]  /*1db70*/  LDG.E R17, desc[UR36][R2.64] ;  /* 0x0000002402117981 */ /* 0x000364000c1e1900 */
.L_x_744:
[----:B------:R-:W-:Y:S05]  /*1db80*/  BSYNC B0 ;  /* 0x0000000000007941 */ /* 0x000fea0003800000 */
.L_x_743:
[----:B------:R-:W-:-:S03]  /*1db90*/  UMOV UR4, 0xffffffff ;  /* 0xffffffff00047882 */ /* 0x000fc60000000000 */
[----:B------:R-:W-:Y:S05]  /*1dba0*/  BRA.DIV UR4, `(.L_x_745) ;  /* 0x0000001e04507947 */ /* 0x000fea000b800000 */
[----:B-----5:R-:W2:Y:S01]  /*1dbb0*/  SHFL.UP PT, R14, R17, 0x1, RZ ;  /* 0x04200000110e7989 */ /* 0x020ea200000e00ff */
[C---:B------:R-:W-:Y:S02]  /*1dbc0*/  ISETP.NE.AND P0, PT, R8.reuse, RZ, PT ;  /* 0x000000ff0800720c */ /* 0x040fe40003f05270 */
[----:B------:R-:W-:Y:S02]  /*1dbd0*/  ISETP.GE.U32.AND P1, PT, R8, 0x2, PT ;  /* 0x000000020800780c */ /* 0x000fe40003f26070 */
[----:B--2---:R-:W-:Y:S02]  /*1dbe0*/  SEL R14, R14, RZ, P0 ;  /* 0x000000ff0e0e7207 */ /* 0x004fe40000000000 */
[----:B------:R-:W-:-:S03]  /*1dbf0*/  ISETP.GE.U32.AND P0, PT, R8, 0x4, PT ;  /* 0x000000040800780c */ /* 0x000fc60003f06070 */
[----:B------:R-:W-:-:S05]  /*1dc00*/  IMAD.IADD R13, R17, 0x1, R14 ;  /* 0x00000001110d7824 */ /* 0x000fca00078e020e */
[----:B------:R-:W2:Y:S02]  /*1dc10*/  SHFL.UP PT, R14, R13, 0x2, RZ ;  /* 0x044000000d0e7989 */ /* 0x000ea400000e00ff */
[----:B--2---:R-:W-:Y:S02]  /*1dc20*/  SEL R14, R14, RZ, P1 ;  /* 0x000000ff0e0e7207 */ /* 0x004fe40000800000 */
[----:B------:R-:W-:Y:S02]  /*1dc30*/  ISETP.GE.U32.AND P1, PT, R8, 0x8, PT ;  /* 0x000000080800780c */ /* 0x000fe40003f26070 */
[----:B-1----:R-:W-:-:S05]  /*1dc40*/  IADD3 R3, R13, R14, RZ ;  /* 0x0000000e0d037210 */ /* 0x002fca0007ffe0ff */
[----:B------:R-:W1:Y:S02]  /*1dc50*/  SHFL.UP PT, R14, R3, 0x4, RZ ;  /* 0x04800000030e7989 */ /* 0x000e6400000e00ff */
[----:B-1----:R-:W-:Y:S02]  /*1dc60*/  SEL R14, R14, RZ, P0 ;  /* 0x000000ff0e0e7207 */ /* 0x002fe40000000000 */
[----:B------:R-:W-:-:S03]  /*1dc70*/  ISETP.GE.U32.AND P0, PT, R8, 0x10, PT ;  /* 0x000000100800780c */ /* 0x000fc60003f06070 */
[----:B------:R-:W-:-:S05]  /*1dc80*/  IMAD.IADD R5, R3, 0x1, R14 ;  /* 0x0000000103057824 */ /* 0x000fca00078e020e */
[----:B------:R-:W1:Y:S02]  /*1dc90*/  SHFL.UP PT, R14, R5, 0x8, RZ ;  /* 0x05000000050e7989 */ /* 0x000e6400000e00ff */
[----:B-1----:R-:W-:-:S04]  /*1dca0*/  SEL R14, R14, RZ, P1 ;  /* 0x000000ff0e0e7207 */ /* 0x002fc80000800000 */
[----:B------:R-:W-:-:S05]  /*1dcb0*/  IADD3 R7, R5, R14, RZ ;  /* 0x0000000e05077210 */ /* 0x000fca0007ffe0ff */
[----:B------:R-:W0:Y:S02]  /*1dcc0*/  SHFL.UP PT, R14, R7, 0x10, RZ ;  /* 0x06000000070e7989 */ /* 0x000e2400000e00ff */
[----:B0-----:R-:W-:-:S05]  /*1dcd0*/  SEL R2, R14, RZ, P0 ;  /* 0x000000ff0e027207 */ /* 0x001fca0000000000 */
[----:B------:R-:W-:-:S05]  /*1dce0*/  IMAD.IADD R2, R7, 0x1, R2 ;  /* 0x0000000107027824 */ /* 0x000fca00078e0202 */
[----:B------:R0:W1:Y:S02]  /*1dcf0*/  SHFL.IDX PT, R14, R2, 0x1f, 0x1f ;  /* 0x03e01f00020e7f89 */ /* 0x00006400000e0000 */
.L_x_837:
[----:B------:R-:W-:Y:S02]  /*1dd00*/  ULDC UR4, c[0x0][0xc10] ;  /* 0x0003040000047ab9 */ /* 0x000fe40000000800 */
[----:B------:R-:W-:-:S05]  /*1dd10*/  MOV R16, UR4 ;  /* 0x0000000400107c02 */ /* 0x000fca0008000f00 */
[----:B-1----:R-:W-:-:S04]  /*1dd20*/  IMAD R3, R14, R16, RZ ;  /* 0x000000100e037224 */ /* 0x002fc800078e02ff */
[----:B------:R-:W-:-:S05]  /*1dd30*/  IMAD.IADD R6, R3, 0x1, R6 ;  /* 0x0000000103067824 */ /* 0x000fca00078e0206 */
[----:B------:R-:W-:-:S13]  /*1dd40*/  ISETP.GT.AND P0, PT, R6, R4, PT ;  /* 0x000000040600720c */ /* 0x000fda0003f04270 */
[----:B------:R-:W-:Y:S05]  /*1dd50*/  @!P0 BRA `(.L_x_746) ;  /* 0xfffffffc00508947 */ /* 0x000fea000383ffff */
.L_x_741:
[----:B------:R-:W-:Y:S01]  /*1dd60*/  IADD3 R6, -R3, R6, RZ ;  /* 0x0000000603067210 */ /* 0x000fe20007ffe1ff */
[----:B------:R-:W-:-:S04]  /*1dd70*/  UMOV UR4, 0xffffffff ;  /* 0xffffffff00047882 */ /* 0x000fc80000000000 */
[----:B------:R-:W-:-:S05]  /*1dd80*/  IMAD R3, R2, R16, R6 ;  /* 0x0000001002037224 */ /* 0x000fca00078e0206 */
[----:B------:R-:W-:Y:S01]  /*1dd90*/  ISETP.GT.AND P6, PT, R3, R4, PT ;  /* 0x000000040300720c */ /* 0x000fe20003fc4270 */
[----:B------:R-:W-:-:S12]  /*1dda0*/  BRA.DIV UR4, `(.L_x_747) ;  /* 0x0000001e04a07947 */ /* 0x000fd8000b800000 */
[----:B------:R-:W-:-:S04]  /*1ddb0*/  VOTE.ANY R3, PT, !P6 ;  /* 0x0000000000037806 */ /* 0x000fc800070e0100 */
[----:B------:R-:W1:Y:S02]  /*1ddc0*/  POPC R5, R3 ;  /* 0x0000000300057309 */ /* 0x000e640000000000 */
[----:B-1----:R1:W2:Y:S02]  /*1ddd0*/  SHFL.IDX PT, R17, R17, R5, 0x1f ;  /* 0x00001f0511117589 */ /* 0x0022a400000e0000 */
.L_x_841:
[----:B------:R-:W-:Y:S01]  /*1dde0*/  ISETP.NE.AND P0, PT, R3, RZ, PT ;  /* 0x000000ff0300720c */ /* 0x000fe20003f05270 */
[----:B------:R-:W-:-:S12]  /*1ddf0*/  IMAD.MOV.U32 R14, RZ, RZ, RZ ;  /* 0x000000ffff0e7224 */ /* 0x000fd800078e00ff */
[----:B------:R-:W-:Y:S05]  /*1de00*/  @!P0 BRA `(.L_x_748) ;  /* 0x0000000000108947 */ /* 0x000fea0003800000 */
[----:B------:R-:W-:Y:S01]  /*1de10*/  UMOV UR4, 0xffffffff ;  /* 0xffffffff00047882 */ /* 0x000fe20000000000 */
[----:B------:R-:W-:Y:S02]  /*1de20*/  IADD3 R12, R5, -0x1, RZ ;  /* 0xffffffff050c7810 */ /* 0x000fe40007ffe0ff */
[----:B------:R-:W-:Y:S05]  /*1de30*/  BRA.DIV UR4, `(.L_x_749) ;  /* 0x0000001e04c47947 */ /* 0x000fea000b800000 */
[----:B------:R3:W4:Y:S02]  /*1de40*/  SHFL.IDX PT, R14, R2, R12, 0x1f ;  /* 0x00001f0c020e7589 */ /* 0x00072400000e0000 */
.L_x_748:
[----:B----4-:R-:W-:Y:S01]  /*1de50*/  IMAD R16, R14, R16, R6 ;  /* 0x000000100e107224 */ /* 0x010fe200078e0206 */
[----:B--2---:R-:W-:Y:S01]  /*1de60*/  IABS R6, R17 ;  /* 0x0000001100067213 */ /* 0x004fe20000000000 */
[----:B0--3--:R-:W-:Y:S02]  /*1de70*/  IMAD.MOV.U32 R2, RZ, RZ, RZ ;  /* 0x000000ffff027224 */ /* 0x009fe400078e00ff */
[----:B------:R-:W-:Y:S01]  /*1de80*/  IMAD.IADD R19, R5, 0x1, R19 ;  /* 0x0000000105137824 */ /* 0x000fe200078e0213 */
[----:B------:R-:W0:Y:S08]  /*1de90*/  I2F.RP R7, R6 ;  /* 0x0000000600077306 */ /* 0x000e300000209400 */
[----:B0-----:R-:W0:Y:S02]  /*1dea0*/  MUFU.RCP R7, R7 ;  /* 0x0000000700077308 */ /* 0x001e240000001000 */
[----:B0-----:R-:W-:-:S06]  /*1deb0*/  VIADD R8, R7, 0xffffffe ;  /* 0x0ffffffe07087836 */ /* 0x001fcc0000000000 */
[----:B------:R-:W0:Y:S02]  /*1dec0*/  F2I.FTZ.U32.TRUNC.NTZ R3, R8 ;  /* 0x0000000800037305 */ /* 0x000e24000021f000 */
[----:B0-----:R-:W-:-:S05]  /*1ded0*/  IADD3 R9, RZ, -R3, RZ ;  /* 0x80000003ff097210 */ /* 0x001fca0007ffe0ff */
[----:B------:R-:W-:-:S04]  /*1dee0*/  IMAD R9, R9, R6, RZ ;  /* 0x0000000609097224 */ /* 0x000fc800078e02ff */
[----:B------:R-:W-:Y:S01]  /*1def0*/  IMAD.HI.U32 R3, R3, R9, R2 ;  /* 0x0000000903037227 */ /* 0x000fe200078e0002 */
[----:B------:R-:W-:Y:S02]  /*1df00*/  IADD3 R2, R4, -R16, RZ ;  /* 0x8000001004027210 */ /* 0x000fe40007ffe0ff */
[----:B------:R-:W-:Y:S02]  /*1df10*/  IABS R9, R17 ;  /* 0x0000001100097213 */ /* 0x000fe40000000000 */
[----:B------:R-:W-:-:S03]  /*1df20*/  IABS R4, R2 ;  /* 0x0000000200047213 */ /* 0x000fc60000000000 */
[----:B------:R-:W-:Y:S02]  /*1df30*/  IMAD.MOV R7, RZ, RZ, -R9 ;  /* 0x000000ffff077224 */ /* 0x000fe400078e0a09 */
[----:B------:R-:W-:-:S04]  /*1df40*/  IMAD.HI.U32 R3, R3, R4, RZ ;  /* 0x0000000403037227 */ /* 0x000fc800078e00ff */
[----:B------:R-:W-:Y:S01]  /*1df50*/  IMAD R7, R3, R7, R4 ;  /* 0x0000000703077224 */ /* 0x000fe200078e0204 */
[----:B------:R-:W-:-:S04]  /*1df60*/  LOP3.LUT R4, R2, R17, RZ, 0x3c, !PT ;  /* 0x0000001102047212 */ /* 0x000fc800078e3cff */
[----:B------:R-:W-:-:S13]  /*1df70*/  ISETP.GT.U32.AND P0, PT, R6, R7, PT ;  /* 0x000000070600720c */ /* 0x000fda0003f04070 */
[----:B------:R-:W-:Y:S01]  /*1df80*/  @!P0 IADD3 R7, R7, -R6, RZ ;  /* 0x8000000607078210 */ /* 0x000fe20007ffe0ff */
[----:B------:R-:W-:-:S03]  /*1df90*/  @!P0 VIADD R3, R3, 0x1 ;  /* 0x0000000103038836 */ /* 0x000fc60000000000 */
[----:B------:R-:W-:-:S13]  /*1dfa0*/  ISETP.GE.U32.AND P0, PT, R7, R6, PT ;  /* 0x000000060700720c */ /* 0x000fda0003f06070 */
        /* <DEDUP_REMOVED lines=9> */
.L_x_742:
[----:B------:R-:W-:Y:S01]  /*1e040*/  UMOV UR4, URZ ;  /* 0x0000003f00047c82 */ /* 0x000fe20008000000 */
[----:B------:R-:W-:Y:S01]  /*1e050*/  UMOV UR5, URZ ;  /* 0x0000003f00057c82 */ /* 0x000fe20008000000 */
[----:B------:R-:W-:Y:S01]  /*1e060*/  ULDC UR6, c[0x0][0xc14] ;  /* 0x0003050000067ab9 */ /* 0x000fe20000000800 */
[----:B------:R-:W-:Y:S01]  /*1e070*/  IMAD.MOV.U32 R16, RZ, RZ, R4 ;  /* 0x000000ffff107224 */ /* 0x000fe200078e0004 */
[----:B------:R-:W-:Y:S01]  /*1e080*/  MOV R17, UR4 ;  /* 0x0000000400117c02 */ /* 0x000fe20008000f00 */
[----:B------:R-:W-:Y:S01]  /*1e090*/  IMAD.U32 R18, RZ, RZ, UR5 ;  /* 0x00000005ff127e24 */ /* 0x000fe2000f8e00ff */
[----:B------:R-:W-:-:S07]  /*1e0a0*/  MOV R19, UR6 ;  /* 0x0000000600137c02 */ /* 0x000fce0008000f00 */
.L_x_750:
        /* <DEDUP_REMOVED lines=12> */
.L_x_667:
[----:B0-----:R-:W3:Y:S01]  /*1e170*/  LDL.LU R0, [R1+0x30] ;  /* 0x0000300001007983 */ /* 0x001ee20000300800 */
[----:B------:R-:W-:Y:S01]  /*1e180*/  BSSY B0, `(.L_x_752) ;  /* 0x000000b000007945 */ /* 0x000fe20003800000 */
[----:B-1----:R-:W0:Y:S01]  /*1e190*/  S2R R5, SR_CgaCtaId ;  /* 0x0000000000057919 */ /* 0x002e220000008800 */
[----:B---3--:R-:W-:-:S05]  /*1e1a0*/  VIADD R0, R0, 0x1 ;  /* 0x0000000100007836 */ /* 0x008fca0000000000 */
[----:B--2---:R-:W-:-:S04]  /*1e1b0*/  LEA.HI R2, R0, R0, RZ, 0x1 ;  /* 0x0000000000027211 */ /* 0x004fc800078f08ff */
[----:B------:R-:W-:-:S04]  /*1e1c0*/  LOP3.LUT R3, R2, 0xfffffffe, RZ, 0xc0, !PT ;  /* 0xfffffffe02037812 */ /* 0x000fc800078ec0ff */
[----:B------:R-:W-:Y:S02]  /*1e1d0*/  IADD3 R3, R0, -R3, RZ ;  /* 0x8000000300037210 */ /* 0x000fe40007ffe0ff */
[----:B------:R-:W-:Y:S02]  /*1e1e0*/  MOV R0, 0x400 ;  /* 0x0000040000007802 */ /* 0x000fe40000000f00 */
[----:B------:R-:W-:Y:S02]  /*1e1f0*/  SHF.L.U32 R3, R3, 0x1f, RZ ;  /* 0x0000001f03037819 */ /* 0x000fe400000006ff */
[----:B0-----:R-:W-:-:S04]  /*1e200*/  LEA R0, R5, R0, 0x18 ;  /* 0x0000000005007211 */ /* 0x001fc800078ec0ff */
[----:B------:R-:W0:Y:S02]  /*1e210*/  SYNCS.PHASECHK.TRANS64.TRYWAIT P0, [R0+URZ+0x34820], R3 ;  /* 0x03482003000075a7 */ /* 0x000e24000800017f */
[----:B0-----:R-:W-:Y:S05]  /*1e220*/  @!P0 BRA `(.L_x_753) ;  /* 0x0000001800ec8947 */ /* 0x001fea0003800000 */
.L_x_844:
[----:B------:R-:W-:Y:S05]  /*1e230*/  BSYNC B0 ;  /* 0x0000000000007941 */ /* 0x000fea0003800000 */
.L_x_752:
[----:B------:R-:W-:-:S03]  /*1e240*/  UMOV UR4, 0xffffffff ;  /* 0xffffffff00047882 */ /* 0x000fc60000000000 */
[----:B------:R-:W-:Y:S05]  /*1e250*/  BRA.DIV UR4, `(.L_x_754) ;  /* 0x0000001a04f47947 */ /* 0x000fea000b800000 */
[----:B------:R-:W1:Y:S02]  /*1e260*/  S2R R2, SR_TID.X ;  /* 0x0000000000027919 */ /* 0x000e640000002100 */
[----:B-1----:R-:W-:-:S04]  /*1e270*/  SHF.R.U32.HI R2, RZ, 0x5, R2 ;  /* 0x00000005ff027819 */ /* 0x002fc80000011602 */
[----:B------:R-:W-:-:S05]  /*1e280*/  LOP3.LUT R2, R2, 0x3, RZ, 0xc0, !PT ;  /* 0x0000000302027812 */ /* 0x000fca00078ec0ff */
[----:B------:R1:W2:Y:S02]  /*1e290*/  SHFL.IDX PT, R14, R2, RZ, 0x1f ;  /* 0x00001fff020e7589 */ /* 0x0002a400000e0000 */
.L_x_847:
[----:B--2---:R-:W-:-:S13]  /*1e2a0*/  ISETP.NE.AND P0, PT, R14, RZ, PT ;  /* 0x000000ff0e00720c */ /* 0x004fda0003f05270 */
[----:B------:R-:W-:Y:S05]  /*1e2b0*/  @P0 BRA `(.L_x_448) ;  /* 0x0000000000940947 */ /* 0x000fea0003800000 */
[----:B------:R-:W-:-:S03]  /*1e2c0*/  UMOV UR4, 0xffffffff ;  /* 0xffffffff00047882 */ /* 0x000fc60000000000 */
[----:B------:R-:W-:Y:S05]  /*1e2d0*/  BRA.DIV UR4, `(.L_x_755) ;  /* 0x0000001e04087947 */ /* 0x000fea000b800000 */
[----:B------:R-:W-:-:S13]  /*1e2e0*/  ELECT P6, URZ, PT ;  /* 0x00000000003f782f */ /* 0x000fda00038c0000 */
.L_x_850:
[----:B------:R-:W-:Y:S05]  /*1e2f0*/  @!P6 BRA `(.L_x_448) ;  /* 0x000000000084e947 */ /* 0x000fea0003800000 */
[----:B-1----:R-:W2:Y:S02]  /*1e300*/  LDL.LU R2, [R1+0x3c] ;  /* 0x00003c0001027983 */ /* 0x002ea40000300800 */
[----:B--2---:R-:W-:-:S04]  /*1e310*/  LOP3.LUT R2, R2, 0x2, RZ, 0xfc, !PT ;  /* 0x0000000202027812 */ /* 0x004fc800078efcff */
[----:B------:R-:W-:-:S13]  /*1e320*/  ISETP.NE.AND P2, PT, R2, 0x3, PT ;  /* 0x000000030200780c */ /* 0x000fda0003f45270 */
[----:B------:R-:W-:Y:S05]  /*1e330*/  @!P2 BRA `(.L_x_756) ;  /* 0x000000000004a947 */ /* 0x000fea0003800000 */
[----:B------:R-:W-:Y:S01]  /*1e340*/  BPT.TRAP 0x1 ;  /* 0x000000040000795c */ /* 0x000fe20000300000 */
.L_x_756:
[----:B0-----:R-:W2:Y:S04]  /*1e350*/  LDL R3, [R1] ;  /* 0x0000000001037983 */ /* 0x001ea80000100800 */
[----:B------:R-:W3:Y:S01]  /*1e360*/  LDL.LU R7, [R1+0xc] ;  /* 0x00000c0001077983 */ /* 0x000ee20000300800 */
[----:B------:R-:W-:-:S05]  /*1e370*/  VIADD R2, R0, 0x34840 ;  /* 0x0003484000027836 */ /* 0x000fca0000000000 */
[C---:B--2---:R-:W-:Y:S01]  /*1e380*/  LEA R6, R3.reuse, R2, 0x3 ;  /* 0x0000000203067211 */ /* 0x044fe200078e18ff */
[----:B------:R-:W-:Y:S01]  /*1e390*/  VIADD R3, R3, 0x1 ;  /* 0x0000000103037836 */ /* 0x000fe20000000000 */
[----:B---3--:R-:W-:-:S04]  /*1e3a0*/  SHF.L.U32 R5, R7, 0x1f, RZ ;  /* 0x0000001f07057819 */ /* 0x008fc800000006ff */
[C---:B------:R-:W-:Y:S01]  /*1e3b0*/  ISETP.NE.AND P1, PT, R3.reuse, 0x2, PT ;  /* 0x000000020300780c */ /* 0x040fe20003f25270 */
[----:B------:R-:W0:Y:S03]  /*1e3c0*/  SYNCS.PHASECHK.TRANS64.TRYWAIT P0, [R6+URZ], R5 ;  /* 0x00000005060075a7 */ /* 0x000e26000800017f */
[----:B------:R-:W-:Y:S02]  /*1e3d0*/  SEL R4, RZ, 0x1, P1 ;  /* 0x00000001ff047807 */ /* 0x000fe40000800000 */
[----:B------:R-:W-:Y:S02]  /*1e3e0*/  SEL R3, R3, RZ, P1 ;  /* 0x000000ff03037207 */ /* 0x000fe40000800000 */
[----:B------:R-:W-:Y:S02]  /*1e3f0*/  LOP3.LUT R4, R7, R4, RZ, 0x3c, !PT ;  /* 0x0000000407047212 */ /* 0x000fe400078e3cff */
[----:B------:R-:W-:-:S02]  /*1e400*/  LEA R7, R3, R2, 0x3 ;  /* 0x0000000203077211 */ /* 0x000fc400078e18ff */
[----:B------:R-:W-:Y:S01]  /*1e410*/  SHF.L.U32 R2, R4, 0x1f, RZ ;  /* 0x0000001f04027819 */ /* 0x000fe200000006ff */
[----:B0-----:R-:W-:Y:S06]  /*1e420*/  @!P0 BRA `(.L_x_757) ;  /* 0x0000001800d48947 */ /* 0x001fec0003800000 */
.L_x_851:
[----:B------:R-:W1:Y:S02]  /*1e430*/  SYNCS.PHASECHK.TRANS64.TRYWAIT P0, [R7+URZ], R2 ;  /* 0x00000002070075a7 */ /* 0x000e64000800017f */
[----:B-1----:R-:W-:Y:S05]  /*1e440*/  @!P0 BRA `(.L_x_758) ;  /* 0x0000001800e08947 */ /* 0x002fea0003800000 */
.L_x_852:
[----:B------:R-:W-:Y:S05]  /*1e450*/  @!P2 BRA `(.L_x_759) ;  /* 0x000000000004a947 */ /* 0x000fea0003800000 */
[----:B------:R-:W-:Y:S01]  /*1e460*/  BPT.TRAP 0x1 ;  /* 0x000000040000795c */ /* 0x000fe20000300000 */
.L_x_759:
[----:B------:R-:W2:Y:S01]  /*1e470*/  LDL.LU R4, [R1] ;  /* 0x0000000001047983 */ /* 0x000ea20000300800 */
[----:B------:R-:W-:-:S05]  /*1e480*/  VIADD R0, R0, 0x34860 ;  /* 0x0003486000007836 */ /* 0x000fca0000000000 */
[----:B--2---:R-:W-:-:S04]  /*1e490*/  LEA R4, R4, R0, 0x3 ;  /* 0x0000000004047211 */ /* 0x004fc800078e18ff */
[----:B------:R-:W2:Y:S02]  /*1e4a0*/  SYNCS.PHASECHK.TRANS64.TRYWAIT P0, [R4+URZ], R5 ;  /* 0x00000005040075a7 */ /* 0x000ea4000800017f */
[----:B--2---:R-:W-:Y:S05]  /*1e4b0*/  @!P0 BRA `(.L_x_760) ;  /* 0x0000001800d88947 */ /* 0x004fea0003800000 */
.L_x_853:
[----:B------:R-:W-:-:S07]  /*1e4c0*/  IMAD R3, R3, 0x8, R0 ;  /* 0x0000000803037824 */ /* 0x000fce00078e0200 */
.L_x_761:
[----:B---3--:R3:W4:Y:S02]  /*1e4d0*/  SYNCS.PHASECHK.TRANS64.TRYWAIT P0, [R3+URZ], R2 ;  /* 0x00000002030075a7 */ /* 0x008724000800017f */
[----:B----4-:R-:W-:Y:S05]  /*1e4e0*/  @!P0 NANOSLEEP.SYNCS 0x989680 ;  /* 0x009896800000895d */ /* 0x010fea0003900000 */
[----:B------:R-:W4:Y:S02]  /*1e4f0*/  @!P0 SYNCS.PHASECHK.TRANS64 P0, [R3+URZ], R2 ;  /* 0x00000002030085a7 */ /* 0x000f24000800007f */
[----:B----4-:R-:W-:Y:S05]  /*1e500*/  @!P0 BRA `(.L_x_761) ;  /* 0xfffffffc00f08947 */ /* 0x010fea000383ffff */
.L_x_448:
[----:B------:R-:W-:Y:S05]  /*1e510*/  BSYNC B7 ;  /* 0x0000000000077941 */ /* 0x000fea0003800000 */
.L_x_445:
[----:B------:R-:W-:Y:S05]  /*1e520*/  EXIT ;  /* 0x000000000000794d */ /* 0x000fea0003800000 */
.L_x_466:
[----:B0-----:R0:W1:Y:S02]  /*1e530*/  SYNCS.PHASECHK.TRANS64.TRYWAIT P5, [R3+URZ+0x34890], R0 ;  /* 0x03489000030075a7 */ /* 0x00106400080a017f */
[----:B-1----:R-:W-:Y:S05]  /*1e540*/  @!P5 NANOSLEEP.SYNCS 0x989680 ;  /* 0x009896800000d95d */ /* 0x002fea0003900000 */
[----:B------:R-:W1:Y:S02]  /*1e550*/  @!P5 SYNCS.PHASECHK.TRANS64 P5, [R3+URZ+0x34890], R0 ;  /* 0x034890000300d5a7 */ /* 0x000e6400080a007f */
[----:B-1----:R-:W-:Y:S05]  /*1e560*/  @!P5 BRA `(.L_x_466) ;  /* 0xfffffffc00f0d947 */ /* 0x002fea000383ffff */
[----:B------:R-:W-:Y:S05]  /*1e570*/  BRA `(.L_x_762) ;  /* 0xfffffe4c00ec7947 */ /* 0x000fea000383ffff */
.L_x_520:
[----:B-1----:R1:W3:Y:S02]  /*1e580*/  SYNCS.PHASECHK.TRANS64.TRYWAIT P5, [R3+URZ+0x34890], R0 ;  /* 0x03489000030075a7 */ /* 0x0022e400080a017f */
[----:B---3--:R-:W-:Y:S05]  /*1e590*/  @!P5 NANOSLEEP.SYNCS 0x989680 ;  /* 0x009896800000d95d */ /* 0x008fea0003900000 */
[----:B------:R-:W3:Y:S02]  /*1e5a0*/  @!P5 SYNCS.PHASECHK.TRANS64 P5, [R3+URZ+0x34890], R0 ;  /* 0x034890000300d5a7 */ /* 0x000ee400080a007f */
[----:B---3--:R-:W-:Y:S05]  /*1e5b0*/  @!P5 BRA `(.L_x_520) ;  /* 0xfffffffc00f0d947 */ /* 0x008fea000383ffff */
[----:B------:R-:W-:Y:S05]  /*1e5c0*/  BRA `(.L_x_763) ;  /* 0xfffffe8000747947 */ /* 0x000fea000383ffff */
.L_x_545:
[----:B0-----:R0:W1:Y:S02]  /*1e5d0*/  SYNCS.PHASECHK.TRANS64.TRYWAIT P4, [R3+URZ+0x34890], R0 ;  /* 0x03489000030075a7 */ /* 0x001064000808017f */
[----:B-1----:R-:W-:Y:S05]  /*1e5e0*/  @!P4 NANOSLEEP.SYNCS 0x989680 ;  /* 0x009896800000c95d */ /* 0x002fea0003900000 */
[----:B------:R-:W1:Y:S02]  /*1e5f0*/  @!P4 SYNCS.PHASECHK.TRANS64 P4, [R3+URZ+0x34890], R0 ;  /* 0x034890000300c5a7 */ /* 0x000e64000808007f */
[----:B-1----:R-:W-:Y:S05]  /*1e600*/  @!P4 BRA `(.L_x_545) ;  /* 0xfffffffc00f0c947 */ /* 0x002fea000383ffff */
[----:B------:R-:W-:Y:S05]  /*1e610*/  BRA `(.L_x_764) ;  /* 0xfffffeb000547947 */ /* 0x000fea000383ffff */
.L_x_551:
[----:B--2---:R2:W3:Y:S02]  /*1e620*/  SYNCS.PHASECHK.TRANS64.TRYWAIT P4, [R3+URZ+0x348b0], R0 ;  /* 0x0348b000030075a7 */ /* 0x0044e4000808017f */
[----:B---3--:R-:W-:Y:S05]  /*1e630*/  @!P4 NANOSLEEP.SYNCS 0x989680 ;  /* 0x009896800000c95d */ /* 0x008fea0003900000 */
[----:B------:R-:W3:Y:S02]  /*1e640*/  @!P4 SYNCS.PHASECHK.TRANS64 P4, [R3+URZ+0x348b0], R0 ;  /* 0x0348b0000300c5a7 */ /* 0x000ee4000808007f */
[----:B---3--:R-:W-:Y:S05]  /*1e650*/  @!P4 BRA `(.L_x_551) ;  /* 0xfffffffc00f0c947 */ /* 0x008fea000383ffff */
[----:B------:R-:W-:Y:S05]  /*1e660*/  BRA `(.L_x_765) ;  /* 0xfffffeb400547947 */ /* 0x000fea000383ffff */
.L_x_571:
[----:B------:R-:W-:Y:S01]  /*1e670*/  BSSY B1, `(.L_x_766) ;  /* 0x0000008000017945 */ /* 0x000fe20003800000 */
[----:B------:R-:W-:Y:S01]  /*1e680*/  MOV R13, R38 ;  /* 0x00000026000d7202 */ /* 0x000fe20000000f00 */
[----:B------:R-:W-:Y:S01]  /*1e690*/  IMAD.MOV.U32 R12, RZ, RZ, RZ ;  /* 0x000000ffff0c7224 */ /* 0x000fe200078e00ff */
[----:B------:R-:W-:Y:S01]  /*1e6a0*/  MOV R11, 0x1c1f ;  /* 0x00001c1f000b7802 */ /* 0x000fe20000000f00 */
[----:B------:R-:W-:-:S07]  /*1e6b0*/  IMAD.MOV.U32 R15, RZ, RZ, -0x1 ;  /* 0xffffffffff0f7424 */ /* 0x000fce00078e00ff */
[----:B------:R-:W-:Y:S05]  /*1e6c0*/  WARPSYNC.COLLECTIVE R15, `(.L_x_767) ;  /* 0x000000000f087348 */ /* 0x000fea0003c00000 */
[----:B------:R0:W1:Y:S02]  /*1e6d0*/  SHFL.IDX P6, R14, R13, R12, R11 ;  /* 0x0000000c0d0e7389 */ /* 0x00006400000c000b */
[----:B01----:R-:W-:Y:S01]  /*1e6e0*/  ENDCOLLECTIVE ;  /* 0x000000000000791b */ /* 0x003fe20003800000 */
.L_x_767:
[----:B------:R-:W-:Y:S05]  /*1e6f0*/  BSYNC B1 ;  /* 0x0000000000017941 */ /* 0x000fea0003800000 */
.L_x_766:
[----:B------:R-:W-:Y:S05]  /*1e700*/  BRA `(.L_x_768) ;  /* 0xfffffec8007c7947 */ /* 0x000fea000383ffff */
.L_x_572:
        /* <DEDUP_REMOVED lines=8> */
.L_x_770:
[----:B------:R-:W-:Y:S05]  /*1e790*/  BSYNC B1 ;  /* 0x0000000000017941 */ /* 0x000fea0003800000 */
.L_x_769:
[----:B------:R-:W-:Y:S05]  /*1e7a0*/  BRA `(.L_x_771) ;  /* 0xfffffec800607947 */ /* 0x000fea000383ffff */
.L_x_573:
        /* <DEDUP_REMOVED lines=8> */
.L_x_773:
[----:B------:R-:W-:Y:S05]  /*1e830*/  BSYNC B1 ;  /* 0x0000000000017941 */ /* 0x000fea0003800000 */
.L_x_772:
[----:B------:R-:W-:Y:S05]  /*1e840*/  BRA `(.L_x_774) ;  /* 0xfffffec800447947 */ /* 0x000fea000383ffff */
.L_x_574:
        /* <DEDUP_REMOVED lines=8> */
.L_x_776:
[----:B------:R-:W-:Y:S05]  /*1e8d0*/  BSYNC B1 ;  /* 0x0000000000017941 */ /* 0x000fea0003800000 */
.L_x_775:
[----:B------:R-:W-:Y:S05]  /*1e8e0*/  BRA `(.L_x_777) ;  /* 0xfffffec800287947 */ /* 0x000fea000383ffff */
.L_x_576:
[----:B0-----:R0:W1:Y:S02]  /*1e8f0*/  SYNCS.PHASECHK.TRANS64.TRYWAIT P1, [R2+URZ+0x34800], R5 ;  /* 0x03480005020075a7 */ /* 0x001064000802017f */
[----:B-1----:R-:W-:Y:S05]  /*1e900*/  @!P1 NANOSLEEP.SYNCS 0x989680 ;  /* 0x009896800000995d */ /* 0x002fea0003900000 */
[----:B------:R-:W1:Y:S02]  /*1e910*/  @!P1 SYNCS.PHASECHK.TRANS64 P1, [R2+URZ+0x34800], R5 ;  /* 0x03480005020095a7 */ /* 0x000e64000802007f */
[----:B-1----:R-:W-:Y:S05]  /*1e920*/  @!P1 BRA `(.L_x_576) ;  /* 0xfffffffc00f09947 */ /* 0x002fea000383ffff */
[----:B------:R-:W-:Y:S05]  /*1e930*/  BRA `(.L_x_778) ;  /* 0xfffffec800647947 */ /* 0x000fea000383ffff */
.L_x_602:
        /* <DEDUP_REMOVED lines=8> */
.L_x_780:
[----:B------:R-:W-:Y:S05]  /*1e9c0*/  BSYNC B1 ;  /* 0x0000000000017941 */ /* 0x000fea0003800000 */
.L_x_779:
[----:B------:R-:W-:Y:S05]  /*1e9d0*/  BRA `(.L_x_781) ;  /* 0xfffffeec00d87947 */ /* 0x000fea000383ffff */
.L_x_603:
        /* <DEDUP_REMOVED lines=8> */
.L_x_783:
[----:B------:R-:W-:Y:S05]  /*1ea60*/  BSYNC B1 ;  /* 0x0000000000017941 */ /* 0x000fea0003800000 */
.L_x_782:
[----:B------:R-:W-:Y:S05]  /*1ea70*/  BRA `(.L_x_784) ;  /* 0xfffffeec00bc7947 */ /* 0x000fea000383ffff */
.L_x_604:
        /* <DEDUP_REMOVED lines=8> */
.L_x_786:
[----:B------:R-:W-:Y:S05]  /*1eb00*/  BSYNC B1 ;  /* 0x0000000000017941 */ /* 0x000fea0003800000 */
.L_x_785:
[----:B------:R-:W-:Y:S05]  /*1eb10*/  BRA `(.L_x_787) ;  /* 0xfffffeec00a07947 */ /* 0x000fea000383ffff */
.L_x_605:
        /* <DEDUP_REMOVED lines=8> */
.L_x_789:
[----:B------:R-:W-:Y:S05]  /*1eba0*/  BSYNC B1 ;  /* 0x0000000000017941 */ /* 0x000fea0003800000 */
.L_x_788:
[----:B------:R-:W-:Y:S05]  /*1ebb0*/  BRA `(.L_x_790) ;  /* 0xfffffeec00847947 */ /* 0x000fea000383ffff */
.L_x_607:
[----:B0-----:R0:W1:Y:S02]  /*1ebc0*/  SYNCS.PHASECHK.TRANS64.TRYWAIT P0, [R2+URZ+0x34800], R5 ;  /* 0x03480005020075a7 */ /* 0x001064000800017f */
[----:B-1----:R-:W-:Y:S05]  /*1ebd0*/  @!P0 NANOSLEEP.SYNCS 0x989680 ;  /* 0x009896800000895d */ /* 0x002fea0003900000 */
[----:B------:R-:W1:Y:S02]  /*1ebe0*/  @!P0 SYNCS.PHASECHK.TRANS64 P0, [R2+URZ+0x34800], R5 ;  /* 0x03480005020085a7 */ /* 0x000e64000800007f */
[----:B-1----:R-:W-:Y:S05]  /*1ebf0*/  @!P0 BRA `(.L_x_607) ;  /* 0xfffffffc00f08947 */ /* 0x002fea000383ffff */
[----:B------:R-:W-:Y:S05]  /*1ec00*/  BRA `(.L_x_791) ;  /* 0xfffffeec00c07947 */ /* 0x000fea000383ffff */
.L_x_621:
[----:B-1----:R1:W2:Y:S02]  /*1ec10*/  SYNCS.PHASECHK.TRANS64.TRYWAIT P2, [R0+URZ+0x34830], R3 ;  /* 0x03483003000075a7 */ /* 0x0022a4000804017f */
[----:B--2---:R-:W-:Y:S05]  /*1ec20*/  @!P2 NANOSLEEP.SYNCS 0x989680 ;  /* 0x009896800000a95d */ /* 0x004fea0003900000 */
[----:B------:R-:W2:Y:S02]  /*1ec30*/  @!P2 SYNCS.PHASECHK.TRANS64 P2, [R0+URZ+0x34830], R3 ;  /* 0x034830030000a5a7 */ /* 0x000ea4000804007f */
[----:B--2---:R-:W-:Y:S05]  /*1ec40*/  @!P2 BRA `(.L_x_621) ;  /* 0xfffffffc00f0a947 */ /* 0x004fea000383ffff */
[----:B------:R-:W-:Y:S05]  /*1ec50*/  BRA `(.L_x_620) ;  /* 0xffffff1000ac7947 */ /* 0x000fea000383ffff */
.L_x_628:
[----:B-1----:R1:W2:Y:S02]  /*1ec60*/  SYNCS.PHASECHK.TRANS64.TRYWAIT P2, [R14+URZ+0x34830], R11 ;  /* 0x0348300b0e0075a7 */ /* 0x0022a4000804017f */
[----:B--2---:R-:W-:Y:S05]  /*1ec70*/  @!P2 NANOSLEEP.SYNCS 0x989680 ;  /* 0x009896800000a95d */ /* 0x004fea0003900000 */
[----:B------:R-:W2:Y:S02]  /*1ec80*/  @!P2 SYNCS.PHASECHK.TRANS64 P2, [R14+URZ+0x34830], R11 ;  /* 0x0348300b0e00a5a7 */ /* 0x000ea4000804007f */
[----:B--2---:R-:W-:Y:S05]  /*1ec90*/  @!P2 BRA `(.L_x_628) ;  /* 0xfffffffc00f0a947 */ /* 0x004fea000383ffff */
[----:B------:R-:W-:Y:S05]  /*1eca0*/  BRA `(.L_x_627) ;  /* 0xffffff4400187947 */ /* 0x000fea000383ffff */
.L_x_633:
[----:B-1----:R1:W2:Y:S02]  /*1ecb0*/  SYNCS.PHASECHK.TRANS64.TRYWAIT P2, [R15+URZ+0x34850], R4 ;  /* 0x034850040f0075a7 */ /* 0x0022a4000804017f */
[----:B--2---:R-:W-:Y:S05]  /*1ecc0*/  @!P2 NANOSLEEP.SYNCS 0x989680 ;  /* 0x009896800000a95d */ /* 0x004fea0003900000 */
[----:B------:R-:W2:Y:S02]  /*1ecd0*/  @!P2 SYNCS.PHASECHK.TRANS64 P2, [R15+URZ+0x34850], R4 ;  /* 0x034850040f00a5a7 */ /* 0x000ea4000804007f */
[----:B--2---:R-:W-:Y:S05]  /*1ece0*/  @!P2 BRA `(.L_x_633) ;  /* 0xfffffffc00f0a947 */ /* 0x004fea000383ffff */
[----:B------:R-:W-:Y:S05]  /*1ecf0*/  BRA `(.L_x_632) ;  /* 0xffffff4c00f87947 */ /* 0x000fea000383ffff */
.L_x_639:
[----:B-1----:R1:W2:Y:S02]  /*1ed00*/  SYNCS.PHASECHK.TRANS64.TRYWAIT P0, [R12+URZ+0x34850], R5 ;  /* 0x034850050c0075a7 */ /* 0x0022a4000800017f */
[----:B--2---:R-:W-:Y:S05]  /*1ed10*/  @!P0 NANOSLEEP.SYNCS 0x989680 ;  /* 0x009896800000895d */ /* 0x004fea0003900000 */
[----:B------:R-:W2:Y:S02]  /*1ed20*/  @!P0 SYNCS.PHASECHK.TRANS64 P0, [R12+URZ+0x34850], R5 ;  /* 0x034850050c0085a7 */ /* 0x000ea4000800007f */
[----:B--2---:R-:W-:Y:S05]  /*1ed30*/  @!P0 BRA `(.L_x_639) ;  /* 0xfffffffc00f08947 */ /* 0x004fea000383ffff */
[----:B------:R-:W-:Y:S05]  /*1ed40*/  BRA `(.L_x_638) ;  /* 0xffffff7400187947 */ /* 0x000fea000383ffff */
.L_x_671:
[----:B------:R-:W0:Y:S01]  /*1ed50*/  S2R R9, SR_TID.X ;  /* 0x0000000000097919 */ /* 0x000e220000002100 */
[----:B------:R-:W-:Y:S01]  /*1ed60*/  BSSY B1, `(.L_x_792) ;  /* 0x000000a000017945 */ /* 0x000fe20003800000 */
[----:B------:R-:W-:Y:S01]  /*1ed70*/  IMAD.MOV.U32 R12, RZ, RZ, RZ ;  /* 0x000000ffff0c7224 */ /* 0x000fe200078e00ff */
[----:B------:R-:W-:Y:S01]  /*1ed80*/  MOV R11, 0x1f ;  /* 0x0000001f000b7802 */ /* 0x000fe20000000f00 */
[----:B------:R-:W-:Y:S01]  /*1ed90*/  IMAD.MOV.U32 R15, RZ, RZ, -0x1 ;  /* 0xffffffffff0f7424 */ /* 0x000fe200078e00ff */
[----:B0-----:R-:W-:-:S04]  /*1eda0*/  SHF.R.U32.HI R9, RZ, 0x5, R9 ;  /* 0x00000005ff097819 */ /* 0x001fc80000011609 */
[----:B------:R-:W-:-:S04]  /*1edb0*/  LOP3.LUT R9, R9, 0x3, RZ, 0xc0, !PT ;  /* 0x0000000309097812 */ /* 0x000fc800078ec0ff */
[----:B------:R-:W-:-:S07]  /*1edc0*/  MOV R13, R9 ;  /* 0x00000009000d7202 */ /* 0x000fce0000000f00 */
[----:B-----5:R-:W-:Y:S05]  /*1edd0*/  WARPSYNC.COLLECTIVE R15, `(.L_x_793) ;  /* 0x000000000f087348 */ /* 0x020fea0003c00000 */
[----:B------:R0:W1:Y:S02]  /*1ede0*/  SHFL.IDX P6, R14, R13, R12, R11 ;  /* 0x0000000c0d0e7389 */ /* 0x00006400000c000b */
[----:B01---5:R-:W-:Y:S01]  /*1edf0*/  ENDCOLLECTIVE ;  /* 0x000000000000791b */ /* 0x023fe20003800000 */
.L_x_793:
[----:B------:R-:W-:Y:S05]  /*1ee00*/  BSYNC B1 ;  /* 0x0000000000017941 */ /* 0x000fea0003800000 */
.L_x_792:
[----:B------:R-:W-:Y:S05]  /*1ee10*/  BRA `(.L_x_794) ;  /* 0xffffffa800ec7947 */ /* 0x000fea000383ffff */
.L_x_672:
[----:B------:R-:W-:Y:S01]  /*1ee20*/  BSSY B1, `(.L_x_795) ;  /* 0x0000006000017945 */ /* 0x000fe20003800000 */
[----:B------:R-:W-:-:S07]  /*1ee30*/  MOV R15, 0xffffffff ;  /* 0xffffffff000f7802 */ /* 0x000fce0000000f00 */
[----:B-----5:R-:W-:Y:S05]  /*1ee40*/  WARPSYNC.COLLECTIVE R15, `(.L_x_796) ;  /* 0x000000000f0c7348 */ /* 0x020fea0003c00000 */
[----:B------:R-:W-:Y:S02]  /*1ee50*/  ELECT P6, UR62, PT ;  /* 0x00000000003e782f */ /* 0x000fe400038c0000 */
[----:B------:R-:W-:Y:S01]  /*1ee60*/  MOV R14, UR62 ;  /* 0x0000003e000e7c02 */ /* 0x000fe20008000f00 */
[----:B-----5:R-:W-:Y:S10]  /*1ee70*/  ENDCOLLECTIVE ;  /* 0x000000000000791b */ /* 0x020ff40003800000 */
.L_x_796:
[----:B------:R-:W-:Y:S05]  /*1ee80*/  BSYNC B1 ;  /* 0x0000000000017941 */ /* 0x000fea0003800000 */
.L_x_795:
[----:B------:R-:W-:Y:S05]  /*1ee90*/  BRA `(.L_x_797) ;  /* 0xffffffa800d87947 */ /* 0x000fea000383ffff */
.L_x_674:
[----:B0-----:R0:W1:Y:S02]  /*1eea0*/  SYNCS.PHASECHK.TRANS64.TRYWAIT P0, [R5+URZ+0x34820], R6 ;  /* 0x03482006050075a7 */ /* 0x001064000800017f */
[----:B-1----:R-:W-:Y:S05]  /*1eeb0*/  @!P0 NANOSLEEP.SYNCS 0x989680 ;  /* 0x009896800000895d */ /* 0x002fea0003900000 */
[----:B------:R-:W1:Y:S02]  /*1eec0*/  @!P0 SYNCS.PHASECHK.TRANS64 P0, [R5+URZ+0x34820], R6 ;  /* 0x03482006050085a7 */ /* 0x000e64000800007f */
[----:B-1----:R-:W-:Y:S05]  /*1eed0*/  @!P0 BRA `(.L_x_674) ;  /* 0xfffffffc00f08947 */ /* 0x002fea000383ffff */
[----:B------:R-:W-:Y:S05]  /*1eee0*/  BRA `(.L_x_798) ;  /* 0xffffffa800f47947 */ /* 0x000fea000383ffff */
.L_x_677:
[----:B0-----:R0:W1:Y:S02]  /*1eef0*/  SYNCS.PHASECHK.TRANS64.TRYWAIT P0, [R6+URZ+0x348a0], R9 ;  /* 0x0348a009060075a7 */ /* 0x001064000800017f */
[----:B-1----:R-:W-:Y:S05]  /*1ef00*/  @!P0 NANOSLEEP.SYNCS 0x989680 ;  /* 0x009896800000895d */ /* 0x002fea0003900000 */
[----:B------:R-:W1:Y:S02]  /*1ef10*/  @!P0 SYNCS.PHASECHK.TRANS64 P0, [R6+URZ+0x348a0], R9 ;  /* 0x0348a009060085a7 */ /* 0x000e64000800007f */
[----:B-1----:R-:W-:Y:S05]  /*1ef20*/  @!P0 BRA `(.L_x_677) ;  /* 0xfffffffc00f08947 */ /* 0x002fea000383ffff */
[----:B------:R-:W-:Y:S05]  /*1ef30*/  BRA `(.L_x_799) ;  /* 0xffffffac00047947 */ /* 0x000fea000383ffff */
.L_x_679:
[----:B-1----:R1:W2:Y:S02]  /*1ef40*/  SYNCS.PHASECHK.TRANS64.TRYWAIT P0, [R6+URZ+0x348c0], R9 ;  /* 0x0348c009060075a7 */ /* 0x0022a4000800017f */
[----:B--2---:R-:W-:Y:S05]  /*1ef50*/  @!P0 NANOSLEEP.SYNCS 0x989680 ;  /* 0x009896800000895d */ /* 0x004fea0003900000 */
[----:B------:R-:W2:Y:S02]  /*1ef60*/  @!P0 SYNCS.PHASECHK.TRANS64 P0, [R6+URZ+0x348c0], R9 ;  /* 0x0348c009060085a7 */ /* 0x000ea4000800007f */
[----:B--2---:R-:W-:Y:S05]  /*1ef70*/  @!P0 BRA `(.L_x_679) ;  /* 0xfffffffc00f08947 */ /* 0x004fea000383ffff */
[----:B------:R-:W-:Y:S05]  /*1ef80*/  BRA `(.L_x_800) ;  /* 0xffffffac00947947 */ /* 0x000fea000383ffff */
.L_x_683:
[----:B0-----:R0:W1:Y:S02]  /*1ef90*/  SYNCS.PHASECHK.TRANS64.TRYWAIT P0, [R7+URZ+0x348a0], R8 ;  /* 0x0348a008070075a7 */ /* 0x001064000800017f */
[----:B-1----:R-:W-:Y:S05]  /*1efa0*/  @!P0 NANOSLEEP.SYNCS 0x989680 ;  /* 0x009896800000895d */ /* 0x002fea0003900000 */
[----:B------:R-:W1:Y:S02]  /*1efb0*/  @!P0 SYNCS.PHASECHK.TRANS64 P0, [R7+URZ+0x348a0], R8 ;  /* 0x0348a008070085a7 */ /* 0x000e64000800007f */
[----:B-1----:R-:W-:Y:S05]  /*1efc0*/  @!P0 BRA `(.L_x_683) ;  /* 0xfffffffc00f08947 */ /* 0x002fea000383ffff */
[----:B------:R-:W-:Y:S05]  /*1efd0*/  BRA `(.L_x_801) ;  /* 0xffffffb000707947 */ /* 0x000fea000383ffff */
.L_x_685:
[----:B-1----:R1:W2:Y:S02]  /*1efe0*/  SYNCS.PHASECHK.TRANS64.TRYWAIT P1, [R7+URZ+0x348c0], R8 ;  /* 0x0348c008070075a7 */ /* 0x0022a4000802017f */
[----:B--2---:R-:W-:Y:S05]  /*1eff0*/  @!P1 NANOSLEEP.SYNCS 0x989680 ;  /* 0x009896800000995d */ /* 0x004fea0003900000 */
[----:B------:R-:W2:Y:S02]  /*1f000*/  @!P1 SYNCS.PHASECHK.TRANS64 P1, [R7+URZ+0x348c0], R8 ;  /* 0x0348c008070095a7 */ /* 0x000ea4000802007f */
[----:B--2---:R-:W-:Y:S05]  /*1f010*/  @!P1 BRA `(.L_x_685) ;  /* 0xfffffffc00f09947 */ /* 0x004fea000383ffff */
[----:B------:R-:W-:Y:S05]  /*1f020*/  BRA `(.L_x_802) ;  /* 0xffffffb000f87947 */ /* 0x000fea000383ffff */
.L_x_697:
[----:B------:R-:W0:Y:S01]  /*1f030*/  S2R R3, SR_TID.X ;  /* 0x0000000000037919 */ /* 0x000e220000002100 */
[----:B------:R-:W-:Y:S01]  /*1f040*/  BSSY B0, `(.L_x_803) ;  /* 0x000000a000007945 */ /* 0x000fe20003800000 */
[----:B------:R-:W-:Y:S01]  /*1f050*/  MOV R12, RZ ;  /* 0x000000ff000c7202 */ /* 0x000fe20000000f00 */
[----:B------:R-:W-:Y:S01]  /*1f060*/  IMAD.MOV.U32 R11, RZ, RZ, 0x1f ;  /* 0x0000001fff0b7424 */ /* 0x000fe200078e00ff */
[----:B------:R-:W-:Y:S02]  /*1f070*/  MOV R15, 0xffffffff ;  /* 0xffffffff000f7802 */ /* 0x000fe40000000f00 */
[----:B0-----:R-:W-:-:S04]  /*1f080*/  SHF.R.U32.HI R3, RZ, 0x5, R3 ;  /* 0x00000005ff037819 */ /* 0x001fc80000011603 */
[----:B------:R-:W-:-:S05]  /*1f090*/  LOP3.LUT R3, R3, 0x3, RZ, 0xc0, !PT ;  /* 0x0000000303037812 */ /* 0x000fca00078ec0ff */
[----:B------:R-:W-:-:S07]  /*1f0a0*/  IMAD.MOV.U32 R13, RZ, RZ, R3 ;  /* 0x000000ffff0d7224 */ /* 0x000fce00078e0003 */
[----:B------:R-:W-:Y:S05]  /*1f0b0*/  WARPSYNC.COLLECTIVE R15, `(.L_x_804) ;  /* 0x000000000f087348 */ /* 0x000fea0003c00000 */
[----:B------:R0:W1:Y:S02]  /*1f0c0*/  SHFL.IDX P6, R14, R13, R12, R11 ;  /* 0x0000000c0d0e7389 */ /* 0x00006400000c000b */
[----:B01----:R-:W-:Y:S01]  /*1f0d0*/  ENDCOLLECTIVE ;  /* 0x000000000000791b */ /* 0x003fe20003800000 */
.L_x_804:
[----:B------:R-:W-:Y:S05]  /*1f0e0*/  BSYNC B0 ;  /* 0x0000000000007941 */ /* 0x000fea0003800000 */
.L_x_803:
[----:B------:R-:W-:Y:S05]  /*1f0f0*/  BRA `(.L_x_805) ;  /* 0xffffffbc00f87947 */ /* 0x000fea000383ffff */
.L_x_698:
[----:B------:R-:W-:Y:S01]  /*1f100*/  BSSY B0, `(.L_x_806) ;  /* 0x0000006000007945 */ /* 0x000fe20003800000 */
[----:B------:R-:W-:-:S07]  /*1f110*/  IMAD.MOV.U32 R15, RZ, RZ, -0x1 ;  /* 0xffffffffff0f7424 */ /* 0x000fce00078e00ff */
[----:B------:R-:W-:Y:S05]  /*1f120*/  WARPSYNC.COLLECTIVE R15, `(.L_x_807) ;  /* 0x000000000f0c7348 */ /* 0x000fea0003c00000 */
[----:B------:R-:W-:Y:S02]  /*1f130*/  ELECT P6, UR62, PT ;  /* 0x00000000003e782f */ /* 0x000fe400038c0000 */
[----:B------:R-:W-:Y:S01]  /*1f140*/  MOV R14, UR62 ;  /* 0x0000003e000e7c02 */ /* 0x000fe20008000f00 */
[----:B------:R-:W-:Y:S10]  /*1f150*/  ENDCOLLECTIVE ;  /* 0x000000000000791b */ /* 0x000ff40003800000 */
.L_x_807:
[----:B------:R-:W-:Y:S05]  /*1f160*/  BSYNC B0 ;  /* 0x0000000000007941 */ /* 0x000fea0003800000 */
.L_x_806:
[----:B------:R-:W-:Y:S05]  /*1f170*/  BRA `(.L_x_808) ;  /* 0xffffffbc00f07947 */ /* 0x000fea000383ffff */
.L_x_701:
[----:B0-----:R0:W1:Y:S02]  /*1f180*/  SYNCS.PHASECHK.TRANS64.TRYWAIT P0, [R6+URZ+0x34840], R7 ;  /* 0x03484007060075a7 */ /* 0x001064000800017f */
[----:B-1----:R-:W-:Y:S05]  /*1f190*/  @!P0 NANOSLEEP.SYNCS 0x989680 ;  /* 0x009896800000895d */ /* 0x002fea0003900000 */
[----:B------:R-:W1:Y:S02]  /*1f1a0*/  @!P0 SYNCS.PHASECHK.TRANS64 P0, [R6+URZ+0x34840], R7 ;  /* 0x03484007060085a7 */ /* 0x000e64000800007f */
[----:B-1----:R-:W-:Y:S05]  /*1f1b0*/  @!P0 BRA `(.L_x_701) ;  /* 0xfffffffc00f08947 */ /* 0x002fea000383ffff */
[----:B------:R-:W-:Y:S05]  /*1f1c0*/  BRA `(.L_x_809) ;  /* 0xffffffc000607947 */ /* 0x000fea000383ffff */
.L_x_704:
        /* <DEDUP_REMOVED lines=8> */
.L_x_712:
[----:B0-----:R0:W1:Y:S02]  /*1f250*/  SYNCS.PHASECHK.TRANS64.TRYWAIT P0, [R8+URZ+0x34840], R9 ;  /* 0x03484009080075a7 */ /* 0x001064000800017f */
[----:B-1----:R-:W-:Y:S05]  /*1f260*/  @!P0 NANOSLEEP.SYNCS 0x989680 ;  /* 0x009896800000895d */ /* 0x002fea0003900000 */
[----:B------:R-:W1:Y:S02]  /*1f270*/  @!P0 SYNCS.PHASECHK.TRANS64 P0, [R8+URZ+0x34840], R9 ;  /* 0x03484009080085a7 */ /* 0x000e64000800007f */
[----:B-1----:R-:W-:Y:S05]  /*1f280*/  @!P0 BRA `(.L_x_712) ;  /* 0xfffffffc00f08947 */ /* 0x002fea000383ffff */
[----:B------:R-:W-:Y:S05]  /*1f290*/  BRA `(.L_x_811) ;  /* 0xffffffc800707947 */ /* 0x000fea000383ffff */
.L_x_714:
[----:B0-----:R0:W1:Y:S02]  /*1f2a0*/  SYNCS.PHASECHK.TRANS64.TRYWAIT P0, [R9+URZ+0x60], R8 ;  /* 0x00006008090075a7 */ /* 0x001064000800017f */
[----:B-1----:R-:W-:Y:S05]  /*1f2b0*/  @!P0 NANOSLEEP.SYNCS 0x989680 ;  /* 0x009896800000895d */ /* 0x002fea0003900000 */
[----:B------:R-:W1:Y:S02]  /*1f2c0*/  @!P0 SYNCS.PHASECHK.TRANS64 P0, [R9+URZ+0x60], R8 ;  /* 0x00006008090085a7 */ /* 0x000e64000800007f */
[----:B-1----:R-:W-:Y:S05]  /*1f2d0*/  @!P0 BRA `(.L_x_714) ;  /* 0xfffffffc00f08947 */ /* 0x002fea000383ffff */
[----:B------:R-:W-:Y:S05]  /*1f2e0*/  BRA `(.L_x_812) ;  /* 0xffffffcc001c7947 */ /* 0x000fea000383ffff */
.L_x_719:
[----:B-1----:R1:W2:Y:S02]  /*1f2f0*/  SYNCS.PHASECHK.TRANS64.TRYWAIT P0, [R2+URZ+0x34840], R3 ;  /* 0x03484003020075a7 */ /* 0x0022a4000800017f */
[----:B--2---:R-:W-:Y:S05]  /*1f300*/  @!P0 NANOSLEEP.SYNCS 0x989680 ;  /* 0x009896800000895d */ /* 0x004fea0003900000 */
[----:B------:R-:W2:Y:S02]  /*1f310*/  @!P0 SYNCS.PHASECHK.TRANS64 P0, [R2+URZ+0x34840], R3 ;  /* 0x03484003020085a7 */ /* 0x000ea4000800007f */
[----:B--2---:R-:W-:Y:S05]  /*1f320*/  @!P0 BRA `(.L_x_719) ;  /* 0xfffffffc00f08947 */ /* 0x004fea000383ffff */
[----:B------:R-:W-:Y:S05]  /*1f330*/  BRA `(.L_x_813) ;  /* 0xffffffd0007c7947 */ /* 0x000fea000383ffff */
.L_x_721:
[----:B0-----:R0:W1:Y:S02]  /*1f340*/  SYNCS.PHASECHK.TRANS64.TRYWAIT P1, [R3+URZ+0x60], R2 ;  /* 0x00006002030075a7 */ /* 0x001064000802017f */
[----:B-1----:R-:W-:Y:S05]  /*1f350*/  @!P1 NANOSLEEP.SYNCS 0x989680 ;  /* 0x009896800000995d */ /* 0x002fea0003900000 */
[----:B------:R-:W1:Y:S02]  /*1f360*/  @!P1 SYNCS.PHASECHK.TRANS64 P1, [R3+URZ+0x60], R2 ;  /* 0x00006002030095a7 */ /* 0x000e64000802007f */
[----:B-1----:R-:W-:Y:S05]  /*1f370*/  @!P1 BRA `(.L_x_721) ;  /* 0xfffffffc00f09947 */ /* 0x002fea000383ffff */
[----:B------:R-:W-:Y:S05]  /*1f380*/  BRA `(.L_x_814) ;  /* 0xffffffd400287947 */ /* 0x000fea000383ffff */
.L_x_726:
[----:B--2---:R2:W3:Y:S02]  /*1f390*/  SYNCS.PHASECHK.TRANS64.TRYWAIT P0, [R2+URZ+0x34840], R3 ;  /* 0x03484003020075a7 */ /* 0x0044e4000800017f */
[----:B---3--:R-:W-:Y:S05]  /*1f3a0*/  @!P0 NANOSLEEP.SYNCS 0x989680 ;  /* 0x009896800000895d */ /* 0x008fea0003900000 */
[----:B------:R-:W3:Y:S02]  /*1f3b0*/  @!P0 SYNCS.PHASECHK.TRANS64 P0, [R2+URZ+0x34840], R3 ;  /* 0x03484003020085a7 */ /* 0x000ee4000800007f */
[----:B---3--:R-:W-:Y:S05]  /*1f3c0*/  @!P0 BRA `(.L_x_726) ;  /* 0xfffffffc00f08947 */ /* 0x008fea000383ffff */
[----:B------:R-:W-:Y:S05]  /*1f3d0*/  BRA `(.L_x_815) ;  /* 0xffffffd800487947 */ /* 0x000fea000383ffff */
.L_x_728:
[----:B0-----:R0:W1:Y:S02]  /*1f3e0*/  SYNCS.PHASECHK.TRANS64.TRYWAIT P1, [R2+URZ+0x60], R8 ;  /* 0x00006008020075a7 */ /* 0x001064000802017f */
[----:B-1----:R-:W-:Y:S05]  /*1f3f0*/  @!P1 NANOSLEEP.SYNCS 0x989680 ;  /* 0x009896800000995d */ /* 0x002fea0003900000 */
[----:B------:R-:W1:Y:S02]  /*1f400*/  @!P1 SYNCS.PHASECHK.TRANS64 P1, [R2+URZ+0x60], R8 ;  /* 0x00006008020095a7 */ /* 0x000e64000802007f */
[----:B-1----:R-:W-:Y:S05]  /*1f410*/  @!P1 BRA `(.L_x_728) ;  /* 0xfffffffc00f09947 */ /* 0x002fea000383ffff */
[----:B------:R-:W-:Y:S05]  /*1f420*/  BRA `(.L_x_816) ;  /* 0xffffffd800f87947 */ /* 0x000fea000383ffff */
.L_x_735:
[----:B-1----:R1:W2:Y:S02]  /*1f430*/  SYNCS.PHASECHK.TRANS64.TRYWAIT P0, [R3+URZ+0x34860], R0 ;  /* 0x03486000030075a7 */ /* 0x0022a4000800017f */
[----:B--2---:R-:W-:Y:S05]  /*1f440*/  @!P0 NANOSLEEP.SYNCS 0x989680 ;  /* 0x009896800000895d */ /* 0x004fea0003900000 */
[----:B------:R-:W2:Y:S02]  /*1f450*/  @!P0 SYNCS.PHASECHK.TRANS64 P0, [R3+URZ+0x34860], R0 ;  /* 0x03486000030085a7 */ /* 0x000ea4000800007f */
[----:B--2---:R-:W-:Y:S05]  /*1f460*/  @!P0 BRA `(.L_x_735) ;  /* 0xfffffffc00f08947 */ /* 0x004fea000383ffff */
[----:B------:R-:W-:Y:S05]  /*1f470*/  BRA `(.L_x_817) ;  /* 0xffffffe000007947 */ /* 0x000fea000383ffff */
.L_x_737:
[----:B------:R-:W-:Y:S01]  /*1f480*/  BSSY B0, `(.L_x_818) ;  /* 0x0000008000007945 */ /* 0x000fe20003800000 */
[----:B0-----:R-:W-:Y:S01]  /*1f490*/  MOV R13, R16 ;  /* 0x00000010000d7202 */ /* 0x001fe20000000f00 */
[----:B------:R-:W-:Y:S01]  /*1f4a0*/  IMAD.MOV.U32 R12, RZ, RZ, RZ ;  /* 0x000000ffff0c7224 */ /* 0x000fe200078e00ff */
[----:B------:R-:W-:Y:S01]  /*1f4b0*/  MOV R11, 0x1f ;  /* 0x0000001f000b7802 */ /* 0x000fe20000000f00 */
[----:B------:R-:W-:-:S07]  /*1f4c0*/  IMAD.MOV.U32 R15, RZ, RZ, -0x1 ;  /* 0xffffffffff0f7424 */ /* 0x000fce00078e00ff */
[----:B-1---5:R-:W-:Y:S05]  /*1f4d0*/  WARPSYNC.COLLECTIVE R15, `(.L_x_819) ;  /* 0x000000000f087348 */ /* 0x022fea0003c00000 */
[----:B------:R0:W2:Y:S02]  /*1f4e0*/  SHFL.IDX P6, R14, R13, R12, R11 ;  /* 0x0000000c0d0e7389 */ /* 0x0000a400000c000b */
[----:B012--5:R-:W-:Y:S01]  /*1f4f0*/  ENDCOLLECTIVE ;  /* 0x000000000000791b */ /* 0x027fe20003800000 */
.L_x_819:
[----:B------:R-:W-:Y:S05]  /*1f500*/  BSYNC B0 ;  /* 0x0000000000007941 */ /* 0x000fea0003800000 */
.L_x_818:
[----:B------:R-:W-:Y:S01]  /*1f510*/  IMAD.MOV.U32 R13, RZ, RZ, R16 ;  /* 0x000000ffff0d7224 */ /* 0x000fe200078e0010 */
[----:B------:R-:W-:Y:S01]  /*1f520*/  MOV R12, 0x1 ;  /* 0x00000001000c7802 */ /* 0x000fe20000000f00 */
[----:B------:R-:W-:Y:S01]  /*1f530*/  IMAD.MOV.U32 R11, RZ, RZ, 0x1f ;  /* 0x0000001fff0b7424 */ /* 0x000fe200078e00ff */
[----:B------:R-:W-:Y:S02]  /*1f540*/  MOV R15, 0xffffffff ;  /* 0xffffffff000f7802 */ /* 0x000fe40000000f00 */
[----:B------:R-:W-:-:S07]  /*1f550*/  MOV R4, R14 ;  /* 0x0000000e00047202 */ /* 0x000fce0000000f00 */
[----:B------:R-:W-:Y:S05]  /*1f560*/  WARPSYNC.COLLECTIVE R15, `(.L_x_820) ;  /* 0x000000000f087348 */ /* 0x000fea0003c00000 */
[----:B------:R0:W1:Y:S02]  /*1f570*/  SHFL.IDX P6, R14, R13, R12, R11 ;  /* 0x0000000c0d0e7389 */ /* 0x00006400000c000b */
[----:B01----:R-:W-:Y:S01]  /*1f580*/  ENDCOLLECTIVE ;  /* 0x000000000000791b */ /* 0x003fe20003800000 */
.L_x_820:
[----:B------:R-:W-:Y:S01]  /*1f590*/  IMAD.MOV.U32 R6, RZ, RZ, R14 ;  /* 0x000000ffff067224 */ /* 0x000fe200078e000e */
[----:B------:R-:W-:Y:S06]  /*1f5a0*/  BRA `(.L_x_821) ;  /* 0xffffffe0008c7947 */ /* 0x000fec000383ffff */
.L_x_740:
[----:B------:R-:W-:Y:S01]  /*1f5b0*/  BSSY B0, `(.L_x_822) ;  /* 0x0000008000007945 */ /* 0x000fe20003800000 */
[----:B-----5:R-:W-:Y:S01]  /*1f5c0*/  MOV R13, R17 ;  /* 0x00000011000d7202 */ /* 0x020fe20000000f00 */
[----:B------:R-:W-:Y:S01]  /*1f5d0*/  IMAD.MOV.U32 R12, RZ, RZ, 0x1 ;  /* 0x00000001ff0c7424 */ /* 0x000fe200078e00ff */
[----:B------:R-:W-:Y:S01]  /*1f5e0*/  MOV R11, RZ ;  /* 0x000000ff000b7202 */ /* 0x000fe20000000f00 */
[----:B------:R-:W-:-:S07]  /*1f5f0*/  IMAD.MOV.U32 R15, RZ, RZ, -0x1 ;  /* 0xffffffffff0f7424 */ /* 0x000fce00078e00ff */
[----:B0-234-:R-:W-:Y:S05]  /*1f600*/  WARPSYNC.COLLECTIVE R15, `(.L_x_823) ;  /* 0x000000000f087348 */ /* 0x01dfea0003c00000 */
[----:B------:R1:W0:Y:S02]  /*1f610*/  SHFL.UP P6, R14, R13, R12, R11 ;  /* 0x0400000c0d0e7389 */ /* 0x00022400000c000b */
[----:B01234-:R-:W-:Y:S01]  /*1f620*/  ENDCOLLECTIVE ;  /* 0x000000000000791b */ /* 0x01ffe20003800000 */
.L_x_823:
[----:B------:R-:W-:Y:S05]  /*1f630*/  BSYNC B0 ;  /* 0x0000000000007941 */ /* 0x000fea0003800000 */
.L_x_822:
[----:B------:R-:W-:Y:S01]  /*1f640*/  ISETP.NE.AND P0, PT, R8, RZ, PT ;  /* 0x000000ff0800720c */ /* 0x000fe20003f05270 */
[----:B------:R-:W-:Y:S01]  /*1f650*/  IMAD.MOV.U32 R12, RZ, RZ, 0x2 ;  /* 0x00000002ff0c7424 */ /* 0x000fe200078e00ff */
[----:B------:R-:W-:Y:S01]  /*1f660*/  MOV R11, RZ ;  /* 0x000000ff000b7202 */ /* 0x000fe20000000f00 */
[----:B------:R-:W-:Y:S01]  /*1f670*/  IMAD.MOV.U32 R15, RZ, RZ, -0x1 ;  /* 0xffffffffff0f7424 */ /* 0x000fe200078e00ff */
[----:B------:R-:W-:Y:S02]  /*1f680*/  SEL R14, R14, RZ, P0 ;  /* 0x000000ff0e0e7207 */ /* 0x000fe40000000000 */
[----:B------:R-:W-:Y:S02]  /*1f690*/  ISETP.GE.U32.AND P0, PT, R8, 0x2, PT ;  /* 0x000000020800780c */ /* 0x000fe40003f06070 */
[----:B------:R-:W-:-:S11]  /*1f6a0*/  IADD3 R13, R17, R14, RZ ;  /* 0x0000000e110d7210 */ /* 0x000fd60007ffe0ff */
[----:B------:R-:W-:Y:S05]  /*1f6b0*/  WARPSYNC.COLLECTIVE R15, `(.L_x_824) ;  /* 0x000000000f087348 */ /* 0x000fea0003c00000 */
[----:B------:R0:W1:Y:S02]  /*1f6c0*/  SHFL.UP P6, R14, R13, R12, R11 ;  /* 0x0400000c0d0e7389 */ /* 0x00006400000c000b */
[----:B01----:R-:W-:Y:S01]  /*1f6d0*/  ENDCOLLECTIVE ;  /* 0x000000000000791b */ /* 0x003fe20003800000 */
.L_x_824:
[----:B------:R-:W-:Y:S02]  /*1f6e0*/  MOV R12, 0x4 ;  /* 0x00000004000c7802 */ /* 0x000fe40000000f00 */
[----:B------:R-:W-:Y:S02]  /*1f6f0*/  SEL R14, R14, RZ, P0 ;  /* 0x000000ff0e0e7207 */ /* 0x000fe40000000000 */
[----:B------:R-:W-:Y:S02]  /*1f700*/  ISETP.GE.U32.AND P0, PT, R8, 0x4, PT ;  /* 0x000000040800780c */ /* 0x000fe40003f06070 */
[----:B------:R-:W-:-:S05]  /*1f710*/  IADD3 R3, R13, R14, RZ ;  /* 0x0000000e0d037210 */ /* 0x000fca0007ffe0ff */
[----:B------:R-:W-:-:S07]  /*1f720*/  IMAD.MOV.U32 R13, RZ, RZ, R3 ;  /* 0x000000ffff0d7224 */ /* 0x000fce00078e0003 */
[----:B------:R-:W-:Y:S05]  /*1f730*/  WARPSYNC.COLLECTIVE R15, `(.L_x_825) ;  /* 0x000000000f087348 */ /* 0x000fea0003c00000 */
[----:B------:R0:W1:Y:S02]  /*1f740*/  SHFL.UP P6, R14, R13, R12, R11 ;  /* 0x0400000c0d0e7389 */ /* 0x00006400000c000b */
[----:B01----:R-:W-:Y:S01]  /*1f750*/  ENDCOLLECTIVE ;  /* 0x000000000000791b */ /* 0x003fe20003800000 */
.L_x_825:
        /* <DEDUP_REMOVED lines=8> */
.L_x_826:
        /* <DEDUP_REMOVED lines=8> */
.L_x_827:
[----:B------:R-:W-:Y:S01]  /*1f860*/  IMAD.MOV.U32 R12, RZ, RZ, 0x1f ;  /* 0x0000001fff0c7424 */ /* 0x000fe200078e00ff */
[----:B------:R-:W-:Y:S02]  /*1f870*/  MOV R11, 0x1f ;  /* 0x0000001f000b7802 */ /* 0x000fe40000000f00 */
[----:B------:R-:W-:-:S05]  /*1f880*/  SEL R2, R14, RZ, P0 ;  /* 0x000000ff0e027207 */ /* 0x000fca0000000000 */
[----:B------:R-:W-:-:S05]  /*1f890*/  IMAD.IADD R2, R7, 0x1, R2 ;  /* 0x0000000107027824 */ /* 0x000fca00078e0202 */
[----:B------:R-:W-:-:S07]  /*1f8a0*/  MOV R13, R2 ;  /* 0x00000002000d7202 */ /* 0x000fce0000000f00 */
[----:B------:R-:W-:Y:S05]  /*1f8b0*/  WARPSYNC.COLLECTIVE R15, `(.L_x_828) ;  /* 0x000000000f087348 */ /* 0x000fea0003c00000 */
[----:B------:R0:W1:Y:S02]  /*1f8c0*/  SHFL.IDX P6, R14, R13, R12, R11 ;  /* 0x0000000c0d0e7389 */ /* 0x00006400000c000b */
[----:B01----:R-:W-:Y:S01]  /*1f8d0*/  ENDCOLLECTIVE ;  /* 0x000000000000791b */ /* 0x003fe20003800000 */
.L_x_828:
[----:B------:R-:W-:Y:S05]  /*1f8e0*/  BRA `(.L_x_829) ;  /* 0xffffffe000507947 */ /* 0x000fea000383ffff */
.L_x_745:
[----:B------:R-:W-:Y:S01]  /*1f8f0*/  BSSY B0, `(.L_x_830) ;  /* 0x0000008000007945 */ /* 0x000fe20003800000 */
[----:B-----5:R-:W-:Y:S01]  /*1f900*/  IMAD.MOV.U32 R13, RZ, RZ, R17 ;  /* 0x000000ffff0d7224 */ /* 0x020fe200078e0011 */
[----:B------:R-:W-:Y:S01]  /*1f910*/  MOV R12, 0x1 ;  /* 0x00000001000c7802 */ /* 0x000fe20000000f00 */
[----:B------:R-:W-:Y:S01]  /*1f920*/  IMAD.MOV.U32 R11, RZ, RZ, RZ ;  /* 0x000000ffff0b7224 */ /* 0x000fe200078e00ff */
[----:B------:R-:W-:-:S07]  /*1f930*/  MOV R15, 0xffffffff ;  /* 0xffffffff000f7802 */ /* 0x000fce0000000f00 */
[----:B01----:R-:W-:Y:S05]  /*1f940*/  WARPSYNC.COLLECTIVE R15, `(.L_x_831) ;  /* 0x000000000f087348 */ /* 0x003fea0003c00000 */
[----:B------:R2:W3:Y:S02]  /*1f950*/  SHFL.UP P6, R14, R13, R12, R11 ;  /* 0x0400000c0d0e7389 */ /* 0x0004e400000c000b */
[----:B0123--:R-:W-:Y:S01]  /*1f960*/  ENDCOLLECTIVE ;  /* 0x000000000000791b */ /* 0x00ffe20003800000 */
.L_x_831:
[----:B------:R-:W-:Y:S05]  /*1f970*/  BSYNC B0 ;  /* 0x0000000000007941 */ /* 0x000fea0003800000 */
.L_x_830:
[----:B------:R-:W-:Y:S01]  /*1f980*/  ISETP.NE.AND P0, PT, R8, RZ, PT ;  /* 0x000000ff0800720c */ /* 0x000fe20003f05270 */
[----:B------:R-:W-:Y:S01]  /*1f990*/  IMAD.MOV.U32 R11, RZ, RZ, RZ ;  /* 0x000000ffff0b7224 */ /* 0x000fe200078e00ff */
[----:B------:R-:W-:Y:S02]  /*1f9a0*/  MOV R12, 0x2 ;  /* 0x00000002000c7802 */ /* 0x000fe40000000f00 */
[----:B------:R-:W-:Y:S02]  /*1f9b0*/  SEL R14, R14, RZ, P0 ;  /* 0x000000ff0e0e7207 */ /* 0x000fe40000000000 */
[----:B------:R-:W-:Y:S02]  /*1f9c0*/  MOV R15, 0xffffffff ;  /* 0xffffffff000f7802 */ /* 0x000fe40000000f00 */
[----:B------:R-:W-:Y:S01]  /*1f9d0*/  ISETP.GE.U32.AND P0, PT, R8, 0x2, PT ;  /* 0x000000020800780c */ /* 0x000fe20003f06070 */
[----:B------:R-:W-:-:S12]  /*1f9e0*/  IMAD.IADD R13, R17, 0x1, R14 ;  /* 0x00000001110d7824 */ /* 0x000fd800078e020e */
[----:B------:R-:W-:Y:S05]  /*1f9f0*/  WARPSYNC.COLLECTIVE R15, `(.L_x_832) ;  /* 0x000000000f087348 */ /* 0x000fea0003c00000 */
[----:B------:R0:W1:Y:S02]  /*1fa00*/  SHFL.UP P6, R14, R13, R12, R11 ;  /* 0x0400000c0d0e7389 */ /* 0x00006400000c000b */
[----:B01----:R-:W-:Y:S01]  /*1fa10*/  ENDCOLLECTIVE ;  /* 0x000000000000791b */ /* 0x003fe20003800000 */
.L_x_832:
        /* <DEDUP_REMOVED lines=8> */
.L_x_833:
        /* <DEDUP_REMOVED lines=8> */
.L_x_834:
        /* <DEDUP_REMOVED lines=8> */
.L_x_835:
[----:B------:R-:W-:Y:S01]  /*1fba0*/  MOV R12, 0x1f ;  /* 0x0000001f000c7802 */ /* 0x000fe20000000f00 */
[----:B------:R-:W-:Y:S01]  /*1fbb0*/  IMAD.MOV.U32 R11, RZ, RZ, 0x1f ;  /* 0x0000001fff0b7424 */ /* 0x000fe200078e00ff */
[----:B------:R-:W-:-:S04]  /*1fbc0*/  SEL R2, R14, RZ, P0 ;  /* 0x000000ff0e027207 */ /* 0x000fc80000000000 */
[----:B------:R-:W-:-:S05]  /*1fbd0*/  IADD3 R2, R7, R2, RZ ;  /* 0x0000000207027210 */ /* 0x000fca0007ffe0ff */
[----:B------:R-:W-:-:S07]  /*1fbe0*/  IMAD.MOV.U32 R13, RZ, RZ, R2 ;  /* 0x000000ffff0d7224 */ /* 0x000fce00078e0002 */
[----:B------:R-:W-:Y:S05]  /*1fbf0*/  WARPSYNC.COLLECTIVE R15, `(.L_x_836) ;  /* 0x000000000f087348 */ /* 0x000fea0003c00000 */
[----:B------:R0:W1:Y:S02]  /*1fc00*/  SHFL.IDX P6, R14, R13, R12, R11 ;  /* 0x0000000c0d0e7389 */ /* 0x00006400000c000b */
[----:B01----:R-:W-:Y:S01]  /*1fc10*/  ENDCOLLECTIVE ;  /* 0x000000000000791b */ /* 0x003fe20003800000 */
.L_x_836:
[----:B------:R-:W-:Y:S05]  /*1fc20*/  BRA `(.L_x_837) ;  /* 0xffffffe000347947 */ /* 0x000fea000383ffff */
.L_x_747:
[----:B------:R-:W-:Y:S01]  /*1fc30*/  BSSY B0, `(.L_x_838) ;  /* 0x0000006000007945 */ /* 0x000fe20003800000 */
[----:B------:R-:W-:Y:S02]  /*1fc40*/  PLOP3.LUT P6, PT, P6, PT, PT, 0x8, 0x0 ;  /* 0x000000000000781c */ /* 0x000fe400037ce170 */
[----:B------:R-:W-:-:S11]  /*1fc50*/  MOV R15, 0xffffffff ;  /* 0xffffffff000f7802 */ /* 0x000fd60000000f00 */
[----:B0-----:R-:W-:Y:S05]  /*1fc60*/  WARPSYNC.COLLECTIVE R15, `(.L_x_839) ;  /* 0x000000000f087348 */ /* 0x001fea0003c00000 */
[----:B------:R-:W-:Y:S01]  /*1fc70*/  VOTE.ANY R14, PT, P6 ;  /* 0x00000000000e7806 */ /* 0x000fe200030e0100 */
[----:B0-----:R-:W-:Y:S06]  /*1fc80*/  ENDCOLLECTIVE ;  /* 0x000000000000791b */ /* 0x001fec0003800000 */
.L_x_839:
[----:B------:R-:W-:Y:S05]  /*1fc90*/  BSYNC B0 ;  /* 0x0000000000007941 */ /* 0x000fea0003800000 */
.L_x_838:
[----:B------:R-:W-:Y:S01]  /*1fca0*/  IMAD.MOV.U32 R3, RZ, RZ, R14 ;  /* 0x000000ffff037224 */ /* 0x000fe200078e000e */
[----:B------:R-:W-:Y:S01]  /*1fcb0*/  MOV R13, R17 ;  /* 0x00000011000d7202 */ /* 0x000fe20000000f00 */
[----:B------:R-:W-:Y:S01]  /*1fcc0*/  IMAD.MOV.U32 R15, RZ, RZ, -0x1 ;  /* 0xffffffffff0f7424 */ /* 0x000fe200078e00ff */
[----:B------:R-:W-:Y:S01]  /*1fcd0*/  MOV R11, 0x1f ;  /* 0x0000001f000b7802 */ /* 0x000fe20000000f00 */
[----:B------:R-:W0:Y:S02]  /*1fce0*/  POPC R5, R3 ;  /* 0x0000000300057309 */ /* 0x000e240000000000 */
[----:B0-----:R-:W-:-:S07]  /*1fcf0*/  IMAD.MOV.U32 R12, RZ, RZ, R5 ;  /* 0x000000ffff0c7224 */ /* 0x001fce00078e0005 */
[----:B------:R-:W-:Y:S05]  /*1fd00*/  WARPSYNC.COLLECTIVE R15, `(.L_x_840) ;  /* 0x000000000f087348 */ /* 0x000fea0003c00000 */
[----:B------:R0:W1:Y:S02]  /*1fd10*/  SHFL.IDX P6, R14, R13, R12, R11 ;  /* 0x0000000c0d0e7389 */ /* 0x00006400000c000b */
[----:B01----:R-:W-:Y:S01]  /*1fd20*/  ENDCOLLECTIVE ;  /* 0x000000000000791b */ /* 0x003fe20003800000 */
.L_x_840:
[----:B------:R-:W-:Y:S01]  /*1fd30*/  MOV R17, R14 ;  /* 0x0000000e00117202 */ /* 0x000fe20000000f00 */
[----:B------:R-:W-:Y:S06]  /*1fd40*/  BRA `(.L_x_841) ;  /* 0xffffffe000247947 */ /* 0x000fec000383ffff */
.L_x_749:
[----:B------:R-:W-:Y:S01]  /*1fd50*/  BSSY B0, `(.L_x_842) ;  /* 0x0000007000007945 */ /* 0x000fe20003800000 */
[----:B------:R-:W-:Y:S01]  /*1fd60*/  IMAD.MOV.U32 R13, RZ, RZ, R2 ;  /* 0x000000ffff0d7224 */ /* 0x000fe200078e0002 */
[----:B------:R-:W-:Y:S01]  /*1fd70*/  MOV R11, 0x1f ;  /* 0x0000001f000b7802 */ /* 0x000fe20000000f00 */
[----:B------:R-:W-:-:S07]  /*1fd80*/  IMAD.MOV.U32 R15, RZ, RZ, -0x1 ;  /* 0xffffffffff0f7424 */ /* 0x000fce00078e00ff */
[----:B012---:R-:W-:Y:S05]  /*1fd90*/  WARPSYNC.COLLECTIVE R15, `(.L_x_843) ;  /* 0x000000000f087348 */ /* 0x007fea0003c00000 */
[----:B------:R3:W4:Y:S02]  /*1fda0*/  SHFL.IDX P6, R14, R13, R12, R11 ;  /* 0x0000000c0d0e7389 */ /* 0x00072400000c000b */
[----:B01234-:R-:W-:Y:S01]  /*1fdb0*/  ENDCOLLECTIVE ;  /* 0x000000000000791b */ /* 0x01ffe20003800000 */
.L_x_843:
[----:B------:R-:W-:Y:S05]  /*1fdc0*/  BSYNC B0 ;  /* 0x0000000000007941 */ /* 0x000fea0003800000 */
.L_x_842:
[----:B------:R-:W-:Y:S05]  /*1fdd0*/  BRA `(.L_x_748) ;  /* 0xffffffe0001c7947 */ /* 0x000fea000383ffff */
.L_x_753:
[----:B0-----:R0:W1:Y:S02]  /*1fde0*/  SYNCS.PHASECHK.TRANS64.TRYWAIT P0, [R0+URZ+0x34820], R3 ;  /* 0x03482003000075a7 */ /* 0x001064000800017f */
[----:B-1----:R-:W-:Y:S05]  /*1fdf0*/  @!P0 NANOSLEEP.SYNCS 0x989680 ;  /* 0x009896800000895d */ /* 0x002fea0003900000 */
[----:B------:R-:W1:Y:S02]  /*1fe00*/  @!P0 SYNCS.PHASECHK.TRANS64 P0, [R0+URZ+0x34820], R3 ;  /* 0x03482003000085a7 */ /* 0x000e64000800007f */
[----:B-1----:R-:W-:Y:S05]  /*1fe10*/  @!P0 BRA `(.L_x_753) ;  /* 0xfffffffc00f08947 */ /* 0x002fea000383ffff */
[----:B------:R-:W-:Y:S05]  /*1fe20*/  BRA `(.L_x_844) ;  /* 0xffffffe400007947 */ /* 0x000fea000383ffff */
.L_x_754:
[----:B------:R-:W1:Y:S01]  /*1fe30*/  S2R R2, SR_TID.X ;  /* 0x0000000000027919 */ /* 0x000e620000002100 */
[----:B------:R-:W-:Y:S01]  /*1fe40*/  BSSY B0, `(.L_x_845) ;  /* 0x000000a000007945 */ /* 0x000fe20003800000 */
[----:B------:R-:W-:Y:S01]  /*1fe50*/  IMAD.MOV.U32 R12, RZ, RZ, RZ ;  /* 0x000000ffff0c7224 */ /* 0x000fe200078e00ff */
[----:B------:R-:W-:Y:S01]  /*1fe60*/  MOV R11, 0x1f ;  /* 0x0000001f000b7802 */ /* 0x000fe20000000f00 */
[----:B------:R-:W-:Y:S01]  /*1fe70*/  IMAD.MOV.U32 R15, RZ, RZ, -0x1 ;  /* 0xffffffffff0f7424 */ /* 0x000fe200078e00ff */
[----:B-1----:R-:W-:-:S04]  /*1fe80*/  SHF.R.U32.HI R2, RZ, 0x5, R2 ;  /* 0x00000005ff027819 */ /* 0x002fc80000011602 */
[----:B------:R-:W-:-:S04]  /*1fe90*/  LOP3.LUT R2, R2, 0x3, RZ, 0xc0, !PT ;  /* 0x0000000302027812 */ /* 0x000fc800078ec0ff */
[----:B------:R-:W-:-:S07]  /*1fea0*/  MOV R13, R2 ;  /* 0x00000002000d7202 */ /* 0x000fce0000000f00 */
[----:B0-----:R-:W-:Y:S05]  /*1feb0*/  WARPSYNC.COLLECTIVE R15, `(.L_x_846) ;  /* 0x000000000f087348 */ /* 0x001fea0003c00000 */
[----:B------:R1:W2:Y:S02]  /*1fec0*/  SHFL.IDX P6, R14, R13, R12, R11 ;  /* 0x0000000c0d0e7389 */ /* 0x0002a400000c000b */
[----:B012---:R-:W-:Y:S01]  /*1fed0*/  ENDCOLLECTIVE ;  /* 0x000000000000791b */ /* 0x007fe20003800000 */
.L_x_846:
[----:B------:R-:W-:Y:S05]  /*1fee0*/  BSYNC B0 ;  /* 0x0000000000007941 */ /* 0x000fea0003800000 */
.L_x_845:
[----:B------:R-:W-:Y:S05]  /*1fef0*/  BRA `(.L_x_847) ;  /* 0xffffffe000e87947 */ /* 0x000fea000383ffff */
.L_x_755:
[----:B------:R-:W-:Y:S01]  /*1ff00*/  BSSY B0, `(.L_x_848) ;  /* 0x0000006000007945 */ /* 0x000fe20003800000 */
[----:B------:R-:W-:-:S07]  /*1ff10*/  MOV R15, 0xffffffff ;  /* 0xffffffff000f7802 */ /* 0x000fce0000000f00 */
[----:B01----:R-:W-:Y:S05]  /*1ff20*/  WARPSYNC.COLLECTIVE R15, `(.L_x_849) ;  /* 0x000000000f0c7348 */ /* 0x003fea0003c00000 */
[----:B------:R-:W-:Y:S02]  /*1ff30*/  ELECT P6, UR62, PT ;  /* 0x00000000003e782f */ /* 0x000fe400038c0000 */
[----:B------:R-:W-:Y:S01]  /*1ff40*/  MOV R14, UR62 ;  /* 0x0000003e000e7c02 */ /* 0x000fe20008000f00 */
[----:B01----:R-:W-:Y:S10]  /*1ff50*/  ENDCOLLECTIVE ;  /* 0x000000000000791b */ /* 0x003ff40003800000 */
.L_x_849:
[----:B------:R-:W-:Y:S05]  /*1ff60*/  BSYNC B0 ;  /* 0x0000000000007941 */ /* 0x000fea0003800000 */
.L_x_848:
[----:B------:R-:W-:Y:S05]  /*1ff70*/  BRA `(.L_x_850) ;  /* 0xffffffe000dc7947 */ /* 0x000fea000383ffff */
.L_x_757:
[----:B0-----:R0:W1:Y:S02]  /*1ff80*/  SYNCS.PHASECHK.TRANS64.TRYWAIT P0, [R6+URZ], R5 ;  /* 0x00000005060075a7 */ /* 0x001064000800017f */
[----:B-1----:R-:W-:Y:S05]  /*1ff90*/  @!P0 NANOSLEEP.SYNCS 0x989680 ;  /* 0x009896800000895d */ /* 0x002fea0003900000 */
[----:B------:R-:W1:Y:S02]  /*1ffa0*/  @!P0 SYNCS.PHASECHK.TRANS64 P0, [R6+URZ], R5 ;  /* 0x00000005060085a7 */ /* 0x000e64000800007f */
[----:B-1----:R-:W-:Y:S05]  /*1ffb0*/  @!P0 BRA `(.L_x_757) ;  /* 0xfffffffc00f08947 */ /* 0x002fea000383ffff */
[----:B------:R-:W-:Y:S05]  /*1ffc0*/  BRA `(.L_x_851) ;  /* 0xffffffe400187947 */ /* 0x000fea000383ffff */
.L_x_758:
[----:B-1----:R1:W2:Y:S02]  /*1ffd0*/  SYNCS.PHASECHK.TRANS64.TRYWAIT P0, [R7+URZ], R2 ;  /* 0x00000002070075a7 */ /* 0x0022a4000800017f */
[----:B--2---:R-:W-:Y:S05]  /*1ffe0*/  @!P0 NANOSLEEP.SYNCS 0x989680 ;  /* 0x009896800000895d */ /* 0x004fea0003900000 */
[----:B------:R-:W2:Y:S02]  /*1fff0*/  @!P0 SYNCS.PHASECHK.TRANS64 P0, [R7+URZ], R2 ;  /* 0x00000002070085a7 */ /* 0x000ea4000800007f */
[----:B--2---:R-:W-:Y:S05]  /*20000*/  @!P0 BRA `(.L_x_758) ;  /* 0xfffffffc00f08947 */ /* 0x004fea000383ffff */
[----:B------:R-:W-:Y:S05]  /*20010*/  BRA `(.L_x_852) ;  /* 0xffffffe4000c7947 */ /* 0x000fea000383ffff */
.L_x_760:
[----:B--2---:R2:W3:Y:S02]  /*20020*/  SYNCS.PHASECHK.TRANS64.TRYWAIT P0, [R4+URZ], R5 ;  /* 0x00000005040075a7 */ /* 0x0044e4000800017f */
[----:B---3--:R-:W-:Y:S05]  /*20030*/  @!P0 NANOSLEEP.SYNCS 0x989680 ;  /* 0x009896800000895d */ /* 0x008fea0003900000 */
[----:B------:R-:W3:Y:S02]  /*20040*/  @!P0 SYNCS.PHASECHK.TRANS64 P0, [R4+URZ], R5 ;  /* 0x00000005040085a7 */ /* 0x000ee4000800007f */
[----:B---3--:R-:W-:Y:S05]  /*20050*/  @!P0 BRA `(.L_x_760) ;  /* 0xfffffffc00f08947 */ /* 0x008fea000383ffff */
[----:B------:R-:W-:Y:S05]  /*20060*/  BRA `(.L_x_853) ;  /* 0xffffffe400147947 */ /* 0x000fea000383ffff */
.L_x_854:
        /* <DEDUP_REMOVED lines=9> */
.L_x_2659:


//--------------------- .text._ZN7cutlass13device_kernelIN5flash11enable_sm90INS1_16FlashAttnFwdSm90INS1_25CollectiveMainloopFwdSm90ILi2EN4cute5tupleIJNS5_1CILi1EEES8_S8_EEENS6_IJNS7_ILi128EEENS7_ILi96EEENS7_ILi192EEEEEELi128ENS_6half_tEfNS_4arch4Sm90ELb0ELb1ELb1ELb0ELb0ELb0ELb0ELb1ELb1ELb0ELb0ELb0EEENS1_21CollectiveEpilogueFwdINS6_IJSA_SA_SB_EEES9_SE_SG_Li256ELb0ELb0ELb0ELb0EEENS1_30DynamicPersistentTileSchedulerILi256ELi32ELb0ELb0ELb1EEEEEEEEEvNT_6ParamsE --------------------------
	.section	.text._ZN7cutlass13device_kernelIN5flash11enable_sm90INS1_16FlashAttnFwdSm90INS1_25CollectiveMainloopFwdSm90ILi2EN4cute5tupleIJNS5_1CILi1EEES8_S8_EEENS6_IJNS7_ILi128EEENS7_ILi96EEENS7_ILi192EEEEEELi128ENS_6half_tEfNS_4arch4Sm90ELb0ELb1ELb1ELb0ELb0ELb0ELb0ELb1ELb1ELb0ELb0ELb0EEENS1_21CollectiveEpilogueFwdINS6_IJSA_SA_SB_EEES9_SE_SG_Li256ELb0ELb0ELb0ELb0EEENS1_30DynamicPersistentTileSchedulerILi256ELi32ELb0ELb0ELb1EEEEEEEEEvNT_6ParamsE,"ax",@progbits
	.align	128
.text._ZN7cutlass13device_kernelIN5flash11enable_sm90INS1_16FlashAttnFwdSm90INS1_25CollectiveMainloopFwdSm90ILi2EN4cute5tupleIJNS5_1CILi1EEES8_S8_EEENS6_IJNS7_ILi128EEENS7_ILi96EEENS7_ILi192EEEEEELi128ENS_6half_tEfNS_4arch4Sm90ELb0ELb1ELb1ELb0ELb0ELb0ELb0ELb1ELb1ELb0ELb0ELb0EEENS1_21CollectiveEpilogueFwdINS6_IJSA_SA_SB_EEES9_SE_SG_Li256ELb0ELb0ELb0ELb0EEENS1_30DynamicPersistentTileSchedulerILi256ELi32ELb0ELb0ELb1EEEEEEEEEvNT_6ParamsE:
        .type           _ZN7cutlass13device_kernelIN5flash11enable_sm90INS1_16FlashAttnFwdSm90INS1_25CollectiveMainloopFwdSm90ILi2EN4cute5tupleIJNS5_1CILi1EEES8_S8_EEENS6_IJNS7_ILi128EEENS7_ILi96EEENS7_ILi192EEEEEELi128ENS_6half_tEfNS_4arch4Sm90ELb0ELb1ELb1ELb0ELb0ELb0ELb0ELb1ELb1ELb0ELb0ELb0EEENS1_21CollectiveEpilogueFwdINS6_IJSA_SA_SB_EEES9_SE_SG_Li256ELb0ELb0ELb0ELb0EEENS1_30DynamicPersistentTileSchedulerILi256ELi32ELb0ELb0ELb1EEEEEEEEEvNT_6ParamsE,@function
        .size           _ZN7cutlass13device_kernelIN5flash11enable_sm90INS1_16FlashAttnFwdSm90INS1_25CollectiveMainloopFwdSm90ILi2EN4cute5tupleIJNS5_1CILi1EEES8_S8_EEENS6_IJNS7_ILi128EEENS7_ILi96EEENS7_ILi192EEEEEELi128ENS_6half_tEfNS_4arch4Sm90ELb0ELb1ELb1ELb0ELb0ELb0ELb0ELb1ELb1ELb0ELb0ELb0EEENS1_21CollectiveEpilogueFwdINS6_IJSA_SA_SB_EEES9_SE_SG_Li256ELb0ELb0ELb0ELb0EEENS1_30DynamicPersistentTileSchedulerILi256ELi32ELb0ELb0ELb1EEEEEEEEEvNT_6ParamsE,(.L_x_2660 - _ZN7cutlass13device_kernelIN5flash11enable_sm90INS1_16FlashAttnFwdSm90INS1_25CollectiveMainloopFwdSm90ILi2EN4cute5tupleIJNS5_1CILi1EEES8_S8_EEENS6_IJNS7_ILi128EEENS7_ILi96EEENS7_ILi192EEEEEELi128ENS_6half_tEfNS_4arch4Sm90ELb0ELb1ELb1ELb0ELb0ELb0ELb0ELb1ELb1ELb0ELb0ELb0EEENS1_21CollectiveEpilogueFwdINS6_IJSA_SA_SB_EEES9_SE_SG_Li256ELb0ELb0ELb0ELb0EEENS1_30DynamicPersistentTileSchedulerILi256ELi32ELb0ELb0ELb1EEEEEEEEEvNT_6ParamsE)
        .other          _ZN7cutlass13device_kernelIN5flash11enable_sm90INS1_16FlashAttnFwdSm90INS1_25CollectiveMainloopFwdSm90ILi2EN4cute5tupleIJNS5_1CILi1EEES8_S8_EEENS6_IJNS7_ILi128EEENS7_ILi96EEENS7_ILi192EEEEEELi128ENS_6half_tEfNS_4arch4Sm90ELb0ELb1ELb1ELb0ELb0ELb0ELb0ELb1ELb1ELb0ELb0ELb0EEENS1_21CollectiveEpilogueFwdINS6_IJSA_SA_SB_EEES9_SE_SG_Li256ELb0ELb0ELb0ELb0EEENS1_30DynamicPersistentTileSchedulerILi256ELi32ELb0ELb0ELb1EEEEEEEEEvNT_6ParamsE,@"STO_CUDA_ENTRY STV_DEFAULT"
_ZN7cutlass13device_kernelIN5flash11enable_sm90INS1_16FlashAttnFwdSm90INS1_25CollectiveMainloopFwdSm90ILi2EN4cute5tupleIJNS5_1CILi1EEES8_S8_EEENS6_IJNS7_ILi128EEENS7_ILi96EEENS7_ILi192EEEEEELi128ENS_6half_tEfNS_4arch4Sm90ELb0ELb1ELb1ELb0ELb0ELb0ELb0ELb1ELb1ELb0ELb0ELb0EEENS1_21CollectiveEpilogueFwdINS6_IJSA_SA_SB_EEES9_SE_SG_Li256ELb0ELb0ELb0ELb0EEENS1_30DynamicPersistentTileSchedulerILi256ELi32ELb0ELb0ELb1EEEEEEEEEvNT_6ParamsE:
        /* <DEDUP_REMOVED lines=24> */
.L_x_856:
[----:B------:R-:W-:Y:S05]  /*0180*/  BSYNC B0 ;  /* 0x0000000000007941 */ /* 0x000fea0003800000 */
.L_x_855:
[----:B------:R-:W-:Y:S01]  /*0190*/  VOTEU.ANY UP0, P0 ;  /* 0x00000000003f7886 */ /* 0x000fe20000000100 */
[----:B------:R-:W1:Y:S01]  /*01a0*/  SHFL.IDX PT, R2, R2, RZ, 0x1f ;  /* 0x00001fff02027589 */ /* 0x000e6200000e0000 */
[----:B------:R-:W-:Y:S01]  /*01b0*/  UMOV UR4, 0x1 ;  /* 0x0000000100047882 */ /* 0x000fe20000000000 */
[----:B------:R-:W-:Y:S01]  /*01c0*/  VOTEU.ANY UP1, P0 ;  /* 0x00000000003f7886 */ /* 0x000fe20000020100 */
[----:B------:R-:W-:Y:S01]  /*01d0*/  VOTEU.ANY UP2, P0 ;  /* 0x00000000003f7886 */ /* 0x000fe20000040100 */
[----:B------:R-:W2:Y:S01]  /*01e0*/  @UP0 S2UR UR7, SR_CgaCtaId ;  /* 0x00000000000709c3 */ /* 0x000ea20000008800 */
[----:B------:R-:W3:Y:S01]  /*01f0*/  SHFL.IDX PT, R3, R0, RZ, 0x1f ;  /* 0x00001fff00037589 */ /* 0x000ee200000e0000 */
[----:B------:R-:W-:Y:S01]  /*0200*/  @UP0 UMOV UR6, 0x400 ;  /* 0x0000040000060882 */ /* 0x000fe20000000000 */
[----:B------:R-:W-:-:S04]  /*0210*/  @UP0 UIADD3 UR4, -UR4, 0x100000, URZ ;  /* 0x0010000004040890 */ /* 0x000fc8000fffe13f */
[----:B------:R-:W-:Y:S02]  /*0220*/  @UP0 USHF.L.U32 UR5, UR4, 0xb, URZ ;  /* 0x0000000b04050899 */ /* 0x000fe4000800063f */
[----:B------:R-:W-:Y:S01]  /*0230*/  @UP0 USHF.L.U32 UR4, UR4, 0x1, URZ ;  /* 0x0000000104040899 */ /* 0x000fe2000800063f */
[----:B-1----:R-:W-:Y:S01]  /*0240*/  R2UR UR8, R2 ;  /* 0x00000000020872ca */ /* 0x002fe200000e0000 */
[----:B--2---:R-:W-:Y:S01]  /*0250*/  @UP0 ULEA UR6, UR7, UR6, 0x18 ;  /* 0x0000000607060291 */ /* 0x004fe2000f8ec03f */
[----:B---3--:R-:W-:-:S11]  /*0260*/  ISETP.NE.AND P1, PT, R3, RZ, PT ;  /* 0x000000ff0300720c */ /* 0x008fd60003f25270 */
[----:B------:R-:W-:Y:S01]  /*0270*/  UISETP.NE.AND UP0, UPT, UR8, URZ, UPT ;  /* 0x0000003f0800728c */ /* 0x000fe2000bf05270 */
[----:B------:R-:W1:Y:S02]  /*0280*/  FENCE.VIEW.ASYNC.S ;  /* 0x00000000000073c6 */ /* 0x000e640000000000 */
[----:B-1----:R1:W2:Y:S01]  /*0290*/  @UP1 SYNCS.EXCH.64 URZ, [UR6+0x2a800], UR4 ;  /* 0x02a80004063f15b2 */ /* 0x0022a20008000100 */
[----:B------:R1:W3:Y:S01]  /*02a0*/  @UP2 SYNCS.EXCH.64 URZ, [UR6+0x2a820], UR4 ;  /* 0x02a82004063f25b2 */ /* 0x0002e20008000100 */
[----:B------:R-:W-:Y:S06]  /*02b0*/  @P1 BRA `(.L_x_857) ;  /* 0x0000000000481947 */ /* 0x000fec0003800000 */
        /* <DEDUP_REMOVED lines=18> */
.L_x_857:
        /* <DEDUP_REMOVED lines=22> */
.L_x_858:
        /* <DEDUP_REMOVED lines=14> */
[----:B------:R4:W1:Y:S01]  /*0620*/  SYNCS.EXCH.64 URZ, [UR6+0x2a880], UR4 ;  /* 0x02a88004063f75b2 */ /* 0x0008620008000100 */
[----:B------:R4:W1:Y:S01]  /*0630*/  SYNCS.EXCH.64 URZ, [UR6+0x2a878], UR4 ;  /* 0x02a87804063f75b2 */ /* 0x0008620008000100 */
[----:B------:R4:W1:Y:S02]  /*0640*/  SYNCS.EXCH.64 URZ, [UR6+0x2a888], UR4 ;  /* 0x02a88804063f75b2 */ /* 0x0008640008000100 */
[----:B----4-:R-:W-:Y:S01]  /*0650*/  NOP ;  /* 0x0000000000007918 */ /* 0x010fe20000000000 */
.L_x_859:
        /* <DEDUP_REMOVED lines=22> */
.L_x_860:
        /* <DEDUP_REMOVED lines=22> */
.L_x_861:
[----:B-1----:R-:W-:Y:S01]  /*0920*/  UMOV UR4, 0x1 ;  /* 0x0000000100047882 */ /* 0x002fe20000000000 */
[----:B------:R-:W-:Y:S01]  /*0930*/  PLOP3.LUT P0, PT, PT, PT, UP0, 0x80, 0x0 ;  /* 0x000000000000781c */ /* 0x000fe20003f0f008 */
[----:B------:R-:W-:Y:S01]  /*0940*/  USEL UR4, UR4, 0x2, !UP0 ;  /* 0x0000000204047887 */ /* 0x000fe2000c000000 */
[----:B------:R-:W-:Y:S01]  /*0950*/  NOP ;  /* 0x0000000000007918 */ /* 0x000fe20000000000 */
[----:B------:R-:W-:-:S04]  /*0960*/  ULDC.64 UR60, c[0x0][0x208] ;  /* 0x00008200003c7ab9 */ /* 0x000fc80000000a00 */
[----:B------:R-:W-:-:S05]  /*0970*/  IMAD.U32 R2, RZ, RZ, UR4 ;  /* 0x00000004ff027e24 */ /* 0x000fca000f8e00ff */
[----:B------:R1:W-:Y:S01]  /*0980*/  STL [R1], R2 ;  /* 0x0000000201007387 */ /* 0x0003e20000100800 */
[----:B--23--:R-:W-:Y:S06]  /*0990*/  BAR.SYNC.DEFER_BLOCKING 0x0 ;  /* 0x0000000000007b1d */ /* 0x00cfec0000010000 */
[----:B------:R-:W-:Y:S05]  /*09a0*/  @!P0 BRA `(.L_x_862) ;  /* 0x000000e800c08947 */ /* 0x000fea0003800000 */
.L_x_863:
[----:B------:R-:W-:-:S08]  /*09b0*/  NOP ;  /* 0x0000000000007918 */ /* 0x000fd00000000000 */
[----:B------:R-:W2:Y:S02]  /*09c0*/  USETMAXREG.TRY_ALLOC.CTAPOOL UP0, 0xf0 ;  /* 0x000000f0000079c8 */ /* 0x000ea40008000600 */
[----:B--2---:R-:W-:-:S13]  /*09d0*/  PLOP3.LUT P0, PT, PT, PT, UP0, 0x80, 0x0 ;  /* 0x000000000000781c */ /* 0x004fda0003f0f008 */
[----:B------:R-:W-:Y:S05]  /*09e0*/  @!P0 BRA `(.L_x_863) ;  /* 0xfffffffc00f08947 */ /* 0x000fea000383ffff */
[----:B------:R-:W2:Y:S08]  /*09f0*/  S2UR UR7, SR_CTAID.X ;  /* 0x00000000000779c3 */ /* 0x000eb00000002500 */
[----:B------:R-:W-:Y:S08]  /*0a00*/  BAR.ARV 0x4, 0x120 ;  /* 0x0104800000007b1d */ /* 0x000ff00000002000 */
[----:B------:R-:W2:Y:S08]  /*0a10*/  LDC R0, c[0x0][0xda8] ;  /* 0x00036a00ff007b82 */ /* 0x000eb00000000800 */
[----:B------:R-:W-:Y:S06]  /*0a20*/  BAR.ARV 0x8, 0x120 ;  /* 0x0204800000007b1d */ /* 0x000fec0000002000 */
[----:B--2---:R-:W-:-:S13]  /*0a30*/  ISETP.LE.AND P0, PT, R0, UR7, PT ;  /* 0x0000000700007c0c */ /* 0x004fda000bf03270 */
[----:B------:R-:W-:Y:S05]  /*0a40*/  @P0 EXIT ;  /* 0x000000000000094d */ /* 0x000fea0003800000 */
[----:B------:R-:W2:Y:S01]  /*0a50*/  LDL R3, [R1] ;  /* 0x0000000001037983 */ /* 0x000ea20000100800 */
[----:B------:R-:W3:Y:S01]  /*0a60*/  S2UR UR4, SR_CgaCtaId ;  /* 0x00000000000479c3 */ /* 0x000ee20000008800 */
[----:B------:R-:W-:Y:S01]  /*0a70*/  UMOV UR37, 0x400 ;  /* 0x0000040000257882 */ /* 0x000fe20000000000 */
[----:B------:R-:W-:Y:S01]  /*0a80*/  IMAD.MOV.U32 R164, RZ, RZ, RZ ;  /* 0x000000ffffa47224 */ /* 0x000fe200078e00ff */
[----:B-1----:R-:W1:Y:S01]  /*0a90*/  S2R R2, SR_TID.X ;  /* 0x0000000000027919 */ /* 0x002e620000002100 */
[----:B------:R-:W-:Y:S01]  /*0aa0*/  UMOV UR39, URZ ;  /* 0x0000003f00277c82 */ /* 0x000fe20008000000 */
[----:B------:R-:W-:-:S03]  /*0ab0*/  UMOV UR36, URZ ;  /* 0x0000003f00247c82 */ /* 0x000fc60008000000 */
[----:B------:R-:W4:Y:S01]  /*0ac0*/  S2UR UR6, SR_SWINHI ;  /* 0x00000000000679c3 */ /* 0x000f220000002f00 */
[----:B---3--:R-:W-:-:S07]  /*0ad0*/  ULEA UR37, UR4, UR37, 0x18 ;  /* 0x0000002504257291 */ /* 0x008fce000f8ec03f */
[----:B------:R-:W-:Y:S01]  /*0ae0*/  UMOV UR4, UR37 ;  /* 0x0000002500047c82 */ /* 0x000fe20008000000 */
[----:B----4-:R-:W-:Y:S01]  /*0af0*/  UMOV UR5, UR6 ;  /* 0x0000000600057c82 */ /* 0x010fe20008000000 */
[----:B------:R-:W-:Y:S01]  /*0b00*/  IMAD.U32 R22, RZ, RZ, UR4 ;  /* 0x00000004ff167e24 */ /* 0x000fe2000f8e00ff */
[----:B------:R-:W-:Y:S01]  /*0b10*/  UMOV UR4, UR7 ;  /* 0x0000000700047c82 */ /* 0x000fe20008000000 */
[----:B-1----:R-:W-:Y:S02]  /*0b20*/  VIADD R171, R2, 0xffffff80 ;  /* 0xffffff8002ab7836 */ /* 0x002fe40000000000 */
[----:B------:R-:W-:-:S03]  /*0b30*/  IMAD.U32 R23, RZ, RZ, UR5 ;  /* 0x00000005ff177e24 */ /* 0x000fc6000f8e00ff */
[----:B------:R-:W-:-:S04]  /*0b40*/  SHF.R.S32.HI R0, RZ, 0x1f, R171 ;  /* 0x0000001fff007819 */ /* 0x000fc800000114ab */
[CC--:B------:R-:W-:Y:S02]  /*0b50*/  LEA.HI R2, R0.reuse, R171.reuse, RZ, 0x4 ;  /* 0x000000ab00027211 */ /* 0x0c0fe400078f20ff */
[----:B------:R-:W-:Y:S02]  /*0b60*/  LEA.HI R169, R0, R171, RZ, 0x5 ;  /* 0x000000ab00a97211 */ /* 0x000fe400078f28ff */
[----:B------:R-:W-:Y:S02]  /*0b70*/  SHF.R.S32.HI R5, RZ, 0x4, R2 ;  /* 0x00000004ff057819 */ /* 0x000fe40000011402 */
[----:B------:R-:W-:Y:S02]  /*0b80*/  SHF.R.S32.HI R169, RZ, 0x5, R169 ;  /* 0x00000005ffa97819 */ /* 0x000fe400000114a9 */
[C---:B------:R-:W-:Y:S02]  /*0b90*/  LEA.HI R4, R2.reuse, R5, RZ, 0x1 ;  /* 0x0000000502047211 */ /* 0x040fe400078f08ff */
[----:B------:R-:W-:-:S02]  /*0ba0*/  LOP3.LUT R2, R2, 0x3fffff0, RZ, 0xc0, !PT ;  /* 0x03fffff002027812 */ /* 0x000fc400078ec0ff */
[----:B------:R-:W-:-:S03]  /*0bb0*/  LOP3.LUT R4, R4, 0x1ffffffe, RZ, 0xc0, !PT ;  /* 0x1ffffffe04047812 */ /* 0x000fc600078ec0ff */
[----:B------:R-:W-:Y:S02]  /*0bc0*/  IMAD.IADD R2, R171, 0x1, -R2 ;  /* 0x00000001ab027824 */ /* 0x000fe400078e0a02 */
[----:B------:R-:W-:Y:S02]  /*0bd0*/  IMAD.IADD R4, R5, 0x1, -R4 ;  /* 0x0000000105047824 */ /* 0x000fe400078e0a04 */
[----:B------:R-:W-:-:S04]  /*0be0*/  IMAD R9, R169, 0x10, R2 ;  /* 0x00000010a9097824 */ /* 0x000fc800078e0202 */
[----:B------:R-:W-:Y:S01]  /*0bf0*/  IMAD R4, R9, 0x8, R4 ;  /* 0x0000000809047824 */ /* 0x000fe200078e0204 */
[----:B--2---:R-:W-:Y:S02]  /*0c00*/  R2UR UR8, R3 ;  /* 0x00000000030872ca */ /* 0x004fe400000e0000 */
[CC--:B------:R-:W-:Y:S02]  /*0c10*/  LEA.HI R3, R0.reuse, R171.reuse, RZ, 0x7 ;  /* 0x000000ab00037211 */ /* 0x0c0fe400078f38ff */
[----:B------:R-:W-:Y:S02]  /*0c20*/  LEA.HI R0, R0, R171, RZ, 0x3 ;  /* 0x000000ab00007211 */ /* 0x000fe400078f18ff */
[----:B------:R-:W-:Y:S02]  /*0c30*/  LOP3.LUT R166, R3, 0xffffff80, RZ, 0xc0, !PT ;  /* 0xffffff8003a67812 */ /* 0x000fe400078ec0ff */
[----:B------:R-:W-:Y:S02]  /*0c40*/  SHF.R.S32.HI R168, RZ, 0x7, R3 ;  /* 0x00000007ffa87819 */ /* 0x000fe40000011403 */
[----:B------:R-:W-:Y:S01]  /*0c50*/  LOP3.LUT R2, R0, 0x1ffffff8, RZ, 0xc0, !PT ;  /* 0x1ffffff800027812 */ /* 0x000fe200078ec0ff */
[----:B------:R-:W-:Y:S01]  /*0c60*/  IMAD.IADD R166, R171, 0x1, -R166 ;  /* 0x00000001aba67824 */ /* 0x000fe200078e0aa6 */
[----:B------:R-:W-:Y:S01]  /*0c70*/  LEA.HI R3, R3, R168, RZ, 0x1 ;  /* 0x000000a803037211 */ /* 0x000fe200078f08ff */
[----:B------:R-:W-:Y:S01]  /*0c80*/  ULOP3.LUT UR5, UR8, 0x1, URZ, 0xfc, !UPT ;  /* 0x0000000108057892 */ /* 0x000fe2000f8efc3f */
[----:B------:R-:W-:Y:S01]  /*0c90*/  SHF.R.S32.HI R162, RZ, 0x3, R0 ;  /* 0x00000003ffa27819 */ /* 0x000fe20000011400 */
[----:B------:R-:W-:Y:S01]  /*0ca0*/  IMAD.IADD R2, R171, 0x1, -R2 ;  /* 0x00000001ab027824 */ /* 0x000fe200078e0a02 */
[----:B------:R-:W-:-:S03]  /*0cb0*/  SHF.R.S32.HI R7, RZ, 0x1f, R166 ;  /* 0x0000001fff077819 */ /* 0x000fc600000114a6 */
[----:B------:R-:W-:Y:S01]  /*0cc0*/  IMAD.U32 R170, RZ, RZ, UR5 ;  /* 0x00000005ffaa7e24 */ /* 0x000fe2000f8e00ff */
[CC--:B------:R-:W-:Y:S01]  /*0cd0*/  LEA.HI R6, R7.reuse, R166.reuse, RZ, 0x2 ;  /* 0x000000a607067211 */ /* 0x0c0fe200078f10ff */
[----:B------:R-:W-:Y:S01]  /*0ce0*/  IMAD.SHL.U32 R160, R2, 0x8, RZ ;  /* 0x0000000802a07824 */ /* 0x000fe200078e00ff */
[----:B------:R-:W-:Y:S02]  /*0cf0*/  LEA.HI R7, R7, R166, RZ, 0x5 ;  /* 0x000000a607077211 */ /* 0x000fe400078f28ff */
[--C-:B------:R-:W-:Y:S02]  /*0d00*/  SHF.R.S32.HI R5, RZ, 0x2, R6.reuse ;  /* 0x00000002ff057819 */ /* 0x100fe40000011406 */
[----:B------:R-:W-:Y:S02]  /*0d10*/  SHF.R.S32.HI R8, RZ, 0x1f, R6 ;  /* 0x0000001fff087819 */ /* 0x000fe40000011406 */
[----:B------:R-:W-:Y:S02]  /*0d20*/  SHF.R.S32.HI R7, RZ, 0x5, R7 ;  /* 0x00000005ff077819 */ /* 0x000fe40000011407 */
[----:B------:R-:W-:-:S04]  /*0d30*/  LEA.HI R8, R8, R5, RZ, 0x3 ;  /* 0x0000000508087211 */ /* 0x000fc800078f18ff */
[----:B------:R-:W-:-:S05]  /*0d40*/  LOP3.LUT R8, R8, 0xfffffff8, RZ, 0xc0, !PT ;  /* 0xfffffff808087812 */ /* 0x000fca00078ec0ff */
[----:B------:R-:W-:Y:S01]  /*0d50*/  IMAD.IADD R8, R5, 0x1, -R8 ;  /* 0x0000000105087824 */ /* 0x000fe200078e0a08 */
[----:B------:R-:W-:Y:S01]  /*0d60*/  LOP3.LUT R5, R3, 0x3fffffe, RZ, 0xc0, !PT ;  /* 0x03fffffe03057812 */ /* 0x000fe200078ec0ff */
[----:B------:R-:W-:Y:S02]  /*0d70*/  IMAD.SHL.U32 R3, R4, 0x8, RZ ;  /* 0x0000000804037824 */ /* 0x000fe400078e00ff */
[----:B------:R-:W-:Y:S02]  /*0d80*/  IMAD R8, R7, 0x10, R8 ;  /* 0x0000001007087824 */ /* 0x000fe400078e0208 */
[----:B------:R-:W-:Y:S01]  /*0d90*/  IMAD.WIDE R22, R3, 0x2, R22 ;  /* 0x0000000203167825 */ /* 0x000fe200078e0216 */
[----:B------:R-:W-:-:S03]  /*0da0*/  LOP3.LUT R3, R6, 0x7ffffffc, RZ, 0xc0, !PT ;  /* 0x7ffffffc06037812 */ /* 0x000fc600078ec0ff */
[----:B------:R-:W-:Y:S02]  /*0db0*/  IMAD.IADD R5, R168, 0x1, -R5 ;  /* 0x00000001a8057824 */ /* 0x000fe400078e0a05 */
[----:B------:R-:W-:Y:S02]  /*0dc0*/  IMAD.IADD R16, R166, 0x1, -R3 ;  /* 0x00000001a6107824 */ /* 0x000fe400078e0a03 */
[----:B------:R-:W-:-:S07]  /*0dd0*/  IMAD R167, R5, 0x40, R8 ;  /* 0x0000004005a77824 */ /* 0x000fce00078e0208 */
.L_x_956:
[----:B------:R-:W-:Y:S01]  /*0de0*/  ULDC UR5, c[0x0][0xdd0] ;  /* 0x0003740000057ab9 */ /* 0x000fe20000000800 */
[----:B-1----:R-:W1:Y:S01]  /*0df0*/  LDC R0, c[0x0][0xde8] ;  /* 0x00037a00ff007b82 */ /* 0x002e620000000800 */
[----:B------:R-:W-:Y:S01]  /*0e00*/  UISETP.NE.AND UP0, UPT, UR5, 0x1, UPT ;  /* 0x000000010500788c */ /* 0x000fe2000bf05270 */
[----:B------:R-:W-:-:S10]  /*0e10*/  UMOV UR8, UR4 ;  /* 0x0000000400087c82 */ /* 0x000fd40008000000 */
[----:B------:R-:W-:Y:S01]  /*0e20*/  @UP0 ULDC UR6, c[0x0][0xdd4] ;  /* 0x0003750000060ab9 */ /* 0x000fe20000000800 */
[----:B------:R-:W-:Y:S01]  /*0e30*/  @UP0 ULDC UR9, c[0x0][0xdd8] ;  /* 0x0003760000090ab9 */ /* 0x000fe20000000800 */
[----:B------:R-:W-:-:S04]  /*0e40*/  UIMAD.WIDE.U32 UR6, UR4, UR6, URZ ;  /* 0x00000006040672a5 */ /* 0x000fc8000f8e003f */
[----:B------:R-:W-:-:S04]  /*0e50*/  @UP0 USHF.R.U32.HI UR8, URZ, UR9, UR7 ;  /* 0x000000093f080299 */ /* 0x000fc80008011607 */
[----:B------:R-:W-:Y:S02]  /*0e60*/  UIADD3 UR6, -UR8, URZ, URZ ;  /* 0x0000003f08067290 */ /* 0x000fe4000fffe13f */
[----:B-1----:R-:W-:Y:S02]  /*0e70*/  ISETP.LE.AND P0, PT, R0, UR8, PT ;  /* 0x0000000800007c0c */ /* 0x002fe4000bf03270 */
[----:B------:R-:W-:-:S11]  /*0e80*/  UIMAD UR7, UR5, UR6, UR4 ;  /* 0x00000006050772a4 */ /* 0x000fd6000f8e0204 */
[----:B--234-:R-:W-:Y:S05]  /*0e90*/  @!P0 BRA `(.L_x_864) ;  /* 0x0000000000208947 */ /* 0x01cfea0003800000 */
[----:B------:R-:W-:Y:S01]  /*0ea0*/  ULDC UR6, c[0x0][0xddc] ;  /* 0x0003770000067ab9 */ /* 0x000fe20000000800 */
[----:B------:R-:W-:Y:S01]  /*0eb0*/  UMOV UR46, UR7 ;  /* 0x00000007002e7c82 */ /* 0x000fe20008000000 */
[----:B------:R-:W-:-:S11]  /*0ec0*/  UISETP.NE.AND UP0, UPT, UR6, 0x1, UPT ;  /* 0x000000010600788c */ /* 0x000fd6000bf05270 */
[----:B------:R-:W-:Y:S02]  /*0ed0*/  @UP0 ULDC.64 UR10, c[0x0][0xde0] ;  /* 0x00037800000a0ab9 */ /* 0x000fe40000000a00 */
[----:B------:R-:W-:-:S04]  /*0ee0*/  UIMAD.WIDE.U32 UR4, UR7, UR10, URZ ;  /* 0x0000000a070472a5 */ /* 0x000fc8000f8e003f */
[----:B------:R-:W-:-:S04]  /*0ef0*/  @UP0 USHF.R.U32.HI UR46, URZ, UR11, UR5 ;  /* 0x0000000b3f2e0299 */ /* 0x000fc80008011605 */
[----:B------:R-:W-:Y:S01]  /*0f00*/  UIMAD UR4, UR46, UR6, URZ ;  /* 0x000000062e0472a4 */ /* 0x000fe2000f8e023f */
[----:B------:R-:W-:Y:S11]  /*0f10*/  BRA `(.L_x_865) ;  /* 0x00000000001c7947 */ /* 0x000ff60003800000 */
.L_x_864:
[----:B------:R-:W-:Y:S01]  /*0f20*/  ULDC UR6, c[0x0][0xdc4] ;  /* 0x0003710000067ab9 */ /* 0x000fe20000000800 */
[----:B------:R-:W-:Y:S01]  /*0f30*/  UMOV UR46, UR7 ;  /* 0x00000007002e7c82 */ /* 0x000fe20008000000 */
[----:B------:R-:W-:-:S11]  /*0f40*/  UISETP.NE.AND UP0, UPT, UR6, 0x1, UPT ;  /* 0x000000010600788c */ /* 0x000fd6000bf05270 */
[----:B------:R-:W-:Y:S02]  /*0f50*/  @UP0 ULDC.64 UR10, c[0x0][0xdc8] ;  /* 0x00037200000a0ab9 */ /* 0x000fe40000000a00 */
[----:B------:R-:W-:-:S04]  /*0f60*/  UIMAD.WIDE.U32 UR4, UR7, UR10, URZ ;  /* 0x0000000a070472a5 */ /* 0x000fc8000f8e003f */
[----:B------:R-:W-:-:S04]  /*0f70*/  @UP0 USHF.R.U32.HI UR46, URZ, UR11, UR5 ;  /* 0x0000000b3f2e0299 */ /* 0x000fc80008011605 */
[----:B------:R-:W-:-:S12]  /*0f80*/  UIMAD UR4, UR46, UR6, URZ ;  /* 0x000000062e0472a4 */ /* 0x000fd8000f8e023f */
.L_x_865:
[----:B------:R-:W1:Y:S01]  /*0f90*/  LDC.64 R10, c[0x0][0x9e0] ;  /* 0x00027800ff0a7b82 */ /* 0x000e620000000a00 */
[----:B------:R-:W-:Y:S01]  /*0fa0*/  ULDC UR43, c[0x0][0xdb8] ;  /* 0x00036e00002b7ab9 */ /* 0x000fe20000000800 */
[----:B------:R-:W-:Y:S02]  /*0fb0*/  ULOP3.LUT UR5, URZ, UR46, URZ, 0x33, !UPT ;  /* 0x0000002e3f057292 */ /* 0x000fe4000f8e333f */
[----:B------:R-:W-:Y:S01]  /*0fc0*/  UISETP.NE.AND UP0, UPT, UR43, 0x1, UPT ;  /* 0x000000012b00788c */ /* 0x000fe2000bf05270 */
[----:B------:R-:W-:Y:S01]  /*0fd0*/  ULDC UR6, c[0x0][0xdac] ;  /* 0x00036b0000067ab9 */ /* 0x000fe20000000800 */
[----:B------:R-:W-:Y:S02]  /*0fe0*/  UIADD3 UR4, UR7, -UR4, URZ ;  /* 0x8000000407047290 */ /* 0x000fe4000fffe03f */
[----:B------:R-:W2:Y:S01]  /*0ff0*/  LDC R17, c[0x0][0x404] ;  /* 0x00010100ff117b82 */ /* 0x000ea20000000800 */
[----:B------:R-:W-:Y:S01]  /*1000*/  UIADD3 UR5, UR5, UR6, URZ ;  /* 0x0000000605057290 */ /* 0x000fe2000fffe03f */
[----:B------:R-:W-:Y:S01]  /*1010*/  ULDC UR7, c[0x0][0xdc4] ;  /* 0x0003710000077ab9 */ /* 0x000fe20000000800 */
[----:B------:R-:W-:-:S02]  /*1020*/  ULDC.64 UR10, c[0x0][0x3f8] ;  /* 0x0000fe00000a7ab9 */ /* 0x000fc40000000a00 */
[----:B------:R-:W-:Y:S01]  /*1030*/  USHF.L.U32 UR42, UR5, 0x7, URZ ;  /* 0x00000007052a7899 */ /* 0x000fe2000800063f */
[----:B------:R-:W-:Y:S01]  /*1040*/  ISETP.NE.U32.AND P0, PT, RZ, UR10, PT ;  /* 0x0000000aff007c0c */ /* 0x000fe2000bf05070 */
[----:B------:R-:W-:Y:S01]  /*1050*/  UIMAD UR8, UR8, UR7, UR4 ;  /* 0x00000007080872a4 */ /* 0x000fe2000f8e0204 */
[----:B------:R-:W3:Y:S01]  /*1060*/  LDC R8, c[0x0][0x288] ;  /* 0x0000a200ff087b82 */ /* 0x000ee20000000800 */
[----:B------:R-:W-:Y:S01]  /*1070*/  @UP0 ULDC UR6, c[0x0][0xdc0] ;  /* 0x0003700000060ab9 */ /* 0x000fe20000000800 */
[----:B------:R-:W-:Y:S01]  /*1080*/  @UP0 ULDC UR4, c[0x0][0xdbc] ;  /* 0x00036f0000040ab9 */ /* 0x000fe20000000800 */
[----:B------:R-:W-:Y:S01]  /*1090*/  IMAD.U32 R165, RZ, RZ, UR42 ;  /* 0x0000002affa57e24 */ /* 0x000fe2000f8e00ff */
[----:B------:R-:W-:Y:S01]  /*10a0*/  UIMAD.WIDE.U32 UR4, UR8, UR4, URZ ;  /* 0x00000004080472a5 */ /* 0x000fe2000f8e003f */
[----:B------:R-:W-:Y:S01]  /*10b0*/  ISETP.NE.AND.EX P0, PT, RZ, UR11, PT, P0 ;  /* 0x0000000bff007c0c */ /* 0x000fe2000bf05300 */
[----:B------:R-:W-:Y:S02]  /*10c0*/  UMOV UR44, UR8 ;  /* 0x00000008002c7c82 */ /* 0x000fe40008000000 */
[----:B------:R-:W4:Y:S01]  /*10d0*/  LDC R6, c[0x0][0x2e0] ;  /* 0x0000b800ff067b82 */ /* 0x000f220000000800 */
[----:B-1----:R-:W-:Y:S01]  /*10e0*/  ISETP.GE.AND P1, PT, R11, 0x1, PT ;  /* 0x000000010b00780c */ /* 0x002fe20003f26270 */
[----:B------:R-:W-:-:S04]  /*10f0*/  @UP0 USHF.R.U32.HI UR44, URZ, UR6, UR5 ;  /* 0x000000063f2c0299 */ /* 0x000fc80008011605 */
[----:B------:R-:W-:Y:S01]  /*1100*/  UIADD3 UR4, -UR44, URZ, URZ ;  /* 0x0000003f2c047290 */ /* 0x000fe2000fffe13f */
[----:B--2---:R-:W-:-:S03]  /*1110*/  SEL R17, R17, 0x1, P0 ;  /* 0x0000000111117807 */ /* 0x004fc60000000000 */
[----:B------:R-:W-:Y:S01]  /*1120*/  UIMAD UR43, UR43, UR4, UR8 ;  /* 0x000000042b2b72a4 */ /* 0x000fe2000f8e0208 */
[----:B---3--:R-:W-:-:S05]  /*1130*/  IADD3 R0, R165, 0x80, -R8 ;  /* 0x00000080a5007810 */ /* 0x008fca0007ffe808 */
[CC--:B----4-:R-:W-:Y:S02]  /*1140*/  IMAD R173, R17.reuse, R6.reuse, R0 ;  /* 0x0000000611ad7224 */ /* 0x0d0fe400078e0200 */
[----:B------:R-:W-:Y:S02]  /*1150*/  IMAD R73, R17, R6, RZ ;  /* 0x0000000611497224 */ /* 0x000fe400078e02ff */
[----:B------:R-:W-:Y:S01]  /*1160*/  IMAD.IADD R0, R173, 0x1, R10 ;  /* 0x00000001ad007824 */ /* 0x000fe200078e020a */
[----:B------:R-:W-:Y:S06]  /*1170*/  @!P1 BRA `(.L_x_866) ;  /* 0x0000000000409947 */ /* 0x000fec0003800000 */
[C---:B------:R-:W-:Y:S01]  /*1180*/  ISETP.GT.AND P0, PT, R173.reuse, RZ, PT ;  /* 0x000000ffad00720c */ /* 0x040fe20003f04270 */
[----:B------:R-:W-:-:S12]  /*1190*/  VIADD R2, R173, 0xffffffff ;  /* 0xffffffffad027836 */ /* 0x000fd80000000000 */
[----:B------:R-:W-:Y:S05]  /*11a0*/  @P0 BRA `(.L_x_867) ;  /* 0x00000000001c0947 */ /* 0x000fea0003800000 */
[----:B------:R-:W-:Y:S01]  /*11b0*/  ISETP.NE.AND P0, PT, R11, 0x1, PT ;  /* 0x000000010b00780c */ /* 0x000fe20003f05270 */
[----:B------:R-:W-:-:S12]  /*11c0*/  IMAD.MOV R3, RZ, RZ, -R173 ;  /* 0x000000ffff037224 */ /* 0x000fd800078e0aad */
[----:B------:R-:W1:Y:S02]  /*11d0*/  @P0 LDC.64 R4, c[0x0][0x9e8] ;  /* 0x00027a00ff040b82 */ /* 0x000e640000000a00 */
[----:B-1----:R-:W-:-:S05]  /*11e0*/  @P0 IMAD.HI.U32 R2, R3, R4, RZ ;  /* 0x0000000403020227 */ /* 0x002fca00078e00ff */
[----:B------:R-:W-:-:S04]  /*11f0*/  @P0 SHF.R.U32.HI R3, RZ, R5, R2 ;  /* 0x00000005ff030219 */ /* 0x000fc80000011602 */
[----:B------:R-:W-:Y:S01]  /*1200*/  LOP3.LUT R2, RZ, R3, RZ, 0x33, !PT ;  /* 0x00000003ff027212 */ /* 0x000fe200078e33ff */
[----:B------:R-:W-:Y:S06]  /*1210*/  BRA `(.L_x_868) ;  /* 0x0000000000107947 */ /* 0x000fec0003800000 */
.L_x_867:
[----:B------:R-:W-:-:S13]  /*1220*/  ISETP.NE.AND P0, PT, R11, 0x1, PT ;  /* 0x000000010b00780c */ /* 0x000fda0003f05270 */
[----:B------:R-:W1:Y:S02]  /*1230*/  @P0 LDC.64 R4, c[0x0][0x9e8] ;  /* 0x00027a00ff040b82 */ /* 0x000e640000000a00 */
[----:B-1----:R-:W-:-:S05]  /*1240*/  @P0 IMAD.HI.U32 R4, R2, R4, RZ ;  /* 0x0000000402040227 */ /* 0x002fca00078e00ff */
[----:B------:R-:W-:-:S07]  /*1250*/  @P0 SHF.R.U32.HI R2, RZ, R5, R4 ;  /* 0x00000005ff020219 */ /* 0x000fce0000011604 */
.L_x_868:
[----:B------:R-:W-:-:S05]  /*1260*/  IMAD R3, R2, R11, R11 ;  /* 0x0000000b02037224 */ /* 0x000fca00078e020b */
[----:B------:R-:W-:-:S07]  /*1270*/  VIMNMX R0, R0, R3, PT ;  /* 0x0000000300007248 */ /* 0x000fce0003fe0100 */
.L_x_866:
[----:B------:R-:W-:Y:S01]  /*1280*/  VIADD R2, R0, 0x5f ;  /* 0x0000005f00027836 */ /* 0x000fe20000000000 */
[----:B------:R-:W-:Y:S01]  /*1290*/  IADD3 R4, -R8, UR42, RZ ;  /* 0x0000002a08047c10 */ /* 0x000fe2000fffe1ff */
[----:B------:R-:W-:Y:S01]  /*12a0*/  IMAD R0, R17, R6, 0x5f ;  /* 0x0000005f11007424 */ /* 0x000fe200078e0206 */
[----:B------:R-:W-:Y:S01]  /*12b0*/  ULDC UR4, c[0x0][0x9dc] ;  /* 0x0002770000047ab9 */ /* 0x000fe20000000800 */
[----:B------:R-:W-:-:S04]  /*12c0*/  IMAD.HI R2, R2, 0x2aaaaaab, RZ ;  /* 0x2aaaaaab02027827 */ /* 0x000fc800078e02ff */
[----:B------:R-:W-:Y:S01]  /*12d0*/  IMAD.HI R0, R0, 0x2aaaaaab, RZ ;  /* 0x2aaaaaab00007827 */ /* 0x000fe200078e02ff */
[----:B------:R-:W-:-:S03]  /*12e0*/  SHF.R.U32.HI R5, RZ, 0x1f, R2 ;  /* 0x0000001fff057819 */ /* 0x000fc60000011602 */
[----:B------:R-:W-:Y:S01]  /*12f0*/  IMAD R4, R17, R6, R4 ;  /* 0x0000000611047224 */ /* 0x000fe200078e0204 */
[----:B------:R-:W-:Y:S02]  /*1300*/  SHF.R.U32.HI R3, RZ, 0x1f, R0 ;  /* 0x0000001fff037819 */ /* 0x000fe40000011600 */
[----:B------:R-:W-:Y:S02]  /*1310*/  LEA.HI.SX32 R72, R2, R5, 0x1c ;  /* 0x0000000502487211 */ /* 0x000fe400078fe2ff */
[----:B------:R-:W-:Y:S01]  /*1320*/  LEA.HI.SX32 R3, R0, R3, 0x1c ;  /* 0x0000000300037211 */ /* 0x000fe200078fe2ff */
[----:B------:R-:W-:-:S03]  /*1330*/  VIADD R0, R4, -UR4 ;  /* 0x8000000404007c36 */ /* 0x000fc60008000000 */
[----:B------:R-:W-:Y:S01]  /*1340*/  VIMNMX R72, R3, R72, PT ;  /* 0x0000004803487248 */ /* 0x000fe20003fe0100 */
[----:B------:R-:W-:Y:S06]  /*1350*/  @!P1 BRA `(.L_x_869) ;  /* 0x00000000003c9947 */ /* 0x000fec0003800000 */
[----:B------:R-:W-:-:S13]  /*1360*/  ISETP.GT.AND P0, PT, R4, -0x1, PT ;  /* 0xffffffff0400780c */ /* 0x000fda0003f04270 */
[----:B------:R-:W-:Y:S05]  /*1370*/  @P0 BRA `(.L_x_870) ;  /* 0x00000000001c0947 */ /* 0x000fea0003800000 */
[----:B------:R-:W-:Y:S02]  /*1380*/  ISETP.NE.AND P0, PT, R11, 0x1, PT ;  /* 0x000000010b00780c */ /* 0x000fe40003f05270 */
[----:B------:R-:W-:-:S11]  /*1390*/  LOP3.LUT R3, RZ, R4, RZ, 0x33, !PT ;  /* 0x00000004ff037212 */ /* 0x000fd600078e33ff */
[----:B------:R-:W1:Y:S02]  /*13a0*/  @P0 LDC.64 R6, c[0x0][0x9e8] ;  /* 0x00027a00ff060b82 */ /* 0x000e640000000a00 */
[----:B-1----:R-:W-:-:S05]  /*13b0*/  @P0 IMAD.HI.U32 R2, R3, R6, RZ ;  /* 0x0000000603020227 */ /* 0x002fca00078e00ff */
[----:B------:R-:W-:-:S04]  /*13c0*/  @P0 SHF.R.U32.HI R3, RZ, R7, R2 ;  /* 0x00000007ff030219 */ /* 0x000fc80000011602 */
[----:B------:R-:W-:Y:S01]  /*13d0*/  LOP3.LUT R4, RZ, R3, RZ, 0x33, !PT ;  /* 0x00000003ff047212 */ /* 0x000fe200078e33ff */
[----:B------:R-:W-:Y:S06]  /*13e0*/  BRA `(.L_x_871) ;  /* 0x0000000000107947 */ /* 0x000fec0003800000 */
.L_x_870:
[----:B------:R-:W-:-:S13]  /*13f0*/  ISETP.NE.AND P0, PT, R11, 0x1, PT ;  /* 0x000000010b00780c */ /* 0x000fda0003f05270 */
[----:B------:R-:W1:Y:S02]  /*1400*/  @P0 LDC.64 R2, c[0x0][0x9e8] ;  /* 0x00027a00ff020b82 */ /* 0x000e640000000a00 */
[----:B-1----:R-:W-:-:S05]  /*1410*/  @P0 IMAD.HI.U32 R2, R4, R2, RZ ;  /* 0x0000000204020227 */ /* 0x002fca00078e00ff */
[----:B------:R-:W-:-:S07]  /*1420*/  @P0 SHF.R.U32.HI R4, RZ, R3, R2 ;  /* 0x00000003ff040219 */ /* 0x000fce0000011602 */
.L_x_871:
[----:B------:R-:W-:-:S05]  /*1430*/  IMAD R3, R4, R11, RZ ;  /* 0x0000000b04037224 */ /* 0x000fca00078e02ff */
[----:B------:R-:W-:-:S07]  /*1440*/  VIMNMX R0, R0, R3, !PT ;  /* 0x0000000300007248 */ /* 0x000fce0007fe0100 */
.L_x_869:
[----:B------:R-:W-:Y:S01]  /*1450*/  IMAD.HI R2, R0, 0x2aaaaaab, RZ ;  /* 0x2aaaaaab00027827 */ /* 0x000fe200078e02ff */
[----:B------:R-:W-:Y:S02]  /*1460*/  PLOP3.LUT P0, PT, PT, PT, PT, 0x80, 0x0 ;  /* 0x000000000000781c */ /* 0x000fe40003f0f070 */
[----:B------:R-:W-:Y:S02]  /*1470*/  CS2R R86, SRZ ;  /* 0x0000000000567805 */ /* 0x000fe4000001ff00 */
[----:B------:R-:W-:Y:S01]  /*1480*/  CS2R R84, SRZ ;  /* 0x0000000000547805 */ /* 0x000fe2000001ff00 */
[----:B------:R-:W-:Y:S01]  /*1490*/  IMAD.MOV.U32 R0, RZ, RZ, RZ ;  /* 0x000000ffff007224 */ /* 0x000fe200078e00ff */
[----:B------:R-:W-:Y:S02]  /*14a0*/  SHF.R.U32.HI R3, RZ, 0x1f, R2 ;  /* 0x0000001fff037819 */ /* 0x000fe40000011602 */
[----:B------:R-:W-:Y:S02]  /*14b0*/  CS2R R82, SRZ ;  /* 0x0000000000527805 */ /* 0x000fe4000001ff00 */
[----:B------:R-:W-:-:S02]  /*14c0*/  CS2R R80, SRZ ;  /* 0x0000000000507805 */ /* 0x000fc4000001ff00 */
[----:B------:R-:W-:Y:S02]  /*14d0*/  CS2R R78, SRZ ;  /* 0x00000000004e7805 */ /* 0x000fe4000001ff00 */
[----:B------:R-:W-:Y:S02]  /*14e0*/  LEA.HI.SX32 R3, R2, R3, 0x1c ;  /* 0x0000000302037211 */ /* 0x000fe400078fe2ff */
[----:B------:R-:W-:Y:S02]  /*14f0*/  CS2R R76, SRZ ;  /* 0x00000000004c7805 */ /* 0x000fe4000001ff00 */
[----:B------:R-:W-:Y:S02]  /*1500*/  CS2R R74, SRZ ;  /* 0x00000000004a7805 */ /* 0x000fe4000001ff00 */
[----:B------:R-:W-:Y:S02]  /*1510*/  CS2R R28, SRZ ;  /* 0x00000000001c7805 */ /* 0x000fe4000001ff00 */
[----:B------:R-:W-:-:S02]  /*1520*/  VIMNMX R19, RZ, R3, !PT ;  /* 0x00000003ff137248 */ /* 0x000fc40007fe0100 */
[----:B------:R-:W-:Y:S02]  /*1530*/  CS2R R70, SRZ ;  /* 0x0000000000467805 */ /* 0x000fe4000001ff00 */
[----:B------:R-:W-:Y:S02]  /*1540*/  CS2R R68, SRZ ;  /* 0x0000000000447805 */ /* 0x000fe4000001ff00 */
[----:B------:R-:W-:Y:S02]  /*1550*/  CS2R R66, SRZ ;  /* 0x0000000000427805 */ /* 0x000fe4000001ff00 */
[----:B------:R-:W-:Y:S02]  /*1560*/  ISETP.GT.AND P1, PT, R72, R19, PT ;  /* 0x000000134800720c */ /* 0x000fe40003f24270 */
        /* <DEDUP_REMOVED lines=20> */
[----:B------:R-:W-:Y:S01]  /*16b0*/  CS2R R8, SRZ ;  /* 0x0000000000087805 */ /* 0x000fe2000001ff00 */
[----:B------:R-:W-:-:S02]  /*16c0*/  IMAD.MOV.U32 R25, RZ, RZ, RZ ;  /* 0x000000ffff197224 */ /* 0x000fc400078e00ff */
[----:B------:R-:W-:Y:S01]  /*16d0*/  IMAD.MOV.U32 R10, RZ, RZ, RZ ;  /* 0x000000ffff0a7224 */ /* 0x000fe200078e00ff */
[----:B------:R-:W-:Y:S06]  /*16e0*/  @!P1 BRA `(.L_x_872) ;  /* 0x000000c800d89947 */ /* 0x000fec0003800000 */
[----:B------:R-:W1:Y:S01]  /*16f0*/  SHFL.IDX PT, R0, R168, RZ, 0x1f ;  /* 0x00001fffa8007589 */ /* 0x000e6200000e0000 */
[----:B------:R-:W-:-:S04]  /*1700*/  UIADD3 UR6, UR37, 0xc400, URZ ;  /* 0x0000c40025067890 */ /* 0x000fc8000fffe03f */
[----:B------:R-:W-:-:S06]  /*1710*/  ULOP3.LUT UP0, URZ, UR6, 0x1bf, URZ, 0xc0, !UPT ;  /* 0x000001bf063f7892 */ /* 0x000fcc000f80c03f */
[----:B------:R-:W-:Y:S02]  /*1720*/  PLOP3.LUT P0, PT, PT, PT, UP0, 0x80, 0x0 ;  /* 0x000000000000781c */ /* 0x000fe40003f0f008 */
[----:B-1----:R-:W-:-:S13]  /*1730*/  R2UR UR4, R0 ;  /* 0x00000000000472ca */ /* 0x002fda00000e0000 */
[----:B------:R-:W-:-:S04]  /*1740*/  ULEA.HI UR5, UR4, UR4, URZ, 0x1 ;  /* 0x0000000404057291 */ /* 0x000fc8000f8f083f */
        /* <DEDUP_REMOVED lines=13> */
[----:B------:R-:W-:Y:S02]  /*1820*/  IMAD.U32 R10, RZ, RZ, UR6 ;  /* 0x00000006ff0a7e24 */ /* 0x000fe4000f8e00ff */
[----:B------:R-:W-:Y:S02]  /*1830*/  IMAD.U32 R6, RZ, RZ, UR4 ;  /* 0x00000004ff067e24 */ /* 0x000fe4000f8e00ff */
[----:B------:R-:W-:-:S02]  /*1840*/  IMAD.U32 R7, RZ, RZ, UR5 ;  /* 0x00000005ff077e24 */ /* 0x000fc4000f8e00ff */
[----:B------:R-:W-:Y:S02]  /*1850*/  IMAD.U32 R11, RZ, RZ, UR7 ;  /* 0x00000007ff0b7e24 */ /* 0x000fe4000f8e00ff */
[----:B------:R-:W-:Y:S02]  /*1860*/  IMAD.MOV.U32 R8, RZ, RZ, 0x70 ;  /* 0x00000070ff087424 */ /* 0x000fe400078e00ff */
[----:B------:R-:W-:Y:S02]  /*1870*/  IMAD.MOV.U32 R12, RZ, RZ, 0x1 ;  /* 0x00000001ff0c7424 */ /* 0x000fe400078e00ff */
[----:B-1----:R-:W-:-:S07]  /*1880*/  IMAD.MOV.U32 R13, RZ, RZ, RZ ;  /* 0x000000ffff0d7224 */ /* 0x002fce00078e00ff */
[----:B------:R-:W-:-:S07]  /*1890*/  LEPC R20, `(.L_x_873) ;  /* 0x000000001014794e */ /* 0x000fce0000000000 */
[----:B--2---:R-:W-:Y:S05]  /*18a0*/  CALL.ABS.NOINC R2 ;  /* 0x0000000002007343 */ /* 0x004fea0003c00000 */
.L_x_873:
[----:B------:R-:W-:Y:S02]  /*18b0*/  LEA.HI R0, R164, R164, RZ, 0x1 ;  /* 0x000000a4a4007211 */ /* 0x000fe400078f08ff */
[----:B------:R-:W-:Y:S02]  /*18c0*/  R2UR UR4, R170 ;  /* 0x00000000aa0472ca */ /* 0x000fe400000e0000 */
[----:B------:R-:W-:-:S05]  /*18d0*/  LOP3.LUT R3, R0, 0xfffffffe, RZ, 0xc0, !PT ;  /* 0xfffffffe00037812 */ /* 0x000fca00078ec0ff */
[----:B------:R-:W-:-:S05]  /*18e0*/  IMAD.IADD R0, R164, 0x1, -R3 ;  /* 0x00000001a4007824 */ /* 0x000fca00078e0a03 */
[----:B------:R-:W-:Y:S01]  /*18f0*/  SHF.L.U32 R0, R0, 0x1f, RZ ;  /* 0x0000001f00007819 */ /* 0x000fe200000006ff */
[----:B------:R-:W-:-:S03]  /*1900*/  IMAD.U32 R2, RZ, RZ, UR4 ;  /* 0x00000004ff027e24 */ /* 0x000fc6000f8e00ff */
[----:B------:R-:W1:Y:S02]  /*1910*/  SYNCS.PHASECHK.TRANS64.TRYWAIT P1, [UR37+0x2a800], R0 ;  /* 0x02a80000ff0075a7 */ /* 0x000e640008020165 */
[----:B------:R-:W-:Y:S01]  /*1920*/  ISETP.NE.AND P0, PT, R2, 0x3, PT ;  /* 0x000000030200780c */ /* 0x000fe20003f05270 */
[----:B-1----:R-:W-:-:S12]  /*1930*/  @!P1 BRA `(.L_x_874) ;  /* 0x0000010c00dc9947 */ /* 0x002fd80003800000 */
.L_x_1021:
[----:B------:R-:W-:Y:S05]  /*1940*/  @!P0 BRA `(.L_x_875) ;  /* 0x0000000000048947 */ /* 0x000fea0003800000 */
[----:B------:R-:W-:Y:S01]  /*1950*/  BPT.TRAP 0x1 ;  /* 0x000000040000795c */ /* 0x000fe20000300000 */
.L_x_875:
[----:B-1----:R-:W-:Y:S02]  /*1960*/  IMAD.U32 R3, RZ, RZ, UR36 ;  /* 0x00000024ff037e24 */ /* 0x002fe4000f8e00ff */
[----:B------:R-:W-:-:S03]  /*1970*/  IMAD.U32 R0, RZ, RZ, UR39 ;  /* 0x00000027ff007e24 */ /* 0x000fc6000f8e00ff */
[----:B------:R-:W-:Y:S02]  /*1980*/  LEA R3, R3, UR37, 0x3 ;  /* 0x0000002503037c11 */ /* 0x000fe4000f8e18ff */
[----:B------:R-:W-:-:S04]  /*1990*/  SHF.L.U32 R0, R0, 0x1f, RZ ;  /* 0x0000001f00007819 */ /* 0x000fc800000006ff */
[----:B------:R1:W2:Y:S01]  /*19a0*/  SYNCS.PHASECHK.TRANS64.TRYWAIT P1, [R3+URZ+0x2a830], R0 ;  /* 0x02a83000030075a7 */ /* 0x0002a2000802017f */
[----:B------:R-:W-:Y:S05]  /*19b0*/  @!P0 BRA `(.L_x_876) ;  /* 0x0000000000048947 */ /* 0x000fea0003800000 */
[----:B------:R-:W-:Y:S01]  /*19c0*/  BPT.TRAP 0x1 ;  /* 0x000000040000795c */ /* 0x000fe20000300000 */
.L_x_876:
[----:B------:R-:W3:Y:S01]  /*19d0*/  S2R R2, SR_TID.X ;  /* 0x0000000000027919 */ /* 0x000ee20000002100 */
[----:B------:R-:W-:Y:S02]  /*19e0*/  LOP3.LUT R18, R18, 0xffefffff, RZ, 0xc0, !PT ;  /* 0xffefffff12127812 */ /* 0x000fe400078ec0ff */
[----:B---3--:R-:W-:-:S13]  /*19f0*/  LOP3.LUT P2, RZ, R2, 0x7f, RZ, 0xc0, !PT ;  /* 0x0000007f02ff7812 */ /* 0x008fda000784c0ff */
[----:B------:R-:W-:Y:S01]  /*1a00*/  @P2 LOP3.LUT R18, R18, 0x100000, RZ, 0xfc, !PT ;  /* 0x0010000012122812 */ /* 0x000fe200078efcff */
[----:B--2---:R-:W-:Y:S06]  /*1a10*/  @P1 BRA `(.L_x_877) ;  /* 0x0000000000081947 */ /* 0x004fec0003800000 */
[----:B------:R-:W2:Y:S02]  /*1a20*/  SYNCS.PHASECHK.TRANS64.TRYWAIT P1, [R3+URZ+0x2a830], R0 ;  /* 0x02a83000030075a7 */ /* 0x000ea4000802017f */
[----:B--2---:R-:W-:Y:S05]  /*1a30*/  @!P1 BRA `(.L_x_878) ;  /* 0x0000010c00b49947 */ /* 0x004fea0003800000 */
.L_x_877:
        /* <DEDUP_REMOVED lines=10> */
[----:B------:R-:W3:Y:S01]  /*1ae0*/  S2R R82, SR_TID.X ;  /* 0x0000000000527919 */ /* 0x000ee20000002100 */
[----:B------:R-:W-:Y:S01]  /*1af0*/  UMOV UR17, 0x40000040 ;  /* 0x4000004000117882 */ /* 0x000fe20000000000 */
[----:B------:R-:W-:Y:S01]  /*1b00*/  UMOV UR19, 0x40000040 ;  /* 0x4000004000137882 */ /* 0x000fe20000000000 */
[----:B------:R-:W-:Y:S01]  /*1b10*/  ULOP3.LUT UR38, UR4, 0x10000, URZ, 0xfc, !UPT ;  /* 0x0001000004267892 */ /* 0x000fe2000f8efc3f */
[----:B-12---:R-:W1:Y:S01]  /*1b20*/  LDC R0, c[0x0][0x288] ;  /* 0x0000a200ff007b82 */ /* 0x006e620000000800 */
[----:B------:R-:W-:Y:S01]  /*1b30*/  ULOP3.LUT UR4, UR40, 0x10000, URZ, 0xfc, !UPT ;  /* 0x0001000028047892 */ /* 0x000fe2000f8efc3f */
[----:B------:R-:W-:Y:S01]  /*1b40*/  LOP3.LUT R18, R18, 0xfff7ffff, RZ, 0xc0, !PT ;  /* 0xfff7ffff12127812 */ /* 0x000fe200078ec0ff */
[----:B------:R-:W-:-:S02]  /*1b50*/  UIMAD UR5, UR36, 0x900, UR38 ;  /* 0x00000900240578a4 */ /* 0x000fc4000f8e0226 */
[----:B------:R-:W-:Y:S02]  /*1b60*/  UIADD3 UR6, UR4, 0x2, URZ ;  /* 0x0000000204067890 */ /* 0x000fe4000fffe03f */
[----:B------:R-:W-:Y:S01]  /*1b70*/  UIADD3 UR7, UR5, 0x2, URZ ;  /* 0x0000000205077890 */ /* 0x000fe2000fffe03f */
[----:B------:R-:W-:Y:S02]  /*1b80*/  UMOV UR8, UR4 ;  /* 0x0000000400087c82 */ /* 0x000fe40008000000 */
[----:B------:R-:W-:Y:S01]  /*1b90*/  UMOV UR10, UR5 ;  /* 0x00000005000a7c82 */ /* 0x000fe20008000000 */
[----:B------:R-:W-:Y:S01]  /*1ba0*/  IMAD.U32 R10, RZ, RZ, UR8 ;  /* 0x00000008ff0a7e24 */ /* 0x000fe2000f8e00ff */
[----:B------:R-:W-:Y:S01]  /*1bb0*/  HGMMA.64x96x16.F32 R24, gdesc[UR8], RZ, !UPT, gsb0 ;  /* 0x01600000081879f0 */ /* 0x000fe2000c0008ff */
[----:B------:R-:W-:Y:S01]  /*1bc0*/  UMOV UR8, UR6 ;  /* 0x0000000600087c82 */ /* 0x000fe20008000000 */
[----:B------:R-:W-:Y:S01]  /*1bd0*/  UMOV UR9, 0x40000040 ;  /* 0x4000004000097882 */ /* 0x000fe20000000000 */
[----:B------:R-:W-:Y:S01]  /*1be0*/  UMOV UR10, UR7 ;  /* 0x00000007000a7c82 */ /* 0x000fe20008000000 */
[----:B------:R-:W-:Y:S01]  /*1bf0*/  UMOV UR11, 0x40000040 ;  /* 0x40000040000b7882 */ /* 0x000fe20000000000 */
[----:B------:R-:W-:Y:S01]  /*1c00*/  UIADD3 UR6, UR4, 0x4, URZ ;  /* 0x0000000404067890 */ /* 0x000fe2000fffe03f */
[----:B------:R-:W-:Y:S01]  /*1c10*/  IMAD.U32 R8, RZ, RZ, UR8 ;  /* 0x00000008ff087e24 */ /* 0x000fe2000f8e00ff */
[----:B------:R-:W-:Y:S01]  /*1c20*/  UIADD3 UR7, UR5, 0x4, URZ ;  /* 0x0000000405077890 */ /* 0x000fe2000fffe03f */
[----:B------:R-:W-:Y:S01]  /*1c30*/  IMAD.U32 R9, RZ, RZ, UR9 ;  /* 0x00000009ff097e24 */ /* 0x000fe2000f8e00ff */
[----:B------:R-:W-:-:S02]  /*1c40*/  UIADD3 UR12, UR4, 0x400, URZ ;  /* 0x00000400040c7890 */ /* 0x000fc4000fffe03f */
[----:B------:R-:W-:Y:S02]  /*1c50*/  UIADD3 UR14, UR5, 0x300, URZ ;  /* 0x00000300050e7890 */ /* 0x000fe4000fffe03f */
[----:B------:R-:W-:Y:S02]  /*1c60*/  UIADD3 UR16, UR4, 0x402, URZ ;  /* 0x0000040204107890 */ /* 0x000fe4000fffe03f */
[----:B------:R-:W-:Y:S01]  /*1c70*/  UIADD3 UR18, UR5, 0x302, URZ ;  /* 0x0000030205127890 */ /* 0x000fe2000fffe03f */
[----:B---3--:R-:W-:Y:S01]  /*1c80*/  LOP3.LUT P1, RZ, R82, 0x7f, RZ, 0xc0, !PT ;  /* 0x0000007f52ff7812 */ /* 0x008fe2000782c0ff */
        /* <DEDUP_REMOVED lines=9> */
[----:B------:R-:W-:Y:S01]  /*1d20*/  @!P1 VIADD R3, R3, 0x2a840 ;  /* 0x0002a84003039836 */ /* 0x000fe20000000000 */
[----:B------:R-:W-:Y:S01]  /*1d30*/  UIADD3 UR30, UR5, 0x600, URZ ;  /* 0x00000600051e7890 */ /* 0x000fe2000fffe03f */
[----:B------:R-:W-:Y:S01]  /*1d40*/  UMOV UR29, 0x40000040 ;  /* 0x40000040001d7882 */ /* 0x000fe20000000000 */
[----:B------:R-:W-:Y:S01]  /*1d50*/  UMOV UR31, 0x40000040 ;  /* 0x40000040001f7882 */ /* 0x000fe20000000000 */
[----:B------:R-:W-:Y:S01]  /*1d60*/  UIADD3 UR32, UR4, 0x802, URZ ;  /* 0x0000080204207890 */ /* 0x000fe2000fffe03f */
[----:B------:R-:W-:Y:S01]  /*1d70*/  @!P1 PRMT R3, RZ, 0x654, R3 ;  /* 0x00000654ff039816 */ /* 0x000fe20000000003 */
        /* <DEDUP_REMOVED lines=11> */
[----:B------:R-:W-:Y:S02]  /*1e30*/  ULDC.64 UR40, c[0x0][0x9d8] ;  /* 0x0002760000287ab9 */ /* 0x000fe40000000a00 */
[----:B------:R-:W-:Y:S01]  /*1e40*/  ULOP3.LUT UR41, URZ, UR41, URZ, 0x33, !UPT ;  /* 0x000000293f297292 */ /* 0x000fe2000f8e333f */
[----:B------:R-:W-:-:S02]  /*1e50*/  WARPGROUP.DEPBAR.LE gsb0, 0x0 ;  /* 0x00008000000079c5 */ /* 0x000fc40000010000 */
[----:B------:R-:W-:-:S06]  /*1e60*/  WARPGROUP.ARRIVE ;  /* 0x00000000000079c5 */ /* 0x000fcc0000000000 */
[----:B------:R-:W-:Y:S01]  /*1e70*/  HGMMA.64x96x16.F32 R24, gdesc[UR8], R24, gsb0 ;  /* 0x01600000081879f0 */ /* 0x000fe20008000818 */
[----:B------:R-:W-:Y:S01]  /*1e80*/  UMOV UR8, UR6 ;  /* 0x0000000600087c82 */ /* 0x000fe20008000000 */
[----:B------:R-:W-:Y:S01]  /*1e90*/  UMOV UR9, 0x40000040 ;  /* 0x4000004000097882 */ /* 0x000fe20000000000 */
[----:B------:R-:W-:Y:S01]  /*1ea0*/  UMOV UR10, UR7 ;  /* 0x00000007000a7c82 */ /* 0x000fe20008000000 */
[----:B------:R-:W-:Y:S01]  /*1eb0*/  UMOV UR11, 0x40000040 ;  /* 0x40000040000b7882 */ /* 0x000fe20000000000 */
[----:B------:R-:W-:Y:S02]  /*1ec0*/  IMAD.U32 R6, RZ, RZ, UR8 ;  /* 0x00000008ff067e24 */ /* 0x000fe4000f8e00ff */
[----:B------:R-:W-:Y:S01]  /*1ed0*/  IMAD.U32 R7, RZ, RZ, UR9 ;  /* 0x00000009ff077e24 */ /* 0x000fe2000f8e00ff */
[----:B------:R-:W-:Y:S02]  /*1ee0*/  WARPGROUP.DEPBAR.LE gsb0, 0x0 ;  /* 0x00008000000079c5 */ /* 0x000fe40000010000 */
[----:B------:R-:W-:-:S06]  /*1ef0*/  WARPGROUP.ARRIVE ;  /* 0x00000000000079c5 */ /* 0x000fcc0000000000 */
[----:B------:R-:W-:Y:S01]  /*1f00*/  HGMMA.64x96x16.F32 R24, gdesc[UR8], R24, gsb0 ;  /* 0x01600000081879f0 */ /* 0x000fe20008000818 */
[----:B------:R-:W-:Y:S02]  /*1f10*/  UIADD3 UR8, UR4, 0x6, URZ ;  /* 0x0000000604087890 */ /* 0x000fe4000fffe03f */
[----:B------:R-:W-:Y:S01]  /*1f20*/  UIADD3 UR10, UR5, 0x6, URZ ;  /* 0x00000006050a7890 */ /* 0x000fe2000fffe03f */
[----:B------:R-:W-:Y:S01]  /*1f30*/  UMOV UR9, 0x40000040 ;  /* 0x4000004000097882 */ /* 0x000fe20000000000 */
[----:B------:R-:W-:Y:S01]  /*1f40*/  UMOV UR11, 0x40000040 ;  /* 0x40000040000b7882 */ /* 0x000fe20000000000 */
[----:B------:R-:W-:Y:S02]  /*1f50*/  WARPGROUP.DEPBAR.LE gsb0, 0x0 ;  /* 0x00008000000079c5 */ /* 0x000fe40000010000 */
[----:B------:R-:W-:-:S06]  /*1f60*/  WARPGROUP.ARRIVE ;  /* 0x00000000000079c5 */ /* 0x000fcc0000000000 */
[----:B------:R-:W-:Y:S03]  /*1f70*/  HGMMA.64x96x16.F32 R24, gdesc[UR8], R24, gsb0 ;  /* 0x01600000081879f0 */ /* 0x000fe60008000818 */
        /* <DEDUP_REMOVED lines=25> */
[----:B------:R-:W-:Y:S01]  /*2110*/  FMUL.FTZ R25, R25, UR40 ;  /* 0x0000002819197c20 */ /* 0x000fe20008410000 */
[----:B------:R-:W-:Y:S01]  /*2120*/  FMUL.FTZ R46, R46, UR40 ;  /* 0x000000282e2e7c20 */ /* 0x000fe20008410000 */
[----:B------:R-:W-:Y:S01]  /*2130*/  FMUL.FTZ R4, R24, UR40 ;  /* 0x0000002818047c20 */ /* 0x000fe20008410000 */
[----:B------:R-:W-:Y:S01]  /*2140*/  FMUL.FTZ R53, R53, UR40 ;  /* 0x0000002835357c20 */ /* 0x000fe20008410000 */
[----:B------:R2:W3:Y:S01]  /*2150*/  MUFU.TANH R74, R25 ;  /* 0x00000019004a7308 */ /* 0x0004e20000002400 */
[----:B------:R-:W-:Y:S01]  /*2160*/  FMUL.FTZ R62, R62, UR40 ;  /* 0x000000283e3e7c20 */ /* 0x000fe20008410000 */
[----:B------:R-:W-:Y:S01]  /*2170*/  FMUL.FTZ R2, R27, UR40 ;  /* 0x000000281b027c20 */ /* 0x000fe20008410000 */
[----:B------:R-:W-:-:S02]  /*2180*/  IMAD R27, R72, -0x60, R73 ;  /* 0xffffffa0481b7824 */ /* 0x000fc400078e0249 */
[----:B------:R-:W-:Y:S01]  /*2190*/  FMUL.FTZ R29, R29, UR40 ;  /* 0x000000281d1d7c20 */ /* 0x000fe20008410000 */
[----:B------:R1:W-:Y:S01]  /*21a0*/  @!P1 SYNCS.ARRIVE.TRANS64.RED.A1T0 RZ, [R3+URZ], RZ ;  /* 0x000000ff03ff99a7 */ /* 0x0003e2000810043f */
[----:B------:R-:W-:Y:S01]  /*21b0*/  FMUL.FTZ R5, R26, UR40 ;  /* 0x000000281a057c20 */ /* 0x000fe20008410000 */
[----:B------:R-:W-:Y:S01]  /*21c0*/  FMUL.FTZ R12, R30, UR40 ;  /* 0x000000281e0c7c20 */ /* 0x000fe20008410000 */
[----:B------:R-:W4:Y:S01]  /*21d0*/  MUFU.TANH R78, R46 ;  /* 0x0000002e004e7308 */ /* 0x000f220000002400 */
[----:B------:R-:W-:Y:S01]  /*21e0*/  FMUL.FTZ R14, R31, UR40 ;  /* 0x000000281f0e7c20 */ /* 0x000fe20008410000 */
[----:B------:R-:W-:Y:S01]  /*21f0*/  FMUL.FTZ R32, R32, UR40 ;  /* 0x0000002820207c20 */ /* 0x000fe20008410000 */
[----:B------:R-:W-:Y:S01]  /*2200*/  FMUL.FTZ R33, R33, UR40 ;  /* 0x0000002821217c20 */ /* 0x000fe20008410000 */
[----:B------:R-:W-:Y:S01]  /*2210*/  FMUL.FTZ R20, R34, UR40 ;  /* 0x0000002822147c20 */ /* 0x000fe20008410000 */
[----:B--2---:R-:W2:Y:S01]  /*2220*/  LDC.64 R24, c[0x0][0x9e0] ;  /* 0x00027800ff187b82 */ /* 0x004ea20000000a00 */
[----:B-1----:R-:W-:Y:S01]  /*2230*/  IADD3 R3, -R0, 0x61, R27 ;  /* 0x0000006100037810 */ /* 0x002fe20007ffe11b */
        /* <DEDUP_REMOVED lines=9> */
[----:B------:R5:W1:Y:S01]  /*22d0*/  MUFU.TANH R53, R62 ;  /* 0x0000003e00357308 */ /* 0x000a620000002400 */
        /* <DEDUP_REMOVED lines=8> */
[----:B-----5:R-:W5:Y:S01]  /*2360*/  LDC R62, c[0x0][0x2e0] ;  /* 0x0000b800ff3e7b82 */ /* 0x020f620000000800 */
[----:B------:R-:W-:Y:S01]  /*2370*/  FMUL.FTZ R55, R55, UR40 ;  /* 0x0000002837377c20 */ /* 0x000fe20008410000 */
        /* <DEDUP_REMOVED lines=11> */
[----:B---3--:R-:W-:-:S02]  /*2430*/  IMAD.MOV.U32 R29, RZ, RZ, -0x60 ;  /* 0xffffffa0ff1d7424 */ /* 0x008fc400078e00ff */
[----:B------:R-:W-:Y:S01]  /*2440*/  FMUL.FTZ R28, R28, UR40 ;  /* 0x000000281c1c7c20 */ /* 0x000fe20008410000 */
[----:B------:R-:W-:Y:S01]  /*2450*/  FMUL.FTZ R64, R64, UR40 ;  /* 0x0000002840407c20 */ /* 0x000fe20008410000 */
[----:B--2---:R-:W-:Y:S01]  /*2460*/  ISETP.GE.AND P1, PT, R25, 0x1, PT ;  /* 0x000000011900780c */ /* 0x004fe20003f26270 */
[----:B------:R2:W3:Y:S01]  /*2470*/  MUFU.TANH R79, R50 ;  /* 0x00000032004f7308 */ /* 0x0004e20000002400 */
[----:B------:R-:W-:Y:S01]  /*2480*/  FMUL.FTZ R42, R42, UR40 ;  /* 0x000000282a2a7c20 */ /* 0x000fe20008410000 */
[----:B------:R-:W-:Y:S01]  /*2490*/  FMUL.FTZ R54, R54, UR40 ;  /* 0x0000002836367c20 */ /* 0x000fe20008410000 */
[----:B------:R-:W-:Y:S01]  /*24a0*/  FMUL.FTZ R57, R57, UR40 ;  /* 0x0000002839397c20 */ /* 0x000fe20008410000 */
[----:B------:R-:W-:Y:S01]  /*24b0*/  FMUL.FTZ R58, R58, UR40 ;  /* 0x000000283a3a7c20 */ /* 0x000fe20008410000 */
[----:B------:R-:W-:Y:S02]  /*24c0*/  IMAD R31, R16, -0x2, R3 ;  /* 0xfffffffe101f7824 */ /* 0x000fe400078e0203 */
[----:B------:R-:W-:Y:S01]  /*24d0*/  FMUL.FTZ R38, R38, UR40 ;  /* 0x0000002826267c20 */ /* 0x000fe20008410000 */
[----:B------:R-:W-:Y:S01]  /*24e0*/  FMUL.FTZ R60, R60, UR40 ;  /* 0x000000283c3c7c20 */ /* 0x000fe20008410000 */
[----:B------:R-:W1:Y:S01]  /*24f0*/  MUFU.TANH R4, R4 ;  /* 0x0000000400047308 */ /* 0x000e620000002400 */
[----:B--2---:R-:W-:-:S02]  /*2500*/  IMAD R50, R72, R29, 0x60 ;  /* 0x0000006048327424 */ /* 0x004fc400078e021d */
[----:B------:R-:W-:Y:S01]  /*2510*/  VIADD R3, R167, UR42 ;  /* 0x0000002aa7037c36 */ /* 0x000fe20008000000 */
[----:B------:R-:W-:Y:S01]  /*2520*/  @P1 LOP3.LUT R18, R18, 0x80000, RZ, 0xfc, !PT ;  /* 0x0008000012121812 */ /* 0x000fe200078efcff */
[----:B-----5:R-:W-:-:S03]  /*2530*/  IMAD R29, R17, R62, R50 ;  /* 0x0000003e111d7224 */ /* 0x020fc600078e0232 */
[----:B------:R-:W2:Y:S08]  /*2540*/  MUFU.TANH R5, R5 ;  /* 0x0000000500057308 */ /* 0x000eb00000002400 */
[----:B------:R-:W1:Y:S08]  /*2550*/  MUFU.TANH R2, R2 ;  /* 0x0000000200027308 */ /* 0x000e700000002400 */
        /* <DEDUP_REMOVED lines=34> */
[----:B------:R5:W1:Y:S08]  /*2780*/  MUFU.TANH R80, R54 ;  /* 0x0000003600507308 */ /* 0x000a700000002400 */
[----:B------:R4:W1:Y:S01]  /*2790*/  MUFU.TANH R42, R57 ;  /* 0x00000039002a7308 */ /* 0x0008620000002400 */
[----:B-----5:R-:W-:-:S07]  /*27a0*/  IMAD R54, R16, -0x2, R29 ;  /* 0xfffffffe10367824 */ /* 0x020fce00078e021d */
[----:B------:R5:W1:Y:S01]  /*27b0*/  MUFU.TANH R81, R58 ;  /* 0x0000003a00517308 */ /* 0x000a620000002400 */
[----:B----4-:R-:W-:-:S05]  /*27c0*/  IMAD.IADD R57, R31, 0x1, R24 ;  /* 0x000000011f397824 */ /* 0x010fca00078e0218 */
[----:B------:R-:W-:Y:S02]  /*27d0*/  VIADDMNMX R30, R3, R57, R54, PT ;  /* 0x00000039031e7246 */ /* 0x000fe40003800136 */
[----:B------:R-:W4:Y:S01]  /*27e0*/  MUFU.TANH R35, R38 ;  /* 0x0000002600237308 */ /* 0x000f220000002400 */
[----:B-----5:R-:W-:-:S04]  /*27f0*/  VIADD R58, R31, UR41 ;  /* 0x000000291f3a7c36 */ /* 0x020fc80008000000 */
[----:B------:R-:W-:-:S03]  /*2800*/  IMAD.IADD R29, R58, 0x1, R3 ;  /* 0x000000013a1d7824 */ /* 0x000fc600078e0203 */
[----:B------:R5:W1:Y:S02]  /*2810*/  MUFU.TANH R38, R60 ;  /* 0x0000003c00267308 */ /* 0x000a640000002400 */
[----:B-----5:R-:W-:Y:S01]  /*2820*/  IMAD R60, R16, -0x2, R50 ;  /* 0xfffffffe103c7824 */ /* 0x020fe200078e0232 */
[----:B--234-:R-:W-:Y:S06]  /*2830*/  @!P1 BRA `(.L_x_879) ;  /* 0x0000000000509947 */ /* 0x01cfec0003800000 */
[----:B------:R-:W-:Y:S01]  /*2840*/  IMAD R31, R17, R62, R3 ;  /* 0x0000003e111f7224 */ /* 0x000fe200078e0203 */
[----:B------:R-:W-:Y:S03]  /*2850*/  BSSY B0, `(.L_x_880) ;  /* 0x000000f000007945 */ /* 0x000fe60003800000 */
[----:B------:R-:W-:-:S05]  /*2860*/  IMAD.IADD R31, R31, 0x1, -R0 ;  /* 0x000000011f1f7824 */ /* 0x000fca00078e0a00 */
[----:B------:R-:W-:-:S13]  /*2870*/  ISETP.GT.AND P1, PT, R31, -0x1, PT ;  /* 0xffffffff1f00780c */ /* 0x000fda0003f24270 */
[----:B------:R-:W-:Y:S05]  /*2880*/  @P1 BRA `(.L_x_881) ;  /* 0x00000000001c1947 */ /* 0x000fea0003800000 */
[----:B------:R-:W-:Y:S02]  /*2890*/  ISETP.NE.AND P1, PT, R25, 0x1, PT ;  /* 0x000000011900780c */ /* 0x000fe40003f25270 */
[----:B------:R-:W-:-:S11]  /*28a0*/  LOP3.LUT R31, RZ, R31, RZ, 0x33, !PT ;  /* 0x0000001fff1f7212 */ /* 0x000fd600078e33ff */
[----:B------:R-:W2:Y:S02]  /*28b0*/  @P1 LDC.64 R66, c[0x0][0x9e8] ;  /* 0x00027a00ff421b82 */ /* 0x000ea40000000a00 */
[----:B--2---:R-:W-:-:S05]  /*28c0*/  @P1 IMAD.HI.U32 R28, R31, R66, RZ ;  /* 0x000000421f1c1227 */ /* 0x004fca00078e00ff */
[----:B------:R-:W-:-:S04]  /*28d0*/  @P1 SHF.R.U32.HI R31, RZ, R67, R28 ;  /* 0x00000043ff1f1219 */ /* 0x000fc8000001161c */
[----:B------:R-:W-:Y:S01]  /*28e0*/  LOP3.LUT R31, RZ, R31, RZ, 0x33, !PT ;  /* 0x0000001fff1f7212 */ /* 0x000fe200078e33ff */
[----:B------:R-:W-:Y:S06]  /*28f0*/  BRA `(.L_x_882) ;  /* 0x0000000000107947 */ /* 0x000fec0003800000 */
.L_x_881:
[----:B------:R-:W-:-:S13]  /*2900*/  ISETP.NE.AND P1, PT, R25, 0x1, PT ;  /* 0x000000011900780c */ /* 0x000fda0003f25270 */
[----:B------:R-:W2:Y:S02]  /*2910*/  @P1 LDC.64 R66, c[0x0][0x9e8] ;  /* 0x00027a00ff421b82 */ /* 0x000ea40000000a00 */
[----:B--2---:R-:W-:-:S05]  /*2920*/  @P1 IMAD.HI.U32 R28, R31, R66, RZ ;  /* 0x000000421f1c1227 */ /* 0x004fca00078e00ff */
[----:B------:R-:W-:-:S07]  /*2930*/  @P1 SHF.R.U32.HI R31, RZ, R67, R28 ;  /* 0x00000043ff1f1219 */ /* 0x000fce000001161c */
.L_x_882:
[----:B------:R-:W-:Y:S05]  /*2940*/  BSYNC B0 ;  /* 0x0000000000007941 */ /* 0x000fea0003800000 */
.L_x_880:
[----:B------:R-:W-:-:S05]  /*2950*/  IMAD R28, R31, R25, R60 ;  /* 0x000000191f1c7224 */ /* 0x000fca00078e023c */
[----:B------:R-:W-:Y:S02]  /*2960*/  VIMNMX R29, R29, R28, !PT ;  /* 0x0000001c1d1d7248 */ /* 0x000fe40007fe0100 */
[----:B------:R-:W-:-:S07]  /*2970*/  VIADDMNMX R30, R28, R25, R30, PT ;  /* 0x000000191c1e7246 */ /* 0x000fce000380011e */
.L_x_879:
[C---:B------:R-:W-:Y:S02]  /*2980*/  ISETP.GE.AND P6, PT, R50.reuse, 0x9, PT ;  /* 0x000000093200780c */ /* 0x040fe40003fc6270 */
[----:B------:R-:W-:Y:S02]  /*2990*/  ISETP.GE.AND P1, PT, R50, 0x2, PT ;  /* 0x000000023200780c */ /* 0x000fe40003f26270 */
[C---:B------:R-:W-:Y:S02]  /*29a0*/  ISETP.GT.AND P2, PT, R29.reuse, 0x8, !P6 ;  /* 0x000000081d00780c */ /* 0x040fe40007744270 */
[----:B------:R-:W-:Y:S02]  /*29b0*/  ISETP.GT.AND P3, PT, R29, 0x1, !P1 ;  /* 0x000000011d00780c */ /* 0x000fe40004f64270 */
[----:B------:R-:W-:Y:S02]  /*29c0*/  ISETP.LT.OR P2, PT, R30, 0x9, P2 ;  /* 0x000000091e00780c */ /* 0x000fe40001741670 */
[----:B------:R-:W-:-:S02]  /*29d0*/  ISETP.GE.AND P4, PT, R50, 0xa, PT ;  /* 0x0000000a3200780c */ /* 0x000fc40003f86270 */
[----:B-1----:R-:W-:Y:S02]  /*29e0*/  FSEL R86, R75, -INF , !P2 ;  /* 0xff8000004b567808 */ /* 0x002fe40005000000 */
[----:B------:R-:W-:Y:S02]  /*29f0*/  ISETP.LT.OR P3, PT, R30, 0x2, P3 ;  /* 0x000000021e00780c */ /* 0x000fe40001f61670 */
[----:B------:R-:W-:Y:S02]  /*2a00*/  ISETP.GT.AND P2, PT, R29, 0x9, !P4 ;  /* 0x000000091d00780c */ /* 0x000fe40006744270 */
[----:B------:R-:W-:Y:S02]  /*2a10*/  FSEL R84, R74, -INF , !P3 ;  /* 0xff8000004a547808 */ /* 0x000fe40005800000 */
[----:B------:R-:W-:Y:S02]  /*2a20*/  ISETP.LT.OR P2, PT, R30, 0xa, P2 ;  /* 0x0000000a1e00780c */ /* 0x000fe40001741670 */
[----:B------:R-:W-:-:S02]  /*2a30*/  ISETP.GE.AND P3, PT, R50, 0x11, PT ;  /* 0x000000113200780c */ /* 0x000fc40003f66270 */
[----:B------:R-:W-:Y:S02]  /*2a40*/  FSEL R88, R76, -INF , !P2 ;  /* 0xff8000004c587808 */ /* 0x000fe40005000000 */
[----:B------:R-:W-:Y:S02]  /*2a50*/  ISETP.GT.AND P2, PT, R29, 0x10, !P3 ;  /* 0x000000101d00780c */ /* 0x000fe40005f44270 */
[----:B------:R-:W-:Y:S02]  /*2a60*/  P2R R66, PR, RZ, 0x8 ;  /* 0x00000008ff427803 */ /* 0x000fe40000000000 */
[----:B------:R-:W-:Y:S02]  /*2a70*/  ISETP.LT.OR P2, PT, R30, 0x11, P2 ;  /* 0x000000111e00780c */ /* 0x000fe40001741670 */
[----:B------:R-:W-:Y:S02]  /*2a80*/  ISETP.GE.AND P3, PT, R50, 0x12, PT ;  /* 0x000000123200780c */ /* 0x000fe40003f66270 */
[----:B------:R-:W-:-:S02]  /*2a90*/  FSEL R90, R32, -INF , !P2 ;  /* 0xff800000205a7808 */ /* 0x000fc40005000000 */
[----:B------:R-:W-:Y:S02]  /*2aa0*/  ISETP.GT.AND P2, PT, R29, 0x11, !P3 ;  /* 0x000000111d00780c */ /* 0x000fe40005f44270 */
[----:B------:R-:W-:Y:S02]  /*2ab0*/  P2R R67, PR, RZ, 0x8 ;  /* 0x00000008ff437803 */ /* 0x000fe40000000000 */
[----:B------:R-:W-:Y:S02]  /*2ac0*/  ISETP.LT.OR P2, PT, R30, 0x12, P2 ;  /* 0x000000121e00780c */ /* 0x000fe40001741670 */
[----:B------:R-:W-:Y:S02]  /*2ad0*/  ISETP.GE.AND P3, PT, R50, 0x19, PT ;  /* 0x000000193200780c */ /* 0x000fe40003f66270 */
[----:B------:R-:W-:Y:S02]  /*2ae0*/  FSEL R92, R33, -INF , !P2 ;  /* 0xff800000215c7808 */ /* 0x000fe40005000000 */
[----:B------:R-:W-:-:S02]  /*2af0*/  ISETP.GT.AND P2, PT, R29, 0x18, !P3 ;  /* 0x000000181d00780c */ /* 0x000fc40005f44270 */
[----:B------:R-:W-:Y:S02]  /*2b00*/  P2R R33, PR, RZ, 0x8 ;  /* 0x00000008ff217803 */ /* 0x000fe40000000000 */
[----:B------:R-:W-:Y:S02]  /*2b10*/  ISETP.LT.OR P2, PT, R30, 0x19, P2 ;  /* 0x000000191e00780c */ /* 0x000fe40001741670 */
[----:B------:R-:W-:Y:S02]  /*2b20*/  ISETP.GE.AND P3, PT, R50, 0x1a, PT ;  /* 0x0000001a3200780c */ /* 0x000fe40003f66270 */
[----:B------:R-:W-:Y:S02]  /*2b30*/  FSEL R94, R36, -INF , !P2 ;  /* 0xff800000245e7808 */ /* 0x000fe40005000000 */
[----:B------:R-:W-:Y:S02]  /*2b40*/  ISETP.GT.AND P2, PT, R29, 0x19, !P3 ;  /* 0x000000191d00780c */ /* 0x000fe40005f44270 */
[----:B------:R-:W-:-:S02]  /*2b50*/  P2R R70, PR, RZ, 0x8 ;  /* 0x00000008ff467803 */ /* 0x000fc40000000000 */
[----:B------:R-:W-:Y:S02]  /*2b60*/  ISETP.LT.OR P2, PT, R30, 0x1a, P2 ;  /* 0x0000001a1e00780c */ /* 0x000fe40001741670 */
[----:B------:R-:W-:Y:S02]  /*2b70*/  ISETP.GE.AND P3, PT, R50, 0x21, PT ;  /* 0x000000213200780c */ /* 0x000fe40003f66270 */
[----:B------:R-:W-:Y:S02]  /*2b80*/  FSEL R96, R37, -INF , !P2 ;  /* 0xff80000025607808 */ /* 0x000fe40005000000 */
[----:B------:R-:W-:Y:S02]  /*2b90*/  ISETP.GT.AND P2, PT, R29, 0x20, !P3 ;  /* 0x000000201d00780c */ /* 0x000fe40005f44270 */
[----:B------:R-:W-:Y:S02]  /*2ba0*/  P2R R37, PR, RZ, 0x8 ;  /* 0x00000008ff257803 */ /* 0x000fe40000000000 */
[----:B------:R-:W-:-:S02]  /*2bb0*/  ISETP.LT.OR P2, PT, R30, 0x21, P2 ;  /* 0x000000211e00780c */ /* 0x000fc40001741670 */
[----:B------:R-:W-:Y:S02]  /*2bc0*/  ISETP.GE.AND P3, PT, R50, 0x22, PT ;  /* 0x000000223200780c */ /* 0x000fe40003f66270 */
[----:B------:R-:W-:Y:S02]  /*2bd0*/  FSEL R98, R40, -INF , !P2 ;  /* 0xff80000028627808 */ /* 0x000fe40005000000 */
[----:B------:R-:W-:Y:S02]  /*2be0*/  ISETP.GT.AND P2, PT, R29, 0x21, !P3 ;  /* 0x000000211d00780c */ /* 0x000fe40005f44270 */
[----:B------:R-:W-:Y:S02]  /*2bf0*/  P2R R71, PR, RZ, 0x8 ;  /* 0x00000008ff477803 */ /* 0x000fe40000000000 */
        /* <DEDUP_REMOVED lines=38> */
[C---:B------:R-:W-:Y:S02]  /*2e60*/  ISETP.GT.AND P2, PT, R29.reuse, 0x41, !P3 ;  /* 0x000000411d00780c */ /* 0x040fe40005f44270 */
        /* <DEDUP_REMOVED lines=17> */
[----:B------:R-:W-:Y:S02]  /*2f80*/  P2R R64, PR, RZ, 0x10 ;  /* 0x00000010ff407803 */ /* 0x000fe40000000000 */
[----:B------:R-:W-:Y:S02]  /*2f90*/  FSEL R34, R34, -INF , !P2 ;  /* 0xff80000022227808 */ /* 0x000fe40005000000 */
[----:B------:R-:W-:-:S04]  /*2fa0*/  ISETP.GE.AND P2, PT, R50, 0x52, PT ;  /* 0x000000523200780c */ /* 0x000fc80003f46270 */
[----:B------:R-:W-:-:S04]  /*2fb0*/  ISETP.GT.AND P3, PT, R29, 0x51, !P2 ;  /* 0x000000511d00780c */ /* 0x000fc80005764270 */
[----:B------:R-:W-:-:S04]  /*2fc0*/  ISETP.LT.OR P3, PT, R30, 0x52, P3 ;  /* 0x000000521e00780c */ /* 0x000fc80001f61670 */
[----:B------:R-:W-:Y:S02]  /*2fd0*/  FSEL R32, R65, -INF , !P3 ;  /* 0xff80000041207808 */ /* 0x000fe40005800000 */
[----:B------:R-:W-:-:S04]  /*2fe0*/  ISETP.GE.AND P3, PT, R50, 0x59, PT ;  /* 0x000000593200780c */ /* 0x000fc80003f66270 */
[----:B------:R-:W-:-:S04]  /*2ff0*/  ISETP.GT.AND P4, PT, R29, 0x58, !P3 ;  /* 0x000000581d00780c */ /* 0x000fc80005f84270 */
[----:B------:R-:W-:-:S04]  /*3000*/  ISETP.LT.OR P4, PT, R30, 0x59, P4 ;  /* 0x000000591e00780c */ /* 0x000fc80002781670 */
[----:B------:R-:W-:Y:S02]  /*3010*/  FSEL R28, R68, -INF , !P4 ;  /* 0xff800000441c7808 */ /* 0x000fe40006000000 */
[----:B------:R-:W-:-:S04]  /*3020*/  ISETP.GE.AND P4, PT, R50, 0x1, PT ;  /* 0x000000013200780c */ /* 0x000fc80003f86270 */
[----:B------:R-:W-:-:S04]  /*3030*/  ISETP.GT.AND P5, PT, R29, RZ, !P4 ;  /* 0x000000ff1d00720c */ /* 0x000fc800067a4270 */
[----:B------:R-:W-:-:S04]  /*3040*/  ISETP.LT.OR P5, PT, R30, 0x1, P5 ;  /* 0x000000011e00780c */ /* 0x000fc80002fa1670 */
[----:B------:R-:W-:Y:S01]  /*3050*/  FSEL R82, R4, -INF , !P5 ;  /* 0xff80000004527808 */ /* 0x000fe20006800000 */
[----:B------:R-:W-:Y:S01]  /*3060*/  VIADD R4, R3, 0x8 ;  /* 0x0000000803047836 */ /* 0x000fe20000000000 */
[----:B------:R-:W-:-:S04]  /*3070*/  ISETP.GE.AND P5, PT, R50, 0x5a, PT ;  /* 0x0000005a3200780c */ /* 0x000fc80003fa6270 */
[----:B------:R-:W-:Y:S02]  /*3080*/  P2R R65, PR, RZ, 0x20 ;  /* 0x00000020ff417803 */ /* 0x000fe40000000000 */
[----:B------:R-:W-:Y:S01]  /*3090*/  ISETP.GT.AND P5, PT, R29, 0x59, !P5 ;  /* 0x000000591d00780c */ /* 0x000fe20006fa4270 */
[----:B------:R-:W-:Y:S01]  /*30a0*/  IMAD.IADD R29, R58, 0x1, R4 ;  /* 0x000000013a1d7824 */ /* 0x000fe200078e0204 */
[----:B------:R-:W-:Y:S02]  /*30b0*/  VIADDMNMX R50, R4, R57, R54, PT ;  /* 0x0000003904327246 */ /* 0x000fe40003800136 */
[----:B------:R-:W-:-:S04]  /*30c0*/  ISETP.LT.OR P5, PT, R30, 0x5a, P5 ;  /* 0x0000005a1e00780c */ /* 0x000fc80002fa1670 */
[----:B------:R-:W-:Y:S02]  /*30d0*/  FSEL R30, R69, -INF , !P5 ;  /* 0xff800000451e7808 */ /* 0x000fe40006800000 */
[----:B------:R-:W-:-:S13]  /*30e0*/  ISETP.GE.AND P5, PT, R25, 0x1, PT ;  /* 0x000000011900780c */ /* 0x000fda0003fa6270 */
[----:B------:R-:W-:Y:S05]  /*30f0*/  @!P5 BRA `(.L_x_883) ;  /* 0x000000000050d947 */ /* 0x000fea0003800000 */
[----:B------:R-:W-:Y:S01]  /*3100*/  IMAD R31, R17, R62, R4 ;  /* 0x0000003e111f7224 */ /* 0x000fe200078e0204 */
[----:B------:R-:W-:Y:S03]  /*3110*/  BSSY B0, `(.L_x_884) ;  /* 0x000000f000007945 */ /* 0x000fe60003800000 */
[----:B------:R-:W-:-:S05]  /*3120*/  IMAD.IADD R31, R31, 0x1, -R0 ;  /* 0x000000011f1f7824 */ /* 0x000fca00078e0a00 */
        /* <DEDUP_REMOVED lines=9> */
.L_x_885:
[----:B------:R-:W-:-:S13]  /*31c0*/  ISETP.NE.AND P5, PT, R25, 0x1, PT ;  /* 0x000000011900780c */ /* 0x000fda0003fa5270 */
[----:B------:R-:W1:Y:S02]  /*31d0*/  @P5 LDC.64 R40, c[0x0][0x9e8] ;  /* 0x00027a00ff285b82 */ /* 0x000e640000000a00 */
[----:B-1----:R-:W-:-:S05]  /*31e0*/  @P5 IMAD.HI.U32 R40, R31, R40, RZ ;  /* 0x000000281f285227 */ /* 0x002fca00078e00ff */
[----:B------:R-:W-:-:S07]  /*31f0*/  @P5 SHF.R.U32.HI R31, RZ, R41, R40 ;  /* 0x00000029ff1f5219 */ /* 0x000fce0000011628 */
.L_x_886:
[----:B------:R-:W-:Y:S05]  /*3200*/  BSYNC B0 ;  /* 0x0000000000007941 */ /* 0x000fea0003800000 */
.L_x_884:
[----:B------:R-:W-:-:S05]  /*3210*/  IMAD R40, R31, R25, R60 ;  /* 0x000000191f287224 */ /* 0x000fca00078e023c */
[----:B------:R-:W-:Y:S02]  /*3220*/  VIMNMX R29, R29, R40, !PT ;  /* 0x000000281d1d7248 */ /* 0x000fe40007fe0100 */
[----:B------:R-:W-:-:S07]  /*3230*/  VIADDMNMX R50, R40, R25, R50, PT ;  /* 0x0000001928327246 */ /* 0x000fce0003800132 */
.L_x_883:
[C---:B------:R-:W-:Y:S01]  /*3240*/  ISETP.GT.AND P1, PT, R29.reuse, 0x1, !P1 ;  /* 0x000000011d00780c */ /* 0x040fe20004f24270 */
[----:B------:R-:W-:Y:S01]  /*3250*/  ULDC UR4, c[0x0][0x988] ;  /* 0x0002620000047ab9 */ /* 0x000fe20000000800 */
[----:B------:R-:W-:Y:S02]  /*3260*/  ISETP.GT.AND P6, PT, R29, 0x8, !P6 ;  /* 0x000000081d00780c */ /* 0x000fe400077c4270 */
[C---:B------:R-:W-:Y:S02]  /*3270*/  ISETP.LT.OR P1, PT, R50.reuse, 0x2, P1 ;  /* 0x000000023200780c */ /* 0x040fe40000f21670 */
[----:B------:R-:W-:Y:S02]  /*3280*/  ISETP.LT.OR P6, PT, R50, 0x9, P6 ;  /* 0x000000093200780c */ /* 0x000fe400037c1670 */
[----:B------:R-:W-:Y:S02]  /*3290*/  FSEL R31, R2, -INF , !P1 ;  /* 0xff800000021f7808 */ /* 0x000fe40004800000 */
[----:B------:R-:W-:-:S02]  /*32a0*/  ISETP.NE.AND P1, PT, R64, RZ, PT ;  /* 0x000000ff4000720c */ /* 0x000fc40003f25270 */
[----:B------:R-:W-:Y:S02]  /*32b0*/  FSEL R54, R12, -INF , !P6 ;  /* 0xff8000000c367808 */ /* 0x000fe40007000000 */
[----:B------:R-:W-:Y:S02]  /*32c0*/  ISETP.GT.AND P1, PT, R29, 0x9, !P1 ;  /* 0x000000091d00780c */ /* 0x000fe40004f24270 */
[----:B------:R-:W-:Y:S02]  /*32d0*/  ISETP.NE.AND P6, PT, R33, RZ, PT ;  /* 0x000000ff2100720c */ /* 0x000fe40003fc5270 */
[----:B------:R-:W-:Y:S02]  /*32e0*/  ISETP.LT.OR P1, PT, R50, 0xa, P1 ;  /* 0x0000000a3200780c */ /* 0x000fe40000f21670 */
[----:B------:R-:W-:Y:S02]  /*32f0*/  ISETP.NE.AND P5, PT, R70, RZ, PT ;  /* 0x000000ff4600720c */ /* 0x000fe40003fa5270 */
[----:B------:R-:W-:-:S02]  /*3300*/  FSEL R56, R14, -INF , !P1 ;  /* 0xff8000000e387808 */ /* 0x000fc40004800000 */
[----:B------:R-:W-:Y:S02]  /*3310*/  ISETP.NE.AND P1, PT, R66, RZ, PT ;  /* 0x000000ff4200720c */ /* 0x000fe40003f25270 */
[C---:B------:R-:W-:Y:S02]  /*3320*/  ISETP.GT.AND P4, PT, R29.reuse, RZ, !P4 ;  /* 0x000000ff1d00720c */ /* 0x040fe40006784270 */
[C---:B------:R-:W-:Y:S02]  /*3330*/  ISETP.GT.AND P1, PT, R29.reuse, 0x10, !P1 ;  /* 0x000000101d00780c */ /* 0x040fe40004f24270 */
[C---:B------:R-:W-:Y:S02]  /*3340*/  ISETP.LT.OR P4, PT, R50.reuse, 0x1, P4 ;  /* 0x000000013200780c */ /* 0x040fe40002781670 */
[----:B------:R-:W-:Y:S02]  /*3350*/  ISETP.LT.OR P1, PT, R50, 0x11, P1 ;  /* 0x000000113200780c */ /* 0x000fe40000f21670 */
[----:B------:R-:W-:-:S02]  /*3360*/  ISETP.GT.AND P2, PT, R29, 0x51, !P2 ;  /* 0x000000511d00780c */ /* 0x000fc40005744270 */
[----:B------:R-:W-:Y:S02]  /*3370*/  FSEL R58, R20, -INF , !P1 ;  /* 0xff800000143a7808 */ /* 0x000fe40004800000 */
[----:B------:R-:W-:Y:S02]  /*3380*/  ISETP.NE.AND P1, PT, R67, RZ, PT ;  /* 0x000000ff4300720c */ /* 0x000fe40003f25270 */
[C---:B------:R-:W-:Y:S02]  /*3390*/  ISETP.GT.AND P3, PT, R29.reuse, 0x58, !P3 ;  /* 0x000000581d00780c */ /* 0x040fe40005f64270 */
[----:B------:R-:W-:Y:S02]  /*33a0*/  ISETP.GT.AND P1, PT, R29, 0x11, !P1 ;  /* 0x000000111d00780c */ /* 0x000fe40004f24270 */
[C---:B------:R-:W-:Y:S02]  /*33b0*/  ISETP.LT.OR P2, PT, R50.reuse, 0x52, P2 ;  /* 0x000000523200780c */ /* 0x040fe40001741670 */
[----:B------:R-:W-:-:S02]  /*33c0*/  ISETP.LT.OR P1, PT, R50, 0x12, P1 ;  /* 0x000000123200780c */ /* 0x000fc40000f21670 */
[----:B------:R-:W-:Y:S02]  /*33d0*/  ISETP.LT.OR P3, PT, R50, 0x59, P3 ;  /* 0x000000593200780c */ /* 0x000fe40001f61670 */
[----:B------:R-:W-:Y:S01]  /*33e0*/  FSEL R60, R21, -INF , !P1 ;  /* 0xff800000153c7808 */ /* 0x000fe20004800000 */
[----:B------:R-:W-:Y:S01]  /*33f0*/  IMAD.U32 R21, RZ, RZ, UR4 ;  /* 0x00000004ff157e24 */ /* 0x000fe2000f8e00ff */
[----:B------:R-:W-:Y:S02]  /*3400*/  ISETP.GT.AND P1, PT, R29, 0x18, !P6 ;  /* 0x000000181d00780c */ /* 0x000fe40007724270 */
[----:B------:R-:W-:Y:S02]  /*3410*/  ISETP.NE.AND P6, PT, R76, RZ, PT ;  /* 0x000000ff4c00720c */ /* 0x000fe40003fc5270 */
[----:B------:R-:W-:Y:S02]  /*3420*/  ISETP.LT.OR P1, PT, R50, 0x19, P1 ;  /* 0x000000193200780c */ /* 0x000fe40000f21670 */
[----:B------:R-:W-:-:S02]  /*3430*/  FSEL R26, R26, -INF , !P3 ;  /* 0xff8000001a1a7808 */ /* 0x000fc40005800000 */
[----:B------:R-:W-:Y:S02]  /*3440*/  FSEL R62, R35, -INF , !P1 ;  /* 0xff800000233e7808 */ /* 0x000fe40004800000 */
[----:B------:R-:W-:Y:S02]  /*3450*/  ISETP.GT.AND P1, PT, R29, 0x19, !P5 ;  /* 0x000000191d00780c */ /* 0x000fe40006f24270 */
[----:B------:R-:W-:Y:S02]  /*3460*/  ISETP.NE.AND P5, PT, R85, RZ, PT ;  /* 0x000000ff5500720c */ /* 0x000fe40003fa5270 */
[----:B------:R-:W-:-:S04]  /*3470*/  ISETP.LT.OR P1, PT, R50, 0x1a, P1 ;  /* 0x0000001a3200780c */ /* 0x000fc80000f21670 */
[----:B------:R-:W-:Y:S02]  /*3480*/  FSEL R64, R39, -INF , !P1 ;  /* 0xff80000027407808 */ /* 0x000fe40004800000 */
[----:B------:R-:W-:-:S04]  /*3490*/  ISETP.NE.AND P1, PT, R37, RZ, PT ;  /* 0x000000ff2500720c */ /* 0x000fc80003f25270 */
[----:B------:R-:W-:-:S04]  /*34a0*/  ISETP.GT.AND P1, PT, R29, 0x20, !P1 ;  /* 0x000000201d00780c */ /* 0x000fc80004f24270 */
        /* <DEDUP_REMOVED lines=26> */
[----:B------:R-:W-:Y:S02]  /*3650*/  ISETP.NE.AND P1, PT, R52, RZ, PT ;  /* 0x000000ff3400720c */ /* 0x000fe40003f25270 */
[----:B------:R-:W-:Y:S02]  /*3660*/  FSEL R52, R5, -INF , !P4 ;  /* 0xff80000005347808 */ /* 0x000fe40006000000 */
[----:B------:R-:W-:Y:S02]  /*3670*/  FMNMX.FTZ R5, R82, R84, !PT ;  /* 0x0000005452057209 */ /* 0x000fe40007810000 */
[----:B------:R-:W-:Y:S02]  /*3680*/  ISETP.GT.AND P1, PT, R29, 0x39, !P1 ;  /* 0x000000391d00780c */ /* 0x000fe40004f24270 */
[----:B------:R-:W-:-:S02]  /*3690*/  FMNMX.FTZ R5, R86, R5, !PT ;  /* 0x0000000556057209 */ /* 0x000fc40007810000 */
[----:B------:R-:W-:Y:S02]  /*36a0*/  ISETP.LT.OR P1, PT, R50, 0x3a, P1 ;  /* 0x0000003a3200780c */ /* 0x000fe40000f21670 */
[----:B------:R-:W-:Y:S02]  /*36b0*/  FMNMX.FTZ R5, R88, R5, !PT ;  /* 0x0000000558057209 */ /* 0x000fe40007810000 */
[----:B------:R-:W-:Y:S02]  /*36c0*/  FSEL R40, R55, -INF , !P1 ;  /* 0xff80000037287808 */ /* 0x000fe40004800000 */
[----:B------:R-:W-:Y:S02]  /*36d0*/  FMNMX.FTZ R5, R90, R5, !PT ;  /* 0x000000055a057209 */ /* 0x000fe40007810000 */
[----:B------:R-:W-:Y:S02]  /*36e0*/  ISETP.NE.AND P1, PT, R83, RZ, PT ;  /* 0x000000ff5300720c */ /* 0x000fe40003f25270 */
[----:B------:R-:W-:-:S02]  /*36f0*/  FMNMX.FTZ R5, R92, R5, !PT ;  /* 0x000000055c057209 */ /* 0x000fc40007810000 */
[----:B------:R-:W-:Y:S02]  /*3700*/  ISETP.GT.AND P1, PT, R29, 0x40, !P1 ;  /* 0x000000401d00780c */ /* 0x000fe40004f24270 */
[----:B------:R-:W-:Y:S02]  /*3710*/  FMNMX.FTZ R5, R94, R5, !PT ;  /* 0x000000055e057209 */ /* 0x000fe40007810000 */
[----:B------:R-:W-:Y:S02]  /*3720*/  ISETP.LT.OR P1, PT, R50, 0x41, P1 ;  /* 0x000000413200780c */ /* 0x000fe40000f21670 */
[----:B------:R-:W-:Y:S02]  /*3730*/  FMNMX.FTZ R5, R96, R5, !PT ;  /* 0x0000000560057209 */ /* 0x000fe40007810000 */
[----:B------:R-:W-:Y:S02]  /*3740*/  FSEL R20, R81, -INF , !P1 ;  /* 0xff80000051147808 */ /* 0x000fe40004800000 */
        /* <DEDUP_REMOVED lines=13> */
[----:B------:R-:W-:Y:S02]  /*3820*/  ISETP.NE.AND P5, PT, R87, RZ, PT ;  /* 0x000000ff5700720c */ /* 0x000fe40003fa5270 */
[----:B------:R-:W-:Y:S02]  /*3830*/  FMNMX.FTZ R5, R46, R5, !PT ;  /* 0x000000052e057209 */ /* 0x000fe40007810000 */
[----:B------:R-:W-:Y:S02]  /*3840*/  ISETP.NE.AND P6, PT, R61, RZ, PT ;  /* 0x000000ff3d00720c */ /* 0x000fe40003fc5270 */
        /* <DEDUP_REMOVED lines=8> */
[----:B------:R-:W1:Y:S02]  /*38d0*/  SHFL.BFLY PT, R14, R5, 0x2, 0x1f ;  /* 0x0c401f00050e7f89 */ /* 0x000e6400000e0000 */
[----:B-1----:R-:W-:Y:S02]  /*38e0*/  FMNMX.FTZ R33, R5, R14, !PT ;  /* 0x0000000e05217209 */ /* 0x002fe40007810000 */
[----:B------:R-:W-:-:S03]  /*38f0*/  FMNMX.FTZ R5, R52, R31, !PT ;  /* 0x0000001f34057209 */ /* 0x000fc60007810000 */
[----:B------:R-:W1:Y:S01]  /*3900*/  SHFL.BFLY PT, R14, R33, 0x1, 0x1f ;  /* 0x0c201f00210e7f89 */ /* 0x000e6200000e0000 */
[----:B------:R-:W-:-:S04]  /*3910*/  FMNMX.FTZ R5, R54, R5, !PT ;  /* 0x0000000536057209 */ /* 0x000fc80007810000 */
[----:B------:R-:W-:-:S04]  /*3920*/  FMNMX.FTZ R5, R56, R5, !PT ;  /* 0x0000000538057209 */ /* 0x000fc80007810000 */
[----:B------:R-:W-:-:S04]  /*3930*/  FMNMX.FTZ R5, R58, R5, !PT ;  /* 0x000000053a057209 */ /* 0x000fc80007810000 */
[----:B------:R-:W-:-:S04]  /*3940*/  FMNMX.FTZ R5, R60, R5, !PT ;  /* 0x000000053c057209 */ /* 0x000fc80007810000 */
[----:B------:R-:W-:-:S04]  /*3950*/  FMNMX.FTZ R5, R62, R5, !PT ;  /* 0x000000053e057209 */ /* 0x000fc80007810000 */
[----:B------:R-:W-:Y:S02]  /*3960*/  FMNMX.FTZ R5, R64, R5, !PT ;  /* 0x0000000540057209 */ /* 0x000fe40007810000 */
        /* <DEDUP_REMOVED lines=8> */
[----:B------:R-:W-:Y:S01]  /*39f0*/  ISETP.GT.AND P1, PT, R29, 0x49, !P5 ;  /* 0x000000491d00780c */ /* 0x000fe20006f24270 */
[--C-:B------:R-:W-:Y:S01]  /*3a00*/  FFMA.FTZ R33, R82, R21, -R35.reuse ;  /* 0x0000001552217223 */ /* 0x100fe20000010823 */
[----:B------:R-:W-:Y:S01]  /*3a10*/  FMNMX.FTZ R5, R76, R5, !PT ;  /* 0x000000054c057209 */ /* 0x000fe20007810000 */
[-CC-:B------:R-:W-:Y:S01]  /*3a20*/  FFMA.FTZ R37, R84, R21.reuse, -R35.reuse ;  /* 0x0000001554257223 */ /* 0x180fe20000010823 */
[----:B------:R-:W-:Y:S01]  /*3a30*/  ISETP.LT.OR P1, PT, R50, 0x4a, P1 ;  /* 0x0000004a3200780c */ /* 0x000fe20000f21670 */
[--C-:B------:R-:W-:Y:S01]  /*3a40*/  FFMA.FTZ R39, R86, R21, -R35.reuse ;  /* 0x0000001556277223 */ /* 0x100fe20000010823 */
[----:B------:R-:W-:Y:S01]  /*3a50*/  FMNMX.FTZ R5, R78, R5, !PT ;  /* 0x000000054e057209 */ /* 0x000fe20007810000 */
[----:B------:R-:W-:Y:S01]  /*3a60*/  MUFU.EX2 R33, R33 ;  /* 0x0000002100217308 */ /* 0x000fe20000000800 */
[----:B------:R-:W-:Y:S01]  /*3a70*/  FSEL R80, R63, -INF , !P1 ;  /* 0xff8000003f507808 */ /* 0x000fe20004800000 */
[--C-:B------:R-:W-:Y:S01]  /*3a80*/  FFMA.FTZ R41, R88, R21, -R35.reuse ;  /* 0x0000001558297223 */ /* 0x100fe20000010823 */
[----:B------:R-:W-:Y:S01]  /*3a90*/  FMNMX.FTZ R5, R48, R5, !PT ;  /* 0x0000000530057209 */ /* 0x000fe20007810000 */
[-CC-:B------:R-:W-:Y:S01]  /*3aa0*/  FFMA.FTZ R43, R90, R21.reuse, -R35.reuse ;  /* 0x000000155a2b7223 */ /* 0x180fe20000010823 */
[----:B------:R-:W-:Y:S01]  /*3ab0*/  ISETP.GT.AND P1, PT, R29, 0x50, !P6 ;  /* 0x000000501d00780c */ /* 0x000fe20007724270 */
[--C-:B------:R-:W-:Y:S01]  /*3ac0*/  FFMA.FTZ R30, R30, R21, -R35.reuse ;  /* 0x000000151e1e7223 */ /* 0x100fe20000010823 */
[----:B------:R-:W-:Y:S01]  /*3ad0*/  FMNMX.FTZ R5, R40, R5, !PT ;  /* 0x0000000528057209 */ /* 0x000fe20007810000 */
[----:B------:R1:W2:Y:S01]  /*3ae0*/  MUFU.EX2 R156, R37 ;  /* 0x00000025009c7308 */ /* 0x0002a20000000800 */
[----:B------:R-:W-:Y:S01]  /*3af0*/  ISETP.LT.OR P1, PT, R50, 0x51, P1 ;  /* 0x000000513200780c */ /* 0x000fe20000f21670 */
[--C-:B------:R-:W-:Y:S01]  /*3b00*/  FFMA.FTZ R45, R94, R21, -R35.reuse ;  /* 0x000000155e2d7223 */ /* 0x100fe20000010823 */
[----:B------:R-:W-:Y:S01]  /*3b10*/  FMNMX.FTZ R5, R20, R5, !PT ;  /* 0x0000000514057209 */ /* 0x000fe20007810000 */
[-CC-:B------:R-:W-:Y:S01]  /*3b20*/  FFMA.FTZ R46, R46, R21.reuse, -R35.reuse ;  /* 0x000000152e2e7223 */ /* 0x180fe20000010823 */
[----:B------:R-:W-:Y:S01]  /*3b30*/  ISETP.NE.AND P5, PT, R65, RZ, PT ;  /* 0x000000ff4100720c */ /* 0x000fe20003fa5270 */
[--C-:B------:R-:W-:Y:S01]  /*3b40*/  FFMA.FTZ R44, R44, R21, -R35.reuse ;  /* 0x000000152c2c7223 */ /* 0x100fe20000010823 */
[----:B------:R-:W-:Y:S01]  /*3b50*/  FMNMX.FTZ R5, R12, R5, !PT ;  /* 0x000000050c057209 */ /* 0x000fe20007810000 */
[----:B------:R-:W3:Y:S01]  /*3b60*/  MUFU.EX2 R39, R39 ;  /* 0x0000002700277308 */ /* 0x000ee20000000800 */
[----:B------:R-:W-:Y:S01]  /*3b70*/  FSEL R82, R15, -INF , !P1 ;  /* 0xff8000000f527808 */ /* 0x000fe20004800000 */
[--C-:B------:R-:W-:Y:S01]  /*3b80*/  FFMA.FTZ R15, R102, R21, -R35.reuse ;  /* 0x00000015660f7223 */ /* 0x100fe20000010823 */
[----:B------:R-:W-:Y:S01]  /*3b90*/  FMNMX.FTZ R5, R2, R5, !PT ;  /* 0x0000000502057209 */ /* 0x000fe20007810000 */
[-CC-:B-1----:R-:W-:Y:S01]  /*3ba0*/  FFMA.FTZ R37, R92, R21.reuse, -R35.reuse ;  /* 0x000000155c257223 */ /* 0x182fe20000010823 */
[----:B------:R-:W-:Y:S01]  /*3bb0*/  ISETP.GT.AND P4, PT, R29, 0x59, !P5 ;  /* 0x000000591d00780c */ /* 0x000fe20006f84270 */
[--C-:B------:R-:W-:Y:S01]  /*3bc0*/  FFMA.FTZ R29, R98, R21, -R35.reuse ;  /* 0x00000015621d7223 */ /* 0x100fe20000010823 */
[----:B------:R-:W-:Y:S01]  /*3bd0*/  FMNMX.FTZ R5, R80, R5, !PT ;  /* 0x0000000550057209 */ /* 0x000fe20007810000 */
[----:B------:R-:W-:Y:S01]  /*3be0*/  MUFU.EX2 R150, R15 ;  /* 0x0000000f00967308 */ /* 0x000fe20000000800 */
[----:B------:R-:W-:Y:S01]  /*3bf0*/  FSEL R84, R13, -INF , !P2 ;  /* 0xff8000000d547808 */ /* 0x000fe20005000000 */
[--C-:B------:R-:W-:Y:S01]  /*3c00*/  FFMA.FTZ R13, R100, R21, -R35.reuse ;  /* 0x00000015640d7223 */ /* 0x100fe20000010823 */
[----:B------:R-:W-:Y:S01]  /*3c10*/  FMNMX.FTZ R5, R82, R5, !PT ;  /* 0x0000000552057209 */ /* 0x000fe20007810000 */
[-CC-:B------:R-:W-:Y:S01]  /*3c20*/  FFMA.FTZ R42, R42, R21.reuse, -R35.reuse ;  /* 0x000000152a2a7223 */ /* 0x180fe20000010823 */
[----:B------:R-:W-:Y:S01]  /*3c30*/  ISETP.LT.OR P4, PT, R50, 0x5a, P4 ;  /* 0x0000005a3200780c */ /* 0x000fe20002781670 */
[--C-:B------:R-:W-:Y:S01]  /*3c40*/  FFMA.FTZ R38, R38, R21, -R35.reuse ;  /* 0x0000001526267223 */ /* 0x100fe20000010823 */
[----:B------:R-:W-:Y:S01]  /*3c50*/  FMNMX.FTZ R5, R84, R5, !PT ;  /* 0x0000000554057209 */ /* 0x000fe20007810000 */
[----:B------:R1:W-:Y:S01]  /*3c60*/  MUFU.EX2 R148, R13 ;  /* 0x0000000d00947308 */ /* 0x0003e20000000800 */
[----:B------:R-:W-:Y:S01]  /*3c70*/  FSEL R50, R27, -INF , !P4 ;  /* 0xff8000001b327808 */ /* 0x000fe20006000000 */
[--C-:B------:R-:W-:Y:S01]  /*3c80*/  FFMA.FTZ R27, R104, R21, -R35.reuse ;  /* 0x00000015681b7223 */ /* 0x100fe20000010823 */
[----:B------:R-:W-:Y:S01]  /*3c90*/  FMNMX.FTZ R5, R26, R5, !PT ;  /* 0x000000051a057209 */ /* 0x000fe20007810000 */
[-CC-:B------:R-:W-:Y:S01]  /*3ca0*/  FFMA.FTZ R36, R36, R21.reuse, -R35.reuse ;  /* 0x0000001524247223 */ /* 0x180fe20000010823 */
[-CC-:B------:R-:W-:Y:S01]  /*3cb0*/  FFMA.FTZ R34, R34, R21.reuse, -R35.reuse ;  /* 0x0000001522227223 */ /* 0x180fe20000010823 */
[--C-:B------:R-:W-:Y:S01]  /*3cc0*/  FFMA.FTZ R32, R32, R21, -R35.reuse ;  /* 0x0000001520207223 */ /* 0x100fe20000010823 */
[----:B------:R-:W-:Y:S01]  /*3cd0*/  FMNMX.FTZ R5, R50, R5, !PT ;  /* 0x0000000532057209 */ /* 0x000fe20007810000 */
[----:B------:R4:W5:Y:S01]  /*3ce0*/  MUFU.EX2 R158, R41 ;  /* 0x00000029009e7308 */ /* 0x0009620000000800 */
[-CC-:B-1----:R-:W-:Y:S01]  /*3cf0*/  FFMA.FTZ R13, R108, R21.reuse, -R35.reuse ;  /* 0x000000156c0d7223 */ /* 0x182fe20000010823 */
[-CC-:B------:R-:W-:Y:S01]  /*3d00*/  FFMA.FTZ R28, R28, R21.reuse, -R35.reuse ;  /* 0x000000151c1c7223 */ /* 0x180fe20000010823 */
[----:B------:R-:W-:Y:S01]  /*3d10*/  ISETP.GE.AND P5, PT, R25, 0x1, PT ;  /* 0x000000011900780c */ /* 0x000fe20003fa6270 */
[----:B------:R-:W1:Y:S04]  /*3d20*/  SHFL.BFLY PT, R86, R5, 0x2, 0x1f ;  /* 0x0c401f0005567f89 */ /* 0x000e6800000e0000 */
[----:B------:R-:W-:Y:S01]  /*3d30*/  MUFU.EX2 R144, R13 ;  /* 0x0000000d00907308 */ /* 0x000fe20000000800 */
[----:B----4-:R-:W-:-:S07]  /*3d40*/  FFMA.FTZ R41, R96, R21, -R35 ;  /* 0x0000001560297223 */ /* 0x010fce0000010823 */
[----:B------:R-:W4:Y:S08]  /*3d50*/  MUFU.EX2 R43, R43 ;  /* 0x0000002b002b7308 */ /* 0x000f300000000800 */
[----:B------:R2:W4:Y:S01]  /*3d60*/  MUFU.EX2 R152, R37 ;  /* 0x0000002500987308 */ /* 0x0005220000000800 */
[----:B-1----:R-:W-:-:S07]  /*3d70*/  FMNMX.FTZ R86, R5, R86, !PT ;  /* 0x0000005605567209 */ /* 0x002fce0007810000 */
[----:B------:R1:W-:Y:S01]  /*3d80*/  MUFU.EX2 R154, R41 ;  /* 0x00000029009a7308 */ /* 0x0003e20000000800 */
[----:B------:R-:W3:Y:S01]  /*3d90*/  SHFL.BFLY PT, R15, R86, 0x1, 0x1f ;  /* 0x0c201f00560f7f89 */ /* 0x000ee200000e0000 */
[----:B--2---:R-:W-:-:S06]  /*3da0*/  FFMA.FTZ R37, R106, R21, -R35 ;  /* 0x000000156a257223 */ /* 0x004fcc0000010823 */
[----:B------:R-:W2:Y:S01]  /*3db0*/  MUFU.EX2 R45, R45 ;  /* 0x0000002d002d7308 */ /* 0x000ea20000000800 */
[----:B-1----:R-:W-:-:S07]  /*3dc0*/  FFMA.FTZ R41, R110, R21, -R35 ;  /* 0x000000156e297223 */ /* 0x002fce0000010823 */
[----:B------:R1:W-:Y:S08]  /*3dd0*/  MUFU.EX2 R35, R30 ;  /* 0x0000001e00237308 */ /* 0x0003f00000000800 */
[----:B------:R-:W2:Y:S01]  /*3de0*/  MUFU.EX2 R29, R29 ;  /* 0x0000001d001d7308 */ /* 0x000ea20000000800 */
[----:B---3--:R-:W-:Y:S01]  /*3df0*/  FMNMX.FTZ R15, R86, R15, !PT ;  /* 0x0000000f560f7209 */ /* 0x008fe20007810000 */
[----:B-1----:R-:W-:Y:S01]  /*3e00*/  FADD.FTZ R30, R33, R156 ;  /* 0x0000009c211e7221 */ /* 0x002fe20000010000 */
[----:B------:R-:W-:-:S02]  /*3e10*/  F2FP.F16.F32.PACK_AB R156, R156, R33 ;  /* 0x000000219c9c723e */ /* 0x000fc400000000ff */
[C---:B------:R-:W-:Y:S01]  /*3e20*/  FSETP.NEU.FTZ.AND P1, PT, R15.reuse, -INF , PT ;  /* 0xff8000000f00780b */ /* 0x040fe20003f3d000 */
[----:B------:R-:W-:Y:S02]  /*3e30*/  FMUL.FTZ R13, R15, R21 ;  /* 0x000000150f0d7220 */ /* 0x000fe40000410000 */
[----:B------:R1:W-:Y:S03]  /*3e40*/  MUFU.EX2 R49, R32 ;  /* 0x0000002000317308 */ /* 0x0003e60000000800 */
[----:B------:R-:W-:Y:S01]  /*3e50*/  FSEL R51, R13, RZ, P1 ;  /* 0x000000ff0d337208 */ /* 0x000fe20000800000 */
[----:B------:R-:W-:-:S04]  /*3e60*/  FADD.FTZ R13, R39, R30 ;  /* 0x0000001e270d7221 */ /* 0x000fc80000010000 */
[-CC-:B------:R-:W-:Y:S01]  /*3e70*/  FFMA.FTZ R52, R52, R21.reuse, -R51.reuse ;  /* 0x0000001534347223 */ /* 0x180fe20000010833 */
[-CC-:B------:R-:W-:Y:S01]  /*3e80*/  FFMA.FTZ R31, R31, R21.reuse, -R51.reuse ;  /* 0x000000151f1f7223 */ /* 0x180fe20000010833 */
[-CC-:B------:R-:W-:Y:S01]  /*3e90*/  FFMA.FTZ R54, R54, R21.reuse, -R51.reuse ;  /* 0x0000001536367223 */ /* 0x180fe20000010833 */
[-CC-:B------:R-:W-:Y:S01]  /*3ea0*/  FFMA.FTZ R56, R56, R21.reuse, -R51.reuse ;  /* 0x0000001538387223 */ /* 0x180fe20000010833 */
[-C--:B------:R-:W-:Y:S01]  /*3eb0*/  FFMA.FTZ R58, R58, R21.reuse, -R51 ;  /* 0x000000153a3a7223 */ /* 0x080fe20000010833 */
[----:B-----5:R-:W-:Y:S01]  /*3ec0*/  FADD.FTZ R30, R158, R13 ;  /* 0x0000000d9e1e7221 */ /* 0x020fe20000010000 */
[----:B------:R-:W-:Y:S01]  /*3ed0*/  MUFU.EX2 R52, R52 ;  /* 0x0000003400347308 */ /* 0x000fe20000000800 */
[-CC-:B------:R-:W-:Y:S01]  /*3ee0*/  FFMA.FTZ R60, R60, R21.reuse, -R51.reuse ;  /* 0x000000153c3c7223 */ /* 0x180fe20000010833 */
[-CC-:B------:R-:W-:Y:S01]  /*3ef0*/  FFMA.FTZ R62, R62, R21.reuse, -R51.reuse ;  /* 0x000000153e3e7223 */ /* 0x180fe20000010833 */
[----:B----4-:R-:W-:Y:S01]  /*3f00*/  FADD.FTZ R13, R43, R30 ;  /* 0x0000001e2b0d7221 */ /* 0x010fe20000010000 */
[-CC-:B------:R-:W-:Y:S01]  /*3f10*/  FFMA.FTZ R64, R64, R21.reuse, -R51.reuse ;  /* 0x0000001540407223 */ /* 0x180fe20000010833 */
[-CC-:B------:R-:W-:Y:S01]  /*3f20*/  FFMA.FTZ R66, R66, R21.reuse, -R51.reuse ;  /* 0x0000001542427223 */ /* 0x180fe20000010833 */
[-C--:B------:R-:W-:Y:S01]  /*3f30*/  FFMA.FTZ R68, R68, R21.reuse, -R51 ;  /* 0x0000001544447223 */ /* 0x080fe20000010833 */
[----:B------:R-:W-:Y:S01]  /*3f40*/  FADD.FTZ R30, R152, R13 ;  /* 0x0000000d981e7221 */ /* 0x000fe20000010000 */
[----:B------:R-:W3:Y:S01]  /*3f50*/  MUFU.EX2 R31, R31 ;  /* 0x0000001f001f7308 */ /* 0x000ee20000000800 */
[-CC-:B------:R-:W-:Y:S01]  /*3f60*/  FFMA.FTZ R70, R70, R21.reuse, -R51.reuse ;  /* 0x0000001546467223 */ /* 0x180fe20000010833 */
[-CC-:B------:R-:W-:Y:S01]  /*3f70*/  FFMA.FTZ R74, R74, R21.reuse, -R51.reuse ;  /* 0x000000154a4a7223 */ /* 0x180fe20000010833 */
[----:B--2---:R-:W-:Y:S01]  /*3f80*/  FADD.FTZ R53, R45, R30 ;  /* 0x0000001e2d357221 */ /* 0x004fe20000010000 */
[-CC-:B------:R-:W-:Y:S01]  /*3f90*/  FFMA.FTZ R76, R76, R21.reuse, -R51.reuse ;  /* 0x000000154c4c7223 */ /* 0x180fe20000010833 */
[-CC-:B------:R-:W-:Y:S01]  /*3fa0*/  FFMA.FTZ R78, R78, R21.reuse, -R51.reuse ;  /* 0x000000154e4e7223 */ /* 0x180fe20000010833 */
[-C--:B------:R-:W-:Y:S01]  /*3fb0*/  FFMA.FTZ R48, R48, R21.reuse, -R51 ;  /* 0x0000001530307223 */ /* 0x080fe20000010833 */
[----:B-1----:R-:W-:Y:S01]  /*3fc0*/  FADD.FTZ R32, R154, R53 ;  /* 0x000000359a207221 */ /* 0x002fe20000010000 */
[----:B------:R-:W1:Y:S01]  /*3fd0*/  MUFU.EX2 R54, R54 ;  /* 0x0000003600367308 */ /* 0x000e620000000800 */
[-CC-:B------:R-:W-:Y:S01]  /*3fe0*/  FFMA.FTZ R40, R40, R21.reuse, -R51.reuse ;  /* 0x0000001528287223 */ /* 0x180fe20000010833 */
[-CC-:B------:R-:W-:Y:S01]  /*3ff0*/  FFMA.FTZ R20, R20, R21.reuse, -R51.reuse ;  /* 0x0000001514147223 */ /* 0x180fe20000010833 */
[----:B------:R-:W-:Y:S01]  /*4000*/  FADD.FTZ R53, R29, R32 ;  /* 0x000000201d357221 */ /* 0x000fe20000010000 */
[-CC-:B------:R-:W-:Y:S01]  /*4010*/  FFMA.FTZ R12, R12, R21.reuse, -R51.reuse ;  /* 0x000000150c0c7223 */ /* 0x180fe20000010833 */
[-CC-:B------:R-:W-:Y:S01]  /*4020*/  FFMA.FTZ R2, R2, R21.reuse, -R51.reuse ;  /* 0x0000001502027223 */ /* 0x180fe20000010833 */
[-C--:B------:R-:W-:Y:S01]  /*4030*/  FFMA.FTZ R80, R80, R21.reuse, -R51 ;  /* 0x0000001550507223 */ /* 0x080fe20000010833 */
[----:B------:R-:W-:Y:S01]  /*4040*/  FADD.FTZ R53, R148, R53 ;  /* 0x0000003594357221 */ /* 0x000fe20000010000 */
[----:B------:R-:W2:Y:S01]  /*4050*/  MUFU.EX2 R159, R56 ;  /* 0x00000038009f7308 */ /* 0x000ea20000000800 */
[----:B---3--:R-:W-:Y:S01]  /*4060*/  FADD.FTZ R13, R52, R31 ;  /* 0x0000001f340d7221 */ /* 0x008fe20000010000 */
[-C--:B------:R-:W-:Y:S01]  /*4070*/  FFMA.FTZ R82, R82, R21.reuse, -R51 ;  /* 0x0000001552527223 */ /* 0x080fe20000010833 */
[----:B------:R-:W-:Y:S01]  /*4080*/  FADD.FTZ R32, R150, R53 ;  /* 0x0000003596207221 */ /* 0x000fe20000010000 */
[-CC-:B------:R-:W-:Y:S01]  /*4090*/  FFMA.FTZ R84, R84, R21.reuse, -R51.reuse ;  /* 0x0000001554547223 */ /* 0x180fe20000010833 */
[-CC-:B------:R-:W-:Y:S01]  /*40a0*/  FFMA.FTZ R26, R26, R21.reuse, -R51.reuse ;  /* 0x000000151a1a7223 */ /* 0x180fe20000010833 */
[----:B------:R-:W-:Y:S01]  /*40b0*/  FFMA.FTZ R50, R50, R21, -R51 ;  /* 0x0000001532327223 */ /* 0x000fe20000010833 */
[----:B------:R-:W-:Y:S01]  /*40c0*/  F2FP.F16.F32.PACK_AB R158, R158, R39 ;  /* 0x000000279e9e723e */ /* 0x000fe200000000ff */
[----:B------:R-:W3:Y:S01]  /*40d0*/  MUFU.EX2 R58, R58 ;  /* 0x0000003a003a7308 */ /* 0x000ee20000000800 */
[----:B-1----:R-:W-:Y:S01]  /*40e0*/  FADD.FTZ R30, R54, R13 ;  /* 0x0000000d361e7221 */ /* 0x002fe20000010000 */
[----:B------:R-:W-:-:S02]  /*40f0*/  F2FP.F16.F32.PACK_AB R148, R148, R29 ;  /* 0x0000001d9494723e */ /* 0x000fc400000000ff */
[----:B------:R-:W-:Y:S02]  /*4100*/  F2FP.F16.F32.PACK_AB R152, R152, R43 ;  /* 0x0000002b9898723e */ /* 0x000fe400000000ff */
[----:B------:R-:W-:Y:S02]  /*4110*/  F2FP.F16.F32.PACK_AB R154, R154, R45 ;  /* 0x0000002d9a9a723e */ /* 0x000fe400000000ff */
[----:B------:R-:W1:Y:S01]  /*4120*/  MUFU.EX2 R153, R60 ;  /* 0x0000003c00997308 */ /* 0x000e620000000800 */
[----:B--2---:R-:W-:Y:S01]  /*4130*/  FADD.FTZ R13, R159, R30 ;  /* 0x0000001e9f0d7221 */ /* 0x004fe20000010000 */
[----:B------:R-:W-:Y:S02]  /*4140*/  F2FP.F16.F32.PACK_AB R157, R31, R52 ;  /* 0x000000341f9d723e */ /* 0x000fe400000000ff */
[----:B------:R-:W-:-:S04]  /*4150*/  F2FP.F16.F32.PACK_AB R159, R159, R54 ;  /* 0x000000369f9f723e */ /* 0x000fc800000000ff */
[----:B------:R-:W2:Y:S01]  /*4160*/  MUFU.EX2 R62, R62 ;  /* 0x0000003e003e7308 */ /* 0x000ea20000000800 */
[----:B---3--:R-:W-:-:S07]  /*4170*/  FADD.FTZ R30, R58, R13 ;  /* 0x0000000d3a1e7221 */ /* 0x008fce0000010000 */
[----:B------:R-:W3:Y:S01]  /*4180*/  MUFU.EX2 R155, R64 ;  /* 0x00000040009b7308 */ /* 0x000ee20000000800 */
[C---:B-1----:R-:W-:Y:S01]  /*4190*/  FADD.FTZ R13, R153.reuse, R30 ;  /* 0x0000001e990d7221 */ /* 0x042fe20000010000 */
[----:B------:R-:W-:-:S06]  /*41a0*/  F2FP.F16.F32.PACK_AB R153, R153, R58 ;  /* 0x0000003a9999723e */ /* 0x000fcc00000000ff */
[----:B------:R-:W1:Y:S01]  /*41b0*/  MUFU.EX2 R66, R66 ;  /* 0x0000004200427308 */ /* 0x000e620000000800 */
[----:B--2---:R-:W-:Y:S01]  /*41c0*/  FADD.FTZ R30, R62, R13 ;  /* 0x0000000d3e1e7221 */ /* 0x004fe20000010000 */
[----:B------:R-:W-:-:S06]  /*41d0*/  IMAD.IADD R13, R73, 0x1, -R0 ;  /* 0x00000001490d7824 */ /* 0x000fcc00078e0a00 */
        /* <DEDUP_REMOVED lines=14> */
[C---:B--2---:R-:W-:Y:S01]  /*42c0*/  FADD.FTZ R51, R151.reuse, R0 ;  /* 0x0000000097337221 */ /* 0x044fe20000010000 */
[----:B------:R-:W-:-:S06]  /*42d0*/  F2FP.F16.F32.PACK_AB R151, R151, R70 ;  /* 0x000000469797723e */ /* 0x000fcc00000000ff */
[----:B------:R-:W2:Y:S01]  /*42e0*/  MUFU.EX2 R145, R78 ;  /* 0x0000004e00917308 */ /* 0x000ea20000000800 */
[----:B---3--:R-:W-:-:S04]  /*42f0*/  FADD.FTZ R55, R37, R32 ;  /* 0x0000002025377221 */ /* 0x008fc80000010000 */
[C---:B------:R-:W-:Y:S01]  /*4300*/  FADD.FTZ R30, R144.reuse, R55 ;  /* 0x00000037901e7221 */ /* 0x040fe20000010000 */
[----:B------:R-:W-:Y:S02]  /*4310*/  F2FP.F16.F32.PACK_AB R144, R144, R37 ;  /* 0x000000259090723e */ /* 0x000fe400000000ff */
        /* <DEDUP_REMOVED lines=8> */
[----:B-1----:R-:W-:-:S07]  /*43a0*/  FADD.FTZ R0, R48, R33 ;  /* 0x0000002130007221 */ /* 0x002fce0000010000 */
[----:B------:R-:W-:Y:S01]  /*43b0*/  MUFU.EX2 R44, R44 ;  /* 0x0000002c002c7308 */ /* 0x000fe20000000800 */
[C---:B--2---:R-:W-:Y:S01]  /*43c0*/  FADD.FTZ R55, R46.reuse, R55 ;  /* 0x000000372e377221 */ /* 0x044fe20000010000 */
[----:B------:R-:W-:-:S06]  /*43d0*/  F2FP.F16.F32.PACK_AB R146, R46, R41 ;  /* 0x000000292e92723e */ /* 0x000fcc00000000ff */
[----:B------:R-:W1:Y:S01]  /*43e0*/  MUFU.EX2 R20, R20 ;  /* 0x0000001400147308 */ /* 0x000e620000000800 */
[C---:B---3--:R-:W-:Y:S01]  /*43f0*/  FADD.FTZ R27, R147.reuse, R0 ;  /* 0x00000000931b7221 */ /* 0x048fe20000010000 */
[----:B------:R-:W-:-:S06]  /*4400*/  F2FP.F16.F32.PACK_AB R147, R147, R48 ;  /* 0x000000309393723e */ /* 0x000fcc00000000ff */
[----:B------:R-:W2:Y:S08]  /*4410*/  MUFU.EX2 R5, R42 ;  /* 0x0000002a00057308 */ /* 0x000eb00000000800 */
[----:B------:R3:W4:Y:S01]  /*4420*/  MUFU.EX2 R141, R12 ;  /* 0x0000000c008d7308 */ /* 0x0007220000000800 */
[----:B-1----:R-:W-:-:S07]  /*4430*/  FADD.FTZ R0, R20, R27 ;  /* 0x0000001b14007221 */ /* 0x002fce0000010000 */
[----:B------:R-:W1:Y:S01]  /*4440*/  MUFU.EX2 R38, R38 ;  /* 0x0000002600267308 */ /* 0x000e620000000800 */
[----:B---3--:R-:W-:Y:S01]  /*4450*/  FADD.FTZ R12, R44, R55 ;  /* 0x000000372c0c7221 */ /* 0x008fe20000010000 */
[----:B--2---:R-:W-:-:S03]  /*4460*/  F2FP.F16.F32.PACK_AB R140, R5, R44 ;  /* 0x0000002c058c723e */ /* 0x004fc600000000ff */
[----:B------:R-:W-:-:S03]  /*4470*/  FADD.FTZ R39, R5, R12 ;  /* 0x0000000c05277221 */ /* 0x000fc60000010000 */
[----:B------:R-:W2:Y:S01]  /*4480*/  MUFU.EX2 R2, R2 ;  /* 0x0000000200027308 */ /* 0x000ea20000000800 */
[C---:B----4-:R-:W-:Y:S01]  /*4490*/  FADD.FTZ R5, R141.reuse, R0 ;  /* 0x000000008d057221 */ /* 0x050fe20000010000 */
[----:B------:R-:W-:Y:S01]  /*44a0*/  F2FP.F16.F32.PACK_AB R141, R141, R20 ;  /* 0x000000148d8d723e */ /* 0x000fe200000000ff */
[----:B------:R-:W-:-:S05]  /*44b0*/  VIADD R20, R72, 0xfffffffe ;  /* 0xfffffffe48147836 */ /* 0x000fca0000000000 */
        /* <DEDUP_REMOVED lines=8> */
[C---:B-1----:R-:W-:Y:S01]  /*4540*/  FADD.FTZ R5, R143.reuse, R0 ;  /* 0x000000008f057221 */ /* 0x042fe20000010000 */
[----:B------:R-:W-:-:S06]  /*4550*/  F2FP.F16.F32.PACK_AB R143, R143, R2 ;  /* 0x000000028f8f723e */ /* 0x000fcc00000000ff */
[----:B------:R-:W1:Y:S01]  /*4560*/  MUFU.EX2 R137, R84 ;  /* 0x0000005400897308 */ /* 0x000e620000000800 */
[----:B--2---:R-:W-:Y:S01]  /*4570*/  FADD.FTZ R12, R34, R29 ;  /* 0x0000001d220c7221 */ /* 0x004fe20000010000 */
[----:B------:R-:W-:-:S03]  /*4580*/  F2FP.F16.F32.PACK_AB R136, R49, R34 ;  /* 0x000000223188723e */ /* 0x000fc600000000ff */
[----:B------:R-:W-:-:S03]  /*4590*/  FADD.FTZ R27, R49, R12 ;  /* 0x0000000c311b7221 */ /* 0x000fc60000010000 */
[----:B------:R-:W2:Y:S01]  /*45a0*/  MUFU.EX2 R28, R28 ;  /* 0x0000001c001c7308 */ /* 0x000ea20000000800 */
[----:B---3--:R-:W-:-:S07]  /*45b0*/  FADD.FTZ R0, R82, R5 ;  /* 0x0000000552007221 */ /* 0x008fce0000010000 */
[----:B------:R-:W3:Y:S01]  /*45c0*/  MUFU.EX2 R26, R26 ;  /* 0x0000001a001a7308 */ /* 0x000ee20000000800 */
[C---:B-1----:R-:W-:Y:S01]  /*45d0*/  FADD.FTZ R5, R137.reuse, R0 ;  /* 0x0000000089057221 */ /* 0x042fe20000010000 */
[----:B------:R-:W-:-:S06]  /*45e0*/  F2FP.F16.F32.PACK_AB R137, R137, R82 ;  /* 0x000000528989723e */ /* 0x000fcc00000000ff */
[----:B------:R-:W1:Y:S01]  /*45f0*/  MUFU.EX2 R139, R50 ;  /* 0x00000032008b7308 */ /* 0x000e620000000800 */
[----:B--2---:R-:W-:Y:S01]  /*4600*/  FADD.FTZ R12, R28, R27 ;  /* 0x0000001b1c0c7221 */ /* 0x004fe20000010000 */
[----:B------:R-:W-:Y:S01]  /*4610*/  VIADD R27, R13, UR42 ;  /* 0x0000002a0d1b7c36 */ /* 0x000fe20008000000 */
[C---:B------:R-:W-:Y:S02]  /*4620*/  F2FP.F16.F32.PACK_AB R138, R35.reuse, R28 ;  /* 0x0000001c238a723e */ /* 0x040fe400000000ff */
[----:B------:R-:W-:Y:S01]  /*4630*/  FADD.FTZ R12, R35, R12 ;  /* 0x0000000c230c7221 */ /* 0x000fe20000010000 */
[----:B------:R-:W-:Y:S02]  /*4640*/  IMAD.IADD R24, R27, 0x1, R24 ;  /* 0x000000011b187824 */ /* 0x000fe400078e0218 */
[----:B---3--:R-:W-:-:S04]  /*4650*/  FADD.FTZ R0, R26, R5 ;  /* 0x000000051a007221 */ /* 0x008fc80000010000 */
[C---:B-1----:R-:W-:Y:S01]  /*4660*/  FADD.FTZ R5, R139.reuse, R0 ;  /* 0x000000008b057221 */ /* 0x042fe20000010000 */
[----:B------:R-:W-:Y:S01]  /*4670*/  F2FP.F16.F32.PACK_AB R139, R139, R26 ;  /* 0x0000001a8b8b723e */ /* 0x000fe200000000ff */
        /* <DEDUP_REMOVED lines=11> */
.L_x_888:
[----:B------:R-:W-:-:S13]  /*4730*/  ISETP.NE.AND P1, PT, R25, 0x1, PT ;  /* 0x000000011900780c */ /* 0x000fda0003f25270 */
[----:B------:R-:W1:Y:S02]  /*4740*/  @P1 LDC.64 R26, c[0x0][0x9e8] ;  /* 0x00027a00ff1a1b82 */ /* 0x000e640000000a00 */
[----:B-1----:R-:W-:-:S05]  /*4750*/  @P1 IMAD.HI.U32 R2, R0, R26, RZ ;  /* 0x0000001a00021227 */ /* 0x002fca00078e00ff */
[----:B------:R-:W-:-:S07]  /*4760*/  @P1 SHF.R.U32.HI R0, RZ, R27, R2 ;  /* 0x0000001bff001219 */ /* 0x000fce0000011602 */
.L_x_889:
[----:B------:R-:W-:-:S05]  /*4770*/  IMAD R25, R0, R25, R25 ;  /* 0x0000001900197224 */ /* 0x000fca00078e0219 */
[----:B------:R-:W-:-:S07]  /*4780*/  VIMNMX R24, R24, R25, PT ;  /* 0x0000001918187248 */ /* 0x000fce0003fe0100 */
.L_x_887:
[----:B------:R-:W-:Y:S01]  /*4790*/  IMAD.HI R24, R24, 0x2aaaaaab, RZ ;  /* 0x2aaaaaab18187827 */ /* 0x000fe200078e02ff */
[----:B------:R-:W-:Y:S02]  /*47a0*/  CS2R R86, SRZ ;  /* 0x0000000000567805 */ /* 0x000fe4000001ff00 */
[----:B------:R-:W-:Y:S02]  /*47b0*/  CS2R R84, SRZ ;  /* 0x0000000000547805 */ /* 0x000fe4000001ff00 */
[----:B------:R-:W-:Y:S01]  /*47c0*/  CS2R R82, SRZ ;  /* 0x0000000000527805 */ /* 0x000fe2000001ff00 */
[----:B------:R-:W-:Y:S01]  /*47d0*/  IMAD.MOV.U32 R2, RZ, RZ, 0x3f800000 ;  /* 0x3f800000ff027424 */ /* 0x000fe200078e00ff */
[----:B------:R-:W-:Y:S01]  /*47e0*/  SHF.R.U32.HI R25, RZ, 0x1f, R24 ;  /* 0x0000001fff197819 */ /* 0x000fe20000011618 */
[----:B------:R-:W-:Y:S01]  /*47f0*/  IMAD.MOV.U32 R0, RZ, RZ, 0x3f800000 ;  /* 0x3f800000ff007424 */ /* 0x000fe200078e00ff */
[----:B------:R-:W-:Y:S02]  /*4800*/  CS2R R80, SRZ ;  /* 0x0000000000507805 */ /* 0x000fe4000001ff00 */
[----:B------:R-:W-:-:S02]  /*4810*/  CS2R R78, SRZ ;  /* 0x00000000004e7805 */ /* 0x000fc4000001ff00 */
[----:B------:R-:W-:Y:S02]  /*4820*/  LEA.HI.SX32 R24, R24, R25, 0x1c ;  /* 0x0000001918187211 */ /* 0x000fe400078fe2ff */
[----:B------:R-:W-:Y:S02]  /*4830*/  CS2R R76, SRZ ;  /* 0x00000000004c7805 */ /* 0x000fe4000001ff00 */
[----:B------:R-:W-:Y:S02]  /*4840*/  CS2R R74, SRZ ;  /* 0x00000000004a7805 */ /* 0x000fe4000001ff00 */
[----:B------:R-:W-:Y:S02]  /*4850*/  CS2R R72, SRZ ;  /* 0x0000000000487805 */ /* 0x000fe4000001ff00 */
[----:B------:R-:W-:Y:S02]  /*4860*/  VIMNMX R175, R19, R24, !PT ;  /* 0x0000001813af7248 */ /* 0x000fe40007fe0100 */
[----:B------:R-:W-:-:S02]  /*4870*/  CS2R R70, SRZ ;  /* 0x0000000000467805 */ /* 0x000fc4000001ff00 */
[----:B------:R-:W-:Y:S02]  /*4880*/  CS2R R68, SRZ ;  /* 0x0000000000447805 */ /* 0x000fe4000001ff00 */
[----:B------:R-:W-:Y:S02]  /*4890*/  CS2R R66, SRZ ;  /* 0x0000000000427805 */ /* 0x000fe4000001ff00 */
        /* <DEDUP_REMOVED lines=21> */
[----:B------:R-:W-:Y:S01]  /*49f0*/  CS2R R24, SRZ ;  /* 0x0000000000187805 */ /* 0x000fe2000001ff00 */
[----:B------:R-:W-:Y:S06]  /*4a00*/  @!P1 BRA `(.L_x_890) ;  /* 0x0000003000e09947 */ /* 0x000fec0003800000 */
[----:B------:R-:W-:Y:S01]  /*4a10*/  IMAD.IADD R172, R3, 0x1, R13 ;  /* 0x0000000103ac7824 */ /* 0x000fe200078e020d */
[----:B------:R-:W-:Y:S01]  /*4a20*/  ULDC UR45, c[0x0][0x9e4] ;  /* 0x00027900002d7ab9 */ /* 0x000fe20000000800 */
[----:B------:R-:W-:Y:S01]  /*4a30*/  IMAD.MOV.U32 R2, RZ, RZ, 0x3f800000 ;  /* 0x3f800000ff027424 */ /* 0x000fe200078e00ff */
[----:B------:R-:W-:Y:S01]  /*4a40*/  ULDC UR58, c[0x0][0x2e0] ;  /* 0x0000b800003a7ab9 */ /* 0x000fe20000000800 */
[----:B------:R-:W-:Y:S01]  /*4a50*/  IMAD.MOV.U32 R87, RZ, RZ, RZ ;  /* 0x000000ffff577224 */ /* 0x000fe200078e00ff */
[----:B------:R-:W-:Y:S01]  /*4a60*/  ULDC UR4, c[0x0][0x9d8] ;  /* 0x0002760000047ab9 */ /* 0x000fe20000000800 */
[----:B------:R-:W-:-:S05]  /*4a70*/  ULDC UR47, c[0x0][0x9e0] ;  /* 0x00027800002f7ab9 */ /* 0x000fca0000000800 */
.L_x_907:
[----:B------:R-:W-:-:S04]  /*4a80*/  UIADD3 UR5, UR36, 0x1, URZ ;  /* 0x0000000124057890 */ /* 0x000fc8000fffe03f */
[----:B------:R-:W-:-:S04]  /*4a90*/  UISETP.NE.AND UP0, UPT, UR5, 0x2, UPT ;  /* 0x000000020500788c */ /* 0x000fc8000bf05270 */
[----:B------:R-:W-:Y:S02]  /*4aa0*/  USEL UR40, URZ, 0x1, UP0 ;  /* 0x000000013f287887 */ /* 0x000fe40008000000 */
[----:B------:R-:W-:Y:S02]  /*4ab0*/  USEL UR5, UR5, URZ, UP0 ;  /* 0x0000003f05057287 */ /* 0x000fe40008000000 */
[----:B------:R-:W-:Y:S01]  /*4ac0*/  ULOP3.LUT UR40, UR39, UR40, URZ, 0x3c, !UPT ;  /* 0x0000002827287292 */ /* 0x000fe2000f8e3c3f */
[----:B------:R-:W-:Y:S11]  /*4ad0*/  @!P0 BRA `(.L_x_891) ;  /* 0x0000000000048947 */ /* 0x000ff60003800000 */
[----:B------:R-:W-:Y:S01]  /*4ae0*/  BPT.TRAP 0x1 ;  /* 0x000000040000795c */ /* 0x000fe20000300000 */
.L_x_891:
[----:B------:R-:W-:Y:S01]  /*4af0*/  ULEA UR7, UR5, UR37, 0x3 ;  /* 0x0000002505077291 */ /* 0x000fe2000f8e183f */
[----:B------:R-:W-:-:S05]  /*4b00*/  IMAD.U32 R21, RZ, RZ, UR40 ;  /* 0x00000028ff157e24 */ /* 0x000fca000f8e00ff */
[----:B------:R-:W-:-:S04]  /*4b10*/  SHF.L.U32 R21, R21, 0x1f, RZ ;  /* 0x0000001f15157819 */ /* 0x000fc800000006ff */
[----:B------:R1:W2:Y:S01]  /*4b20*/  SYNCS.PHASECHK.TRANS64.TRYWAIT P1, [UR7+0x2a830], R21 ;  /* 0x02a83015ff0075a7 */ /* 0x0002a20008020147 */
[----:B------:R-:W-:Y:S05]  /*4b30*/  @!P0 BRA `(.L_x_892) ;  /* 0x0000000000048947 */ /* 0x000fea0003800000 */
[----:B------:R-:W-:Y:S01]  /*4b40*/  BPT.TRAP 0x1 ;  /* 0x000000040000795c */ /* 0x000fe20000300000 */
.L_x_892:
[----:B--2---:R-:W-:Y:S05]  /*4b50*/  @P1 BRA `(.L_x_893) ;  /* 0x0000000000081947 */ /* 0x004fea0003800000 */
[----:B------:R-:W2:Y:S02]  /*4b60*/  SYNCS.PHASECHK.TRANS64.TRYWAIT P1, [UR7+0x2a830], R21 ;  /* 0x02a83015ff0075a7 */ /* 0x000ea40008020147 */
[----:B--2---:R-:W-:Y:S05]  /*4b70*/  @!P1 BRA `(.L_x_894) ;  /* 0x000000dc00789947 */ /* 0x004fea0003800000 */
.L_x_893:
[----:B------:R-:W-:Y:S01]  /*4b80*/  R2UR UR52, R10 ;  /* 0x000000000a3472ca */ /* 0x000fe200000e0000 */
[----:B------:R-:W-:Y:S01]  /*4b90*/  UIMAD UR6, UR5, 0x900, UR38 ;  /* 0x00000900050678a4 */ /* 0x000fe2000f8e0226 */
[----:B------:R-:W-:Y:S01]  /*4ba0*/  R2UR UR53, R11 ;  /* 0x000000000b3572ca */ /* 0x000fe200000e0000 */
[----:B--2---:R-:W-:Y:S01]  /*4bb0*/  WARPGROUP.ARRIVE ;  /* 0x00000000000079c5 */ /* 0x004fe20000000000 */
        /* <DEDUP_REMOVED lines=11> */
[----:B------:R-:W-:Y:S01]  /*4c70*/  HGMMA.64x96x16.F32 R88, gdesc[UR52], RZ, !UPT, gsb0 ;  /* 0x01600000345879f0 */ /* 0x000fe2000c0008ff */
[----:B------:R-:W-:Y:S01]  /*4c80*/  R2UR UR52, R8 ;  /* 0x00000000083472ca */ /* 0x000fe200000e0000 */
[----:B------:R-:W-:Y:S01]  /*4c90*/  UIADD3 UR54, UR6, 0x2, URZ ;  /* 0x0000000206367890 */ /* 0x000fe2000fffe03f */
[----:B------:R-:W-:Y:S01]  /*4ca0*/  R2UR UR53, R9 ;  /* 0x00000000093572ca */ /* 0x000fe200000e0000 */
        /* <DEDUP_REMOVED lines=74> */
[----:B------:R-:W-:Y:S01]  /*5150*/  HGMMA.64x96x16.F32 R88, gdesc[UR52], R88, gsb0 ;  /* 0x01600000345879f0 */ /* 0x000fe20008000858 */
[----:B------:R-:W-:Y:S01]  /*5160*/  R2UR UR52, R6 ;  /* 0x00000000063472ca */ /* 0x000fe200000e0000 */
[----:B------:R-:W-:Y:S01]  /*5170*/  UIADD3 UR54, UR6, 0x4, URZ ;  /* 0x0000000406367890 */ /* 0x000fe2000fffe03f */
[----:B------:R-:W-:Y:S01]  /*5180*/  R2UR UR53, R7 ;  /* 0x00000000073572ca */ /* 0x000fe200000e0000 */
[----:B------:R-:W-:Y:S01]  /*5190*/  UMOV UR55, 0x40000040 ;  /* 0x4000004000377882 */ /* 0x000fe20000000000 */
[----:B------:R-:W-:Y:S02]  /*51a0*/  WARPGROUP.DEPBAR.LE gsb0, 0x0 ;  /* 0x00008000000079c5 */ /* 0x000fe40000010000 */
[----:B------:R-:W-:-:S09]  /*51b0*/  WARPGROUP.ARRIVE ;  /* 0x00000000000079c5 */ /* 0x000fd20000000000 */
[----:B------:R-:W-:Y:S01]  /*51c0*/  HGMMA.64x96x16.F32 R88, gdesc[UR52], R88, gsb0 ;  /* 0x01600000345879f0 */ /* 0x000fe20008000858 */
[----:B------:R-:W-:Y:S01]  /*51d0*/  UIADD3 UR54, UR6, 0x606, URZ ;  /* 0x0000060606367890 */ /* 0x000fe2000fffe03f */
[----:B------:R-:W-:Y:S01]  /*51e0*/  UMOV UR52, UR56 ;  /* 0x0000003800347c82 */ /* 0x000fe20008000000 */
[----:B------:R-:W-:Y:S01]  /*51f0*/  UMOV UR53, UR57 ;  /* 0x0000003900357c82 */ /* 0x000fe20008000000 */
        /* <DEDUP_REMOVED lines=29> */
[----:B------:R-:W-:Y:S05]  /*53d0*/  @!P0 BRA `(.L_x_895) ;  /* 0x0000000000048947 */ /* 0x000fea0003800000 */
[----:B------:R-:W-:Y:S01]  /*53e0*/  BPT.TRAP 0x1 ;  /* 0x000000040000795c */ /* 0x000fe20000300000 */
.L_x_895:
[----:B------:R-:W-:Y:S01]  /*53f0*/  ULEA UR6, UR36, UR37, 0x3 ;  /* 0x0000002524067291 */ /* 0x000fe2000f8e183f */
[----:B------:R-:W-:-:S05]  /*5400*/  IMAD.U32 R0, RZ, RZ, UR39 ;  /* 0x00000027ff007e24 */ /* 0x000fca000f8e00ff */
[----:B------:R-:W-:-:S04]  /*5410*/  SHF.L.U32 R0, R0, 0x1f, RZ ;  /* 0x0000001f00007819 */ /* 0x000fc800000006ff */
[----:B------:R2:W3:Y:S01]  /*5420*/  SYNCS.PHASECHK.TRANS64.TRYWAIT P1, [UR6+0x2a850], R0 ;  /* 0x02a85000ff0075a7 */ /* 0x0004e20008020146 */
[----:B------:R-:W-:Y:S05]  /*5430*/  @!P0 BRA `(.L_x_896) ;  /* 0x0000000000048947 */ /* 0x000fea0003800000 */
[----:B------:R-:W-:Y:S01]  /*5440*/  BPT.TRAP 0x1 ;  /* 0x000000040000795c */ /* 0x000fe20000300000 */
.L_x_896:
[----:B---3--:R-:W-:Y:S05]  /*5450*/  @P1 BRA `(.L_x_897) ;  /* 0x0000000000081947 */ /* 0x008fea0003800000 */
[----:B------:R-:W3:Y:S02]  /*5460*/  SYNCS.PHASECHK.TRANS64.TRYWAIT P1, [UR6+0x2a850], R0 ;  /* 0x02a85000ff0075a7 */ /* 0x000ee40008020146 */
[----:B---3--:R-:W-:Y:S05]  /*5470*/  @!P1 BRA `(.L_x_898) ;  /* 0x000000d400509947 */ /* 0x008fea0003800000 */
.L_x_897:
[----:B------:R-:W-:Y:S01]  /*5480*/  UIADD3 UR10, UR37, 0x400, URZ ;  /* 0x00000400250a7890 */ /* 0x000fe2000fffe03f */
[----:B------:R-:W-:Y:S01]  /*5490*/  WARPGROUP.ARRIVE ;  /* 0x00000000000079c5 */ /* 0x000fe20000000000 */
[----:B------:R-:W-:-:S05]  /*54a0*/  UMOV UR11, 0x40000040 ;  /* 0x40000040000b7882 */ /* 0x000fca0000000000 */
[----:B------:R-:W3:Y:S01]  /*54b0*/  S2R R179, SR_TID.X ;  /* 0x0000000000b37919 */ /* 0x000ee20000002100 */
[----:B------:R-:W-:Y:S01]  /*54c0*/  USHF.R.U32.HI UR10, URZ, 0x4, UR10 ;  /* 0x000000043f0a7899 */ /* 0x000fe2000801160a */
[----:B-1----:R-:W-:Y:S01]  /*54d0*/  FMUL.FTZ R21, R88, UR4 ;  /* 0x0000000458157c20 */ /* 0x002fe20008410000 */
[----:B------:R-:W-:Y:S01]  /*54e0*/  FMUL.FTZ R88, R94, UR4 ;  /* 0x000000045e587c20 */ /* 0x000fe20008410000 */
[----:B------:R-:W-:Y:S01]  /*54f0*/  FMUL.FTZ R94, R106, UR4 ;  /* 0x000000046a5e7c20 */ /* 0x000fe20008410000 */
[----:B------:R-:W-:Y:S01]  /*5500*/  ULOP3.LUT UR10, UR10, 0x3fff, URZ, 0xc0, !UPT ;  /* 0x00003fff0a0a7892 */ /* 0x000fe2000f8ec03f */
[----:B------:R-:W-:Y:S01]  /*5510*/  FMUL.FTZ R176, R127, UR4 ;  /* 0x000000047fb07c20 */ /* 0x000fe20008410000 */
[----:B------:R-:W-:Y:S02]  /*5520*/  IMAD R127, R20, -0x60, RZ ;  /* 0xffffffa0147f7824 */ /* 0x000fe400078e02ff */
[----:B--2---:R-:W-:Y:S01]  /*5530*/  FMUL.FTZ R0, R90, UR4 ;  /* 0x000000045a007c20 */ /* 0x004fe20008410000 */
[----:B------:R-:W-:Y:S01]  /*5540*/  ULOP3.LUT UR10, UR10, 0x3000000, URZ, 0xfc, !UPT ;  /* 0x030000000a0a7892 */ /* 0x000fe2000f8efc3f */
[----:B------:R-:W-:Y:S01]  /*5550*/  FMUL.FTZ R2, R91, UR4 ;  /* 0x000000045b027c20 */ /* 0x000fe20008410000 */
[----:B------:R-:W-:Y:S01]  /*5560*/  FMUL.FTZ R90, R98, UR4 ;  /* 0x00000004625a7c20 */ /* 0x000fe20008410000 */
[----:B------:R-:W-:Y:S01]  /*5570*/  FMUL.FTZ R91, R99, UR4 ;  /* 0x00000004635b7c20 */ /* 0x000fe20008410000 */
[----:B------:R-:W-:Y:S01]  /*5580*/  UIMAD UR14, UR36, 0x600, UR10 ;  /* 0x00000600240e78a4 */ /* 0x000fe2000f8e020a */
[----:B------:R-:W-:Y:S01]  /*5590*/  FMUL.FTZ R100, R100, UR4 ;  /* 0x0000000464647c20 */ /* 0x000fe20008410000 */
[----:B------:R-:W-:Y:S01]  /*55a0*/  FMUL.FTZ R101, R101, UR4 ;  /* 0x0000000465657c20 */ /* 0x000fe20008410000 */
[----:B------:R-:W-:Y:S01]  /*55b0*/  FMUL.FTZ R98, R114, UR4 ;  /* 0x0000000472627c20 */ /* 0x000fe20008410000 */
[----:B------:R-:W-:Y:S01]  /*55c0*/  FMUL.FTZ R99, R115, UR4 ;  /* 0x0000000473637c20 */ /* 0x000fe20008410000 */
[----:B------:R-:W-:Y:S01]  /*55d0*/  FMUL.FTZ R120, R120, UR4 ;  /* 0x0000000478787c20 */ /* 0x000fe20008410000 */
[----:B------:R-:W-:Y:S01]  /*55e0*/  FMUL.FTZ R121, R121, UR4 ;  /* 0x0000000479797c20 */ /* 0x000fe20008410000 */
[----:B------:R-:W-:Y:S01]  /*55f0*/  UMOV UR10, UR14 ;  /* 0x0000000e000a7c82 */ /* 0x000fe20008000000 */
[----:B------:R-:W-:Y:S01]  /*5600*/  FMUL.FTZ R125, R125, UR4 ;  /* 0x000000047d7d7c20 */ /* 0x000fe20008410000 */
[----:B------:R-:W-:Y:S01]  /*5610*/  HGMMA.64x128x16.F32 R24, R156, gdesc[UR8].tnspB, R24, gsb0 ;  /* 0x41e000089c187df0 */ /* 0x000fe20008000818 */
[----:B------:R-:W-:Y:S01]  /*5620*/  UIADD3 UR10, UR14, 0x80, URZ ;  /* 0x000000800e0a7890 */ /* 0x000fe2000fffe03f */
[----:B------:R-:W-:Y:S01]  /*5630*/  FMUL.FTZ R174, R126, UR4 ;  /* 0x000000047eae7c20 */ /* 0x000fe20008410000 */
[----:B------:R-:W-:Y:S01]  /*5640*/  UMOV UR11, 0x40000040 ;  /* 0x40000040000b7882 */ /* 0x000fe20000000000 */
[----:B------:R-:W-:Y:S01]  /*5650*/  FMUL.FTZ R129, R129, UR4 ;  /* 0x0000000481817c20 */ /* 0x000fe20008410000 */
[----:B------:R-:W-:Y:S01]  /*5660*/  FMUL.FTZ R178, R130, UR4 ;  /* 0x0000000482b27c20 */ /* 0x000fe20008410000 */
[----:B------:R-:W-:Y:S01]  /*5670*/  FMUL.FTZ R133, R133, UR4 ;  /* 0x0000000485857c20 */ /* 0x000fe20008410000 */
[----:B------:R-:W-:Y:S01]  /*5680*/  FMUL.FTZ R124, R124, UR4 ;  /* 0x000000047c7c7c20 */ /* 0x000fe20008410000 */
[----:B------:R-:W-:Y:S01]  /*5690*/  FMUL.FTZ R128, R128, UR4 ;  /* 0x0000000480807c20 */ /* 0x000fe20008410000 */
[----:B------:R-:W-:Y:S01]  /*56a0*/  FMUL.FTZ R132, R132, UR4 ;  /* 0x0000000484847c20 */ /* 0x000fe20008410000 */
[----:B---3--:R-:W-:Y:S01]  /*56b0*/  LOP3.LUT P2, RZ, R179, 0x7f, RZ, 0xc0, !PT ;  /* 0x0000007fb3ff7812 */ /* 0x008fe2000784c0ff */
[----:B------:R-:W-:Y:S01]  /*56c0*/  FMUL.FTZ R134, R134, UR4 ;  /* 0x0000000486867c20 */ /* 0x000fe20008410000 */
[----:B------:R-:W-:Y:S01]  /*56d0*/  LOP3.LUT P1, RZ, R18, 0x80000, RZ, 0xc0, !PT ;  /* 0x0008000012ff7812 */ /* 0x000fe2000782c0ff */
[----:B------:R-:W1:Y:S08]  /*56e0*/  MUFU.TANH R21, R21 ;  /* 0x0000001500157308 */ /* 0x000e700000002400 */
[----:B------:R-:W2:Y:S08]  /*56f0*/  MUFU.TANH R0, R0 ;  /* 0x0000000000007308 */ /* 0x000eb00000002400 */
[----:B------:R-:W3:Y:S08]  /*5700*/  MUFU.TANH R2, R2 ;  /* 0x0000000200027308 */ /* 0x000ef00000002400 */
[----:B------:R-:W4:Y:S08]  /*5710*/  MUFU.TANH R88, R88 ;  /* 0x0000005800587308 */ /* 0x000f300000002400 */
        /* <DEDUP_REMOVED lines=12> */
[----:B------:R-:W1:Y:S01]  /*57e0*/  MUFU.TANH R178, R178 ;  /* 0x000000b200b27308 */ /* 0x000e620000002400 */
[----:B------:R-:W-:-:S02]  /*57f0*/  WARPGROUP.DEPBAR.LE gsb0, 0x0 ;  /* 0x00008000000079c5 */ /* 0x000fc40000010000 */
[----:B------:R-:W-:Y:S01]  /*5800*/  WARPGROUP.ARRIVE ;  /* 0x00000000000079c5 */ /* 0x000fe20000000000 */
[----:B------:R-:W-:-:S04]  /*5810*/  FMUL.FTZ R156, R123, UR4 ;  /* 0x000000047b9c7c20 */ /* 0x000fc80008410000 */
[----:B------:R1:W1:Y:S01]  /*5820*/  MUFU.TANH R123, R132 ;  /* 0x00000084007b7308 */ /* 0x0002620000002400 */
[----:B------:R-:W-:Y:S01]  /*5830*/  HGMMA.64x128x16.F32 R24, R152, gdesc[UR8].tnspB, R24, gsb0 ;  /* 0x41e0000898187df0 */ /* 0x000fe20008000818 */
[----:B------:R-:W-:Y:S01]  /*5840*/  UIADD3 UR10, UR14, 0x100, URZ ;  /* 0x000001000e0a7890 */ /* 0x000fe2000fffe03f */
[----:B------:R-:W-:-:S05]  /*5850*/  UMOV UR11, 0x40000040 ;  /* 0x40000040000b7882 */ /* 0x000fca0000000000 */
[----:B------:R-:W1:Y:S08]  /*5860*/  MUFU.TANH R156, R156 ;  /* 0x0000009c009c7308 */ /* 0x000e700000002400 */
[----:B------:R-:W1:Y:S01]  /*5870*/  MUFU.TANH R133, R133 ;  /* 0x0000008500857308 */ /* 0x000e620000002400 */
[----:B------:R-:W-:Y:S02]  /*5880*/  WARPGROUP.DEPBAR.LE gsb0, 0x0 ;  /* 0x00008000000079c5 */ /* 0x000fe40000010000 */
[----:B------:R-:W-:Y:S01]  /*5890*/  WARPGROUP.ARRIVE ;  /* 0x00000000000079c5 */ /* 0x000fe20000000000 */
[----:B------:R-:W-:-:S05]  /*58a0*/  FMUL.FTZ R154, R122, UR4 ;  /* 0x000000047a9a7c20 */ /* 0x000fca0008410000 */
[----:B------:R-:W-:Y:S01]  /*58b0*/  HGMMA.64x128x16.F32 R24, R148, gdesc[UR8].tnspB, R24, gsb0 ;  /* 0x41e0000894187df0 */ /* 0x000fe20008000818 */
[----:B------:R-:W-:Y:S01]  /*58c0*/  UIADD3 UR10, UR14, 0x180, URZ ;  /* 0x000001800e0a7890 */ /* 0x000fe2000fffe03f */
[----:B------:R-:W1:Y:S01]  /*58d0*/  MUFU.TANH R154, R154 ;  /* 0x0000009a009a7308 */ /* 0x000e620000002400 */
[----:B------:R-:W-:Y:S01]  /*58e0*/  UMOV UR11, 0x40000040 ;  /* 0x40000040000b7882 */ /* 0x000fe20000000000 */
[----:B------:R-:W-:Y:S02]  /*58f0*/  WARPGROUP.DEPBAR.LE gsb0, 0x0 ;  /* 0x00008000000079c5 */ /* 0x000fe40000010000 */
[----:B------:R-:W-:Y:S01]  /*5900*/  WARPGROUP.ARRIVE ;  /* 0x00000000000079c5 */ /* 0x000fe20000000000 */
[----:B------:R-:W-:Y:S01]  /*5910*/  FMUL.FTZ R148, R97, UR4 ;  /* 0x0000000461947c20 */ /* 0x000fe20008410000 */
[----:B------:R-:W-:Y:S01]  /*5920*/  FMUL.FTZ R97, R111, UR4 ;  /* 0x000000046f617c20 */ /* 0x000fe20008410000 */
[----:B------:R-:W-:Y:S01]  /*5930*/  FMUL.FTZ R150, R104, UR4 ;  /* 0x0000000468967c20 */ /* 0x000fe20008410000 */
[----:B------:R-:W-:Y:S01]  /*5940*/  FMUL.FTZ R111, R113, UR4 ;  /* 0x00000004716f7c20 */ /* 0x000fe20008410000 */
[----:B------:R-:W-:Y:S01]  /*5950*/  FMUL.FTZ R113, R117, UR4 ;  /* 0x0000000475717c20 */ /* 0x000fe20008410000 */
[----:B------:R-:W-:Y:S01]  /*5960*/  HGMMA.64x128x16.F32 R24, R144, gdesc[UR8].tnspB, R24, gsb0 ;  /* 0x41e0000890187df0 */ /* 0x000fe20008000818 */
[----:B------:R-:W-:Y:S01]  /*5970*/  UIADD3 UR10, UR14, 0x200, URZ ;  /* 0x000002000e0a7890 */ /* 0x000fe2000fffe03f */
[----:B------:R-:W-:Y:S01]  /*5980*/  FMUL.FTZ R104, R131, UR4 ;  /* 0x0000000483687c20 */ /* 0x000fe20008410000 */
[----:B------:R-:W-:Y:S01]  /*5990*/  UMOV UR11, 0x40000040 ;  /* 0x40000040000b7882 */ /* 0x000fe20000000000 */
        /* <DEDUP_REMOVED lines=25> */
[----:B------:R-:W-:Y:S01]  /*5b30*/  IMAD R108, R17, UR58, R127 ;  /* 0x0000003a116c7c24 */ /* 0x000fe2000f8e027f */
[----:B------:R1:W1:Y:S08]  /*5b40*/  MUFU.TANH R118, R121 ;  /* 0x0000007900767308 */ /* 0x0002700000002400 */
        /* <DEDUP_REMOVED lines=16> */
[----:B------:R-:W-:-:S02]  /*5c50*/  WARPGROUP.DEPBAR.LE gsb0, 0x0 ;  /* 0x00008000000079c5 */ /* 0x000fc40000010000 */
[----:B------:R-:W-:Y:S01]  /*5c60*/  WARPGROUP.ARRIVE ;  /* 0x00000000000079c5 */ /* 0x000fe20000000000 */
[----:B------:R-:W-:Y:S01]  /*5c70*/  FMUL.FTZ R141, R109, UR4 ;  /* 0x000000046d8d7c20 */ /* 0x000fe20008410000 */
[----:B------:R-:W-:Y:S01]  /*5c80*/  FMUL.FTZ R140, R105, UR4 ;  /* 0x00000004698c7c20 */ /* 0x000fe20008410000 */
[----:B------:R-:W5:Y:S01]  /*5c90*/  LDC R109, c[0x0][0x288] ;  /* 0x0000a200ff6d7b82 */ /* 0x000f620000000800 */
[----:B------:R-:W-:Y:S02]  /*5ca0*/  IMAD.U32 R105, RZ, RZ, UR7 ;  /* 0x00000007ff697e24 */ /* 0x000fe4000f8e00ff */
[----:B------:R-:W-:Y:S01]  /*5cb0*/  HGMMA.64x128x16.F32 R24, R136, gdesc[UR8].tnspB, R24, gsb0 ;  /* 0x41e0000888187df0 */ /* 0x000fe20008000818 */
[----:B------:R-:W1:Y:S01]  /*5cc0*/  MUFU.TANH R141, R141 ;  /* 0x0000008d008d7308 */ /* 0x000e620000002400 */
[----:B------:R-:W-:-:S05]  /*5cd0*/  @!P2 VIADD R105, R105, 0x2a840 ;  /* 0x0002a8406969a836 */ /* 0x000fca0000000000 */
[----:B------:R-:W-:Y:S02]  /*5ce0*/  @!P2 PRMT R106, RZ, 0x654, R105 ;  /* 0x00000654ff6aa816 */ /* 0x000fe40000000069 */
[----:B------:R-:W1:Y:S08]  /*5cf0*/  MUFU.TANH R140, R140 ;  /* 0x0000008c008c7308 */ /* 0x000e700000002400 */
[----:B------:R1:W1:Y:S01]  /*5d00*/  MUFU.TANH R105, R134 ;  /* 0x0000008600697308 */ /* 0x0002620000002400 */
[----:B-----5:R-:W-:-:S05]  /*5d10*/  IADD3 R109, R108, 0x1, -R109 ;  /* 0x000000016c6d7810 */ /* 0x020fca0007ffe86d */
[----:B------:R-:W-:-:S04]  /*5d20*/  IMAD R109, R16, -0x2, R109 ;  /* 0xfffffffe106d7824 */ /* 0x000fc800078e026d */
[----:B------:R-:W-:-:S04]  /*5d30*/  VIADD R131, R109, UR47 ;  /* 0x0000002f6d837c36 */ /* 0x000fc80008000000 */
[----:B------:R-:W-:Y:S01]  /*5d40*/  IMAD.IADD R115, R3, 0x1, R131 ;  /* 0x0000000103737824 */ /* 0x000fe200078e0283 */
[----:B------:R-:W-:Y:S02]  /*5d50*/  WARPGROUP.DEPBAR.LE gsb0, 0x0 ;  /* 0x00008000000079c5 */ /* 0x000fe40000010000 */
[----:B------:R5:W-:Y:S01]  /*5d60*/  @!P2 SYNCS.ARRIVE.TRANS64.RED.A1T0 RZ, [R106+URZ], RZ ;  /* 0x000000ff6affa9a7 */ /* 0x000be2000810043f */
[----:B------:R-:W-:Y:S02]  /*5d70*/  IMAD R138, R16, -0x2, R127 ;  /* 0xfffffffe108a7824 */ /* 0x000fe400078e027f */
[----:B-----5:R-:W-:Y:S01]  /*5d80*/  FMUL.FTZ R106, R135, UR4 ;  /* 0x00000004876a7c20 */ /* 0x020fe20008410000 */
[----:B------:R-:W-:-:S04]  /*5d90*/  VIADD R135, R109, UR41 ;  /* 0x000000296d877c36 */ /* 0x000fc80008000000 */
[----:B------:R-:W-:Y:S01]  /*5da0*/  IMAD.IADD R117, R3, 0x1, R135 ;  /* 0x0000000103757824 */ /* 0x000fe200078e0287 */
[----:B------:R-:W1:Y:S01]  /*5db0*/  MUFU.TANH R106, R106 ;  /* 0x0000006a006a7308 */ /* 0x000e620000002400 */
[----:B--234-:R-:W-:Y:S05]  /*5dc0*/  @!P1 BRA `(.L_x_899) ;  /* 0x0000000000589947 */ /* 0x01cfea0003800000 */
[----:B------:R-:W-:Y:S01]  /*5dd0*/  ISETP.GT.AND P1, PT, R172, -0x1, PT ;  /* 0xffffffffac00780c */ /* 0x000fe20003f24270 */
[----:B------:R-:W-:-:S12]  /*5de0*/  BSSY B0, `(.L_x_900) ;  /* 0x0000011000007945 */ /* 0x000fd80003800000 */
[----:B------:R-:W-:Y:S05]  /*5df0*/  @P1 BRA `(.L_x_901) ;  /* 0x0000000000201947 */ /* 0x000fea0003800000 */
[----:B------:R-:W-:Y:S01]  /*5e00*/  IMAD.U32 R137, RZ, RZ, UR45 ;  /* 0x0000002dff897e24 */ /* 0x000fe2000f8e00ff */
[----:B------:R-:W-:-:S04]  /*5e10*/  LOP3.LUT R119, RZ, R172, RZ, 0x33, !PT ;  /* 0x000000acff777212 */ /* 0x000fc800078e33ff */
[----:B------:R-:W-:-:S13]  /*5e20*/  ISETP.NE.AND P1, PT, R137, 0x1, PT ;  /* 0x000000018900780c */ /* 0x000fda0003f25270 */
[----:B------:R-:W2:Y:S02]  /*5e30*/  @P1 LDC.64 R108, c[0x0][0x9e8] ;  /* 0x00027a00ff6c1b82 */ /* 0x000ea40000000a00 */
[----:B--2---:R-:W-:-:S05]  /*5e40*/  @P1 IMAD.HI.U32 R108, R119, R108, RZ ;  /* 0x0000006c776c1227 */ /* 0x004fca00078e00ff */
[----:B------:R-:W-:-:S04]  /*5e50*/  @P1 SHF.R.U32.HI R119, RZ, R109, R108 ;  /* 0x0000006dff771219 */ /* 0x000fc8000001166c */
[----:B------:R-:W-:Y:S01]  /*5e60*/  LOP3.LUT R108, RZ, R119, RZ, 0x33, !PT ;  /* 0x00000077ff6c7212 */ /* 0x000fe200078e33ff */
[----:B------:R-:W-:Y:S06]  /*5e70*/  BRA `(.L_x_902) ;  /* 0x00000000001c7947 */ /* 0x000fec0003800000 */
.L_x_901:
[----:B------:R-:W-:-:S05]  /*5e80*/  IMAD.U32 R137, RZ, RZ, UR45 ;  /* 0x0000002dff897e24 */ /* 0x000fca000f8e00ff */
[----:B------:R-:W-:-:S13]  /*5e90*/  ISETP.NE.AND P1, PT, R137, 0x1, PT ;  /* 0x000000018900780c */ /* 0x000fda0003f25270 */
[----:B------:R-:W2:Y:S01]  /*5ea0*/  @P1 LDC.64 R108, c[0x0][0x9e8] ;  /* 0x00027a00ff6c1b82 */ /* 0x000ea20000000a00 */
[----:B------:R-:W-:-:S04]  /*5eb0*/  @P1 IMAD.IADD R119, R3, 0x1, R13 ;  /* 0x0000000103771824 */ /* 0x000fc800078e020d */
[----:B--2---:R-:W-:-:S04]  /*5ec0*/  @P1 IMAD.HI.U32 R114, R119, R108, RZ ;  /* 0x0000006c77721227 */ /* 0x004fc800078e00ff */
[----:B------:R-:W-:Y:S01]  /*5ed0*/  IMAD.MOV.U32 R108, RZ, RZ, R172 ;  /* 0x000000ffff6c7224 */ /* 0x000fe200078e00ac */
[----:B------:R-:W-:-:S07]  /*5ee0*/  @P1 SHF.R.U32.HI R108, RZ, R109, R114 ;  /* 0x0000006dff6c1219 */ /* 0x000fce0000011672 */
.L_x_902:
[----:B------:R-:W-:Y:S05]  /*5ef0*/  BSYNC B0 ;  /* 0x0000000000007941 */ /* 0x000fea0003800000 */
.L_x_900:
[----:B------:R-:W-:-:S05]  /*5f00*/  IMAD R108, R108, R137, R138 ;  /* 0x000000896c6c7224 */ /* 0x000fca00078e028a */
[----:B------:R-:W-:Y:S02]  /*5f10*/  VIADDMNMX R115, R108, R137, R115, PT ;  /* 0x000000896c737246 */ /* 0x000fe40003800173 */
[----:B------:R-:W-:-:S07]  /*5f20*/  VIMNMX R117, R117, R108, !PT ;  /* 0x0000006c75757248 */ /* 0x000fce0007fe0100 */
.L_x_899:
        /* <DEDUP_REMOVED lines=32> */
[----:B------:R-:W-:Y:S01]  /*6130*/  FSEL R158, R101, -INF , !P3 ;  /* 0xff800000659e7808 */ /* 0x000fe20005800000 */
[----:B------:R-:W-:Y:S01]  /*6140*/  IMAD.IADD R101, R4, 0x1, R131 ;  /* 0x0000000104657824 */ /* 0x000fe200078e0283 */
        /* <DEDUP_REMOVED lines=14> */
[----:B------:R-:W-:Y:S01]  /*6230*/  FSEL R132, R107, -INF , !P3 ;  /* 0xff8000006b847808 */ /* 0x000fe20005800000 */
[----:B------:R-:W-:Y:S01]  /*6240*/  IMAD.IADD R107, R4, 0x1, R135 ;  /* 0x00000001046b7824 */ /* 0x000fe200078e0287 */
        /* <DEDUP_REMOVED lines=58> */
[----:B------:R-:W-:Y:S02]  /*65f0*/  P2R R113, PR, RZ, 0x40 ;  /* 0x00000040ff717803 */ /* 0x000fe40000000000 */
[----:B------:R-:W-:-:S04]  /*6600*/  ISETP.GT.AND P6, PT, R117, RZ, !P6 ;  /* 0x000000ff7500720c */ /* 0x000fc800077c4270 */
[----:B------:R-:W-:-:S04]  /*6610*/  ISETP.LT.OR P6, PT, R115, 0x1, P6 ;  /* 0x000000017300780c */ /* 0x000fc800037c1670 */
[----:B------:R-:W-:Y:S02]  /*6620*/  FSEL R109, R21, -INF , !P6 ;  /* 0xff800000156d7808 */ /* 0x000fe40007000000 */
[----:B------:R-:W-:-:S04]  /*6630*/  ISETP.GE.AND P6, PT, R127, 0x5a, PT ;  /* 0x0000005a7f00780c */ /* 0x000fc80003fc6270 */
[----:B------:R-:W-:Y:S02]  /*6640*/  P2R R121, PR, RZ, 0x40 ;  /* 0x00000040ff797803 */ /* 0x000fe40000000000 */
[----:B------:R-:W-:-:S04]  /*6650*/  ISETP.GT.AND P6, PT, R117, 0x59, !P6 ;  /* 0x000000597500780c */ /* 0x000fc800077c4270 */
[----:B------:R-:W-:-:S04]  /*6660*/  ISETP.LT.OR P6, PT, R115, 0x5a, P6 ;  /* 0x0000005a7300780c */ /* 0x000fc800037c1670 */
[----:B------:R-:W-:Y:S02]  /*6670*/  FSEL R110, R133, -INF , !P6 ;  /* 0xff800000856e7808 */ /* 0x000fe40007000000 */
[----:B------:R-:W-:-:S13]  /*6680*/  LOP3.LUT P6, RZ, R18, 0x80000, RZ, 0xc0, !PT ;  /* 0x0008000012ff7812 */ /* 0x000fda00078cc0ff */
[----:B------:R-:W-:Y:S05]  /*6690*/  @!P6 BRA `(.L_x_903) ;  /* 0x000000000054e947 */ /* 0x000fea0003800000 */
[----:B------:R-:W-:Y:S01]  /*66a0*/  IMAD.IADD R21, R4, 0x1, R13 ;  /* 0x0000000104157824 */ /* 0x000fe200078e020d */
[----:B------:R-:W-:Y:S04]  /*66b0*/  BSSY B0, `(.L_x_904) ;  /* 0x0000010000007945 */ /* 0x000fe80003800000 */
[----:B------:R-:W-:-:S13]  /*66c0*/  ISETP.GT.AND P6, PT, R21, -0x1, PT ;  /* 0xffffffff1500780c */ /* 0x000fda0003fc4270 */
[----:B------:R-:W-:Y:S05]  /*66d0*/  @P6 BRA `(.L_x_905) ;  /* 0x0000000000206947 */ /* 0x000fea0003800000 */
[----:B------:R-:W-:Y:S01]  /*66e0*/  IMAD.U32 R111, RZ, RZ, UR45 ;  /* 0x0000002dff6f7e24 */ /* 0x000fe2000f8e00ff */
[----:B------:R-:W-:-:S04]  /*66f0*/  LOP3.LUT R21, RZ, R21, RZ, 0x33, !PT ;  /* 0x00000015ff157212 */ /* 0x000fc800078e33ff */
[----:B------:R-:W-:-:S13]  /*6700*/  ISETP.NE.AND P6, PT, R111, 0x1, PT ;  /* 0x000000016f00780c */ /* 0x000fda0003fc5270 */
[----:B------:R-:W1:Y:S02]  /*6710*/  @P6 LDC.64 R136, c[0x0][0x9e8] ;  /* 0x00027a00ff886b82 */ /* 0x000e640000000a00 */
[----:B-1----:R-:W-:-:S05]  /*6720*/  @P6 IMAD.HI.U32 R136, R21, R136, RZ ;  /* 0x0000008815886227 */ /* 0x002fca00078e00ff */
[----:B------:R-:W-:-:S04]  /*6730*/  @P6 SHF.R.U32.HI R21, RZ, R137, R136 ;  /* 0x00000089ff156219 */ /* 0x000fc80000011688 */
[----:B------:R-:W-:Y:S01]  /*6740*/  LOP3.LUT R21, RZ, R21, RZ, 0x33, !PT ;  /* 0x00000015ff157212 */ /* 0x000fe200078e33ff */
[----:B------:R-:W-:Y:S06]  /*6750*/  BRA `(.L_x_906) ;  /* 0x0000000000147947 */ /* 0x000fec0003800000 */
.L_x_905:
[----:B------:R-:W-:-:S05]  /*6760*/  IMAD.U32 R111, RZ, RZ, UR45 ;  /* 0x0000002dff6f7e24 */ /* 0x000fca000f8e00ff */
[----:B------:R-:W-:-:S13]  /*6770*/  ISETP.NE.AND P6, PT, R111, 0x1, PT ;  /* 0x000000016f00780c */ /* 0x000fda0003fc5270 */
[----:B------:R-:W1:Y:S02]  /*6780*/  @P6 LDC.64 R136, c[0x0][0x9e8] ;  /* 0x00027a00ff886b82 */ /* 0x000e640000000a00 */
[----:B-1----:R-:W-:-:S05]  /*6790*/  @P6 IMAD.HI.U32 R136, R21, R136, RZ ;  /* 0x0000008815886227 */ /* 0x002fca00078e00ff */
[----:B------:R-:W-:-:S07]  /*67a0*/  @P6 SHF.R.U32.HI R21, RZ, R137, R136 ;  /* 0x00000089ff156219 */ /* 0x000fce0000011688 */
.L_x_906:
[----:B------:R-:W-:Y:S05]  /*67b0*/  BSYNC B0 ;  /* 0x0000000000007941 */ /* 0x000fea0003800000 */
.L_x_904:
[----:B------:R-:W-:-:S05]  /*67c0*/  IMAD R136, R21, R111, R138 ;  /* 0x0000006f15887224 */ /* 0x000fca00078e028a */
[----:B------:R-:W-:Y:S02]  /*67d0*/  VIADDMNMX R101, R136, R111, R101, PT ;  /* 0x0000006f88657246 */ /* 0x000fe40003800165 */
[----:B------:R-:W-:-:S07]  /*67e0*/  VIMNMX R107, R107, R136, !PT ;  /* 0x000000886b6b7248 */ /* 0x000fce0007fe0100 */
.L_x_903:
[C---:B------:R-:W-:Y:S01]  /*67f0*/  ISETP.GT.AND P1, PT, R107.reuse, 0x1, !P1 ;  /* 0x000000016b00780c */ /* 0x040fe20004f24270 */
[----:B------:R-:W-:Y:S01]  /*6800*/  UMOV UR39, UR40 ;  /* 0x0000002800277c82 */ /* 0x000fe20008000000 */
[----:B------:R-:W-:Y:S01]  /*6810*/  ISETP.GT.AND P2, PT, R107, 0x8, !P2 ;  /* 0x000000086b00780c */ /* 0x000fe20005744270 */
[----:B------:R-:W-:Y:S01]  /*6820*/  UMOV UR36, UR5 ;  /* 0x0000000500247c82 */ /* 0x000fe20008000000 */
        /* <DEDUP_REMOVED lines=11> */
[----:B------:R-:W-:Y:S02]  /*68e0*/  FMNMX.FTZ R21, R109, R14, !PT ;  /* 0x0000000e6d157209 */ /* 0x000fe40007810000 */
[----:B------:R-:W-:Y:S02]  /*68f0*/  ISETP.GT.AND P1, PT, R107, 0x10, !P1 ;  /* 0x000000106b00780c */ /* 0x000fe40004f24270 */
[----:B------:R-:W-:Y:S02]  /*6900*/  FMNMX.FTZ R21, R190, R21, !PT ;  /* 0x00000015be157209 */ /* 0x000fe40007810000 */
[----:B------:R-:W-:Y:S02]  /*6910*/  ISETP.LT.OR P1, PT, R101, 0x11, P1 ;  /* 0x000000116500780c */ /* 0x000fe40000f21670 */
[----:B------:R-:W-:-:S02]  /*6920*/  FMNMX.FTZ R21, R188, R21, !PT ;  /* 0x00000015bc157209 */ /* 0x000fc40007810000 */
[----:B------:R-:W-:Y:S02]  /*6930*/  FSEL R136, R90, -INF , !P1 ;  /* 0xff8000005a887808 */ /* 0x000fe40004800000 */
[----:B------:R-:W-:Y:S02]  /*6940*/  ISETP.NE.AND P1, PT, R142, RZ, PT ;  /* 0x000000ff8e00720c */ /* 0x000fe40003f25270 */
[----:B------:R-:W-:Y:S02]  /*6950*/  FMNMX.FTZ R21, R186, R21, !PT ;  /* 0x00000015ba157209 */ /* 0x000fe40007810000 */
[----:B------:R-:W-:Y:S02]  /*6960*/  ISETP.GT.AND P1, PT, R107, 0x11, !P1 ;  /* 0x000000116b00780c */ /* 0x000fe40004f24270 */
[----:B------:R-:W-:Y:S02]  /*6970*/  FMNMX.FTZ R21, R184, R21, !PT ;  /* 0x00000015b8157209 */ /* 0x000fe40007810000 */
[----:B------:R-:W-:-:S02]  /*6980*/  ISETP.LT.OR P1, PT, R101, 0x12, P1 ;  /* 0x000000126500780c */ /* 0x000fc40000f21670 */
[----:B------:R-:W-:Y:S02]  /*6990*/  FMNMX.FTZ R21, R182, R21, !PT ;  /* 0x00000015b6157209 */ /* 0x000fe40007810000 */
[----:B------:R-:W-:Y:S02]  /*69a0*/  FSEL R144, R91, -INF , !P1 ;  /* 0xff8000005b907808 */ /* 0x000fe40004800000 */
[----:B------:R-:W-:Y:S02]  /*69b0*/  ISETP.NE.AND P1, PT, R143, RZ, PT ;  /* 0x000000ff8f00720c */ /* 0x000fe40003f25270 */
[----:B------:R-:W-:Y:S02]  /*69c0*/  FMNMX.FTZ R21, R180, R21, !PT ;  /* 0x00000015b4157209 */ /* 0x000fe40007810000 */
[----:B------:R-:W-:Y:S02]  /*69d0*/  ISETP.GT.AND P1, PT, R107, 0x18, !P1 ;  /* 0x000000186b00780c */ /* 0x000fe40004f24270 */
[----:B------:R-:W-:-:S02]  /*69e0*/  FMNMX.FTZ R21, R158, R21, !PT ;  /* 0x000000159e157209 */ /* 0x000fc40007810000 */
[----:B------:R-:W-:Y:S02]  /*69f0*/  ISETP.LT.OR P1, PT, R101, 0x19, P1 ;  /* 0x000000196500780c */ /* 0x000fe40000f21670 */
[----:B------:R-:W-:Y:S02]  /*6a00*/  FMNMX.FTZ R21, R150, R21, !PT ;  /* 0x0000001596157209 */ /* 0x000fe40007810000 */
[----:B------:R-:W-:Y:S02]  /*6a10*/  FSEL R92, R92, -INF , !P1 ;  /* 0xff8000005c5c7808 */ /* 0x000fe40004800000 */
[----:B------:R-:W-:Y:S02]  /*6a20*/  ISETP.GT.AND P1, PT, R107, 0x19, !P2 ;  /* 0x000000196b00780c */ /* 0x000fe40005724270 */
[----:B------:R-:W-:Y:S02]  /*6a30*/  ISETP.NE.AND P2, PT, R140, RZ, PT ;  /* 0x000000ff8c00720c */ /* 0x000fe40003f45270 */
[----:B------:R-:W-:-:S02]  /*6a40*/  ISETP.LT.OR P1, PT, R101, 0x1a, P1 ;  /* 0x0000001a6500780c */ /* 0x000fc40000f21670 */
[----:B------:R-:W-:Y:S02]  /*6a50*/  FMNMX.FTZ R21, R134, R21, !PT ;  /* 0x0000001586157209 */ /* 0x000fe40007810000 */
[----:B------:R-:W-:Y:S02]  /*6a60*/  FSEL R142, R93, -INF , !P1 ;  /* 0xff8000005d8e7808 */ /* 0x000fe40004800000 */
        /* <DEDUP_REMOVED lines=19> */
[----:B------:R-:W-:Y:S02]  /*6ba0*/  ISETP.NE.AND P1, PT, R151, RZ, PT ;  /* 0x000000ff9700720c */ /* 0x000fe40003f25270 */
[----:B------:R-:W-:Y:S02]  /*6bb0*/  FMNMX.FTZ R21, R116, R21, !PT ;  /* 0x0000001574157209 */ /* 0x000fe40007810000 */
[----:B------:R-:W-:-:S02]  /*6bc0*/  ISETP.GT.AND P1, PT, R107, 0x29, !P1 ;  /* 0x000000296b00780c */ /* 0x000fc40004f24270 */
[----:B------:R-:W-:Y:S02]  /*6bd0*/  FMNMX.FTZ R21, R114, R21, !PT ;  /* 0x0000001572157209 */ /* 0x000fe40007810000 */
[----:B------:R-:W-:Y:S02]  /*6be0*/  ISETP.LT.OR P1, PT, R101, 0x2a, P1 ;  /* 0x0000002a6500780c */ /* 0x000fe40000f21670 */
[----:B------:R-:W-:Y:S02]  /*6bf0*/  FMNMX.FTZ R21, R112, R21, !PT ;  /* 0x0000001570157209 */ /* 0x000fe40007810000 */
[----:B------:R-:W-:Y:S02]  /*6c00*/  FSEL R138, R97, -INF , !P1 ;  /* 0xff800000618a7808 */ /* 0x000fe40004800000 */
[----:B------:R-:W-:Y:S02]  /*6c10*/  ISETP.NE.AND P1, PT, R141, RZ, PT ;  /* 0x000000ff8d00720c */ /* 0x000fe40003f25270 */
[----:B------:R-:W-:-:S02]  /*6c20*/  FMNMX.FTZ R21, R108, R21, !PT ;  /* 0x000000156c157209 */ /* 0x000fc40007810000 */
[----:B------:R-:W-:Y:S02]  /*6c30*/  ISETP.GT.AND P1, PT, R107, 0x30, !P1 ;  /* 0x000000306b00780c */ /* 0x000fe40004f24270 */
[----:B------:R-:W-:Y:S02]  /*6c40*/  FMNMX.FTZ R21, R100, R21, !PT ;  /* 0x0000001564157209 */ /* 0x000fe40007810000 */
[----:B------:R-:W-:Y:S02]  /*6c50*/  ISETP.LT.OR P1, PT, R101, 0x31, P1 ;  /* 0x000000316500780c */ /* 0x000fe40000f21670 */
[----:B------:R-:W-:Y:S02]  /*6c60*/  FMNMX.FTZ R89, R110, R21, !PT ;  /* 0x000000156e597209 */ /* 0x000fe40007810000 */
[----:B------:R-:W-:Y:S01]  /*6c70*/  FSEL R98, R98, -INF , !P1 ;  /* 0xff80000062627808 */ /* 0x000fe20004800000 */
[----:B------:R-:W1:Y:S01]  /*6c80*/  LDC R21, c[0x0][0x988] ;  /* 0x00026200ff157b82 */ /* 0x000e620000000800 */
[----:B------:R-:W-:Y:S01]  /*6c90*/  ISETP.NE.AND P1, PT, R152, RZ, PT ;  /* 0x000000ff9800720c */ /* 0x000fe20003f25270 */
[----:B------:R-:W2:Y:S01]  /*6ca0*/  SHFL.BFLY PT, R90, R89, 0x2, 0x1f ;  /* 0x0c401f00595a7f89 */ /* 0x000ea200000e0000 */
[----:B------:R-:W-:-:S02]  /*6cb0*/  ISETP.NE.AND P6, PT, R177, RZ, PT ;  /* 0x000000ffb100720c */ /* 0x000fc40003fc5270 */
[C---:B------:R-:W-:Y:S02]  /*6cc0*/  ISETP.GT.AND P1, PT, R107.reuse, 0x31, !P1 ;  /* 0x000000316b00780c */ /* 0x040fe40004f24270 */
[----:B------:R-:W-:Y:S02]  /*6cd0*/  ISETP.GT.AND P3, PT, R107, 0x50, !P3 ;  /* 0x000000506b00780c */ /* 0x000fe40005f64270 */
[C---:B------:R-:W-:Y:S02]  /*6ce0*/  ISETP.LT.OR P1, PT, R101.reuse, 0x32, P1 ;  /* 0x000000326500780c */ /* 0x040fe40000f21670 */
[----:B------:R-:W-:Y:S02]  /*6cf0*/  ISETP.LT.OR P3, PT, R101, 0x51, P3 ;  /* 0x000000516500780c */ /* 0x000fe40001f61670 */
[----:B------:R-:W-:Y:S02]  /*6d00*/  FSEL R88, R99, -INF , !P1 ;  /* 0xff80000063587808 */ /* 0x000fe40004800000 */
[----:B------:R-:W-:-:S02]  /*6d10*/  ISETP.NE.AND P1, PT, R153, RZ, PT ;  /* 0x000000ff9900720c */ /* 0x000fc40003f25270 */
[C---:B------:R-:W-:Y:S02]  /*6d20*/  ISETP.GT.AND P4, PT, R107.reuse, 0x51, !P4 ;  /* 0x000000516b00780c */ /* 0x040fe40006784270 */
[----:B------:R-:W-:Y:S02]  /*6d30*/  ISETP.GT.AND P1, PT, R107, 0x38, !P1 ;  /* 0x000000386b00780c */ /* 0x000fe40004f24270 */
[----:B------:R-:W-:Y:S02]  /*6d40*/  FSEL R178, R178, -INF , !P3 ;  /* 0xff800000b2b27808 */ /* 0x000fe40005800000 */
[----:B------:R-:W-:Y:S02]  /*6d50*/  ISETP.LT.OR P1, PT, R101, 0x39, P1 ;  /* 0x000000396500780c */ /* 0x000fe40000f21670 */
[----:B------:R-:W-:Y:S02]  /*6d60*/  ISETP.GT.AND P5, PT, R107, 0x58, !P5 ;  /* 0x000000586b00780c */ /* 0x000fe40006fa4270 */
[----:B------:R-:W-:-:S02]  /*6d70*/  FSEL R102, R102, -INF , !P1 ;  /* 0xff80000066667808 */ /* 0x000fc40004800000 */
[----:B------:R-:W-:Y:S02]  /*6d80*/  ISETP.NE.AND P1, PT, R155, RZ, PT ;  /* 0x000000ff9b00720c */ /* 0x000fe40003f25270 */
[----:B--2---:R-:W-:Y:S02]  /*6d90*/  FMNMX.FTZ R91, R89, R90, !PT ;  /* 0x0000005a595b7209 */ /* 0x004fe40007810000 */
[----:B------:R-:W-:Y:S02]  /*6da0*/  ISETP.GT.AND P1, PT, R107, 0x39, !P1 ;  /* 0x000000396b00780c */ /* 0x000fe40004f24270 */
[C---:B------:R-:W-:Y:S01]  /*6db0*/  ISETP.LT.OR P4, PT, R101.reuse, 0x52, P4 ;  /* 0x000000526500780c */ /* 0x040fe20002781670 */
[----:B------:R-:W2:Y:S01]  /*6dc0*/  SHFL.BFLY PT, R90, R91, 0x1, 0x1f ;  /* 0x0c201f005b5a7f89 */ /* 0x000ea200000e0000 */
[C---:B------:R-:W-:Y:S02]  /*6dd0*/  ISETP.LT.OR P1, PT, R101.reuse, 0x3a, P1 ;  /* 0x0000003a6500780c */ /* 0x040fe40000f21670 */
[----:B------:R-:W-:-:S02]  /*6de0*/  ISETP.LT.OR P5, PT, R101, 0x59, P5 ;  /* 0x000000596500780c */ /* 0x000fc40002fa1670 */
[----:B------:R-:W-:Y:S02]  /*6df0*/  FSEL R152, R103, -INF , !P1 ;  /* 0xff80000067987808 */ /* 0x000fe40004800000 */
[----:B------:R-:W-:-:S04]  /*6e00*/  ISETP.NE.AND P1, PT, R157, RZ, PT ;  /* 0x000000ff9d00720c */ /* 0x000fc80003f25270 */
[----:B------:R-:W-:-:S04]  /*6e10*/  ISETP.GT.AND P1, PT, R107, 0x40, !P1 ;  /* 0x000000406b00780c */ /* 0x000fc80004f24270 */
[----:B------:R-:W-:-:S04]  /*6e20*/  ISETP.LT.OR P1, PT, R101, 0x41, P1 ;  /* 0x000000416500780c */ /* 0x000fc80000f21670 */
[----:B------:R-:W-:Y:S02]  /*6e30*/  FSEL R154, R154, -INF , !P1 ;  /* 0xff8000009a9a7808 */ /* 0x000fe40004800000 */
[----:B------:R-:W-:Y:S02]  /*6e40*/  ISETP.NE.AND P1, PT, R159, RZ, PT ;  /* 0x000000ff9f00720c */ /* 0x000fe40003f25270 */
[----:B--2---:R-:W-:Y:S02]  /*6e50*/  FMNMX.FTZ R90, R91, R90, !PT ;  /* 0x0000005a5b5a7209 */ /* 0x004fe40007810000 */
[----:B------:R-:W-:-:S04]  /*6e60*/  ISETP.GT.AND P1, PT, R107, 0x41, !P1 ;  /* 0x000000416b00780c */ /* 0x000fc80004f24270 */
[----:B------:R-:W-:-:S04]  /*6e70*/  ISETP.LT.OR P1, PT, R101, 0x42, P1 ;  /* 0x000000426500780c */ /* 0x000fc80000f21670 */
[----:B------:R-:W-:Y:S02]  /*6e80*/  FSEL R156, R156, -INF , !P1 ;  /* 0xff8000009c9c7808 */ /* 0x000fe40004800000 */
[----:B------:R-:W-:-:S04]  /*6e90*/  ISETP.GT.AND P1, PT, R107, 0x48, !P2 ;  /* 0x000000486b00780c */ /* 0x000fc80005724270 */
[----:B------:R-:W-:-:S04]  /*6ea0*/  ISETP.LT.OR P1, PT, R101, 0x49, P1 ;  /* 0x000000496500780c */ /* 0x000fc80000f21670 */
[----:B------:R-:W-:Y:S02]  /*6eb0*/  FSEL R174, R174, -INF , !P1 ;  /* 0xff800000aeae7808 */ /* 0x000fe40004800000 */
[----:B------:R-:W-:Y:S02]  /*6ec0*/  ISETP.GT.AND P1, PT, R107, 0x49, !P6 ;  /* 0x000000496b00780c */ /* 0x000fe40007724270 */
[----:B------:R-:W-:Y:S02]  /*6ed0*/  ISETP.NE.AND P6, PT, R113, RZ, PT ;  /* 0x000000ff7100720c */ /* 0x000fe40003fc5270 */
[----:B------:R-:W-:-:S04]  /*6ee0*/  ISETP.LT.OR P1, PT, R101, 0x4a, P1 ;  /* 0x0000004a6500780c */ /* 0x000fc80000f21670 */
[----:B------:R-:W-:Y:S02]  /*6ef0*/  FSEL R176, R176, -INF , !P1 ;  /* 0xff800000b0b07808 */ /* 0x000fe40004800000 */
[----:B------:R-:W-:Y:S02]  /*6f00*/  ISETP.GT.AND P1, PT, R107, RZ, !P6 ;  /* 0x000000ff6b00720c */ /* 0x000fe40007724270 */
[----:B------:R-:W-:Y:S02]  /*6f10*/  ISETP.NE.AND P6, PT, R121, RZ, PT ;  /* 0x000000ff7900720c */ /* 0x000fe40003fc5270 */
[----:B------:R-:W-:Y:S02]  /*6f20*/  ISETP.LT.OR P1, PT, R101, 0x1, P1 ;  /* 0x000000016500780c */ /* 0x000fe40000f21670 */
[----:B------:R-:W-:Y:S02]  /*6f30*/  ISETP.GT.AND P2, PT, R107, 0x59, !P6 ;  /* 0x000000596b00780c */ /* 0x000fe40007744270 */
[----:B------:R-:W-:Y:S01]  /*6f40*/  FSEL R192, R0, -INF , !P1 ;  /* 0xff80000000c07808 */ /* 0x000fe20004800000 */
[C---:B-1----:R-:W-:Y:S01]  /*6f50*/  FMUL.FTZ R0, R90.reuse, R21 ;  /* 0x000000155a007220 */ /* 0x042fe20000410000 */
[----:B------:R-:W-:-:S02]  /*6f60*/  FSETP.NEU.FTZ.AND P1, PT, R90, -INF , PT ;  /* 0xff8000005a00780b */ /* 0x000fc40003f3d000 */
[----:B------:R-:W-:Y:S02]  /*6f70*/  FMNMX.FTZ R89, R192, R15, !PT ;  /* 0x0000000fc0597209 */ /* 0x000fe40007810000 */
[----:B------:R-:W-:Y:S02]  /*6f80*/  FSEL R115, R0, RZ, P1 ;  /* 0x000000ff00737208 */ /* 0x000fe40000800000 */
[----:B------:R-:W-:Y:S02]  /*6f90*/  FMNMX.FTZ R91, R148, R89, !PT ;  /* 0x00000059945b7209 */ /* 0x000fe40007810000 */
[----:B------:R-:W-:Y:S01]  /*6fa0*/  ISETP.LT.OR P2, PT, R101, 0x5a, P2 ;  /* 0x0000005a6500780c */ /* 0x000fe20001741670 */
[--C-:B------:R-:W-:Y:S01]  /*6fb0*/  FFMA.FTZ R103, R134, R21, -R115.reuse ;  /* 0x0000001586677223 */ /* 0x100fe20000010873 */
[----:B------:R-:W-:Y:S01]  /*6fc0*/  FMNMX.FTZ R91, R2, R91, !PT ;  /* 0x0000005b025b7209 */ /* 0x000fe20007810000 */
[-CC-:B------:R-:W-:Y:S01]  /*6fd0*/  FFMA.FTZ R0, R180, R21.reuse, -R115.reuse ;  /* 0x00000015b4007223 */ /* 0x180fe20000010873 */
[----:B------:R-:W-:Y:S01]  /*6fe0*/  FSEL R134, R104, -INF , !P4 ;  /* 0xff80000068867808 */ /* 0x000fe20006000000 */
[--C-:B------:R-:W-:Y:S01]  /*6ff0*/  FFMA.FTZ R180, R158, R21, -R115.reuse ;  /* 0x000000159eb47223 */ /* 0x100fe20000010873 */
[----:B------:R-:W-:Y:S01]  /*7000*/  FMNMX.FTZ R91, R146, R91, !PT ;  /* 0x0000005b925b7209 */ /* 0x000fe20007810000 */
[-CC-:B------:R-:W-:Y:S01]  /*7010*/  FFMA.FTZ R109, R109, R21.reuse, -R115.reuse ;  /* 0x000000156d6d7223 */ /* 0x180fe20000010873 */
[----:B------:R-:W-:Y:S01]  /*7020*/  FSEL R158, R105, -INF , !P5 ;  /* 0xff800000699e7808 */ /* 0x000fe20006800000 */
[--C-:B------:R-:W-:Y:S01]  /*7030*/  FFMA.FTZ R190, R190, R21, -R115.reuse ;  /* 0x00000015bebe7223 */ /* 0x100fe20000010873 */
[----:B------:R-:W-:Y:S01]  /*7040*/  FMNMX.FTZ R91, R136, R91, !PT ;  /* 0x0000005b885b7209 */ /* 0x000fe20007810000 */
[----:B------:R1:W-:Y:S01]  /*7050*/  MUFU.EX2 R89, R109 ;  /* 0x0000006d00597308 */ /* 0x0003e20000000800 */
[----:B------:R-:W-:Y:S01]  /*7060*/  FSEL R106, R106, -INF , !P2 ;  /* 0xff8000006a6a7808 */ /* 0x000fe20005000000 */
[--C-:B------:R-:W-:Y:S01]  /*7070*/  FFMA.FTZ R188, R188, R21, -R115.reuse ;  /* 0x00000015bcbc7223 */ /* 0x100fe20000010873 */
[----:B------:R-:W-:Y:S01]  /*7080*/  FMNMX.FTZ R93, R144, R91, !PT ;  /* 0x0000005b905d7209 */ /* 0x000fe20007810000 */
[-CC-:B------:R-:W-:Y:S01]  /*7090*/  FFMA.FTZ R186, R186, R21.reuse, -R115.reuse ;  /* 0x00000015baba7223 */ /* 0x180fe20000010873 */
[----:B------:R-:W-:Y:S01]  /*70a0*/  FSEL R113, R90, RZ, P1 ;  /* 0x000000ff5a717208 */ /* 0x000fe20000800000 */
[--C-:B------:R-:W-:Y:S01]  /*70b0*/  FFMA.FTZ R184, R184, R21, -R115.reuse ;  /* 0x00000015b8b87223 */ /* 0x100fe20000010873 */
[----:B------:R-:W-:Y:S01]  /*70c0*/  FMNMX.FTZ R93, R92, R93, !PT ;  /* 0x0000005d5c5d7209 */ /* 0x000fe20007810000 */
[----:B------:R-:W-:Y:S01]  /*70d0*/  MUFU.EX2 R190, R190 ;  /* 0x000000be00be7308 */ /* 0x000fe20000000800 */
[-CC-:B-1----:R-:W-:Y:S01]  /*70e0*/  FFMA.FTZ R109, R112, R21.reuse, -R115.reuse ;  /* 0x00000015706d7223 */ /* 0x182fe20000010873 */
[--C-:B------:R-:W-:Y:S01]  /*70f0*/  FFMA.FTZ R112, R100, R21, -R115.reuse ;  /* 0x0000001564707223 */ /* 0x100fe20000010873 */
[----:B------:R-:W-:Y:S01]  /*7100*/  FMNMX.FTZ R93, R142, R93, !PT ;  /* 0x0000005d8e5d7209 */ /* 0x000fe20007810000 */
[-CC-:B------:R-:W-:Y:S01]  /*7110*/  FFMA.FTZ R182, R182, R21.reuse, -R115.reuse ;  /* 0x00000015b6b67223 */ /* 0x180fe20000010873 */
[-CC-:B------:R-:W-:Y:S01]  /*7120*/  FFMA.FTZ R150, R150, R21.reuse, -R115.reuse ;  /* 0x0000001596967223 */ /* 0x180fe20000010873 */
[--C-:B------:R-:W-:Y:S01]  /*7130*/  FFMA.FTZ R126, R126, R21, -R115.reuse ;  /* 0x000000157e7e7223 */ /* 0x100fe20000010873 */
[----:B------:R-:W-:Y:S01]  /*7140*/  FMNMX.FTZ R93, R94, R93, !PT ;  /* 0x0000005d5e5d7209 */ /* 0x000fe20007810000 */
[----:B------:R-:W-:Y:S01]  /*7150*/  MUFU.EX2 R91, R188 ;  /* 0x000000bc005b7308 */ /* 0x000fe20000000800 */
[-CC-:B------:R-:W-:Y:S01]  /*7160*/  FFMA.FTZ R101, R122, R21.reuse, -R115.reuse ;  /* 0x000000157a657223 */ /* 0x180fe20000010873 */
[--C-:B------:R-:W-:Y:S01]  /*7170*/  FFMA.FTZ R122, R130, R21, -R115.reuse ;  /* 0x00000015827a7223 */ /* 0x100fe20000010873 */
[----:B------:R-:W-:Y:S01]  /*7180*/  FMNMX.FTZ R95, R140, R93, !PT ;  /* 0x0000005d8c5f7209 */ /* 0x000fe20007810000 */
[-CC-:B------:R-:W-:Y:S01]  /*7190*/  FFMA.FTZ R105, R120, R21.reuse, -R115.reuse ;  /* 0x0000001578697223 */ /* 0x180fe20000010873 */
[----:B------:R-:W-:Y:S01]  /*71a0*/  LOP3.LUT P6, RZ, R179, 0x7f, RZ, 0xc0, !PT ;  /* 0x0000007fb3ff7812 */ /* 0x000fe200078cc0ff */
[--C-:B------:R-:W-:Y:S01]  /*71b0*/  FFMA.FTZ R118, R118, R21, -R115.reuse ;  /* 0x0000001576767223 */ /* 0x100fe20000010873 */
[----:B------:R-:W-:Y:S01]  /*71c0*/  FMNMX.FTZ R95, R96, R95, !PT ;  /* 0x0000005f605f7209 */ /* 0x000fe20007810000 */
[----:B------:R-:W-:Y:S01]  /*71d0*/  MUFU.EX2 R186, R186 ;  /* 0x000000ba00ba7308 */ /* 0x000fe20000000800 */
[-CC-:B------:R-:W-:Y:S01]  /*71e0*/  FFMA.FTZ R114, R114, R21.reuse, -R115.reuse ;  /* 0x0000001572727223 */ /* 0x180fe20000010873 */
[----:B------:R-:W-:Y:S01]  /*71f0*/  FFMA.FTZ R108, R108, R21, -R115 ;  /* 0x000000156c6c7223 */ /* 0x000fe20000010873 */
        /* <DEDUP_REMOVED lines=14> */
[----:B------:R1:W-:Y:S03]  /*72e0*/  MUFU.EX2 R97, R150 ;  /* 0x0000009600617308 */ /* 0x0003e60000000800 */
[----:B------:R-:W-:-:S04]  /*72f0*/  FMNMX.FTZ R99, R134, R99, !PT ;  /* 0x0000006386637209 */ /* 0x000fc80007810000 */
[----:B------:R-:W-:Y:S01]  /*7300*/  FMNMX.FTZ R99, R158, R99, !PT ;  /* 0x000000639e637209 */ /* 0x000fe20007810000 */
[----:B------:R2:W-:Y:S01]  /*7310*/  MUFU.EX2 R104, R103 ;  /* 0x0000006700687308 */ /* 0x0005e20000000800 */
[----:B-1----:R-:W-:Y:S02]  /*7320*/  FFMA.FTZ R150, R132, R21, -R115 ;  /* 0x0000001584967223 */ /* 0x002fe40000010873 */
[----:B------:R-:W-:-:S05]  /*7330*/  FMNMX.FTZ R0, R106, R99, !PT ;  /* 0x000000636a007209 */ /* 0x000fca0007810000 */
[----:B------:R-:W1:Y:S01]  /*7340*/  SHFL.BFLY PT, R107, R0, 0x2, 0x1f ;  /* 0x0c401f00006b7f89 */ /* 0x000e6200000e0000 */
[----:B------:R-:W-:Y:S01]  /*7350*/  MUFU.EX2 R150, R150 ;  /* 0x0000009600967308 */ /* 0x000fe20000000800 */
[-CC-:B--2---:R-:W-:Y:S01]  /*7360*/  FFMA.FTZ R103, R124, R21.reuse, -R115.reuse ;  /* 0x000000157c677223 */ /* 0x184fe20000010873 */
[----:B------:R-:W-:-:S06]  /*7370*/  FFMA.FTZ R124, R128, R21, -R115 ;  /* 0x00000015807c7223 */ /* 0x000fcc0000010873 */
[----:B------:R-:W-:Y:S08]  /*7380*/  MUFU.EX2 R99, R126 ;  /* 0x0000007e00637308 */ /* 0x000ff00000000800 */
[----:B------:R-:W-:Y:S01]  /*7390*/  MUFU.EX2 R101, R101 ;  /* 0x0000006500657308 */ /* 0x000fe20000000800 */
[----:B-1----:R-:W-:Y:S01]  /*73a0*/  FMNMX.FTZ R111, R0, R107, !PT ;  /* 0x0000006b006f7209 */ /* 0x002fe20007810000 */
[----:B------:R-:W-:-:S06]  /*73b0*/  FFMA.FTZ R107, R116, R21, -R115 ;  /* 0x00000015746b7223 */ /* 0x000fcc0000010873 */
[----:B------:R-:W-:Y:S01]  /*73c0*/  MUFU.EX2 R122, R122 ;  /* 0x0000007a007a7308 */ /* 0x000fe20000000800 */
[----:B------:R-:W1:Y:S07]  /*73d0*/  SHFL.BFLY PT, R0, R111, 0x1, 0x1f ;  /* 0x0c201f006f007f89 */ /* 0x000e6e00000e0000 */
[----:B------:R-:W-:Y:S08]  /*73e0*/  MUFU.EX2 R103, R103 ;  /* 0x0000006700677308 */ /* 0x000ff00000000800 */
[----:B------:R-:W-:Y:S08]  /*73f0*/  MUFU.EX2 R124, R124 ;  /* 0x0000007c007c7308 */ /* 0x000ff00000000800 */
[----:B------:R-:W-:Y:S01]  /*7400*/  MUFU.EX2 R105, R105 ;  /* 0x0000006900697308 */ /* 0x000fe20000000800 */
[----:B-1----:R-:W-:Y:S01]  /*7410*/  FMNMX.FTZ R100, R111, R0, !PT ;  /* 0x000000006f647209 */ /* 0x002fe20007810000 */
[----:B------:R-:W-:Y:S01]  /*7420*/  FADD.FTZ R0, -R113, R14 ;  /* 0x0000000e71007221 */ /* 0x000fe20000010100 */
[----:B------:R-:W-:-:S02]  /*7430*/  FFMA.FTZ R14, R110, R21, -R115 ;  /* 0x000000156e0e7223 */ /* 0x000fc40000010873 */
[C---:B------:R-:W-:Y:S01]  /*7440*/  FSETP.NEU.FTZ.AND P1, PT, R100.reuse, -INF , PT ;  /* 0xff8000006400780b */ /* 0x040fe20003f3d000 */
[-C--:B------:R-:W-:Y:S01]  /*7450*/  FMUL.FTZ R110, R100, R21.reuse ;  /* 0x00000015646e7220 */ /* 0x080fe20000410000 */
[----:B------:R-:W-:Y:S01]  /*7460*/  FMUL.FTZ R0, R0, R21 ;  /* 0x0000001500007220 */ /* 0x000fe20000410000 */
[----:B------:R1:W-:Y:S03]  /*7470*/  MUFU.EX2 R111, R112 ;  /* 0x00000070006f7308 */ /* 0x0003e60000000800 */
[----:B------:R-:W-:-:S05]  /*7480*/  FSEL R113, R110, RZ, P1 ;  /* 0x000000ff6e717208 */ /* 0x000fca0000800000 */
[-CC-:B------:R-:W-:Y:S01]  /*7490*/  FFMA.FTZ R159, R2, R21.reuse, -R113.reuse ;  /* 0x00000015029f7223 */ /* 0x180fe20000010871 */
[----:B------:R-:W-:Y:S01]  /*74a0*/  FSEL R2, R100, RZ, P1 ;  /* 0x000000ff64027208 */ /* 0x000fe20000800000 */
[----:B------:R-:W2:Y:S01]  /*74b0*/  MUFU.EX2 R0, R0 ;  /* 0x0000000000007308 */ /* 0x000ea20000000800 */
[-CC-:B------:R-:W-:Y:S01]  /*74c0*/  FFMA.FTZ R157, R192, R21.reuse, -R113.reuse ;  /* 0x00000015c09d7223 */ /* 0x180fe20000010871 */
[-CC-:B------:R-:W-:Y:S01]  /*74d0*/  FFMA.FTZ R110, R148, R21.reuse, -R113.reuse ;  /* 0x00000015946e7223 */ /* 0x180fe20000010871 */
[-C--:B-1----:R-:W-:Y:S01]  /*74e0*/  FFMA.FTZ R112, R146, R21.reuse, -R113 ;  /* 0x0000001592707223 */ /* 0x082fe20000010871 */
[----:B------:R-:W-:Y:S01]  /*74f0*/  FADD.FTZ R2, -R2, R15 ;  /* 0x0000000f02027221 */ /* 0x000fe20000010100 */
[-CC-:B------:R-:W-:Y:S01]  /*7500*/  FFMA.FTZ R153, R136, R21.reuse, -R113.reuse ;  /* 0x0000001588997223 */ /* 0x180fe20000010871 */
[-CC-:B------:R-:W-:Y:S01]  /*7510*/  FFMA.FTZ R116, R144, R21.reuse, -R113.reuse ;  /* 0x0000001590747223 */ /* 0x180fe20000010871 */
[-CC-:B------:R-:W-:Y:S01]  /*7520*/  FFMA.FTZ R155, R92, R21.reuse, -R113.reuse ;  /* 0x000000155c9b7223 */ /* 0x180fe20000010871 */
[-C--:B------:R-:W-:Y:S01]  /*7530*/  FMUL.FTZ R2, R2, R21.reuse ;  /* 0x0000001502027220 */ /* 0x080fe20000410000 */
[----:B------:R-:W-:Y:S01]  /*7540*/  MUFU.EX2 R157, R157 ;  /* 0x0000009d009d7308 */ /* 0x000fe20000000800 */
[-CC-:B------:R-:W-:Y:S01]  /*7550*/  FFMA.FTZ R92, R142, R21.reuse, -R113.reuse ;  /* 0x000000158e5c7223 */ /* 0x180fe20000010871 */
[-CC-:B------:R-:W-:Y:S01]  /*7560*/  FFMA.FTZ R145, R98, R21.reuse, -R113.reuse ;  /* 0x0000001562917223 */ /* 0x180fe20000010871 */
[-CC-:B------:R-:W-:Y:S01]  /*7570*/  FFMA.FTZ R149, R94, R21.reuse, -R113.reuse ;  /* 0x000000155e957223 */ /* 0x180fe20000010871 */
[-CC-:B------:R-:W-:Y:S01]  /*7580*/  FFMA.FTZ R94, R140, R21.reuse, -R113.reuse ;  /* 0x000000158c5e7223 */ /* 0x180fe20000010871 */
[-CC-:B------:R-:W-:Y:S01]  /*7590*/  FFMA.FTZ R151, R96, R21.reuse, -R113.reuse ;  /* 0x0000001560977223 */ /* 0x180fe20000010871 */
[-CC-:B------:R-:W-:Y:S01]  /*75a0*/  FFMA.FTZ R96, R138, R21.reuse, -R113.reuse ;  /* 0x000000158a607223 */ /* 0x180fe20000010871 */
[-C--:B------:R-:W-:Y:S01]  /*75b0*/  FFMA.FTZ R88, R88, R21.reuse, -R113 ;  /* 0x0000001558587223 */ /* 0x080fe20000010871 */
[----:B------:R-:W1:Y:S01]  /*75c0*/  MUFU.EX2 R2, R2 ;  /* 0x0000000200027308 */ /* 0x000e620000000800 */
[----:B--2---:R-:W-:Y:S01]  /*75d0*/  FFMA.FTZ R15, R0, R12, R89 ;  /* 0x0000000c000f7223 */ /* 0x004fe20000010059 */
[-CC-:B------:R-:W-:Y:S01]  /*75e0*/  FFMA.FTZ R102, R102, R21.reuse, -R113.reuse ;  /* 0x0000001566667223 */ /* 0x180fe20000010871 */
[-CC-:B------:R-:W-:Y:S01]  /*75f0*/  FFMA.FTZ R152, R152, R21.reuse, -R113.reuse ;  /* 0x0000001598987223 */ /* 0x180fe20000010871 */
[-C--:B------:R-:W-:Y:S01]  /*7600*/  FFMA.FTZ R154, R154, R21.reuse, -R113 ;  /* 0x000000159a9a7223 */ /* 0x080fe20000010871 */
[----:B------:R-:W-:Y:S01]  /*7610*/  FADD.FTZ R12, R190, R15 ;  /* 0x0000000fbe0c7221 */ /* 0x000fe20000010000 */
[-CC-:B------:R-:W-:Y:S01]  /*7620*/  FFMA.FTZ R156, R156, R21.reuse, -R113.reuse ;  /* 0x000000159c9c7223 */ /* 0x180fe20000010871 */
[-CC-:B------:R-:W-:Y:S01]  /*7630*/  FFMA.FTZ R174, R174, R21.reuse, -R113.reuse ;  /* 0x00000015aeae7223 */ /* 0x180fe20000010871 */
[----:B------:R-:W2:Y:S01]  /*7640*/  MUFU.EX2 R110, R110 ;  /* 0x0000006e006e7308 */ /* 0x000ea20000000800 */
[----:B------:R-:W-:Y:S01]  /*7650*/  FADD.FTZ R15, R91, R12 ;  /* 0x0000000c5b0f7221 */ /* 0x000fe20000010000 */
[-CC-:B------:R-:W-:Y:S01]  /*7660*/  FFMA.FTZ R176, R176, R21.reuse, -R113.reuse ;  /* 0x00000015b0b07223 */ /* 0x180fe20000010871 */
[-CC-:B------:R-:W-:Y:S01]  /*7670*/  FFMA.FTZ R178, R178, R21.reuse, -R113.reuse ;  /* 0x00000015b2b27223 */ /* 0x180fe20000010871 */
[-C--:B------:R-:W-:Y:S01]  /*7680*/  FFMA.FTZ R134, R134, R21.reuse, -R113 ;  /* 0x0000001586867223 */ /* 0x080fe20000010871 */
[----:B------:R-:W-:Y:S01]  /*7690*/  FADD.FTZ R12, R186, R15 ;  /* 0x0000000fba0c7221 */ /* 0x000fe20000010000 */
[----:B------:R-:W-:Y:S01]  /*76a0*/  FFMA.FTZ R106, R106, R21, -R113 ;  /* 0x000000156a6a7223 */ /* 0x000fe20000010871 */
[----:B------:R-:W-:Y:S01]  /*76b0*/  ISETP.GT.AND P1, PT, R20, R175, PT ;  /* 0x000000af1400720c */ /* 0x000fe20003f24270 */
[----:B------:R-:W3:Y:S01]  /*76c0*/  MUFU.EX2 R159, R159 ;  /* 0x0000009f009f7308 */ /* 0x000ee20000000800 */
[----:B-1----:R-:W-:Y:S01]  /*76d0*/  FFMA.FTZ R5, R2, R5, R157 ;  /* 0x0000000502057223 */ /* 0x002fe2000001009d */
[----:B------:R-:W-:Y:S01]  /*76e0*/  FADD.FTZ R15, R93, R12 ;  /* 0x0000000c5d0f7221 */ /* 0x000fe20000010000 */
[----:B------:R-:W-:Y:S01]  /*76f0*/  F2FP.F16.F32.PACK_AB R148, R104, R97 ;  /* 0x000000616894723e */ /* 0x000fe200000000ff */
[----:B------:R-:W-:Y:S01]  /*7700*/  VIADD R20, R20, 0xffffffff ;  /* 0xffffffff14147836 */ /* 0x000fe20000000000 */
[----:B------:R-:W-:Y:S01]  /*7710*/  F2FP.F16.F32.PACK_AB R144, R122, R101 ;  /* 0x000000657a90723e */ /* 0x000fe200000000ff */
[----:B------:R-:W-:Y:S01]  /*7720*/  FADD.FTZ R98, R182, R15 ;  /* 0x0000000fb6627221 */ /* 0x000fe20000010000 */
[----:B------:R-:W-:Y:S01]  /*7730*/  F2FP.F16.F32.PACK_AB R146, R124, R103 ;  /* 0x000000677c92723e */ /* 0x000fe200000000ff */
[----:B------:R-:W1:Y:S01]  /*7740*/  MUFU.EX2 R112, R112 ;  /* 0x0000007000707308 */ /* 0x000e620000000800 */
[C---:B--2---:R-:W-:Y:S01]  /*7750*/  FADD.FTZ R12, R110.reuse, R5 ;  /* 0x000000056e0c7221 */ /* 0x044fe20000010000 */
[----:B------:R-:W-:Y:S01]  /*7760*/  FADD.FTZ R15, R95, R98 ;  /* 0x000000625f0f7221 */ /* 0x000fe20000010000 */
[----:B------:R-:W-:-:S03]  /*7770*/  F2FP.F16.F32.PACK_AB R157, R110, R157 ;  /* 0x0000009d6e9d723e */ /* 0x000fc600000000ff */
[----:B------:R-:W-:Y:S02]  /*7780*/  FADD.FTZ R98, R180, R15 ;  /* 0x0000000fb4627221 */ /* 0x000fe40000010000 */
[----:B------:R-:W2:Y:S01]  /*7790*/  MUFU.EX2 R153, R153 ;  /* 0x0000009900997308 */ /* 0x000ea20000000800 */
[----:B---3--:R-:W-:Y:S01]  /*77a0*/  FADD.FTZ R5, R159, R12 ;  /* 0x0000000c9f057221 */ /* 0x008fe20000010000 */
[----:B------:R-:W-:Y:S01]  /*77b0*/  FADD.FTZ R15, R97, R98 ;  /* 0x00000062610f7221 */ /* 0x000fe20000010000 */
[----:B------:R-:W-:-:S03]  /*77c0*/  IMAD.U32 R98, RZ, RZ, UR6 ;  /* 0x00000006ff627e24 */ /* 0x000fc6000f8e00ff */
[----:B------:R-:W-:Y:S01]  /*77d0*/  FADD.FTZ R15, R104, R15 ;  /* 0x0000000f680f7221 */ /* 0x000fe20000010000 */
[----:B------:R-:W-:Y:S01]  /*77e0*/  @!P6 VIADD R98, R98, 0x2a860 ;  /* 0x0002a8606262e836 */ /* 0x000fe20000000000 */
[----:B------:R-:W3:Y:S01]  /*77f0*/  MUFU.EX2 R116, R116 ;  /* 0x0000007400747308 */ /* 0x000ee20000000800 */
[C---:B-1----:R-:W-:Y:S01]  /*7800*/  FADD.FTZ R12, R112.reuse, R5 ;  /* 0x00000005700c7221 */ /* 0x042fe20000010000 */
[----:B------:R-:W-:Y:S02]  /*7810*/  F2FP.F16.F32.PACK_AB R159, R112, R159 ;  /* 0x0000009f709f723e */ /* 0x000fe400000000ff */
[----:B------:R-:W-:-:S04]  /*7820*/  @!P6 PRMT R98, RZ, 0x654, R98 ;  /* 0x00000654ff62e816 */ /* 0x000fc80000000062 */
[----:B------:R-:W1:Y:S01]  /*7830*/  MUFU.EX2 R155, R155 ;  /* 0x0000009b009b7308 */ /* 0x000e620000000800 */
[----:B--2---:R-:W-:Y:S01]  /*7840*/  FADD.FTZ R5, R153, R12 ;  /* 0x0000000c99057221 */ /* 0x004fe20000010000 */
[----:B------:R2:W-:Y:S06]  /*7850*/  @!P6 SYNCS.ARRIVE.TRANS64.RED.A1T0 RZ, [R98+URZ], RZ ;  /* 0x000000ff62ffe9a7 */ /* 0x0005ec000810043f */
[----:B------:R-:W4:Y:S01]  /*7860*/  MUFU.EX2 R92, R92 ;  /* 0x0000005c005c7308 */ /* 0x000f220000000800 */
[C---:B---3--:R-:W-:Y:S01]  /*7870*/  FADD.FTZ R12, R116.reuse, R5 ;  /* 0x00000005740c7221 */ /* 0x048fe20000010000 */
[----:B------:R-:W-:-:S06]  /*7880*/  F2FP.F16.F32.PACK_AB R153, R116, R153 ;  /* 0x000000997499723e */ /* 0x000fcc00000000ff */
[----:B------:R-:W3:Y:S01]  /*7890*/  MUFU.EX2 R149, R149 ;  /* 0x0000009500957308 */ /* 0x000ee20000000800 */
[----:B-1----:R-:W-:-:S07]  /*78a0*/  FADD.FTZ R5, R155, R12 ;  /* 0x0000000c9b057221 */ /* 0x002fce0000010000 */
[----:B------:R-:W1:Y:S01]  /*78b0*/  MUFU.EX2 R94, R94 ;  /* 0x0000005e005e7308 */ /* 0x000e620000000800 */
[C---:B----4-:R-:W-:Y:S01]  /*78c0*/  FADD.FTZ R12, R92.reuse, R5 ;  /* 0x000000055c0c7221 */ /* 0x050fe20000010000 */
[----:B------:R-:W-:-:S06]  /*78d0*/  F2FP.F16.F32.PACK_AB R155, R92, R155 ;  /* 0x0000009b5c9b723e */ /* 0x000fcc00000000ff */
[----:B------:R-:W4:Y:S01]  /*78e0*/  MUFU.EX2 R151, R151 ;  /* 0x0000009700977308 */ /* 0x000f220000000800 */
[----:B---3--:R-:W-:-:S07]  /*78f0*/  FADD.FTZ R5, R149, R12 ;  /* 0x0000000c95057221 */ /* 0x008fce0000010000 */
[----:B------:R3:W-:Y:S01]  /*7900*/  MUFU.EX2 R117, R88 ;  /* 0x0000005800757308 */ /* 0x0007e20000000800 */
[----:B-1----:R-:W-:Y:S01]  /*7910*/  FADD.FTZ R12, R94, R5 ;  /* 0x000000055e0c7221 */ /* 0x002fe20000010000 */
[----:B------:R-:W-:Y:S01]  /*7920*/  FFMA.FTZ R5, R158, R21, -R113 ;  /* 0x000000159e057223 */ /* 0x000fe20000010871 */
[----:B------:R-:W-:Y:S02]  /*7930*/  F2FP.F16.F32.PACK_AB R158, R186, R91 ;  /* 0x0000005bba9e723e */ /* 0x000fe400000000ff */
[----:B------:R-:W-:-:S03]  /*7940*/  F2FP.F16.F32.PACK_AB R149, R94, R149 ;  /* 0x000000955e95723e */ /* 0x000fc600000000ff */
[----:B------:R-:W1:Y:S01]  /*7950*/  MUFU.EX2 R96, R96 ;  /* 0x0000006000607308 */ /* 0x000e620000000800 */
[----:B---3--:R-:W-:Y:S01]  /*7960*/  FADD.FTZ R88, R150, R15 ;  /* 0x0000000f96587221 */ /* 0x008fe20000010000 */
[----:B------:R-:W-:-:S03]  /*7970*/  F2FP.F16.F32.PACK_AB R150, R99, R150 ;  /* 0x000000966396723e */ /* 0x000fc600000000ff */
[----:B------:R-:W-:-:S03]  /*7980*/  FADD.FTZ R88, R99, R88 ;  /* 0x0000005863587221 */ /* 0x000fc60000010000 */
[----:B------:R-:W3:Y:S01]  /*7990*/  MUFU.EX2 R145, R145 ;  /* 0x0000009100917308 */ /* 0x000ee20000000800 */
[----:B------:R-:W-:-:S04]  /*79a0*/  FADD.FTZ R15, R101, R88 ;  /* 0x00000058650f7221 */ /* 0x000fc80000010000 */
[----:B------:R-:W-:Y:S01]  /*79b0*/  FADD.FTZ R88, R122, R15 ;  /* 0x0000000f7a587221 */ /* 0x000fe20000010000 */
[----:B----4-:R-:W-:Y:S02]  /*79c0*/  FADD.FTZ R15, R151, R12 ;  /* 0x0000000c970f7221 */ /* 0x010fe40000010000 */
[----:B------:R-:W4:Y:S01]  /*79d0*/  MUFU.EX2 R118, R118 ;  /* 0x0000007600767308 */ /* 0x000f220000000800 */
[----:B------:R-:W-:Y:S01]  /*79e0*/  FADD.FTZ R115, R103, R88 ;  /* 0x0000005867737221 */ /* 0x000fe20000010000 */
[C---:B-1----:R-:W-:Y:S01]  /*79f0*/  FADD.FTZ R12, R96.reuse, R15 ;  /* 0x0000000f600c7221 */ /* 0x042fe20000010000 */
[----:B------:R-:W-:Y:S02]  /*7a00*/  F2FP.F16.F32.PACK_AB R151, R96, R151 ;  /* 0x000000976097723e */ /* 0x000fe400000000ff */
[----:B------:R-:W-:-:S03]  /*7a10*/  FADD.FTZ R88, R124, R115 ;  /* 0x000000737c587221 */ /* 0x000fc60000010000 */
[----:B------:R-:W1:Y:S01]  /*7a20*/  MUFU.EX2 R147, R102 ;  /* 0x0000006600937308 */ /* 0x000e620000000800 */
[----:B---3--:R-:W-:Y:S01]  /*7a30*/  FADD.FTZ R12, R145, R12 ;  /* 0x0000000c910c7221 */ /* 0x008fe20000010000 */
[----:B------:R-:W-:Y:S01]  /*7a40*/  FADD.FTZ R15, R105, R88 ;  /* 0x00000058690f7221 */ /* 0x000fe20000010000 */
[C---:B------:R-:W-:Y:S02]  /*7a50*/  F2FP.F16.F32.PACK_AB R145, R117.reuse, R145 ;  /* 0x000000917591723e */ /* 0x040fe400000000ff */
[----:B------:R-:W-:-:S03]  /*7a60*/  FADD.FTZ R12, R117, R12 ;  /* 0x0000000c750c7221 */ /* 0x000fc60000010000 */
[----:B------:R-:W3:Y:S01]  /*7a70*/  MUFU.EX2 R107, R107 ;  /* 0x0000006b006b7308 */ /* 0x000ee20000000800 */
[C---:B----4-:R-:W-:Y:S01]  /*7a80*/  FADD.FTZ R88, R118.reuse, R15 ;  /* 0x0000000f76587221 */ /* 0x050fe20000010000 */
[----:B------:R-:W-:-:S06]  /*7a90*/  F2FP.F16.F32.PACK_AB R140, R118, R105 ;  /* 0x00000069768c723e */ /* 0x000fcc00000000ff */
[----:B------:R4:W5:Y:S01]  /*7aa0*/  MUFU.EX2 R119, R152 ;  /* 0x0000009800777308 */ /* 0x0009620000000800 */
[----:B-1----:R-:W-:-:S07]  /*7ab0*/  FADD.FTZ R12, R147, R12 ;  /* 0x0000000c930c7221 */ /* 0x002fce0000010000 */
[----:B------:R-:W1:Y:S01]  /*7ac0*/  MUFU.EX2 R114, R114 ;  /* 0x0000007200727308 */ /* 0x000e620000000800 */
[----:B---3--:R-:W-:Y:S01]  /*7ad0*/  FADD.FTZ R15, R107, R88 ;  /* 0x000000586b0f7221 */ /* 0x008fe20000010000 */
[----:B----4-:R-:W-:-:S06]  /*7ae0*/  F2FP.F16.F32.PACK_AB R152, R182, R93 ;  /* 0x0000005db698723e */ /* 0x010fcc00000000ff */
[----:B------:R3:W4:Y:S01]  /*7af0*/  MUFU.EX2 R141, R154 ;  /* 0x0000009a008d7308 */ /* 0x0007220000000800 */
[C---:B-----5:R-:W-:Y:S01]  /*7b00*/  FADD.FTZ R12, R119.reuse, R12 ;  /* 0x0000000c770c7221 */ /* 0x060fe20000010000 */
[----:B------:R-:W-:-:S06]  /*7b10*/  F2FP.F16.F32.PACK_AB R147, R119, R147 ;  /* 0x000000937793723e */ /* 0x000fcc00000000ff */
[----:B------:R-:W5:Y:S01]  /*7b20*/  MUFU.EX2 R109, R109 ;  /* 0x0000006d006d7308 */ /* 0x000f620000000800 */
[----:B-1----:R-:W-:Y:S01]  /*7b30*/  FADD.FTZ R88, R114, R15 ;  /* 0x0000000f72587221 */ /* 0x002fe20000010000 */
[----:B---3--:R-:W-:Y:S02]  /*7b40*/  F2FP.F16.F32.PACK_AB R154, R180, R95 ;  /* 0x0000005fb49a723e */ /* 0x008fe400000000ff */
[----:B------:R-:W-:-:S04]  /*7b50*/  F2FP.F16.F32.PACK_AB R142, R114, R107 ;  /* 0x0000006b728e723e */ /* 0x000fc800000000ff */
[----:B--2---:R1:W2:Y:S01]  /*7b60*/  MUFU.EX2 R98, R156 ;  /* 0x0000009c00627308 */ /* 0x0042a20000000800 */
[----:B----4-:R-:W-:-:S07]  /*7b70*/  FADD.FTZ R12, R141, R12 ;  /* 0x0000000c8d0c7221 */ /* 0x010fce0000010000 */
[----:B------:R-:W3:Y:S01]  /*7b80*/  MUFU.EX2 R108, R108 ;  /* 0x0000006c006c7308 */ /* 0x000ee20000000800 */
[----:B-----5:R-:W-:Y:S01]  /*7b90*/  FADD.FTZ R15, R109, R88 ;  /* 0x000000586d0f7221 */ /* 0x020fe20000010000 */
[----:B-1----:R-:W-:-:S06]  /*7ba0*/  F2FP.F16.F32.PACK_AB R156, R190, R89 ;  /* 0x00000059be9c723e */ /* 0x002fcc00000000ff */
[----:B------:R-:W1:Y:S01]  /*7bb0*/  MUFU.EX2 R143, R174 ;  /* 0x000000ae008f7308 */ /* 0x000e620000000800 */
[C---:B--2---:R-:W-:Y:S01]  /*7bc0*/  FADD.FTZ R12, R98.reuse, R12 ;  /* 0x0000000c620c7221 */ /* 0x044fe20000010000 */
[----:B------:R-:W-:-:S06]  /*7bd0*/  F2FP.F16.F32.PACK_AB R141, R98, R141 ;  /* 0x0000008d628d723e */ /* 0x000fcc00000000ff */
[----:B------:R-:W2:Y:S01]  /*7be0*/  MUFU.EX2 R176, R176 ;  /* 0x000000b000b07308 */ /* 0x000ea20000000800 */
[C---:B---3--:R-:W-:Y:S01]  /*7bf0*/  FADD.FTZ R88, R108.reuse, R15 ;  /* 0x0000000f6c587221 */ /* 0x048fe20000010000 */
[----:B------:R-:W-:-:S03]  /*7c00*/  F2FP.F16.F32.PACK_AB R136, R108, R109 ;  /* 0x0000006d6c88723e */ /* 0x000fc600000000ff */
[----:B------:R-:W-:-:S03]  /*7c10*/  FADD.FTZ R89, R111, R88 ;  /* 0x000000586f597221 */ /* 0x000fc60000010000 */
        /* <DEDUP_REMOVED lines=13> */
[----:B------:R-:W-:Y:S01]  /*7cf0*/  F2FP.F16.F32.PACK_AB R138, R14, R111 ;  /* 0x0000006f0e8a723e */ /* 0x000fe200000000ff */
[----:B------:R-:W-:Y:S02]  /*7d00*/  IMAD.MOV.U32 R14, RZ, RZ, R90 ;  /* 0x000000ffff0e7224 */ /* 0x000fe400078e005a */
[C---:B-1----:R-:W-:Y:S01]  /*7d10*/  FADD.FTZ R5, R106.reuse, R15 ;  /* 0x0000000f6a057221 */ /* 0x042fe20000010000 */
[----:B------:R-:W-:Y:S01]  /*7d20*/  F2FP.F16.F32.PACK_AB R139, R106, R102 ;  /* 0x000000666a8b723e */ /* 0x000fe200000000ff */
[----:B------:R-:W-:Y:S01]  /*7d30*/  IMAD.MOV.U32 R15, RZ, RZ, R100 ;  /* 0x000000ffff0f7224 */ /* 0x000fe200078e0064 */
[----:B------:R-:W-:Y:S06]  /*7d40*/  @P1 BRA `(.L_x_907) ;  /* 0xffffffcc004c1947 */ /* 0x000fec000383ffff */
[----:B------:R-:W-:Y:S01]  /*7d50*/  IMAD.MOV.U32 R15, RZ, RZ, R100 ;  /* 0x000000ffff0f7224 */ /* 0x000fe200078e0064 */
[----:B------:R-:W-:Y:S01]  /*7d60*/  UMOV UR36, UR5 ;  /* 0x0000000500247c82 */ /* 0x000fe20008000000 */
[----:B------:R-:W-:Y:S01]  /*7d70*/  IMAD.MOV.U32 R14, RZ, RZ, R90 ;  /* 0x000000ffff0e7224 */ /* 0x000fe200078e005a */
[----:B------:R-:W-:-:S06]  /*7d80*/  UMOV UR39, UR40 ;  /* 0x0000002800277c82 */ /* 0x000fcc0008000000 */
.L_x_890:
[----:B------:R-:W1:Y:S01]  /*7d90*/  LDC R172, c[0x0][0x9e4] ;  /* 0x00027900ffac7b82 */ /* 0x000e620000000800 */
[----:B------:R-:W-:Y:S02]  /*7da0*/  ULDC UR4, c[0x0][0x9dc] ;  /* 0x0002770000047ab9 */ /* 0x000fe40000000800 */
[----:B------:R-:W-:Y:S01]  /*7db0*/  VIADD R88, R173, -UR4 ;  /* 0x80000004ad587c36 */ /* 0x000fe20008000000 */
[----:B-1----:R-:W-:-:S13]  /*7dc0*/  ISETP.GE.AND P1, PT, R172, 0x1, PT ;  /* 0x00000001ac00780c */ /* 0x002fda0003f26270 */
[----:B------:R-:W-:Y:S05]  /*7dd0*/  @!P1 BRA `(.L_x_908) ;  /* 0x00000000003c9947 */ /* 0x000fea0003800000 */
        /* <DEDUP_REMOVED lines=9> */
.L_x_909:
[----:B------:R-:W-:-:S13]  /*7e70*/  ISETP.NE.AND P1, PT, R172, 0x1, PT ;  /* 0x00000001ac00780c */ /* 0x000fda0003f25270 */
[----:B------:R-:W1:Y:S02]  /*7e80*/  @P1 LDC.64 R90, c[0x0][0x9e8] ;  /* 0x00027a00ff5a1b82 */ /* 0x000e640000000a00 */
[----:B-1----:R-:W-:-:S05]  /*7e90*/  @P1 IMAD.HI.U32 R90, R173, R90, RZ ;  /* 0x0000005aad5a1227 */ /* 0x002fca00078e00ff */
[----:B------:R-:W-:-:S07]  /*7ea0*/  @P1 SHF.R.U32.HI R173, RZ, R91, R90 ;  /* 0x0000005bffad1219 */ /* 0x000fce000001165a */
.L_x_910:
[----:B------:R-:W-:-:S05]  /*7eb0*/  IMAD R173, R173, R172, RZ ;  /* 0x000000acadad7224 */ /* 0x000fca00078e02ff */
[----:B------:R-:W-:-:S07]  /*7ec0*/  VIMNMX R88, R88, R173, !PT ;  /* 0x000000ad58587248 */ /* 0x000fce0007fe0100 */
.L_x_908:
[----:B------:R-:W-:-:S04]  /*7ed0*/  VIADD R88, R88, 0x5f ;  /* 0x0000005f58587836 */ /* 0x000fc80000000000 */
[----:B------:R-:W-:-:S05]  /*7ee0*/  IMAD.HI R88, R88, 0x2aaaaaab, RZ ;  /* 0x2aaaaaab58587827 */ /* 0x000fca00078e02ff */
[----:B------:R-:W-:-:S04]  /*7ef0*/  SHF.R.U32.HI R89, RZ, 0x1f, R88 ;  /* 0x0000001fff597819 */ /* 0x000fc80000011658 */
[----:B------:R-:W-:-:S04]  /*7f00*/  LEA.HI.SX32 R88, R88, R89, 0x1c ;  /* 0x0000005958587211 */ /* 0x000fc800078fe2ff */
[----:B------:R-:W-:-:S04]  /*7f10*/  VIMNMX R173, R19, R88, !PT ;  /* 0x0000005813ad7248 */ /* 0x000fc80007fe0100 */
[----:B------:R-:W-:-:S13]  /*7f20*/  ISETP.GE.AND P1, PT, R20, R173, PT ;  /* 0x000000ad1400720c */ /* 0x000fda0003f26270 */
[----:B------:R-:W-:Y:S05]  /*7f30*/  @!P1 BRA `(.L_x_911) ;  /* 0x0000002000909947 */ /* 0x000fea0003800000 */
[----:B------:R-:W-:Y:S01]  /*7f40*/  IMAD.MOV.U32 R174, RZ, RZ, R15 ;  /* 0x000000ffffae7224 */ /* 0x000fe200078e000f */
[----:B------:R-:W-:Y:S01]  /*7f50*/  UMOV UR7, UR39 ;  /* 0x0000002700077c82 */ /* 0x000fe20008000000 */
[----:B------:R-:W-:Y:S01]  /*7f60*/  IMAD.MOV.U32 R175, RZ, RZ, R14 ;  /* 0x000000ffffaf7224 */ /* 0x000fe200078e000e */
[----:B------:R-:W-:Y:S01]  /*7f70*/  UMOV UR4, UR36 ;  /* 0x0000002400047c82 */ /* 0x000fe20008000000 */
[----:B------:R-:W-:-:S05]  /*7f80*/  ULDC UR5, c[0x0][0x9d8] ;  /* 0x0002760000057ab9 */ /* 0x000fca0000000800 */
.L_x_920:
[----:B------:R-:W-:-:S04]  /*7f90*/  UIADD3 UR36, UR4, 0x1, URZ ;  /* 0x0000000104247890 */ /* 0x000fc8000fffe03f */
[----:B------:R-:W-:-:S04]  /*7fa0*/  UISETP.NE.AND UP0, UPT, UR36, 0x2, UPT ;  /* 0x000000022400788c */ /* 0x000fc8000bf05270 */
[----:B------:R-:W-:Y:S02]  /*7fb0*/  USEL UR39, URZ, 0x1, UP0 ;  /* 0x000000013f277887 */ /* 0x000fe40008000000 */
[----:B------:R-:W-:Y:S02]  /*7fc0*/  USEL UR36, UR36, URZ, UP0 ;  /* 0x0000003f24247287 */ /* 0x000fe40008000000 */
[----:B------:R-:W-:Y:S01]  /*7fd0*/  ULOP3.LUT UR39, UR7, UR39, URZ, 0x3c, !UPT ;  /* 0x0000002707277292 */ /* 0x000fe2000f8e3c3f */
[----:B------:R-:W-:Y:S11]  /*7fe0*/  @!P0 BRA `(.L_x_912) ;  /* 0x0000000000048947 */ /* 0x000ff60003800000 */
[----:B------:R-:W-:Y:S01]  /*7ff0*/  BPT.TRAP 0x1 ;  /* 0x000000040000795c */ /* 0x000fe20000300000 */
.L_x_912:
[----:B------:R-:W-:Y:S01]  /*8000*/  ULEA UR6, UR36, UR37, 0x3 ;  /* 0x0000002524067291 */ /* 0x000fe2000f8e183f */
[----:B------:R-:W-:-:S05]  /*8010*/  IMAD.U32 R14, RZ, RZ, UR39 ;  /* 0x00000027ff0e7e24 */ /* 0x000fca000f8e00ff */
[----:B------:R-:W-:-:S04]  /*8020*/  SHF.L.U32 R14, R14, 0x1f, RZ ;  /* 0x0000001f0e0e7819 */ /* 0x000fc800000006ff */
[----:B------:R1:W2:Y:S01]  /*8030*/  SYNCS.PHASECHK.TRANS64.TRYWAIT P1, [UR6+0x2a830], R14 ;  /* 0x02a8300eff0075a7 */ /* 0x0002a20008020146 */
[----:B------:R-:W-:Y:S05]  /*8040*/  @!P0 BRA `(.L_x_913) ;  /* 0x0000000000048947 */ /* 0x000fea0003800000 */
[----:B------:R-:W-:Y:S01]  /*8050*/  BPT.TRAP 0x1 ;  /* 0x000000040000795c */ /* 0x000fe20000300000 */
.L_x_913:
[----:B--2---:R-:W-:Y:S05]  /*8060*/  @P1 BRA `(.L_x_914) ;  /* 0x0000000000081947 */ /* 0x004fea0003800000 */
[----:B------:R-:W2:Y:S02]  /*8070*/  SYNCS.PHASECHK.TRANS64.TRYWAIT P1, [UR6+0x2a830], R14 ;  /* 0x02a8300eff0075a7 */ /* 0x000ea40008020146 */
[----:B--2---:R-:W-:Y:S05]  /*8080*/  @!P1 BRA `(.L_x_915) ;  /* 0x000000a800649947 */ /* 0x004fea0003800000 */
.L_x_914:
        /* <DEDUP_REMOVED lines=135> */
.L_x_916:
[----:B------:R-:W-:Y:S01]  /*8900*/  ULEA UR10, UR4, UR37, 0x3 ;  /* 0x00000025040a7291 */ /* 0x000fe2000f8e183f */
[----:B------:R-:W-:-:S05]  /*8910*/  IMAD.U32 R0, RZ, RZ, UR7 ;  /* 0x00000007ff007e24 */ /* 0x000fca000f8e00ff */
[----:B------:R-:W-:-:S04]  /*8920*/  SHF.L.U32 R0, R0, 0x1f, RZ ;  /* 0x0000001f00007819 */ /* 0x000fc800000006ff */
[----:B------:R3:W4:Y:S01]  /*8930*/  SYNCS.PHASECHK.TRANS64.TRYWAIT P1, [UR10+0x2a850], R0 ;  /* 0x02a85000ff0075a7 */ /* 0x000722000802014a */
[----:B------:R-:W-:Y:S05]  /*8940*/  @!P0 BRA `(.L_x_917) ;  /* 0x0000000000048947 */ /* 0x000fea0003800000 */
[----:B------:R-:W-:Y:S01]  /*8950*/  BPT.TRAP 0x1 ;  /* 0x000000040000795c */ /* 0x000fe20000300000 */
.L_x_917:
[----:B----4-:R-:W-:Y:S05]  /*8960*/  @P1 BRA `(.L_x_918) ;  /* 0x0000000000081947 */ /* 0x010fea0003800000 */
[----:B------:R-:W4:Y:S02]  /*8970*/  SYNCS.PHASECHK.TRANS64.TRYWAIT P1, [UR10+0x2a850], R0 ;  /* 0x02a85000ff0075a7 */ /* 0x000f24000802014a */
[----:B----4-:R-:W-:Y:S05]  /*8980*/  @!P1 BRA `(.L_x_919) ;  /* 0x000000a0003c9947 */ /* 0x010fea0003800000 */
.L_x_918:
[----:B------:R-:W-:Y:S01]  /*8990*/  UIADD3 UR6, UR37, 0x400, URZ ;  /* 0x0000040025067890 */ /* 0x000fe2000fffe03f */
[----:B------:R-:W-:Y:S01]  /*89a0*/  WARPGROUP.ARRIVE ;  /* 0x00000000000079c5 */ /* 0x000fe20000000000 */
[----:B------:R-:W-:Y:S01]  /*89b0*/  UMOV UR7, 0x40000040 ;  /* 0x4000004000077882 */ /* 0x000fe20000000000 */
[----:B------:R-:W-:Y:S01]  /*89c0*/  FMUL.FTZ R2, R88, UR5 ;  /* 0x0000000558027c20 */ /* 0x000fe20008410000 */
        /* <DEDUP_REMOVED lines=12> */
[----:B------:R-:W-:Y:S01]  /*8a90*/  UIMAD UR4, UR4, 0x600, UR6 ;  /* 0x00000600040478a4 */ /* 0x000fe2000f8e0206 */
[----:B------:R-:W4:Y:S01]  /*8aa0*/  MUFU.TANH R176, R176 ;  /* 0x000000b000b07308 */ /* 0x000f220000002400 */
        /* <DEDUP_REMOVED lines=9> */
[----:B------:R-:W5:Y:S01]  /*8b40*/  MUFU.TANH R178, R178 ;  /* 0x000000b200b27308 */ /* 0x000f620000002400 */
[----:B------:R-:W-:Y:S01]  /*8b50*/  UMOV UR7, 0x40000040 ;  /* 0x4000004000077882 */ /* 0x000fe20000000000 */
[----:B--2---:R-:W-:Y:S01]  /*8b60*/  FMNMX.FTZ R15, R2, R175, !PT ;  /* 0x000000af020f7209 */ /* 0x004fe20007810000 */
[----:B------:R-:W-:Y:S01]  /*8b70*/  FMUL.FTZ R120, R120, UR5 ;  /* 0x0000000578787c20 */ /* 0x000fe20008410000 */
[----:B------:R-:W-:Y:S01]  /*8b80*/  FMUL.FTZ R124, R124, UR5 ;  /* 0x000000057c7c7c20 */ /* 0x000fe20008410000 */
[----:B------:R-:W-:Y:S01]  /*8b90*/  FMUL.FTZ R128, R128, UR5 ;  /* 0x0000000580807c20 */ /* 0x000fe20008410000 */
[----:B------:R-:W-:Y:S01]  /*8ba0*/  FMUL.FTZ R196, R129, UR5 ;  /* 0x0000000581c47c20 */ /* 0x000fe20008410000 */
[----:B----4-:R-:W-:Y:S01]  /*8bb0*/  FMNMX.FTZ R15, R176, R15, !PT ;  /* 0x0000000fb00f7209 */ /* 0x010fe20007810000 */
        /* <DEDUP_REMOVED lines=9> */
[----:B-----5:R-:W-:Y:S01]  /*8c50*/  FMNMX.FTZ R15, R178, R15, !PT ;  /* 0x0000000fb20f7209 */ /* 0x020fe20007810000 */
[----:B------:R-:W-:Y:S01]  /*8c60*/  FMUL.FTZ R98, R99, UR5 ;  /* 0x0000000563627c20 */ /* 0x000fe20008410000 */
[----:B------:R-:W-:Y:S01]  /*8c70*/  FMUL.FTZ R104, R106, UR5 ;  /* 0x000000056a687c20 */ /* 0x000fe20008410000 */
[----:B------:R-:W-:Y:S01]  /*8c80*/  FMUL.FTZ R106, R107, UR5 ;  /* 0x000000056b6a7c20 */ /* 0x000fe20008410000 */
[----:B------:R-:W-:Y:S01]  /*8c90*/  FMUL.FTZ R200, R111, UR5 ;  /* 0x000000056fc87c20 */ /* 0x000fe20008410000 */
[----:B------:R-:W-:Y:S01]  /*8ca0*/  FMUL.FTZ R114, R114, UR5 ;  /* 0x0000000572727c20 */ /* 0x000fe20008410000 */
[----:B------:R-:W-:Y:S01]  /*8cb0*/  FMUL.FTZ R202, R115, UR5 ;  /* 0x0000000573ca7c20 */ /* 0x000fe20008410000 */
[----:B------:R-:W-:Y:S01]  /*8cc0*/  MUFU.TANH R184, R184 ;  /* 0x000000b800b87308 */ /* 0x000fe20000002400 */
[----:B--2---:R-:W-:Y:S01]  /*8cd0*/  FMNMX.FTZ R15, R180, R15, !PT ;  /* 0x0000000fb40f7209 */ /* 0x004fe20007810000 */
[----:B------:R-:W-:Y:S01]  /*8ce0*/  FMUL.FTZ R118, R118, UR5 ;  /* 0x0000000576767c20 */ /* 0x000fe20008410000 */
[----:B------:R-:W-:Y:S01]  /*8cf0*/  FMUL.FTZ R204, R119, UR5 ;  /* 0x0000000577cc7c20 */ /* 0x000fe20008410000 */
[----:B------:R-:W-:Y:S01]  /*8d00*/  FMUL.FTZ R122, R122, UR5 ;  /* 0x000000057a7a7c20 */ /* 0x000fe20008410000 */
[----:B------:R-:W-:Y:S01]  /*8d10*/  FMUL.FTZ R126, R126, UR5 ;  /* 0x000000057e7e7c20 */ /* 0x000fe20008410000 */
[----:B------:R-:W-:Y:S01]  /*8d20*/  FMUL.FTZ R130, R130, UR5 ;  /* 0x0000000582827c20 */ /* 0x000fe20008410000 */
[----:B------:R-:W-:Y:S01]  /*8d30*/  FMUL.FTZ R206, R131, UR5 ;  /* 0x0000000583ce7c20 */ /* 0x000fe20008410000 */
[----:B------:R-:W-:Y:S01]  /*8d40*/  MUFU.TANH R186, R186 ;  /* 0x000000ba00ba7308 */ /* 0x000fe20000002400 */
[----:B----4-:R-:W-:Y:S01]  /*8d50*/  FMNMX.FTZ R15, R182, R15, !PT ;  /* 0x0000000fb60f7209 */ /* 0x010fe20007810000 */
[----:B------:R-:W-:Y:S01]  /*8d60*/  FMUL.FTZ R134, R134, UR5 ;  /* 0x0000000586867c20 */ /* 0x000fe20008410000 */
[----:B------:R-:W2:Y:S01]  /*8d70*/  LDC R21, c[0x0][0x988] ;  /* 0x00026200ff157b82 */ /* 0x000ea20000000800 */
[----:B------:R-:W-:Y:S01]  /*8d80*/  FMUL.FTZ R208, R135, UR5 ;  /* 0x0000000587d07c20 */ /* 0x000fe20008410000 */
[----:B------:R-:W4:Y:S01]  /*8d90*/  S2R R177, SR_TID.X ;  /* 0x0000000000b17919 */ /* 0x000f220000002100 */
[----:B------:R-:W-:-:S02]  /*8da0*/  IMAD.U32 R115, RZ, RZ, UR10 ;  /* 0x0000000aff737e24 */ /* 0x000fc4000f8e00ff */
[----:B------:R-:W-:Y:S08]  /*8db0*/  MUFU.TANH R188, R188 ;  /* 0x000000bc00bc7308 */ /* 0x000ff00000002400 */
[----:B------:R-:W-:Y:S08]  /*8dc0*/  MUFU.TANH R190, R190 ;  /* 0x000000be00be7308 */ /* 0x000ff00000002400 */
[----:B------:R-:W-:Y:S08]  /*8dd0*/  MUFU.TANH R192, R192 ;  /* 0x000000c000c07308 */ /* 0x000ff00000002400 */
[----:B------:R-:W-:Y:S01]  /*8de0*/  MUFU.TANH R110, R110 ;  /* 0x0000006e006e7308 */ /* 0x000fe20000002400 */
[----:B----4-:R-:W-:-:S07]  /*8df0*/  LOP3.LUT P1, RZ, R177, 0x7f, RZ, 0xc0, !PT ;  /* 0x0000007fb1ff7812 */ /* 0x010fce000782c0ff */
        /* <DEDUP_REMOVED lines=14> */
[----:B------:R-:W-:Y:S01]  /*8ee0*/  FMUL.FTZ R100, R102, UR5 ;  /* 0x0000000566647c20 */ /* 0x000fe20008410000 */
[----:B------:R-:W-:Y:S01]  /*8ef0*/  FMUL.FTZ R102, R103, UR5 ;  /* 0x0000000567667c20 */ /* 0x000fe20008410000 */
[----:B------:R-:W-:Y:S01]  /*8f00*/  HGMMA.64x128x16.F32 R24, R152, gdesc[UR4].tnspB, R24, gsb0 ;  /* 0x41e0000498187df0 */ /* 0x000fe20008000818 */
[----:B------:R-:W-:Y:S01]  /*8f10*/  UIADD3 UR6, UR4, 0x100, URZ ;  /* 0x0000010004067890 */ /* 0x000fe2000fffe03f */
[----:B------:R-:W-:-:S03]  /*8f20*/  UMOV UR7, 0x40000040 ;  /* 0x4000004000077882 */ /* 0x000fc60000000000 */
[----:B------:R-:W4:Y:S08]  /*8f30*/  MUFU.TANH R156, R156 ;  /* 0x0000009c009c7308 */ /* 0x000f300000002400 */
[----:B------:R-:W5:Y:S08]  /*8f40*/  MUFU.TANH R158, R158 ;  /* 0x0000009e009e7308 */ /* 0x000f700000002400 */
[----:B------:R-:W-:Y:S01]  /*8f50*/  MUFU.TANH R90, R90 ;  /* 0x0000005a005a7308 */ /* 0x000fe20000002400 */
[----:B----4-:R-:W-:-:S07]  /*8f60*/  FMNMX.FTZ R15, R156, R15, !PT ;  /* 0x0000000f9c0f7209 */ /* 0x010fce0007810000 */
[----:B------:R-:W-:Y:S01]  /*8f70*/  MUFU.TANH R92, R92 ;  /* 0x0000005c005c7308 */ /* 0x000fe20000002400 */
[----:B-----5:R-:W-:-:S04]  /*8f80*/  FMNMX.FTZ R15, R158, R15, !PT ;  /* 0x0000000f9e0f7209 */ /* 0x020fc80007810000 */
        /* <DEDUP_REMOVED lines=14> */
[----:B------:R-:W-:-:S07]  /*9070*/  FMNMX.FTZ R15, R120, R15, !PT ;  /* 0x0000000f780f7209 */ /* 0x000fce0007810000 */
        /* <DEDUP_REMOVED lines=17> */
[----:B------:R-:W4:Y:S08]  /*9190*/  MUFU.TANH R152, R152 ;  /* 0x0000009800987308 */ /* 0x000f300000002400 */
[----:B------:R-:W5:Y:S08]  /*91a0*/  MUFU.TANH R154, R154 ;  /* 0x0000009a009a7308 */ /* 0x000f700000002400 */
[----:B------:R-:W-:Y:S01]  /*91b0*/  MUFU.TANH R130, R130 ;  /* 0x0000008200827308 */ /* 0x000fe20000002400 */
[----:B----4-:R-:W-:-:S04]  /*91c0*/  FMNMX.FTZ R15, R152, R15, !PT ;  /* 0x0000000f980f7209 */ /* 0x010fc80007810000 */
[----:B------:R-:W-:-:S03]  /*91d0*/  FMNMX.FTZ R15, R124, R15, !PT ;  /* 0x0000000f7c0f7209 */ /* 0x000fc60007810000 */
[----:B------:R-:W-:Y:S01]  /*91e0*/  MUFU.TANH R206, R206 ;  /* 0x000000ce00ce7308 */ /* 0x000fe20000002400 */
[----:B-----5:R-:W-:-:S04]  /*91f0*/  FMNMX.FTZ R15, R154, R15, !PT ;  /* 0x0000000f9a0f7209 */ /* 0x020fc80007810000 */
[----:B------:R-:W-:-:S03]  /*9200*/  FMNMX.FTZ R15, R128, R15, !PT ;  /* 0x0000000f800f7209 */ /* 0x000fc60007810000 */
[----:B------:R-:W-:Y:S01]  /*9210*/  MUFU.TANH R134, R134 ;  /* 0x0000008600867308 */ /* 0x000fe20000002400 */
[----:B------:R-:W-:-:S04]  /*9220*/  FMNMX.FTZ R15, R196, R15, !PT ;  /* 0x0000000fc40f7209 */ /* 0x000fc80007810000 */
[----:B------:R-:W-:-:S03]  /*9230*/  FMNMX.FTZ R15, R132, R15, !PT ;  /* 0x0000000f840f7209 */ /* 0x000fc60007810000 */
[----:B------:R-:W-:Y:S01]  /*9240*/  MUFU.TANH R208, R208 ;  /* 0x000000d000d07308 */ /* 0x000fe20000002400 */
[----:B------:R-:W-:-:S05]  /*9250*/  FMNMX.FTZ R15, R198, R15, !PT ;  /* 0x0000000fc60f7209 */ /* 0x000fca0007810000 */
[----:B---3--:R-:W3:Y:S02]  /*9260*/  SHFL.BFLY PT, R0, R15, 0x2, 0x1f ;  /* 0x0c401f000f007f89 */ /* 0x008ee400000e0000 */
[----:B---3--:R-:W-:-:S05]  /*9270*/  FMNMX.FTZ R0, R15, R0, !PT ;  /* 0x000000000f007209 */ /* 0x008fca0007810000 */
[----:B------:R-:W1:Y:S02]  /*9280*/  SHFL.BFLY PT, R15, R0, 0x1, 0x1f ;  /* 0x0c201f00000f7f89 */ /* 0x000e6400000e0000 */
[----:B-1----:R-:W-:Y:S02]  /*9290*/  FMNMX.FTZ R14, R0, R15, !PT ;  /* 0x0000000f000e7209 */ /* 0x002fe40007810000 */
[----:B------:R-:W-:-:S03]  /*92a0*/  FMNMX.FTZ R15, R88, R174, !PT ;  /* 0x000000ae580f7209 */ /* 0x000fc60007810000 */
[----:B--2---:R-:W-:Y:S01]  /*92b0*/  FMUL.FTZ R91, R14, R21 ;  /* 0x000000150e5b7220 */ /* 0x004fe20000410000 */
[----:B------:R-:W-:Y:S01]  /*92c0*/  FMNMX.FTZ R15, R90, R15, !PT ;  /* 0x0000000f5a0f7209 */ /* 0x000fe20007810000 */
[----:B------:R-:W-:Y:S01]  /*92d0*/  FADD.FTZ R0, -R14, R175 ;  /* 0x000000af0e007221 */ /* 0x000fe20000010100 */
[----:B------:R-:W-:Y:S02]  /*92e0*/  IMAD.MOV.U32 R175, RZ, RZ, R14 ;  /* 0x000000ffffaf7224 */ /* 0x000fe400078e000e */
        /* <DEDUP_REMOVED lines=27> */
[----:B------:R-:W-:-:S02]  /*94a0*/  WARPGROUP.DEPBAR.LE gsb0, 0x0 ;  /* 0x00008000000079c5 */ /* 0x000fc40000010000 */
[----:B------:R-:W-:Y:S01]  /*94b0*/  WARPGROUP.ARRIVE ;  /* 0x00000000000079c5 */ /* 0x000fe20000000000 */
[----:B------:R-:W-:Y:S01]  /*94c0*/  FMNMX.FTZ R15, R106, R15, !PT ;  /* 0x0000000f6a0f7209 */ /* 0x000fe20007810000 */
[----:B------:R-:W-:Y:S01]  /*94d0*/  FMUL.FTZ R148, R123, UR5 ;  /* 0x000000057b947c20 */ /* 0x000fe20008410000 */
[----:B------:R-:W-:Y:S01]  /*94e0*/  FMUL.FTZ R150, R127, UR5 ;  /* 0x000000057f967c20 */ /* 0x000fe20008410000 */
[--C-:B------:R-:W-:Y:S01]  /*94f0*/  FFMA.FTZ R113, R132, R21, -R91.reuse ;  /* 0x0000001584717223 */ /* 0x100fe2000001085b */
[----:B------:R-:W-:Y:S01]  /*9500*/  FMNMX.FTZ R15, R108, R15, !PT ;  /* 0x0000000f6c0f7209 */ /* 0x000fe20007810000 */
[----:B------:R-:W-:Y:S01]  /*9510*/  HGMMA.64x128x16.F32 R24, R144, gdesc[UR4].tnspB, R24, gsb0 ;  /* 0x41e0000490187df0 */ /* 0x000fe20008000818 */
[----:B------:R-:W-:Y:S01]  /*9520*/  UIADD3 UR6, UR4, 0x200, URZ ;  /* 0x0000020004067890 */ /* 0x000fe2000fffe03f */
[----:B------:R-:W1:Y:S01]  /*9530*/  MUFU.TANH R148, R148 ;  /* 0x0000009400947308 */ /* 0x000e620000002400 */
[----:B------:R-:W-:Y:S01]  /*9540*/  UMOV UR7, 0x40000040 ;  /* 0x4000004000077882 */ /* 0x000fe20000000000 */
[----:B------:R-:W-:Y:S01]  /*9550*/  FMNMX.FTZ R15, R200, R15, !PT ;  /* 0x0000000fc80f7209 */ /* 0x000fe20007810000 */
[----:B------:R-:W-:Y:S01]  /*9560*/  UIADD3 UR4, UR4, 0x280, URZ ;  /* 0x0000028004047890 */ /* 0x000fe2000fffe03f */
[-C--:B------:R-:W-:Y:S01]  /*9570*/  FFMA.FTZ R128, R198, R21.reuse, -R91 ;  /* 0x00000015c6807223 */ /* 0x080fe2000001085b */
[----:B------:R-:W-:Y:S01]  /*9580*/  FMUL.FTZ R0, R0, R21 ;  /* 0x0000001500007220 */ /* 0x000fe20000410000 */
[----:B------:R-:W-:-:S02]  /*9590*/  FMNMX.FTZ R15, R114, R15, !PT ;  /* 0x0000000f720f7209 */ /* 0x000fc40007810000 */
[----:B------:R-:W2:Y:S02]  /*95a0*/  MUFU.TANH R150, R150 ;  /* 0x0000009600967308 */ /* 0x000ea40000002400 */
[----:B------:R-:W-:-:S04]  /*95b0*/  FMNMX.FTZ R15, R202, R15, !PT ;  /* 0x0000000fca0f7209 */ /* 0x000fc80007810000 */
[----:B------:R-:W-:Y:S02]  /*95c0*/  FMNMX.FTZ R15, R118, R15, !PT ;  /* 0x0000000f760f7209 */ /* 0x000fe40007810000 */
[----:B------:R-:W-:Y:S02]  /*95d0*/  MUFU.EX2 R0, R0 ;  /* 0x0000000000007308 */ /* 0x000fe40000000800 */
[----:B------:R-:W-:-:S04]  /*95e0*/  FMNMX.FTZ R15, R204, R15, !PT ;  /* 0x0000000fcc0f7209 */ /* 0x000fc80007810000 */
[----:B------:R-:W-:Y:S02]  /*95f0*/  FMNMX.FTZ R15, R122, R15, !PT ;  /* 0x0000000f7a0f7209 */ /* 0x000fe40007810000 */
[----:B------:R-:W-:Y:S02]  /*9600*/  MUFU.EX2 R89, R89 ;  /* 0x0000005900597308 */ /* 0x000fe40000000800 */
[----:B-1----:R-:W-:-:S04]  /*9610*/  FMNMX.FTZ R15, R148, R15, !PT ;  /* 0x0000000f940f7209 */ /* 0x002fc80007810000 */
[----:B------:R-:W-:Y:S02]  /*9620*/  FMNMX.FTZ R15, R126, R15, !PT ;  /* 0x0000000f7e0f7209 */ /* 0x000fe40007810000 */
[----:B------:R-:W-:Y:S02]  /*9630*/  MUFU.EX2 R176, R176 ;  /* 0x000000b000b07308 */ /* 0x000fe40000000800 */
[----:B--2---:R-:W-:-:S04]  /*9640*/  FMNMX.FTZ R15, R150, R15, !PT ;  /* 0x0000000f960f7209 */ /* 0x004fc80007810000 */
[----:B------:R-:W-:Y:S02]  /*9650*/  FMNMX.FTZ R15, R130, R15, !PT ;  /* 0x0000000f820f7209 */ /* 0x000fe40007810000 */
[----:B------:R-:W-:Y:S02]  /*9660*/  MUFU.EX2 R93, R93 ;  /* 0x0000005d005d7308 */ /* 0x000fe40000000800 */
[----:B------:R-:W-:-:S04]  /*9670*/  FMNMX.FTZ R15, R206, R15, !PT ;  /* 0x0000000fce0f7209 */ /* 0x000fc80007810000 */
[----:B------:R-:W-:Y:S02]  /*9680*/  FMNMX.FTZ R15, R134, R15, !PT ;  /* 0x0000000f860f7209 */ /* 0x000fe40007810000 */
[----:B------:R-:W1:Y:S02]  /*9690*/  MUFU.EX2 R178, R178 ;  /* 0x000000b200b27308 */ /* 0x000e640000000800 */
[----:B------:R-:W-:-:S05]  /*96a0*/  FMNMX.FTZ R15, R208, R15, !PT ;  /* 0x0000000fd00f7209 */ /* 0x000fca0007810000 */
[----:B------:R-:W2:Y:S01]  /*96b0*/  SHFL.BFLY PT, R2, R15, 0x2, 0x1f ;  /* 0x0c401f000f027f89 */ /* 0x000ea200000e0000 */
[----:B------:R-:W-:Y:S08]  /*96c0*/  MUFU.EX2 R95, R95 ;  /* 0x0000005f005f7308 */ /* 0x000ff00000000800 */
[----:B------:R-:W-:Y:S01]  /*96d0*/  MUFU.EX2 R97, R97 ;  /* 0x0000006100617308 */ /* 0x000fe20000000800 */
[----:B-1----:R-:W-:-:S07]  /*96e0*/  F2FP.F16.F32.PACK_AB R158, R178, R93 ;  /* 0x0000005db29e723e */ /* 0x002fce00000000ff */
[----:B------:R-:W-:Y:S01]  /*96f0*/  MUFU.EX2 R99, R99 ;  /* 0x0000006300637308 */ /* 0x000fe20000000800 */
[----:B--2---:R-:W-:-:S07]  /*9700*/  FMNMX.FTZ R2, R15, R2, !PT ;  /* 0x000000020f027209 */ /* 0x004fce0007810000 */
[----:B------:R-:W-:Y:S01]  /*9710*/  MUFU.EX2 R180, R180 ;  /* 0x000000b400b47308 */ /* 0x000fe20000000800 */
[----:B------:R-:W1:Y:S07]  /*9720*/  SHFL.BFLY PT, R15, R2, 0x1, 0x1f ;  /* 0x0c201f00020f7f89 */ /* 0x000e6e00000e0000 */
[----:B------:R-:W-:Y:S08]  /*9730*/  MUFU.EX2 R101, R101 ;  /* 0x0000006500657308 */ /* 0x000ff00000000800 */
[----:B------:R-:W-:Y:S08]  /*9740*/  MUFU.EX2 R182, R182 ;  /* 0x000000b600b67308 */ /* 0x000ff00000000800 */
[----:B------:R-:W-:Y:S01]  /*9750*/  MUFU.EX2 R103, R103 ;  /* 0x0000006700677308 */ /* 0x000fe20000000800 */
[----:B-1----:R-:W-:-:S07]  /*9760*/  FMNMX.FTZ R15, R2, R15, !PT ;  /* 0x0000000f020f7209 */ /* 0x002fce0007810000 */
[----:B------:R-:W-:Y:S01]  /*9770*/  MUFU.EX2 R110, R110 ;  /* 0x0000006e006e7308 */ /* 0x000fe20000000800 */
[----:B------:R-:W-:Y:S01]  /*9780*/  FADD.FTZ R2, -R15, R174 ;  /* 0x000000ae0f027221 */ /* 0x000fe20000010100 */
[----:B------:R-:W-:-:S03]  /*9790*/  IMAD.MOV.U32 R174, RZ, RZ, R15 ;  /* 0x000000ffffae7224 */ /* 0x000fc600078e000f */
[----:B------:R-:W-:-:S03]  /*97a0*/  FMUL.FTZ R2, R2, R21 ;  /* 0x0000001502027220 */ /* 0x000fc60000410000 */
[----:B------:R-:W-:Y:S08]  /*97b0*/  MUFU.EX2 R105, R105 ;  /* 0x0000006900697308 */ /* 0x000ff00000000800 */
[----:B------:R-:W-:Y:S08]  /*97c0*/  MUFU.EX2 R2, R2 ;  /* 0x0000000200027308 */ /* 0x000ff00000000800 */
[----:B------:R-:W-:Y:S01]  /*97d0*/  MUFU.EX2 R112, R112 ;  /* 0x0000007000707308 */ /* 0x000fe20000000800 */
[----:B------:R-:W-:-:S02]  /*97e0*/  WARPGROUP.DEPBAR.LE gsb0, 0x0 ;  /* 0x00008000000079c5 */ /* 0x000fc40000010000 */
[----:B------:R-:W-:Y:S01]  /*97f0*/  WARPGROUP.ARRIVE ;  /* 0x00000000000079c5 */ /* 0x000fe20000000000 */
[-CC-:B------:R-:W-:Y:S01]  /*9800*/  FFMA.FTZ R144, R156, R21.reuse, -R91.reuse ;  /* 0x000000159c907223 */ /* 0x180fe2000001085b */
[-C--:B------:R-:W-:Y:S01]  /*9810*/  FFMA.FTZ R146, R184, R21.reuse, -R91 ;  /* 0x00000015b8927223 */ /* 0x080fe2000001085b */
[----:B------:R-:W-:Y:S01]  /*9820*/  FMUL.FTZ R91, R15, R21 ;  /* 0x000000150f5b7220 */ /* 0x000fe20000410000 */
[----:B------:R-:W-:Y:S01]  /*9830*/  F2FP.F16.F32.PACK_AB R156, R176, R89 ;  /* 0x00000059b09c723e */ /* 0x000fe200000000ff */
[----:B------:R-:W-:Y:S01]  /*9840*/  MUFU.EX2 R107, R107 ;  /* 0x0000006b006b7308 */ /* 0x000fe20000000800 */
[----:B------:R-:W-:Y:S01]  /*9850*/  HGMMA.64x128x16.F32 R24, R140, gdesc[UR4].tnspB, R24, gsb0 ;  /* 0x41e000048c187df0 */ /* 0x000fe20008000818 */
[----:B------:R-:W-:Y:S01]  /*9860*/  UMOV UR6, UR4 ;  /* 0x0000000400067c82 */ /* 0x000fe20008000000 */
[----:B------:R-:W-:Y:S01]  /*9870*/  UMOV UR7, 0x40000040 ;  /* 0x4000004000077882 */ /* 0x000fe20000000000 */
[-CC-:B------:R-:W-:Y:S01]  /*9880*/  FFMA.FTZ R88, R88, R21.reuse, -R91.reuse ;  /* 0x0000001558587223 */ /* 0x180fe2000001085b */
[-CC-:B------:R-:W-:Y:S01]  /*9890*/  FFMA.FTZ R90, R90, R21.reuse, -R91.reuse ;  /* 0x000000155a5a7223 */ /* 0x180fe2000001085b */
[-CC-:B------:R-:W-:Y:S01]  /*98a0*/  FFMA.FTZ R92, R92, R21.reuse, -R91.reuse ;  /* 0x000000155c5c7223 */ /* 0x180fe2000001085b */
[-CC-:B------:R-:W-:Y:S01]  /*98b0*/  FFMA.FTZ R94, R94, R21.reuse, -R91.reuse ;  /* 0x000000155e5e7223 */ /* 0x180fe2000001085b */
[----:B------:R1:W2:Y:S01]  /*98c0*/  MUFU.EX2 R157, R88 ;  /* 0x00000058009d7308 */ /* 0x0002a20000000800 */
[-CC-:B------:R-:W-:Y:S01]  /*98d0*/  FFMA.FTZ R96, R96, R21.reuse, -R91.reuse ;  /* 0x0000001560607223 */ /* 0x180fe2000001085b */
[-CC-:B------:R-:W-:Y:S01]  /*98e0*/  FFMA.FTZ R98, R98, R21.reuse, -R91.reuse ;  /* 0x0000001562627223 */ /* 0x180fe2000001085b */
[-CC-:B------:R-:W-:Y:S01]  /*98f0*/  FFMA.FTZ R100, R100, R21.reuse, -R91.reuse ;  /* 0x0000001564647223 */ /* 0x180fe2000001085b */
[-CC-:B------:R-:W-:Y:S01]  /*9900*/  FFMA.FTZ R102, R102, R21.reuse, -R91.reuse ;  /* 0x0000001566667223 */ /* 0x180fe2000001085b */
[-CC-:B------:R-:W-:Y:S01]  /*9910*/  FFMA.FTZ R104, R104, R21.reuse, -R91.reuse ;  /* 0x0000001568687223 */ /* 0x180fe2000001085b */
[-CC-:B------:R-:W-:Y:S01]  /*9920*/  FFMA.FTZ R106, R106, R21.reuse, -R91.reuse ;  /* 0x000000156a6a7223 */ /* 0x180fe2000001085b */
[----:B------:R-:W-:Y:S01]  /*9930*/  FFMA.FTZ R108, R108, R21, -R91 ;  /* 0x000000156c6c7223 */ /* 0x000fe2000001085b */
[----:B------:R-:W3:Y:S01]  /*9940*/  MUFU.EX2 R90, R90 ;  /* 0x0000005a005a7308 */ /* 0x000ee20000000800 */
[----:B-1----:R-:W-:-:S02]  /*9950*/  IMAD.U32 R88, RZ, RZ, UR36 ;  /* 0x00000024ff587e24 */ /* 0x002fc4000f8e00ff */
[-CC-:B------:R-:W-:Y:S01]  /*9960*/  FFMA.FTZ R200, R200, R21.reuse, -R91.reuse ;  /* 0x00000015c8c87223 */ /* 0x180fe2000001085b */
[-CC-:B------:R-:W-:Y:S01]  /*9970*/  FFMA.FTZ R114, R114, R21.reuse, -R91.reuse ;  /* 0x0000001572727223 */ /* 0x180fe2000001085b */
[-CC-:B------:R-:W-:Y:S01]  /*9980*/  FFMA.FTZ R202, R202, R21.reuse, -R91.reuse ;  /* 0x00000015caca7223 */ /* 0x180fe2000001085b */
[-CC-:B------:R-:W-:Y:S01]  /*9990*/  FFMA.FTZ R118, R118, R21.reuse, -R91.reuse ;  /* 0x0000001576767223 */ /* 0x180fe2000001085b */
[----:B------:R-:W-:Y:S01]  /*99a0*/  @!P1 LEA R88, R88, UR37, 0x3 ;  /* 0x0000002558589c11 */ /* 0x000fe2000f8e18ff */
[----:B------:R-:W-:Y:S01]  /*99b0*/  FFMA.FTZ R204, R204, R21, -R91 ;  /* 0x00000015cccc7223 */ /* 0x000fe2000001085b */
[----:B------:R-:W1:Y:S01]  /*99c0*/  MUFU.EX2 R92, R92 ;  /* 0x0000005c005c7308 */ /* 0x000e620000000800 */
[----:B--2---:R-:W-:Y:S01]  /*99d0*/  FFMA.FTZ R5, R2, R5, R157 ;  /* 0x0000000502057223 */ /* 0x004fe2000001009d */
[-CC-:B------:R-:W-:Y:S01]  /*99e0*/  FFMA.FTZ R122, R122, R21.reuse, -R91.reuse ;  /* 0x000000157a7a7223 */ /* 0x180fe2000001085b */
[----:B------:R-:W-:Y:S02]  /*99f0*/  @!P1 VIADD R88, R88, 0x2a840 ;  /* 0x0002a84058589836 */ /* 0x000fe40000000000 */
[-CC-:B------:R-:W-:Y:S01]  /*9a00*/  FFMA.FTZ R148, R148, R21.reuse, -R91.reuse ;  /* 0x0000001594947223 */ /* 0x180fe2000001085b */
[-CC-:B------:R-:W-:Y:S01]  /*9a10*/  FFMA.FTZ R126, R126, R21.reuse, -R91.reuse ;  /* 0x000000157e7e7223 */ /* 0x180fe2000001085b */
[-CC-:B------:R-:W-:Y:S01]  /*9a20*/  FFMA.FTZ R150, R150, R21.reuse, -R91.reuse ;  /* 0x0000001596967223 */ /* 0x180fe2000001085b */
[-C--:B------:R-:W-:Y:S01]  /*9a30*/  FFMA.FTZ R130, R130, R21.reuse, -R91 ;  /* 0x0000001582827223 */ /* 0x080fe2000001085b */
[----:B------:R-:W-:Y:S01]  /*9a40*/  @!P1 PRMT R88, RZ, 0x654, R88 ;  /* 0x00000654ff589816 */ /* 0x000fe20000000058 */
[----:B------:R-:W2:Y:S01]  /*9a50*/  MUFU.EX2 R94, R94 ;  /* 0x0000005e005e7308 */ /* 0x000ea20000000800 */
[----:B---3--:R-:W-:Y:S01]  /*9a60*/  FADD.FTZ R5, R90, R5 ;  /* 0x000000055a057221 */ /* 0x008fe20000010000 */
[-CC-:B------:R-:W-:Y:S01]  /*9a70*/  FFMA.FTZ R206, R206, R21.reuse, -R91.reuse ;  /* 0x00000015cece7223 */ /* 0x180fe2000001085b */
[-CC-:B------:R-:W-:Y:S01]  /*9a80*/  FFMA.FTZ R134, R134, R21.reuse, -R91.reuse ;  /* 0x0000001586867223 */ /* 0x180fe2000001085b */
[----:B------:R-:W-:Y:S01]  /*9a90*/  FFMA.FTZ R91, R208, R21, -R91 ;  /* 0x00000015d05b7223 */ /* 0x000fe2000001085b */
[----:B------:R-:W-:Y:S01]  /*9aa0*/  UMOV UR4, UR36 ;  /* 0x0000002400047c82 */ /* 0x000fe20008000000 */
[----:B------:R-:W-:-:S02]  /*9ab0*/  F2FP.F16.F32.PACK_AB R157, R90, R157 ;  /* 0x0000009d5a9d723e */ /* 0x000fc400000000ff */
        /* <DEDUP_REMOVED lines=8> */
[----:B-1----:R-:W-:-:S07]  /*9b40*/  F2FP.F16.F32.PACK_AB R152, R144, R95 ;  /* 0x0000005f9098723e */ /* 0x002fce00000000ff */
        /* <DEDUP_REMOVED lines=16> */
[----:B--2---:R-:W-:-:S07]  /*9c50*/  FADD.FTZ R5, R108, R5 ;  /* 0x000000056c057221 */ /* 0x004fce0000010000 */
[----:B------:R-:W2:Y:S01]  /*9c60*/  MUFU.EX2 R145, R202 ;  /* 0x000000ca00917308 */ /* 0x000ea20000000800 */
[C---:B---3--:R-:W-:Y:S01]  /*9c70*/  FADD.FTZ R5, R151.reuse, R5 ;  /* 0x0000000597057221 */ /* 0x048fe20000010000 */
[----:B------:R-:W-:-:S06]  /*9c80*/  F2FP.F16.F32.PACK_AB R151, R151, R108 ;  /* 0x0000006c9797723e */ /* 0x000fcc00000000ff */
[----:B------:R-:W3:Y:S01]  /*9c90*/  MUFU.EX2 R118, R118 ;  /* 0x0000007600767308 */ /* 0x000ee20000000800 */
[----:B-1----:R-:W-:Y:S01]  /*9ca0*/  FADD.FTZ R5, R114, R5 ;  /* 0x0000000572057221 */ /* 0x002fe20000010000 */
[----:B------:R-:W-:Y:S02]  /*9cb0*/  WARPGROUP.DEPBAR.LE gsb0, 0x0 ;  /* 0x00008000000079c5 */ /* 0x000fe40000010000 */
[----:B------:R-:W-:-:S04]  /*9cc0*/  WARPGROUP.ARRIVE ;  /* 0x00000000000079c5 */ /* 0x000fc80000000000 */
[----:B------:R-:W1:Y:S01]  /*9cd0*/  MUFU.EX2 R147, R204 ;  /* 0x000000cc00937308 */ /* 0x000e620000000800 */
[C---:B--2---:R-:W-:Y:S01]  /*9ce0*/  FADD.FTZ R5, R145.reuse, R5 ;  /* 0x0000000591057221 */ /* 0x044fe20000010000 */
[----:B------:R-:W-:Y:S01]  /*9cf0*/  F2FP.F16.F32.PACK_AB R145, R145, R114 ;  /* 0x000000729191723e */ /* 0x000fe200000000ff */
[----:B------:R-:W-:Y:S01]  /*9d00*/  HGMMA.64x128x16.F32 R24, R136, gdesc[UR4].tnspB, R24, gsb0 ;  /* 0x41e0000488187df0 */ /* 0x000fe20008000818 */
[----:B------:R-:W-:-:S04]  /*9d10*/  UMOV UR7, UR39 ;  /* 0x0000002700077c82 */ /* 0x000fc80008000000 */
[----:B------:R-:W2:Y:S01]  /*9d20*/  MUFU.EX2 R122, R122 ;  /* 0x0000007a007a7308 */ /* 0x000ea20000000800 */
[----:B---3--:R-:W-:-:S07]  /*9d30*/  FADD.FTZ R5, R118, R5 ;  /* 0x0000000576057221 */ /* 0x008fce0000010000 */
[----:B------:R-:W3:Y:S01]  /*9d40*/  MUFU.EX2 R116, R116 ;  /* 0x0000007400747308 */ /* 0x000ee20000000800 */
[C---:B-1----:R-:W-:Y:S01]  /*9d50*/  FADD.FTZ R5, R147.reuse, R5 ;  /* 0x0000000593057221 */ /* 0x042fe20000010000 */
[----:B------:R-:W-:-:S06]  /*9d60*/  F2FP.F16.F32.PACK_AB R147, R147, R118 ;  /* 0x000000769393723e */ /* 0x000fcc00000000ff */
[----:B------:R1:W4:Y:S01]  /*9d70*/  MUFU.EX2 R141, R148 ;  /* 0x00000094008d7308 */ /* 0x0003220000000800 */
[----:B--2---:R-:W-:-:S07]  /*9d80*/  FADD.FTZ R5, R122, R5 ;  /* 0x000000057a057221 */ /* 0x004fce0000010000 */
[----:B------:R-:W-:Y:S01]  /*9d90*/  MUFU.EX2 R109, R109 ;  /* 0x0000006d006d7308 */ /* 0x000fe20000000800 */
[----:B-1----:R-:W-:Y:S02]  /*9da0*/  F2FP.F16.F32.PACK_AB R148, R180, R99 ;  /* 0x00000063b494723e */ /* 0x002fe400000000ff */
[----:B---3--:R-:W-:-:S05]  /*9db0*/  F2FP.F16.F32.PACK_AB R140, R116, R107 ;  /* 0x0000006b748c723e */ /* 0x008fca00000000ff */
[----:B------:R-:W1:Y:S01]  /*9dc0*/  MUFU.EX2 R126, R126 ;  /* 0x0000007e007e7308 */ /* 0x000e620000000800 */
[C---:B----4-:R-:W-:Y:S01]  /*9dd0*/  FADD.FTZ R5, R141.reuse, R5 ;  /* 0x000000058d057221 */ /* 0x050fe20000010000 */
[----:B------:R-:W-:-:S06]  /*9de0*/  F2FP.F16.F32.PACK_AB R141, R141, R122 ;  /* 0x0000007a8d8d723e */ /* 0x000fcc00000000ff */
[----:B------:R-:W2:Y:S08]  /*9df0*/  MUFU.EX2 R120, R120 ;  /* 0x0000007800787308 */ /* 0x000eb00000000800 */
[----:B------:R3:W4:Y:S01]  /*9e00*/  MUFU.EX2 R143, R150 ;  /* 0x00000096008f7308 */ /* 0x0007220000000800 */
[----:B-1----:R-:W-:-:S07]  /*9e10*/  FADD.FTZ R5, R126, R5 ;  /* 0x000000057e057221 */ /* 0x002fce0000010000 */
[----:B------:R-:W-:Y:S01]  /*9e20*/  MUFU.EX2 R111, R111 ;  /* 0x0000006f006f7308 */ /* 0x000fe20000000800 */
[----:B---3--:R-:W-:Y:S02]  /*9e30*/  F2FP.F16.F32.PACK_AB R150, R182, R101 ;  /* 0x00000065b696723e */ /* 0x008fe400000000ff */
[----:B--2---:R-:W-:-:S05]  /*9e40*/  F2FP.F16.F32.PACK_AB R142, R120, R109 ;  /* 0x0000006d788e723e */ /* 0x004fca00000000ff */
[----:B------:R-:W1:Y:S01]  /*9e50*/  MUFU.EX2 R130, R130 ;  /* 0x0000008200827308 */ /* 0x000e620000000800 */
[C---:B----4-:R-:W-:Y:S01]  /*9e60*/  FADD.FTZ R5, R143.reuse, R5 ;  /* 0x000000058f057221 */ /* 0x050fe20000010000 */
[----:B------:R-:W-:-:S06]  /*9e70*/  F2FP.F16.F32.PACK_AB R143, R143, R126 ;  /* 0x0000007e8f8f723e */ /* 0x000fcc00000000ff */
[----:B------:R-:W2:Y:S08]  /*9e80*/  MUFU.EX2 R124, R124 ;  /* 0x0000007c007c7308 */ /* 0x000eb00000000800 */
[----:B------:R-:W-:Y:S01]  /*9e90*/  MUFU.EX2 R113, R113 ;  /* 0x0000007100717308 */ /* 0x000fe20000000800 */
[----:B-1----:R-:W-:-:S07]  /*9ea0*/  FADD.FTZ R5, R130, R5 ;  /* 0x0000000582057221 */ /* 0x002fce0000010000 */
[----:B------:R-:W-:Y:S08]  /*9eb0*/  MUFU.EX2 R134, R134 ;  /* 0x0000008600867308 */ /* 0x000ff00000000800 */
[----:B------:R-:W1:Y:S08]  /*9ec0*/  MUFU.EX2 R128, R128 ;  /* 0x0000008000807308 */ /* 0x000e700000000800 */
[----:B------:R-:W3:Y:S01]  /*9ed0*/  MUFU.EX2 R91, R91 ;  /* 0x0000005b005b7308 */ /* 0x000ee20000000800 */
[----:B------:R-:W-:-:S02]  /*9ee0*/  WARPGROUP.DEPBAR.LE gsb0, 0x0 ;  /* 0x00008000000079c5 */ /* 0x000fc40000010000 */
[----:B------:R4:W-:Y:S05]  /*9ef0*/  @!P1 SYNCS.ARRIVE.TRANS64.RED.A1T0 RZ, [R88+URZ], RZ ;  /* 0x000000ff58ff99a7 */ /* 0x0009ea000810043f */
[----:B------:R-:W5:Y:S01]  /*9f00*/  MUFU.EX2 R137, R206 ;  /* 0x000000ce00897308 */ /* 0x000f620000000800 */
[----:B--2---:R-:W-:Y:S02]  /*9f10*/  F2FP.F16.F32.PACK_AB R136, R124, R111 ;  /* 0x0000006f7c88723e */ /* 0x004fe400000000ff */
[----:B-1----:R-:W-:Y:S02]  /*9f20*/  F2FP.F16.F32.PACK_AB R138, R128, R113 ;  /* 0x00000071808a723e */ /* 0x002fe400000000ff */
[----:B---3--:R-:W-:Y:S01]  /*9f30*/  F2FP.F16.F32.PACK_AB R139, R91, R134 ;  /* 0x000000865b8b723e */ /* 0x008fe200000000ff */
[----:B----4-:R-:W-:-:S02]  /*9f40*/  @!P1 VIADD R88, R115, 0x2a860 ;  /* 0x0002a86073589836 */ /* 0x010fc40000000000 */
[----:B------:R-:W-:-:S04]  /*9f50*/  FFMA.FTZ R115, R0, R12, R89 ;  /* 0x0000000c00737223 */ /* 0x000fc80000010059 */
[----:B------:R-:W-:Y:S01]  /*9f60*/  FADD.FTZ R12, R176, R115 ;  /* 0x00000073b00c7221 */ /* 0x000fe20000010000 */
[----:B------:R-:W-:-:S03]  /*9f70*/  @!P1 PRMT R88, RZ, 0x654, R88 ;  /* 0x00000654ff589816 */ /* 0x000fc60000000058 */
[----:B------:R-:W-:Y:S01]  /*9f80*/  FADD.FTZ R115, R93, R12 ;  /* 0x0000000c5d737221 */ /* 0x000fe20000010000 */
[----:B------:R1:W-:Y:S01]  /*9f90*/  @!P1 SYNCS.ARRIVE.TRANS64.RED.A1T0 RZ, [R88+URZ], RZ ;  /* 0x000000ff58ff99a7 */ /* 0x0003e2000810043f */
[----:B------:R-:W-:Y:S01]  /*9fa0*/  ISETP.GT.AND P1, PT, R20, R173, PT ;  /* 0x000000ad1400720c */ /* 0x000fe20003f24270 */
[C---:B-----5:R-:W-:Y:S01]  /*9fb0*/  FADD.FTZ R5, R137.reuse, R5 ;  /* 0x0000000589057221 */ /* 0x060fe20000010000 */
[----:B------:R-:W-:Y:S01]  /*9fc0*/  FADD.FTZ R12, R178, R115 ;  /* 0x00000073b20c7221 */ /* 0x000fe20000010000 */
[----:B------:R-:W-:Y:S01]  /*9fd0*/  F2FP.F16.F32.PACK_AB R137, R137, R130 ;  /* 0x000000828989723e */ /* 0x000fe200000000ff */
[----:B------:R-:W-:Y:S02]  /*9fe0*/  VIADD R20, R20, 0xffffffff ;  /* 0xffffffff14147836 */ /* 0x000fe40000000000 */
[----:B------:R-:W-:Y:S01]  /*9ff0*/  FADD.FTZ R5, R134, R5 ;  /* 0x0000000586057221 */ /* 0x000fe20000010000 */
[----:B------:R-:W-:-:S03]  /*a000*/  FADD.FTZ R115, R95, R12 ;  /* 0x0000000c5f737221 */ /* 0x000fc60000010000 */
[----:B------:R-:W-:Y:S01]  /*a010*/  FADD.FTZ R5, R91, R5 ;  /* 0x000000055b057221 */ /* 0x000fe20000010000 */
[----:B------:R-:W-:Y:S01]  /*a020*/  FADD.FTZ R12, R144, R115 ;  /* 0x00000073900c7221 */ /* 0x000fe20000010000 */
[----:B------:R-:W-:-:S03]  /*a030*/  F2FP.F16.F32.PACK_AB R144, R110, R103 ;  /* 0x000000676e90723e */ /* 0x000fc600000000ff */
[----:B------:R-:W-:-:S04]  /*a040*/  FADD.FTZ R115, R97, R12 ;  /* 0x0000000c61737221 */ /* 0x000fc80000010000 */
[----:B------:R-:W-:Y:S01]  /*a050*/  FADD.FTZ R12, R146, R115 ;  /* 0x00000073920c7221 */ /* 0x000fe20000010000 */
[----:B------:R-:W-:-:S03]  /*a060*/  F2FP.F16.F32.PACK_AB R146, R112, R105 ;  /* 0x000000697092723e */ /* 0x000fc600000000ff */
[----:B------:R-:W-:-:S04]  /*a070*/  FADD.FTZ R115, R99, R12 ;  /* 0x0000000c63737221 */ /* 0x000fc80000010000 */
        /* <DEDUP_REMOVED lines=14> */
[----:B------:R-:W-:Y:S01]  /*a160*/  FADD.FTZ R12, R128, R89 ;  /* 0x00000059800c7221 */ /* 0x000fe20000010000 */
[----:B-1----:R-:W-:Y:S06]  /*a170*/  @P1 BRA `(.L_x_920) ;  /* 0xffffffdc00841947 */ /* 0x002fec000383ffff */
.L_x_911:
[----:B------:R-:W-:-:S13]  /*a180*/  ISETP.GE.AND P1, PT, R20, R19, PT ;  /* 0x000000131400720c */ /* 0x000fda0003f26270 */
[----:B------:R-:W-:Y:S05]  /*a190*/  @!P1 BRA `(.L_x_921) ;  /* 0x0000003000dc9947 */ /* 0x000fea0003800000 */
[----:B------:R-:W-:Y:S01]  /*a1a0*/  IMAD.MOV.U32 R173, RZ, RZ, R15 ;  /* 0x000000ffffad7224 */ /* 0x000fe200078e000f */
[----:B------:R-:W-:Y:S01]  /*a1b0*/  UMOV UR7, UR39 ;  /* 0x0000002700077c82 */ /* 0x000fe20008000000 */
[----:B------:R-:W-:Y:S01]  /*a1c0*/  IMAD.MOV.U32 R175, RZ, RZ, R14 ;  /* 0x000000ffffaf7224 */ /* 0x000fe200078e000e */
[----:B------:R-:W-:Y:S01]  /*a1d0*/  UMOV UR4, UR36 ;  /* 0x0000002400047c82 */ /* 0x000fe20008000000 */
[----:B------:R-:W-:Y:S01]  /*a1e0*/  IMAD.IADD R174, R3, 0x1, R13 ;  /* 0x0000000103ae7824 */ /* 0x000fe200078e020d */
[----:B------:R-:W-:Y:S01]  /*a1f0*/  ULDC UR40, c[0x0][0x9e4] ;  /* 0x0002790000287ab9 */ /* 0x000fe20000000800 */
[----:B------:R-:W-:Y:S01]  /*a200*/  ULDC UR47, c[0x0][0x2e0] ;  /* 0x0000b800002f7ab9 */ /* 0x000fe20000000800 */
[----:B------:R-:W-:Y:S01]  /*a210*/  ULDC UR5, c[0x0][0x9d8] ;  /* 0x0002760000057ab9 */ /* 0x000fe20000000800 */
[----:B------:R-:W-:-:S05]  /*a220*/  ULDC UR45, c[0x0][0x9e0] ;  /* 0x00027800002d7ab9 */ /* 0x000fca0000000800 */
.L_x_938:
[----:B------:R-:W-:-:S04]  /*a230*/  UIADD3 UR36, UR4, 0x1, URZ ;  /* 0x0000000104247890 */ /* 0x000fc8000fffe03f */
[----:B------:R-:W-:-:S04]  /*a240*/  UISETP.NE.AND UP0, UPT, UR36, 0x2, UPT ;  /* 0x000000022400788c */ /* 0x000fc8000bf05270 */
[----:B------:R-:W-:Y:S02]  /*a250*/  USEL UR39, URZ, 0x1, UP0 ;  /* 0x000000013f277887 */ /* 0x000fe40008000000 */
[----:B------:R-:W-:Y:S02]  /*a260*/  USEL UR36, UR36, URZ, UP0 ;  /* 0x0000003f24247287 */ /* 0x000fe40008000000 */
[----:B------:R-:W-:Y:S01]  /*a270*/  ULOP3.LUT UR39, UR7, UR39, URZ, 0x3c, !UPT ;  /* 0x0000002707277292 */ /* 0x000fe2000f8e3c3f */
[----:B------:R-:W-:Y:S11]  /*a280*/  @!P0 BRA `(.L_x_922) ;  /* 0x0000000000048947 */ /* 0x000ff60003800000 */
[----:B------:R-:W-:Y:S01]  /*a290*/  BPT.TRAP 0x1 ;  /* 0x000000040000795c */ /* 0x000fe20000300000 */
.L_x_922:
[----:B------:R-:W-:Y:S01]  /*a2a0*/  ULEA UR6, UR36, UR37, 0x3 ;  /* 0x0000002524067291 */ /* 0x000fe2000f8e183f */
[----:B------:R-:W-:-:S05]  /*a2b0*/  IMAD.U32 R14, RZ, RZ, UR39 ;  /* 0x00000027ff0e7e24 */ /* 0x000fca000f8e00ff */
[----:B------:R-:W-:-:S04]  /*a2c0*/  SHF.L.U32 R14, R14, 0x1f, RZ ;  /* 0x0000001f0e0e7819 */ /* 0x000fc800000006ff */
[----:B------:R1:W2:Y:S01]  /*a2d0*/  SYNCS.PHASECHK.TRANS64.TRYWAIT P1, [UR6+0x2a830], R14 ;  /* 0x02a8300eff0075a7 */ /* 0x0002a20008020146 */
[----:B------:R-:W-:Y:S05]  /*a2e0*/  @!P0 BRA `(.L_x_923) ;  /* 0x0000000000048947 */ /* 0x000fea0003800000 */
[----:B------:R-:W-:Y:S01]  /*a2f0*/  BPT.TRAP 0x1 ;  /* 0x000000040000795c */ /* 0x000fe20000300000 */
.L_x_923:
[----:B--2---:R-:W-:Y:S05]  /*a300*/  @P1 BRA `(.L_x_924) ;  /* 0x0000000000081947 */ /* 0x004fea0003800000 */
[----:B------:R-:W2:Y:S02]  /*a310*/  SYNCS.PHASECHK.TRANS64.TRYWAIT P1, [UR6+0x2a830], R14 ;  /* 0x02a8300eff0075a7 */ /* 0x000ea40008020146 */
[----:B--2---:R-:W-:Y:S05]  /*a320*/  @!P1 BRA `(.L_x_925) ;  /* 0x0000008400ec9947 */ /* 0x004fea0003800000 */
.L_x_924:
        /* <DEDUP_REMOVED lines=135> */
.L_x_926:
[----:B------:R-:W-:Y:S01]  /*aba0*/  ULEA UR10, UR4, UR37, 0x3 ;  /* 0x00000025040a7291 */ /* 0x000fe2000f8e183f */
[----:B------:R-:W-:-:S05]  /*abb0*/  IMAD.U32 R0, RZ, RZ, UR7 ;  /* 0x00000007ff007e24 */ /* 0x000fca000f8e00ff */
[----:B------:R-:W-:-:S04]  /*abc0*/  SHF.L.U32 R0, R0, 0x1f, RZ ;  /* 0x0000001f00007819 */ /* 0x000fc800000006ff */
[----:B------:R3:W4:Y:S01]  /*abd0*/  SYNCS.PHASECHK.TRANS64.TRYWAIT P1, [UR10+0x2a850], R0 ;  /* 0x02a85000ff0075a7 */ /* 0x000722000802014a */
[----:B------:R-:W-:Y:S05]  /*abe0*/  @!P0 BRA `(.L_x_927) ;  /* 0x0000000000048947 */ /* 0x000fea0003800000 */
[----:B------:R-:W-:Y:S01]  /*abf0*/  BPT.TRAP 0x1 ;  /* 0x000000040000795c */ /* 0x000fe20000300000 */
.L_x_927:
[----:B----4-:R-:W-:Y:S05]  /*ac00*/  @P1 BRA `(.L_x_928) ;  /* 0x0000000000081947 */ /* 0x010fea0003800000 */
[----:B------:R-:W4:Y:S02]  /*ac10*/  SYNCS.PHASECHK.TRANS64.TRYWAIT P1, [UR10+0x2a850], R0 ;  /* 0x02a85000ff0075a7 */ /* 0x000f24000802014a */
[----:B----4-:R-:W-:Y:S05]  /*ac20*/  @!P1 BRA `(.L_x_929) ;  /* 0x0000007c00c49947 */ /* 0x010fea0003800000 */
.L_x_928:
[----:B------:R-:W-:Y:S01]  /*ac30*/  UIADD3 UR6, UR37, 0x400, URZ ;  /* 0x0000040025067890 */ /* 0x000fe2000fffe03f */
[----:B------:R-:W-:Y:S01]  /*ac40*/  WARPGROUP.ARRIVE ;  /* 0x00000000000079c5 */ /* 0x000fe20000000000 */
[----:B------:R-:W-:-:S05]  /*ac50*/  UMOV UR7, 0x40000040 ;  /* 0x4000004000077882 */ /* 0x000fca0000000000 */
[----:B------:R-:W4:Y:S01]  /*ac60*/  S2R R177, SR_TID.X ;  /* 0x0000000000b17919 */ /* 0x000f220000002100 */
[----:B------:R-:W-:Y:S01]  /*ac70*/  USHF.R.U32.HI UR6, URZ, 0x4, UR6 ;  /* 0x000000043f067899 */ /* 0x000fe20008011606 */
[----:B--2---:R-:W-:Y:S01]  /*ac80*/  FMUL.FTZ R15, R94, UR5 ;  /* 0x000000055e0f7c20 */ /* 0x004fe20008410000 */
[----:B------:R-:W-:Y:S01]  /*ac90*/  FMUL.FTZ R21, R95, UR5 ;  /* 0x000000055f157c20 */ /* 0x000fe20008410000 */
[----:B-1----:R-:W-:Y:S01]  /*aca0*/  FMUL.FTZ R14, R88, UR5 ;  /* 0x00000005580e7c20 */ /* 0x002fe20008410000 */
[----:B------:R-:W-:Y:S01]  /*acb0*/  ULOP3.LUT UR6, UR6, 0x3fff, URZ, 0xc0, !UPT ;  /* 0x00003fff06067892 */ /* 0x000fe2000f8ec03f */
[----:B---3--:R-:W-:Y:S01]  /*acc0*/  FMUL.FTZ R0, R90, UR5 ;  /* 0x000000055a007c20 */ /* 0x008fe20008410000 */
[----:B------:R-:W-:Y:S01]  /*acd0*/  FMUL.FTZ R2, R91, UR5 ;  /* 0x000000055b027c20 */ /* 0x000fe20008410000 */
[----:B------:R-:W-:Y:S01]  /*ace0*/  FMUL.FTZ R94, R110, UR5 ;  /* 0x000000056e5e7c20 */ /* 0x000fe20008410000 */
        /* <DEDUP_REMOVED lines=23> */
[----:B----4-:R-:W-:Y:S01]  /*ae60*/  LOP3.LUT P1, RZ, R177, 0x7f, RZ, 0xc0, !PT ;  /* 0x0000007fb1ff7812 */ /* 0x010fe2000782c0ff */
        /* <DEDUP_REMOVED lines=8> */
[----:B------:R1:W2:Y:S08]  /*aef0*/  MUFU.TANH R116, R121 ;  /* 0x0000007900747308 */ /* 0x0002b00000002400 */
        /* <DEDUP_REMOVED lines=19> */
[----:B------:R-:W-:Y:S02]  /*b030*/  FMUL.FTZ R104, R131, UR5 ;  /* 0x0000000583687c20 */ /* 0x000fe40008410000 */
[----:B------:R-:W1:Y:S01]  /*b040*/  MUFU.TANH R111, R111 ;  /* 0x0000006f006f7308 */ /* 0x000e620000002400 */
[----:B------:R-:W-:Y:S01]  /*b050*/  HGMMA.64x128x16.F32 R24, R152, gdesc[UR4].tnspB, R24, gsb0 ;  /* 0x41e0000498187df0 */ /* 0x000fe20008000818 */
[----:B------:R-:W-:Y:S01]  /*b060*/  UIADD3 UR6, UR4, 0x100, URZ ;  /* 0x0000010004067890 */ /* 0x000fe2000fffe03f */
[----:B------:R-:W-:-:S05]  /*b070*/  UMOV UR7, 0x40000040 ;  /* 0x4000004000077882 */ /* 0x000fca0000000000 */
[----:B------:R-:W1:Y:S08]  /*b080*/  MUFU.TANH R158, R158 ;  /* 0x0000009e009e7308 */ /* 0x000e700000002400 */
[----:B------:R-:W1:Y:S08]  /*b090*/  MUFU.TANH R98, R98 ;  /* 0x0000006200627308 */ /* 0x000e700000002400 */
[----:B------:R-:W1:Y:S08]  /*b0a0*/  MUFU.TANH R112, R112 ;  /* 0x0000007000707308 */ /* 0x000e700000002400 */
[----:B------:R-:W1:Y:S08]  /*b0b0*/  MUFU.TANH R113, R113 ;  /* 0x0000007100717308 */ /* 0x000e700000002400 */
[----:B------:R-:W1:Y:S08]  /*b0c0*/  MUFU.TANH R102, R102 ;  /* 0x0000006600667308 */ /* 0x000e700000002400 */
[----:B------:R-:W1:Y:S08]  /*b0d0*/  MUFU.TANH R103, R103 ;  /* 0x0000006700677308 */ /* 0x000e700000002400 */
[----:B------:R1:W1:Y:S08]  /*b0e0*/  MUFU.TANH R118, R120 ;  /* 0x0000007800767308 */ /* 0x0002700000002400 */
[----:B------:R1:W1:Y:S08]  /*b0f0*/  MUFU.TANH R114, R124 ;  /* 0x0000007c00727308 */ /* 0x0002700000002400 */
[----:B------:R-:W1:Y:S08]  /*b100*/  MUFU.TANH R125, R125 ;  /* 0x0000007d007d7308 */ /* 0x000e700000002400 */
[----:B------:R-:W1:Y:S08]  /*b110*/  MUFU.TANH R156, R156 ;  /* 0x0000009c009c7308 */ /* 0x000e700000002400 */
[----:B------:R1:W1:Y:S08]  /*b120*/  MUFU.TANH R121, R128 ;  /* 0x0000008000797308 */ /* 0x0002700000002400 */
        /* <DEDUP_REMOVED lines=8> */
[----:B------:R-:W-:Y:S02]  /*b1b0*/  IMAD R123, R20, -0x60, RZ ;  /* 0xffffffa0147b7824 */ /* 0x000fe400078e02ff */
[----:B------:R-:W-:Y:S02]  /*b1c0*/  FMUL.FTZ R154, R126, UR5 ;  /* 0x000000057e9a7c20 */ /* 0x000fe40008410000 */
[----:B------:R-:W-:Y:S01]  /*b1d0*/  HGMMA.64x128x16.F32 R24, R148, gdesc[UR4].tnspB, R24, gsb0 ;  /* 0x41e0000494187df0 */ /* 0x000fe20008000818 */
[----:B------:R-:W-:Y:S01]  /*b1e0*/  UIADD3 UR6, UR4, 0x180, URZ ;  /* 0x0000018004067890 */ /* 0x000fe2000fffe03f */
[----:B------:R-:W1:Y:S01]  /*b1f0*/  MUFU.TANH R152, R152 ;  /* 0x0000009800987308 */ /* 0x000e620000002400 */
[----:B------:R-:W-:-:S07]  /*b200*/  UMOV UR7, 0x40000040 ;  /* 0x4000004000077882 */ /* 0x000fce0000000000 */
[----:B------:R-:W1:Y:S01]  /*b210*/  MUFU.TANH R154, R154 ;  /* 0x0000009a009a7308 */ /* 0x000e620000002400 */
[----:B------:R-:W-:Y:S02]  /*b220*/  WARPGROUP.DEPBAR.LE gsb0, 0x0 ;  /* 0x00008000000079c5 */ /* 0x000fe40000010000 */
[----:B------:R-:W-:Y:S01]  /*b230*/  WARPGROUP.ARRIVE ;  /* 0x00000000000079c5 */ /* 0x000fe20000000000 */
[----:B------:R-:W-:Y:S01]  /*b240*/  FMUL.FTZ R150, R105, UR5 ;  /* 0x0000000569967c20 */ /* 0x000fe20008410000 */
[----:B------:R-:W-:Y:S02]  /*b250*/  IMAD.U32 R105, RZ, RZ, UR36 ;  /* 0x00000024ff697e24 */ /* 0x000fe4000f8e00ff */
[----:B------:R-:W-:Y:S02]  /*b260*/  FMUL.FTZ R148, R122, UR5 ;  /* 0x000000057a947c20 */ /* 0x000fe40008410000 */
[----:B------:R-:W-:Y:S01]  /*b270*/  HGMMA.64x128x16.F32 R24, R144, gdesc[UR4].tnspB, R24, gsb0 ;  /* 0x41e0000490187df0 */ /* 0x000fe20008000818 */
[----:B------:R-:W-:Y:S01]  /*b280*/  UIADD3 UR6, UR4, 0x200, URZ ;  /* 0x0000020004067890 */ /* 0x000fe2000fffe03f */
[----:B------:R-:W-:Y:S01]  /*b290*/  @!P1 LEA R105, R105, UR37, 0x3 ;  /* 0x0000002569699c11 */ /* 0x000fe2000f8e18ff */
[----:B------:R-:W-:Y:S01]  /*b2a0*/  UMOV UR7, 0x40000040 ;  /* 0x4000004000077882 */ /* 0x000fe20000000000 */
[----:B------:R-:W1:Y:S03]  /*b2b0*/  MUFU.TANH R150, R150 ;  /* 0x0000009600967308 */ /* 0x000e660000002400 */
[----:B------:R-:W-:-:S05]  /*b2c0*/  @!P1 VIADD R105, R105, 0x2a840 ;  /* 0x0002a84069699836 */ /* 0x000fca0000000000 */
[----:B------:R-:W1:Y:S01]  /*b2d0*/  MUFU.TANH R148, R148 ;  /* 0x0000009400947308 */ /* 0x000e620000002400 */
[----:B------:R-:W-:Y:S02]  /*b2e0*/  WARPGROUP.DEPBAR.LE gsb0, 0x0 ;  /* 0x00008000000079c5 */ /* 0x000fe40000010000 */
[----:B------:R-:W-:Y:S01]  /*b2f0*/  WARPGROUP.ARRIVE ;  /* 0x00000000000079c5 */ /* 0x000fe20000000000 */
[----:B------:R-:W-:Y:S01]  /*b300*/  FMUL.FTZ R145, R92, UR5 ;  /* 0x000000055c917c20 */ /* 0x000fe20008410000 */
[----:B------:R-:W-:Y:S01]  /*b310*/  FMUL.FTZ R92, R106, UR5 ;  /* 0x000000056a5c7c20 */ /* 0x000fe20008410000 */
[----:B------:R-:W-:Y:S01]  /*b320*/  @!P1 PRMT R106, RZ, 0x654, R105 ;  /* 0x00000654ff6a9816 */ /* 0x000fe20000000069 */
        /* <DEDUP_REMOVED lines=9> */
[----:B------:R-:W-:Y:S01]  /*b3c0*/  IMAD R108, R17, UR47, R123 ;  /* 0x0000002f116c7c24 */ /* 0x000fe2000f8e027b */
        /* <DEDUP_REMOVED lines=8> */
[----:B------:R1:W1:Y:S01]  /*b450*/  MUFU.TANH R105, R134 ;  /* 0x0000008600697308 */ /* 0x0002620000002400 */
[----:B------:R-:W-:-:S02]  /*b460*/  WARPGROUP.DEPBAR.LE gsb0, 0x0 ;  /* 0x00008000000079c5 */ /* 0x000fc40000010000 */
[----:B------:R-:W-:Y:S01]  /*b470*/  WARPGROUP.ARRIVE ;  /* 0x00000000000079c5 */ /* 0x000fe20000000000 */
[----:B------:R-:W-:Y:S02]  /*b480*/  FMUL.FTZ R140, R109, UR5 ;  /* 0x000000056d8c7c20 */ /* 0x000fe40008410000 */
[----:B------:R-:W5:Y:S03]  /*b490*/  LDC R109, c[0x0][0x288] ;  /* 0x0000a200ff6d7b82 */ /* 0x000f660000000800 */
[----:B------:R-:W-:Y:S01]  /*b4a0*/  HGMMA.64x128x16.F32 R24, R136, gdesc[UR4].tnspB, R24, gsb0 ;  /* 0x41e0000488187df0 */ /* 0x000fe20008000818 */
[----:B------:R-:W1:Y:S01]  /*b4b0*/  MUFU.TANH R140, R140 ;  /* 0x0000008c008c7308 */ /* 0x000e620000002400 */
[----:B-----5:R-:W-:-:S05]  /*b4c0*/  IADD3 R109, R108, 0x1, -R109 ;  /* 0x000000016c6d7810 */ /* 0x020fca0007ffe86d */
[----:B------:R-:W-:-:S04]  /*b4d0*/  IMAD R109, R16, -0x2, R109 ;  /* 0xfffffffe106d7824 */ /* 0x000fc800078e026d */
[C---:B------:R-:W-:Y:S02]  /*b4e0*/  VIADD R127, R109.reuse, UR45 ;  /* 0x0000002d6d7f7c36 */ /* 0x040fe40008000000 */
[----:B------:R-:W-:Y:S02]  /*b4f0*/  VIADD R131, R109, UR41 ;  /* 0x000000296d837c36 */ /* 0x000fe40008000000 */
[C---:B------:R-:W-:Y:S02]  /*b500*/  IMAD.IADD R115, R3.reuse, 0x1, R127 ;  /* 0x0000000103737824 */ /* 0x040fe400078e027f */
[----:B------:R-:W-:Y:S01]  /*b510*/  IMAD.IADD R117, R3, 0x1, R131 ;  /* 0x0000000103757824 */ /* 0x000fe200078e0283 */
[----:B------:R-:W-:Y:S02]  /*b520*/  WARPGROUP.DEPBAR.LE gsb0, 0x0 ;  /* 0x00008000000079c5 */ /* 0x000fe40000010000 */
[----:B------:R5:W-:Y:S01]  /*b530*/  @!P1 SYNCS.ARRIVE.TRANS64.RED.A1T0 RZ, [R106+URZ], RZ ;  /* 0x000000ff6aff99a7 */ /* 0x000be2000810043f */
[----:B------:R-:W-:Y:S01]  /*b540*/  ISETP.GE.AND P1, PT, R172, 0x1, PT ;  /* 0x00000001ac00780c */ /* 0x000fe20003f26270 */
[----:B-----5:R-:W-:Y:S01]  /*b550*/  FMUL.FTZ R106, R135, UR5 ;  /* 0x00000005876a7c20 */ /* 0x020fe20008410000 */
[----:B------:R-:W-:-:S05]  /*b560*/  IMAD R135, R16, -0x2, R123 ;  /* 0xfffffffe10877824 */ /* 0x000fca00078e027b */
[----:B------:R-:W1:Y:S06]  /*b570*/  MUFU.TANH R106, R106 ;  /* 0x0000006a006a7308 */ /* 0x000e6c0000002400 */
[----:B--234-:R-:W-:Y:S05]  /*b580*/  @!P1 BRA `(.L_x_930) ;  /* 0x0000000000589947 */ /* 0x01cfea0003800000 */
[----:B------:R-:W-:Y:S01]  /*b590*/  ISETP.GT.AND P1, PT, R174, -0x1, PT ;  /* 0xffffffffae00780c */ /* 0x000fe20003f24270 */
[----:B------:R-:W-:-:S12]  /*b5a0*/  BSSY B0, `(.L_x_931) ;  /* 0x0000011000007945 */ /* 0x000fd80003800000 */
[----:B------:R-:W-:Y:S05]  /*b5b0*/  @P1 BRA `(.L_x_932) ;  /* 0x0000000000201947 */ /* 0x000fea0003800000 */
[----:B-1----:R-:W-:Y:S01]  /*b5c0*/  IMAD.U32 R120, RZ, RZ, UR40 ;  /* 0x00000028ff787e24 */ /* 0x002fe2000f8e00ff */
[----:B------:R-:W-:-:S04]  /*b5d0*/  LOP3.LUT R119, RZ, R174, RZ, 0x33, !PT ;  /* 0x000000aeff777212 */ /* 0x000fc800078e33ff */
[----:B------:R-:W-:-:S13]  /*b5e0*/  ISETP.NE.AND P1, PT, R120, 0x1, PT ;  /* 0x000000017800780c */ /* 0x000fda0003f25270 */
[----:B------:R-:W1:Y:S02]  /*b5f0*/  @P1 LDC.64 R108, c[0x0][0x9e8] ;  /* 0x00027a00ff6c1b82 */ /* 0x000e640000000a00 */
[----:B-1----:R-:W-:-:S05]  /*b600*/  @P1 IMAD.HI.U32 R108, R119, R108, RZ ;  /* 0x0000006c776c1227 */ /* 0x002fca00078e00ff */
[----:B------:R-:W-:-:S04]  /*b610*/  @P1 SHF.R.U32.HI R119, RZ, R109, R108 ;  /* 0x0000006dff771219 */ /* 0x000fc8000001166c */
[----:B------:R-:W-:Y:S01]  /*b620*/  LOP3.LUT R108, RZ, R119, RZ, 0x33, !PT ;  /* 0x00000077ff6c7212 */ /* 0x000fe200078e33ff */
[----:B------:R-:W-:Y:S06]  /*b630*/  BRA `(.L_x_933) ;  /* 0x00000000001c7947 */ /* 0x000fec0003800000 */
.L_x_932:
[----:B-1----:R-:W-:-:S05]  /*b640*/  IMAD.U32 R120, RZ, RZ, UR40 ;  /* 0x00000028ff787e24 */ /* 0x002fca000f8e00ff */
[----:B------:R-:W-:-:S13]  /*b650*/  ISETP.NE.AND P1, PT, R120, 0x1, PT ;  /* 0x000000017800780c */ /* 0x000fda0003f25270 */
[----:B------:R-:W1:Y:S01]  /*b660*/  @P1 LDC.64 R108, c[0x0][0x9e8] ;  /* 0x00027a00ff6c1b82 */ /* 0x000e620000000a00 */
[----:B------:R-:W-:-:S04]  /*b670*/  @P1 IMAD.IADD R119, R3, 0x1, R13 ;  /* 0x0000000103771824 */ /* 0x000fc800078e020d */
[----:B-1----:R-:W-:-:S04]  /*b680*/  @P1 IMAD.HI.U32 R122, R119, R108, RZ ;  /* 0x0000006c777a1227 */ /* 0x002fc800078e00ff */
[----:B------:R-:W-:Y:S01]  /*b690*/  IMAD.MOV.U32 R108, RZ, RZ, R174 ;  /* 0x000000ffff6c7224 */ /* 0x000fe200078e00ae */
[----:B------:R-:W-:-:S07]  /*b6a0*/  @P1 SHF.R.U32.HI R108, RZ, R109, R122 ;  /* 0x0000006dff6c1219 */ /* 0x000fce000001167a */
.L_x_933:
[----:B------:R-:W-:Y:S05]  /*b6b0*/  BSYNC B0 ;  /* 0x0000000000007941 */ /* 0x000fea0003800000 */
.L_x_931:
[----:B------:R-:W-:-:S05]  /*b6c0*/  IMAD R108, R108, R120, R135 ;  /* 0x000000786c6c7224 */ /* 0x000fca00078e0287 */
[----:B------:R-:W-:Y:S02]  /*b6d0*/  VIADDMNMX R115, R108, R120, R115, PT ;  /* 0x000000786c737246 */ /* 0x000fe40003800173 */
[----:B------:R-:W-:-:S07]  /*b6e0*/  VIMNMX R117, R117, R108, !PT ;  /* 0x0000006c75757248 */ /* 0x000fce0007fe0100 */
.L_x_930:
        /* <DEDUP_REMOVED lines=117> */
[----:B------:R-:W-:-:S13]  /*be40*/  ISETP.GE.AND P6, PT, R172, 0x1, PT ;  /* 0x00000001ac00780c */ /* 0x000fda0003fc6270 */
        /* <DEDUP_REMOVED lines=13> */
.L_x_936:
[----:B------:R-:W-:-:S05]  /*bf20*/  IMAD.U32 R109, RZ, RZ, UR40 ;  /* 0x00000028ff6d7e24 */ /* 0x000fca000f8e00ff */
[----:B------:R-:W-:-:S13]  /*bf30*/  ISETP.NE.AND P6, PT, R109, 0x1, PT ;  /* 0x000000016d00780c */ /* 0x000fda0003fc5270 */
[----:B------:R-:W1:Y:S02]  /*bf40*/  @P6 LDC.64 R132, c[0x0][0x9e8] ;  /* 0x00027a00ff846b82 */ /* 0x000e640000000a00 */
[----:B-1----:R-:W-:-:S05]  /*bf50*/  @P6 IMAD.HI.U32 R132, R14, R132, RZ ;  /* 0x000000840e846227 */ /* 0x002fca00078e00ff */
[----:B------:R-:W-:-:S07]  /*bf60*/  @P6 SHF.R.U32.HI R14, RZ, R133, R132 ;  /* 0x00000085ff0e6219 */ /* 0x000fce0000011684 */
.L_x_937:
[----:B------:R-:W-:Y:S05]  /*bf70*/  BSYNC B0 ;  /* 0x0000000000007941 */ /* 0x000fea0003800000 */
.L_x_935:
[----:B------:R-:W-:-:S05]  /*bf80*/  IMAD R14, R14, R109, R135 ;  /* 0x0000006d0e0e7224 */ /* 0x000fca00078e0287 */
[----:B------:R-:W-:Y:S02]  /*bf90*/  VIADDMNMX R97, R14, R109, R97, PT ;  /* 0x0000006d0e617246 */ /* 0x000fe40003800161 */
[----:B------:R-:W-:-:S07]  /*bfa0*/  VIMNMX R101, R101, R14, !PT ;  /* 0x0000000e65657248 */ /* 0x000fce0007fe0100 */
.L_x_934:
        /* <DEDUP_REMOVED lines=14> */
[----:B------:R-:W-:Y:S01]  /*c090*/  ISETP.NE.AND P1, PT, R134, RZ, PT ;  /* 0x000000ff8600720c */ /* 0x000fe20003f25270 */
[----:B------:R-:W1:Y:S01]  /*c0a0*/  LDC R21, c[0x0][0x988] ;  /* 0x00026200ff157b82 */ /* 0x000e620000000800 */
        /* <DEDUP_REMOVED lines=21> */
[----:B------:R-:W-:Y:S02]  /*c200*/  FMNMX.FTZ R15, R150, R15, !PT ;  /* 0x0000000f960f7209 */ /* 0x000fe40007810000 */
        /* <DEDUP_REMOVED lines=30> */
[----:B------:R-:W-:-:S02]  /*c3f0*/  ISETP.NE.AND P2, PT, R155, RZ, PT ;  /* 0x000000ff9b00720c */ /* 0x000fc40003f45270 */
[----:B------:R-:W-:Y:S02]  /*c400*/  ISETP.GT.AND P1, PT, R101, 0x30, !P1 ;  /* 0x000000306500780c */ /* 0x000fe40004f24270 */
[----:B------:R-:W-:Y:S02]  /*c410*/  FMNMX.FTZ R15, R96, R15, !PT ;  /* 0x0000000f600f7209 */ /* 0x000fe40007810000 */
[----:B------:R-:W-:Y:S02]  /*c420*/  ISETP.LT.OR P1, PT, R97, 0x31, P1 ;  /* 0x000000316100780c */ /* 0x000fe40000f21670 */
[----:B------:R-:W-:Y:S02]  /*c430*/  FMNMX.FTZ R15, R108, R15, !PT ;  /* 0x0000000f6c0f7209 */ /* 0x000fe40007810000 */
[----:B------:R-:W-:Y:S02]  /*c440*/  FSEL R98, R98, -INF , !P1 ;  /* 0xff80000062627808 */ /* 0x000fe40004800000 */
        /* <DEDUP_REMOVED lines=61> */
[----:B------:R-:W-:Y:S01]  /*c820*/  FSEL R130, R106, -INF , !P2 ;  /* 0xff8000006a827808 */ /* 0x000fe20005000000 */
        /* <DEDUP_REMOVED lines=23> */
[----:B------:R-:W-:Y:S01]  /*c9a0*/  FSEL R110, R14, RZ, P1 ;  /* 0x000000ff0e6e7208 */ /* 0x000fe20000800000 */
[--C-:B------:R-:W-:Y:S01]  /*c9b0*/  FFMA.FTZ R96, R96, R21, -R111.reuse ;  /* 0x0000001560607223 */ /* 0x100fe2000001086f */
[----:B------:R-:W-:Y:S01]  /*c9c0*/  FMNMX.FTZ R15, R134, R15, !PT ;  /* 0x0000000f860f7209 */ /* 0x000fe20007810000 */
[----:B------:R-:W-:Y:S01]  /*c9d0*/  FFMA.FTZ R111, R108, R21, -R111 ;  /* 0x000000156c6f7223 */ /* 0x000fe2000001086f */
[----:B------:R-:W-:Y:S01]  /*c9e0*/  MUFU.EX2 R89, R194 ;  /* 0x000000c200597308 */ /* 0x000fe20000000800 */
[----:B------:R-:W-:Y:S01]  /*c9f0*/  FADD.FTZ R110, -R110, R175 ;  /* 0x000000af6e6e7221 */ /* 0x000fe20000010100 */
[----:B------:R-:W-:Y:S01]  /*ca00*/  FMNMX.FTZ R15, R98, R15, !PT ;  /* 0x0000000f620f7209 */ /* 0x000fe20007810000 */
[----:B------:R-:W-:Y:S01]  /*ca10*/  IMAD.MOV.U32 R175, RZ, RZ, R14 ;  /* 0x000000ffffaf7224 */ /* 0x000fe200078e000e */
[----:B------:R-:W-:-:S02]  /*ca20*/  LOP3.LUT P6, RZ, R177, 0x7f, RZ, 0xc0, !PT ;  /* 0x0000007fb1ff7812 */ /* 0x000fc400078cc0ff */
        /* <DEDUP_REMOVED lines=16> */
[----:B------:R-:W-:Y:S03]  /*cb30*/  MUFU.EX2 R95, R95 ;  /* 0x0000005f005f7308 */ /* 0x000fe60000000800 */
[----:B-1----:R-:W1:Y:S05]  /*cb40*/  SHFL.BFLY PT, R0, R15, 0x2, 0x1f ;  /* 0x0c401f000f007f89 */ /* 0x002e6a00000e0000 */
[----:B------:R-:W-:Y:S08]  /*cb50*/  MUFU.EX2 R178, R178 ;  /* 0x000000b200b27308 */ /* 0x000ff00000000800 */
[----:B------:R-:W-:Y:S08]  /*cb60*/  MUFU.EX2 R99, R99 ;  /* 0x0000006300637308 */ /* 0x000ff00000000800 */
[----:B------:R-:W-:Y:S01]  /*cb70*/  MUFU.EX2 R97, R97 ;  /* 0x0000006100617308 */ /* 0x000fe20000000800 */
[----:B-1----:R-:W-:-:S05]  /*cb80*/  FMNMX.FTZ R0, R15, R0, !PT ;  /* 0x000000000f007209 */ /* 0x002fca0007810000 */
[----:B------:R-:W1:Y:S02]  /*cb90*/  SHFL.BFLY PT, R15, R0, 0x1, 0x1f ;  /* 0x0c201f00000f7f89 */ /* 0x000e6400000e0000 */
[----:B------:R-:W-:Y:S08]  /*cba0*/  MUFU.EX2 R106, R106 ;  /* 0x0000006a006a7308 */ /* 0x000ff00000000800 */
[----:B------:R-:W-:Y:S08]  /*cbb0*/  MUFU.EX2 R101, R101 ;  /* 0x0000006500657308 */ /* 0x000ff00000000800 */
[----:B------:R-:W-:Y:S01]  /*cbc0*/  MUFU.EX2 R120, R120 ;  /* 0x0000007800787308 */ /* 0x000fe20000000800 */
[----:B-1----:R-:W-:Y:S01]  /*cbd0*/  FMNMX.FTZ R15, R0, R15, !PT ;  /* 0x0000000f000f7209 */ /* 0x002fe20007810000 */
[----:B------:R-:W-:-:S06]  /*cbe0*/  FMUL.FTZ R0, R110, R21 ;  /* 0x000000156e007220 */ /* 0x000fcc0000410000 */
[----:B------:R-:W-:Y:S01]  /*cbf0*/  MUFU.EX2 R103, R103 ;  /* 0x0000006700677308 */ /* 0x000fe20000000800 */
[C---:B------:R-:W-:Y:S01]  /*cc00*/  FSETP.NEU.FTZ.AND P1, PT, R15.reuse, -INF , PT ;  /* 0xff8000000f00780b */ /* 0x040fe20003f3d000 */
[----:B------:R-:W-:-:S05]  /*cc10*/  FMUL.FTZ R108, R15, R21 ;  /* 0x000000150f6c7220 */ /* 0x000fca0000410000 */
[----:B------:R-:W-:Y:S01]  /*cc20*/  FSEL R113, R108, RZ, P1 ;  /* 0x000000ff6c717208 */ /* 0x000fe20000800000 */
[----:B------:R-:W1:Y:S04]  /*cc30*/  MUFU.EX2 R0, R0 ;  /* 0x0000000000007308 */ /* 0x000e680000000800 */
[-CC-:B------:R-:W-:Y:S01]  /*cc40*/  FFMA.FTZ R159, R2, R21.reuse, -R113.reuse ;  /* 0x00000015029f7223 */ /* 0x180fe20000010871 */
[----:B------:R-:W-:Y:S01]  /*cc50*/  FSEL R2, R15, RZ, P1 ;  /* 0x000000ff0f027208 */ /* 0x000fe20000800000 */
[-CC-:B------:R-:W-:Y:S01]  /*cc60*/  FFMA.FTZ R157, R190, R21.reuse, -R113.reuse ;  /* 0x00000015be9d7223 */ /* 0x180fe20000010871 */
[-CC-:B------:R-:W-:Y:S01]  /*cc70*/  FFMA.FTZ R108, R144, R21.reuse, -R113.reuse ;  /* 0x00000015906c7223 */ /* 0x180fe20000010871 */
[-CC-:B------:R-:W-:Y:S01]  /*cc80*/  FFMA.FTZ R110, R142, R21.reuse, -R113.reuse ;  /* 0x000000158e6e7223 */ /* 0x180fe20000010871 */
[-C--:B------:R-:W-:Y:S01]  /*cc90*/  FFMA.FTZ R153, R132, R21.reuse, -R113 ;  /* 0x0000001584997223 */ /* 0x080fe20000010871 */
[----:B------:R-:W-:Y:S01]  /*cca0*/  FADD.FTZ R2, -R2, R173 ;  /* 0x000000ad02027221 */ /* 0x000fe20000010100 */
[----:B------:R-:W-:Y:S01]  /*ccb0*/  MUFU.EX2 R159, R159 ;  /* 0x0000009f009f7308 */ /* 0x000fe20000000800 */
[-CC-:B------:R-:W-:Y:S01]  /*ccc0*/  FFMA.FTZ R114, R140, R21.reuse, -R113.reuse ;  /* 0x000000158c727223 */ /* 0x180fe20000010871 */
[-CC-:B------:R-:W-:Y:S01]  /*ccd0*/  FFMA.FTZ R155, R90, R21.reuse, -R113.reuse ;  /* 0x000000155a9b7223 */ /* 0x180fe20000010871 */
[-C--:B------:R-:W-:Y:S01]  /*cce0*/  FMUL.FTZ R2, R2, R21.reuse ;  /* 0x0000001502027220 */ /* 0x080fe20000410000 */
[-CC-:B------:R-:W-:Y:S01]  /*ccf0*/  FFMA.FTZ R90, R138, R21.reuse, -R113.reuse ;  /* 0x000000158a5a7223 */ /* 0x180fe20000010871 */
[-C--:B------:R-:W-:Y:S01]  /*cd00*/  FFMA.FTZ R145, R98, R21.reuse, -R113 ;  /* 0x0000001562917223 */ /* 0x080fe20000010871 */
[----:B-1----:R-:W-:Y:S01]  /*cd10*/  FFMA.FTZ R115, R0, R12, R89 ;  /* 0x0000000c00737223 */ /* 0x002fe20000010059 */
[-CC-:B------:R-:W-:Y:S01]  /*cd20*/  FFMA.FTZ R149, R92, R21.reuse, -R113.reuse ;  /* 0x000000155c957223 */ /* 0x180fe20000010871 */
[----:B------:R-:W-:Y:S01]  /*cd30*/  MUFU.EX2 R157, R157 ;  /* 0x0000009d009d7308 */ /* 0x000fe20000000800 */
[-C--:B------:R-:W-:Y:S01]  /*cd40*/  FFMA.FTZ R92, R136, R21.reuse, -R113 ;  /* 0x00000015885c7223 */ /* 0x080fe20000010871 */
[----:B------:R-:W-:Y:S01]  /*cd50*/  FADD.FTZ R12, R188, R115 ;  /* 0x00000073bc0c7221 */ /* 0x000fe20000010000 */
[-CC-:B------:R-:W-:Y:S01]  /*cd60*/  FFMA.FTZ R151, R94, R21.reuse, -R113.reuse ;  /* 0x000000155e977223 */ /* 0x180fe20000010871 */
[-CC-:B------:R-:W-:Y:S01]  /*cd70*/  FFMA.FTZ R88, R88, R21.reuse, -R113.reuse ;  /* 0x0000001558587223 */ /* 0x180fe20000010871 */
[-CC-:B------:R-:W-:Y:S01]  /*cd80*/  FFMA.FTZ R94, R134, R21.reuse, -R113.reuse ;  /* 0x00000015865e7223 */ /* 0x180fe20000010871 */
[----:B------:R-:W-:Y:S01]  /*cd90*/  FADD.FTZ R115, R91, R12 ;  /* 0x0000000c5b737221 */ /* 0x000fe20000010000 */
[-CC-:B------:R-:W-:Y:S01]  /*cda0*/  FFMA.FTZ R102, R102, R21.reuse, -R113.reuse ;  /* 0x0000001566667223 */ /* 0x180fe20000010871 */
[----:B------:R-:W1:Y:S01]  /*cdb0*/  MUFU.EX2 R2, R2 ;  /* 0x0000000200027308 */ /* 0x000e620000000800 */
[-C--:B------:R-:W-:Y:S01]  /*cdc0*/  FFMA.FTZ R146, R146, R21.reuse, -R113 ;  /* 0x0000001592927223 */ /* 0x080fe20000010871 */
[----:B------:R-:W-:Y:S01]  /*cdd0*/  FADD.FTZ R12, R186, R115 ;  /* 0x00000073ba0c7221 */ /* 0x000fe20000010000 */
[-CC-:B------:R-:W-:Y:S01]  /*cde0*/  FFMA.FTZ R148, R148, R21.reuse, -R113.reuse ;  /* 0x0000001594947223 */ /* 0x180fe20000010871 */
[-CC-:B------:R-:W-:Y:S01]  /*cdf0*/  FFMA.FTZ R152, R152, R21.reuse, -R113.reuse ;  /* 0x0000001598987223 */ /* 0x180fe20000010871 */
[-CC-:B------:R-:W-:Y:S01]  /*ce00*/  FFMA.FTZ R154, R154, R21.reuse, -R113.reuse ;  /* 0x000000159a9a7223 */ /* 0x180fe20000010871 */
[----:B------:R-:W-:Y:S01]  /*ce10*/  FADD.FTZ R115, R93, R12 ;  /* 0x0000000c5d737221 */ /* 0x000fe20000010000 */
[----:B------:R-:W-:Y:S01]  /*ce20*/  FFMA.FTZ R176, R176, R21, -R113 ;  /* 0x00000015b0b07223 */ /* 0x000fe20000010871 */
[----:B------:R-:W2:Y:S01]  /*ce30*/  MUFU.EX2 R108, R108 ;  /* 0x0000006c006c7308 */ /* 0x000ea20000000800 */
[----:B------:R-:W-:Y:S01]  /*ce40*/  ISETP.GT.AND P1, PT, R20, R19, PT ;  /* 0x000000131400720c */ /* 0x000fe20003f24270 */
[----:B------:R-:W-:Y:S01]  /*ce50*/  FADD.FTZ R98, R182, R115 ;  /* 0x00000073b6627221 */ /* 0x000fe20000010000 */
[----:B------:R-:W-:Y:S01]  /*ce60*/  F2FP.F16.F32.PACK_AB R144, R120, R101 ;  /* 0x000000657890723e */ /* 0x000fe200000000ff */
[----:B------:R-:W-:-:S02]  /*ce70*/  VIADD R20, R20, 0xffffffff ;  /* 0xffffffff14147836 */ /* 0x000fc40000000000 */
[----:B------:R-:W-:Y:S01]  /*ce80*/  FADD.FTZ R115, R95, R98 ;  /* 0x000000625f737221 */ /* 0x000fe20000010000 */
[----:B------:R-:W-:Y:S01]  /*ce90*/  IMAD.MOV.U32 R173, RZ, RZ, R15 ;  /* 0x000000ffffad7224 */ /* 0x000fe200078e000f */
[----:B------:R-:W3:Y:S01]  /*cea0*/  MUFU.EX2 R110, R110 ;  /* 0x0000006e006e7308 */ /* 0x000ee20000000800 */
[----:B-1----:R-:W-:Y:S01]  /*ceb0*/  FFMA.FTZ R5, R2, R5, R157 ;  /* 0x0000000502057223 */ /* 0x002fe2000001009d */
[----:B------:R-:W-:-:S04]  /*cec0*/  FADD.FTZ R98, R178, R115 ;  /* 0x00000073b2627221 */ /* 0x000fc80000010000 */
[----:B------:R-:W-:Y:S01]  /*ced0*/  FADD.FTZ R115, R99, R98 ;  /* 0x0000006263737221 */ /* 0x000fe20000010000 */
[----:B------:R-:W-:Y:S01]  /*cee0*/  IMAD.U32 R98, RZ, RZ, UR10 ;  /* 0x0000000aff627e24 */ /* 0x000fe2000f8e00ff */
[----:B------:R-:W1:Y:S01]  /*cef0*/  MUFU.EX2 R153, R153 ;  /* 0x0000009900997308 */ /* 0x000e620000000800 */
[C---:B--2---:R-:W-:Y:S01]  /*cf00*/  FADD.FTZ R12, R108.reuse, R5 ;  /* 0x000000056c0c7221 */ /* 0x044fe20000010000 */
[----:B------:R-:W-:Y:S01]  /*cf10*/  F2FP.F16.F32.PACK_AB R157, R108, R157 ;  /* 0x0000009d6c9d723e */ /* 0x000fe200000000ff */
[----:B------:R-:W-:Y:S02]  /*cf20*/  @!P6 VIADD R98, R98, 0x2a860 ;  /* 0x0002a8606262e836 */ /* 0x000fe40000000000 */
[----:B------:R-:W-:-:S03]  /*cf30*/  FADD.FTZ R5, R159, R12 ;  /* 0x0000000c9f057221 */ /* 0x000fc60000010000 */
[----:B------:R-:W2:Y:S01]  /*cf40*/  MUFU.EX2 R114, R114 ;  /* 0x0000007200727308 */ /* 0x000ea20000000800 */
[C---:B---3--:R-:W-:Y:S01]  /*cf50*/  FADD.FTZ R12, R110.reuse, R5 ;  /* 0x000000056e0c7221 */ /* 0x048fe20000010000 */
[----:B------:R-:W-:Y:S02]  /*cf60*/  @!P6 PRMT R98, RZ, 0x654, R98 ;  /* 0x00000654ff62e816 */ /* 0x000fe40000000062 */
[----:B------:R-:W-:Y:S02]  /*cf70*/  F2FP.F16.F32.PACK_AB R159, R110, R159 ;  /* 0x0000009f6e9f723e */ /* 0x000fe400000000ff */
[----:B------:R3:W-:Y:S02]  /*cf80*/  @!P6 SYNCS.ARRIVE.TRANS64.RED.A1T0 RZ, [R98+URZ], RZ ;  /* 0x000000ff62ffe9a7 */ /* 0x0007e4000810043f */
[----:B------:R-:W4:Y:S01]  /*cf90*/  MUFU.EX2 R155, R155 ;  /* 0x0000009b009b7308 */ /* 0x000f220000000800 */
[----:B-1----:R-:W-:-:S07]  /*cfa0*/  FADD.FTZ R5, R153, R12 ;  /* 0x0000000c99057221 */ /* 0x002fce0000010000 */
[----:B------:R-:W1:Y:S01]  /*cfb0*/  MUFU.EX2 R90, R90 ;  /* 0x0000005a005a7308 */ /* 0x000e620000000800 */
[C---:B--2---:R-:W-:Y:S01]  /*cfc0*/  FADD.FTZ R12, R114.reuse, R5 ;  /* 0x00000005720c7221 */ /* 0x044fe20000010000 */
[----:B------:R-:W-:-:S06]  /*cfd0*/  F2FP.F16.F32.PACK_AB R153, R114, R153 ;  /* 0x000000997299723e */ /* 0x000fcc00000000ff */
[----:B------:R-:W2:Y:S01]  /*cfe0*/  MUFU.EX2 R149, R149 ;  /* 0x0000009500957308 */ /* 0x000ea20000000800 */
[----:B----4-:R-:W-:-:S07]  /*cff0*/  FADD.FTZ R5, R155, R12 ;  /* 0x0000000c9b057221 */ /* 0x010fce0000010000 */
[----:B------:R-:W4:Y:S01]  /*d000*/  MUFU.EX2 R92, R92 ;  /* 0x0000005c005c7308 */ /* 0x000f220000000800 */
[----:B-1----:R-:W-:Y:S01]  /*d010*/  FADD.FTZ R12, R90, R5 ;  /* 0x000000055a0c7221 */ /* 0x002fe20000010000 */
[----:B------:R-:W-:Y:S01]  /*d020*/  FFMA.FTZ R5, R156, R21, -R113 ;  /* 0x000000159c057223 */ /* 0x000fe20000010871 */
[----:B------:R-:W-:Y:S02]  /*d030*/  F2FP.F16.F32.PACK_AB R156, R188, R89 ;  /* 0x00000059bc9c723e */ /* 0x000fe400000000ff */
[----:B------:R-:W-:-:S03]  /*d040*/  F2FP.F16.F32.PACK_AB R155, R90, R155 ;  /* 0x0000009b5a9b723e */ /* 0x000fc600000000ff */
[----:B------:R1:W-:Y:S08]  /*d050*/  MUFU.EX2 R118, R88 ;  /* 0x0000005800767308 */ /* 0x0003f00000000800 */
[----:B------:R-:W5:Y:S01]  /*d060*/  MUFU.EX2 R151, R151 ;  /* 0x0000009700977308 */ /* 0x000f620000000800 */
[----:B-1----:R-:W-:-:S04]  /*d070*/  FADD.FTZ R88, R104, R115 ;  /* 0x0000007368587221 */ /* 0x002fc80000010000 */
[----:B------:R-:W-:-:S03]  /*d080*/  FADD.FTZ R115, R97, R88 ;  /* 0x0000005861737221 */ /* 0x000fc60000010000 */
[----:B------:R-:W1:Y:S01]  /*d090*/  MUFU.EX2 R94, R94 ;  /* 0x0000005e005e7308 */ /* 0x000e620000000800 */
[----:B------:R-:W-:Y:S01]  /*d0a0*/  FADD.FTZ R88, R106, R115 ;  /* 0x000000736a587221 */ /* 0x000fe20000010000 */
[----:B--2---:R-:W-:Y:S01]  /*d0b0*/  FADD.FTZ R115, R149, R12 ;  /* 0x0000000c95737221 */ /* 0x004fe20000010000 */
[C---:B----4-:R-:W-:Y:S02]  /*d0c0*/  F2FP.F16.F32.PACK_AB R149, R92.reuse, R149 ;  /* 0x000000955c95723e */ /* 0x050fe400000000ff */
[----:B------:R-:W-:Y:S01]  /*d0d0*/  FADD.FTZ R117, R101, R88 ;  /* 0x0000005865757221 */ /* 0x000fe20000010000 */
[----:B---3--:R-:W-:Y:S01]  /*d0e0*/  FADD.FTZ R98, R92, R115 ;  /* 0x000000735c627221 */ /* 0x008fe20000010000 */
[----:B------:R-:W-:Y:S01]  /*d0f0*/  FFMA.FTZ R88, R158, R21, -R113 ;  /* 0x000000159e587223 */ /* 0x000fe20000010871 */
[----:B------:R-:W2:Y:S01]  /*d100*/  MUFU.EX2 R145, R145 ;  /* 0x0000009100917308 */ /* 0x000ea20000000800 */
[----:B------:R-:W-:Y:S01]  /*d110*/  FADD.FTZ R12, R120, R117 ;  /* 0x00000075780c7221 */ /* 0x000fe20000010000 */
[----:B-----5:R-:W-:Y:S01]  /*d120*/  FADD.FTZ R115, R151, R98 ;  /* 0x0000006297737221 */ /* 0x020fe20000010000 */
[----:B------:R-:W-:-:S02]  /*d130*/  F2FP.F16.F32.PACK_AB R158, R186, R91 ;  /* 0x0000005bba9e723e */ /* 0x000fc400000000ff */
[----:B------:R-:W-:Y:S01]  /*d140*/  FADD.FTZ R117, R103, R12 ;  /* 0x0000000c67757221 */ /* 0x000fe20000010000 */
[-CC-:B------:R-:W-:Y:S01]  /*d150*/  FFMA.FTZ R12, R150, R21.reuse, -R113.reuse ;  /* 0x00000015960c7223 */ /* 0x180fe20000010871 */
[----:B------:R-:W-:Y:S01]  /*d160*/  FFMA.FTZ R113, R130, R21, -R113 ;  /* 0x0000001582717223 */ /* 0x000fe20000010871 */
[----:B------:R-:W3:Y:S01]  /*d170*/  MUFU.EX2 R122, R122 ;  /* 0x0000007a007a7308 */ /* 0x000ee20000000800 */
[----:B-1----:R-:W-:Y:S01]  /*d180*/  FADD.FTZ R98, R94, R115 ;  /* 0x000000735e627221 */ /* 0x002fe20000010000 */
[----:B------:R-:W-:Y:S02]  /*d190*/  F2FP.F16.F32.PACK_AB R150, R106, R97 ;  /* 0x000000616a96723e */ /* 0x000fe400000000ff */
[----:B------:R-:W-:-:S04]  /*d1a0*/  F2FP.F16.F32.PACK_AB R151, R94, R151 ;  /* 0x000000975e97723e */ /* 0x000fc800000000ff */
[----:B------:R-:W1:Y:S01]  /*d1b0*/  MUFU.EX2 R105, R105 ;  /* 0x0000006900697308 */ /* 0x000e620000000800 */
[----:B--2---:R-:W-:Y:S01]  /*d1c0*/  FADD.FTZ R98, R145, R98 ;  /* 0x0000006291627221 */ /* 0x004fe20000010000 */
[----:B------:R-:W-:-:S03]  /*d1d0*/  F2FP.F16.F32.PACK_AB R145, R118, R145 ;  /* 0x000000917691723e */ /* 0x000fc600000000ff */
[----:B------:R-:W-:-:S03]  /*d1e0*/  FADD.FTZ R98, R118, R98 ;  /* 0x0000006276627221 */ /* 0x000fc60000010000 */
[----:B------:R3:W2:Y:S08]  /*d1f0*/  MUFU.EX2 R147, R102 ;  /* 0x0000006600937308 */ /* 0x0006b00000000800 */
[----:B------:R-:W4:Y:S01]  /*d200*/  MUFU.EX2 R116, R116 ;  /* 0x0000007400747308 */ /* 0x000f220000000800 */
[----:B---3--:R-:W-:-:S04]  /*d210*/  FADD.FTZ R102, R122, R117 ;  /* 0x000000757a667221 */ /* 0x008fc80000010000 */
[----:B-1----:R-:W-:-:S03]  /*d220*/  FADD.FTZ R115, R105, R102 ;  /* 0x0000006669737221 */ /* 0x002fc60000010000 */
[----:B------:R1:W3:Y:S01]  /*d230*/  MUFU.EX2 R119, R146 ;  /* 0x0000009200777308 */ /* 0x0002e20000000800 */
[----:B--2---:R-:W-:-:S07]  /*d240*/  FADD.FTZ R98, R147, R98 ;  /* 0x0000006293627221 */ /* 0x004fce0000010000 */
[----:B------:R-:W2:Y:S01]  /*d250*/  MUFU.EX2 R107, R107 ;  /* 0x0000006b006b7308 */ /* 0x000ea20000000800 */
[----:B----4-:R-:W-:Y:S01]  /*d260*/  FADD.FTZ R102, R116, R115 ;  /* 0x0000007374667221 */ /* 0x010fe20000010000 */
[----:B-1----:R-:W-:Y:S02]  /*d270*/  F2FP.F16.F32.PACK_AB R146, R122, R103 ;  /* 0x000000677a92723e */ /* 0x002fe400000000ff */
[----:B------:R-:W-:-:S04]  /*d280*/  F2FP.F16.F32.PACK_AB R140, R116, R105 ;  /* 0x00000069748c723e */ /* 0x000fc800000000ff */
[----:B------:R1:W4:Y:S01]  /*d290*/  MUFU.EX2 R141, R148 ;  /* 0x00000094008d7308 */ /* 0x0003220000000800 */
[C---:B---3--:R-:W-:Y:S01]  /*d2a0*/  FADD.FTZ R98, R119.reuse, R98 ;  /* 0x0000006277627221 */ /* 0x048fe20000010000 */
[----:B------:R-:W-:-:S06]  /*d2b0*/  F2FP.F16.F32.PACK_AB R147, R119, R147 ;  /* 0x000000937793723e */ /* 0x000fcc00000000ff */
[----:B------:R-:W3:Y:S01]  /*d2c0*/  MUFU.EX2 R112, R112 ;  /* 0x0000007000707308 */ /* 0x000ee20000000800 */
[----:B--2---:R-:W-:Y:S01]  /*d2d0*/  FADD.FTZ R89, R107, R102 ;  /* 0x000000666b597221 */ /* 0x004fe20000010000 */
[----:B-1----:R-:W-:-:S06]  /*d2e0*/  F2FP.F16.F32.PACK_AB R148, R104, R99 ;  /* 0x000000636894723e */ /* 0x002fcc00000000ff */
[----:B------:R1:W2:Y:S01]  /*d2f0*/  MUFU.EX2 R121, R152 ;  /* 0x0000009800797308 */ /* 0x0002a20000000800 */
[----:B----4-:R-:W-:-:S07]  /*d300*/  FADD.FTZ R98, R141, R98 ;  /* 0x000000628d627221 */ /* 0x010fce0000010000 */
[----:B------:R4:W5:Y:S01]  /*d310*/  MUFU.EX2 R143, R154 ;  /* 0x0000009a008f7308 */ /* 0x0009620000000800 */
[----:B---3--:R-:W-:Y:S01]  /*d320*/  FADD.FTZ R102, R112, R89 ;  /* 0x0000005970667221 */ /* 0x008fe20000010000 */
[----:B-1----:R-:W-:Y:S02]  /*d330*/  F2FP.F16.F32.PACK_AB R152, R182, R93 ;  /* 0x0000005db698723e */ /* 0x002fe400000000ff */
[----:B------:R-:W-:-:S04]  /*d340*/  F2FP.F16.F32.PACK_AB R142, R112, R107 ;  /* 0x0000006b708e723e */ /* 0x000fc800000000ff */
[----:B------:R-:W1:Y:S01]  /*d350*/  MUFU.EX2 R117, R5 ;  /* 0x0000000500757308 */ /* 0x000e620000000800 */
[C---:B--2---:R-:W-:Y:S01]  /*d360*/  FADD.FTZ R98, R121.reuse, R98 ;  /* 0x0000006279627221 */ /* 0x044fe20000010000 */
[----:B----4-:R-:W-:Y:S02]  /*d370*/  F2FP.F16.F32.PACK_AB R154, R178, R95 ;  /* 0x0000005fb29a723e */ /* 0x010fe400000000ff */
[----:B------:R-:W-:-:S04]  /*d380*/  F2FP.F16.F32.PACK_AB R141, R121, R141 ;  /* 0x0000008d798d723e */ /* 0x000fc800000000ff */
[----:B------:R-:W2:Y:S01]  /*d390*/  MUFU.EX2 R109, R109 ;  /* 0x0000006d006d7308 */ /* 0x000ea20000000800 */
[----:B-----5:R-:W-:-:S07]  /*d3a0*/  FADD.FTZ R98, R143, R98 ;  /* 0x000000628f627221 */ /* 0x020fce0000010000 */
[----:B------:R-:W3:Y:S01]  /*d3b0*/  MUFU.EX2 R137, R176 ;  /* 0x000000b000897308 */ /* 0x000ee20000000800 */
[C---:B-1----:R-:W-:Y:S01]  /*d3c0*/  FADD.FTZ R98, R117.reuse, R98 ;  /* 0x0000006275627221 */ /* 0x042fe20000010000 */
[----:B------:R-:W-:-:S06]  /*d3d0*/  F2FP.F16.F32.PACK_AB R143, R117, R143 ;  /* 0x0000008f758f723e */ /* 0x000fcc00000000ff */
[----:B------:R-:W1:Y:S01]  /*d3e0*/  MUFU.EX2 R100, R100 ;  /* 0x0000006400647308 */ /* 0x000e620000000800 */
[----:B--2---:R-:W-:-:S07]  /*d3f0*/  FADD.FTZ R5, R109, R102 ;  /* 0x000000666d057221 */ /* 0x004fce0000010000 */
        /* <DEDUP_REMOVED lines=9> */
[----:B---3--:R-:W-:-:S07]  /*d490*/  FADD.FTZ R102, R96, R5 ;  /* 0x0000000560667221 */ /* 0x008fce0000010000 */
[----:B------:R-:W3:Y:S01]  /*d4a0*/  MUFU.EX2 R113, R113 ;  /* 0x0000007100717308 */ /* 0x000ee20000000800 */
[----:B-1----:R-:W-:Y:S01]  /*d4b0*/  FADD.FTZ R98, R139, R98 ;  /* 0x000000628b627221 */ /* 0x002fe20000010000 */
[C---:B--2---:R-:W-:Y:S01]  /*d4c0*/  FADD.FTZ R12, R111.reuse, R102 ;  /* 0x000000666f0c7221 */ /* 0x044fe20000010000 */
[----:B------:R-:W-:Y:S02]  /*d4d0*/  F2FP.F16.F32.PACK_AB R138, R111, R96 ;  /* 0x000000606f8a723e */ /* 0x000fe400000000ff */
[C---:B---3--:R-:W-:Y:S01]  /*d4e0*/  FADD.FTZ R5, R113.reuse, R98 ;  /* 0x0000006271057221 */ /* 0x048fe20000010000 */
[----:B------:R-:W-:Y:S01]  /*d4f0*/  F2FP.F16.F32.PACK_AB R139, R113, R139 ;  /* 0x0000008b718b723e */ /* 0x000fe200000000ff */
[----:B------:R-:W-:Y:S06]  /*d500*/  @P1 BRA `(.L_x_938) ;  /* 0xffffffcc00481947 */ /* 0x000fec000383ffff */
.L_x_921:
        /* <DEDUP_REMOVED lines=67> */
.L_x_939:
[----:B------:R-:W-:Y:S01]  /*d940*/  ULEA UR5, UR36, UR37, 0x3 ;  /* 0x0000002524057291 */ /* 0x000fe2000f8e183f */
[----:B------:R-:W-:-:S05]  /*d950*/  IMAD.U32 R0, RZ, RZ, UR39 ;  /* 0x00000027ff007e24 */ /* 0x000fca000f8e00ff */
[----:B------:R-:W-:-:S04]  /*d960*/  SHF.L.U32 R0, R0, 0x1f, RZ ;  /* 0x0000001f00007819 */ /* 0x000fc800000006ff */
[----:B------:R1:W2:Y:S01]  /*d970*/  SYNCS.PHASECHK.TRANS64.TRYWAIT P1, [UR5+0x2a850], R0 ;  /* 0x02a85000ff0075a7 */ /* 0x0002a20008020145 */
[----:B------:R-:W-:Y:S05]  /*d980*/  @!P0 BRA `(.L_x_940) ;  /* 0x0000000000048947 */ /* 0x000fea0003800000 */
[----:B------:R-:W-:Y:S01]  /*d990*/  BPT.TRAP 0x1 ;  /* 0x000000040000795c */ /* 0x000fe20000300000 */
.L_x_940:
[----:B--2---:R-:W-:Y:S05]  /*d9a0*/  @P1 BRA `(.L_x_941) ;  /* 0x0000000000081947 */ /* 0x004fea0003800000 */
[----:B------:R-:W2:Y:S02]  /*d9b0*/  SYNCS.PHASECHK.TRANS64.TRYWAIT P0, [UR5+0x2a850], R0 ;  /* 0x02a85000ff0075a7 */ /* 0x000ea40008000145 */
[----:B--2---:R-:W-:Y:S05]  /*d9c0*/  @!P0 BRA `(.L_x_942) ;  /* 0x0000005000748947 */ /* 0x004fea0003800000 */
.L_x_941:
[----:B------:R-:W-:Y:S01]  /*d9d0*/  UIADD3 UR37, UR37, 0x400, URZ ;  /* 0x0000040025257890 */ /* 0x000fe2000fffe03f */
[----:B------:R-:W-:Y:S01]  /*d9e0*/  WARPGROUP.ARRIVE ;  /* 0x00000000000079c5 */ /* 0x000fe20000000000 */
[----:B------:R-:W-:Y:S01]  /*d9f0*/  UMOV UR7, 0x40000040 ;  /* 0x4000004000077882 */ /* 0x000fe20000000000 */
[----:B-12---:R-:W1:Y:S01]  /*da00*/  SHFL.BFLY PT, R0, R5, 0x2, 0x1f ;  /* 0x0c401f0005007f89 */ /* 0x006e6200000e0000 */
[----:B------:R-:W-:Y:S01]  /*da10*/  USHF.R.U32.HI UR37, URZ, 0x4, UR37 ;  /* 0x000000043f257899 */ /* 0x000fe20008011625 */
[----:B------:R-:W-:Y:S02]  /*da20*/  IMAD.U32 R11, RZ, RZ, UR5 ;  /* 0x00000005ff0b7e24 */ /* 0x000fe4000f8e00ff */
[----:B------:R-:W2:Y:S01]  /*da30*/  SHFL.BFLY PT, R3, R12, 0x2, 0x1f ;  /* 0x0c401f000c037f89 */ /* 0x000ea200000e0000 */
[----:B------:R-:W-:Y:S01]  /*da40*/  ULOP3.LUT UR37, UR37, 0x3fff, URZ, 0xc0, !UPT ;  /* 0x00003fff25257892 */ /* 0x000fe2000f8ec03f */
[----:B------:R-:W-:Y:S01]  /*da50*/  VIADD R164, R164, 0x1 ;  /* 0x00000001a4a47836 */ /* 0x000fe20000000000 */
[----:B------:R-:W3:Y:S02]  /*da60*/  S2R R8, SR_TID.X ;  /* 0x0000000000087919 */ /* 0x000ee40000002100 */
[----:B------:R-:W-:-:S04]  /*da70*/  ULOP3.LUT UR4, UR37, 0x3000000, URZ, 0xfc, !UPT ;  /* 0x0300000025047892 */ /* 0x000fc8000f8efc3f */
[----:B------:R-:W-:Y:S02]  /*da80*/  UIMAD UR4, UR36, 0x600, UR4 ;  /* 0x00000600240478a4 */ /* 0x000fe4000f8e0204 */
[----:B------:R-:W-:-:S04]  /*da90*/  UIADD3 UR36, UR36, 0x1, URZ ;  /* 0x0000000124247890 */ /* 0x000fc8000fffe03f */
[----:B------:R-:W-:Y:S01]  /*daa0*/  UISETP.NE.AND UP0, UPT, UR36, 0x2, UPT ;  /* 0x000000022400788c */ /* 0x000fe2000bf05270 */
[----:B------:R-:W-:Y:S02]  /*dab0*/  UMOV UR6, UR4 ;  /* 0x0000000400067c82 */ /* 0x000fe40008000000 */
[----:B------:R-:W-:Y:S01]  /*dac0*/  HGMMA.64x128x16.F32 R24, R156, gdesc[UR4].tnspB, R24, gsb0 ;  /* 0x41e000049c187df0 */ /* 0x000fe20008000818 */
[----:B------:R-:W-:Y:S01]  /*dad0*/  UIADD3 UR6, UR4, 0x80, URZ ;  /* 0x0000008004067890 */ /* 0x000fe2000fffe03f */
[----:B-1----:R-:W-:Y:S01]  /*dae0*/  FADD.FTZ R2, R0, R5 ;  /* 0x0000000500027221 */ /* 0x002fe20000010000 */
[----:B------:R-:W-:Y:S01]  /*daf0*/  UMOV UR7, 0x40000040 ;  /* 0x4000004000077882 */ /* 0x000fe20000000000 */
[----:B------:R-:W-:Y:S01]  /*db00*/  CS2R R4, SRZ ;  /* 0x0000000000047805 */ /* 0x000fe2000001ff00 */
[----:B--2---:R-:W-:Y:S01]  /*db10*/  FADD.FTZ R3, R3, R12 ;  /* 0x0000000c03037221 */ /* 0x004fe20000010000 */
[----:B------:R-:W-:Y:S01]  /*db20*/  USEL UR36, UR36, URZ, UP0 ;  /* 0x0000003f24247287 */ /* 0x000fe20008000000 */
[----:B------:R-:W1:Y:S04]  /*db30*/  SHFL.BFLY PT, R7, R2, 0x1, 0x1f ;  /* 0x0c201f0002077f89 */ /* 0x000e6800000e0000 */
[----:B------:R-:W2:Y:S01]  /*db40*/  SHFL.BFLY PT, R0, R3, 0x1, 0x1f ;  /* 0x0c201f0003007f89 */ /* 0x000ea200000e0000 */
[----:B---3--:R-:W-:Y:S01]  /*db50*/  LOP3.LUT P2, RZ, R8, 0x7f, RZ, 0xc0, !PT ;  /* 0x0000007f08ff7812 */ /* 0x008fe2000784c0ff */
[----:B-1----:R-:W-:Y:S01]  /*db60*/  FADD.FTZ R10, R2, R7 ;  /* 0x00000007020a7221 */ /* 0x002fe20000010000 */
[----:B------:R-:W-:-:S02]  /*db70*/  IMAD.MOV.U32 R2, RZ, RZ, -0x800000 ;  /* 0xff800000ff027424 */ /* 0x000fc400078e00ff */
[----:B--2---:R-:W-:Y:S02]  /*db80*/  FADD.FTZ R9, R3, R0 ;  /* 0x0000000003097221 */ /* 0x004fe40000010000 */
[----:B------:R-:W-:Y:S01]  /*db90*/  FSETP.NE.FTZ.AND P1, PT, R10, RZ, PT ;  /* 0x000000ff0a00720b */ /* 0x000fe20003f35000 */
[----:B------:R-:W-:Y:S02]  /*dba0*/  IMAD.MOV.U32 R0, RZ, RZ, -0x800000 ;  /* 0xff800000ff007424 */ /* 0x000fe400078e00ff */
[----:B------:R-:W-:-:S10]  /*dbb0*/  FSETP.NE.FTZ.AND P0, PT, R9, RZ, PT ;  /* 0x000000ff0900720b */ /* 0x000fd40003f15000 */
[----:B------:R-:W1:Y:S03]  /*dbc0*/  @P1 MUFU.LG2 R7, R10 ;  /* 0x0000000a00071308 */ /* 0x000e660000000c00 */
[C---:B------:R-:W-:Y:S01]  /*dbd0*/  @P0 FMUL.FTZ R3, R21.reuse, 0.69314718246459960938 ;  /* 0x3f31721815030820 */ /* 0x040fe20000410000 */
[----:B------:R-:W-:-:S04]  /*dbe0*/  @P1 FMUL.FTZ R21, R21, 0.69314718246459960938 ;  /* 0x3f31721815151820 */ /* 0x000fc80000410000 */
[----:B------:R-:W2:Y:S08]  /*dbf0*/  @P0 MUFU.LG2 R6, R9 ;  /* 0x0000000900060308 */ /* 0x000eb00000000c00 */
[----:B------:R-:W3:Y:S01]  /*dc00*/  @P0 MUFU.RCP R4, R9 ;  /* 0x0000000900040308 */ /* 0x000ee20000001000 */
[----:B-1----:R-:W-:Y:S01]  /*dc10*/  @P1 FMUL.FTZ R8, R7, 0.69314718246459960938 ;  /* 0x3f31721807081820 */ /* 0x002fe20000410000 */
[----:B------:R-:W-:-:S03]  /*dc20*/  @!P2 VIADD R7, R11, 0x2a860 ;  /* 0x0002a8600b07a836 */ /* 0x000fc60000000000 */
[----:B------:R-:W-:Y:S02]  /*dc30*/  @P1 FFMA.FTZ R0, R21, R15, R8 ;  /* 0x0000000f15001223 */ /* 0x000fe40000010008 */
[----:B------:R-:W-:Y:S01]  /*dc40*/  @!P2 PRMT R7, RZ, 0x654, R7 ;  /* 0x00000654ff07a816 */ /* 0x000fe20000000007 */
[----:B------:R1:W4:Y:S01]  /*dc50*/  @P1 MUFU.RCP R5, R10 ;  /* 0x0000000a00051308 */ /* 0x0003220000001000 */
[----:B--2---:R-:W-:-:S04]  /*dc60*/  @P0 FMUL.FTZ R6, R6, 0.69314718246459960938 ;  /* 0x3f31721806060820 */ /* 0x004fc80000410000 */
[----:B------:R-:W-:Y:S01]  /*dc70*/  @P0 FFMA.FTZ R2, R3, R14, R6 ;  /* 0x0000000e03020223 */ /* 0x000fe20000010006 */
[----:B------:R-:W-:Y:S01]  /*dc80*/  PLOP3.LUT P0, PT, PT, PT, PT, 0x8, 0x0 ;  /* 0x000000000000781c */ /* 0x000fe20003f0e170 */
        /* <DEDUP_REMOVED lines=21> */
[----:B------:R-:W-:-:S04]  /*dde0*/  USEL UR4, URZ, 0x1, UP0 ;  /* 0x000000013f047887 */ /* 0x000fc80008000000 */
[----:B------:R-:W-:Y:S01]  /*ddf0*/  ULOP3.LUT UR39, UR39, UR4, URZ, 0x3c, !UPT ;  /* 0x0000000427277292 */ /* 0x000fe2000f8e3c3f */
[----:B------:R-:W-:Y:S02]  /*de00*/  WARPGROUP.DEPBAR.LE gsb0, 0x0 ;  /* 0x00008000000079c5 */ /* 0x000fe40000010000 */
[----:B------:R-:W-:-:S06]  /*de10*/  WARPGROUP.ARRIVE ;  /* 0x00000000000079c5 */ /* 0x000fcc0000000000 */
[----:B------:R-:W-:Y:S03]  /*de20*/  HGMMA.64x128x16.F32 R24, R136, gdesc[UR4].tnspB, R24, gsb0 ;  /* 0x41e0000488187df0 */ /* 0x000fe60008000818 */
[----:B------:R-:W-:Y:S02]  /*de30*/  WARPGROUP.DEPBAR.LE gsb0, 0x0 ;  /* 0x00008000000079c5 */ /* 0x000fe40000010000 */
[-C--:B---3--:R-:W-:Y:S01]  /*de40*/  FMUL.FTZ R3, R28, R4.reuse ;  /* 0x000000041c037220 */ /* 0x088fe20000410000 */
[-C--:B------:R-:W-:Y:S01]  /*de50*/  FMUL.FTZ R6, R29, R4.reuse ;  /* 0x000000041d067220 */ /* 0x080fe20000410000 */
[----:B------:R2:W-:Y:S01]  /*de60*/  @!P2 SYNCS.ARRIVE.TRANS64.RED.A1T0 RZ, [R7+URZ], RZ ;  /* 0x000000ff07ffa9a7 */ /* 0x0005e2000810043f */
[-C--:B-1----:R-:W-:Y:S01]  /*de70*/  FMUL.FTZ R10, R24, R4.reuse ;  /* 0x00000004180a7220 */ /* 0x082fe20000410000 */
        /* <DEDUP_REMOVED lines=29> */
[-C--:B----4-:R-:W-:Y:S01]  /*e050*/  FMUL.FTZ R9, R26, R5.reuse ;  /* 0x000000051a097220 */ /* 0x090fe20000410000 */
[-C--:B------:R-:W-:Y:S01]  /*e060*/  FMUL.FTZ R8, R27, R5.reuse ;  /* 0x000000051b087220 */ /* 0x080fe20000410000 */
[-C--:B------:R-:W-:Y:S01]  /*e070*/  FMUL.FTZ R30, R30, R5.reuse ;  /* 0x000000051e1e7220 */ /* 0x080fe20000410000 */
[-C--:B--2---:R-:W-:Y:S01]  /*e080*/  FMUL.FTZ R7, R31, R5.reuse ;  /* 0x000000051f077220 */ /* 0x084fe20000410000 */
        /* <DEDUP_REMOVED lines=27> */
[----:B------:R-:W-:-:S07]  /*e240*/  FMUL.FTZ R87, R87, R5 ;  /* 0x0000000557577220 */ /* 0x000fce0000410000 */
.L_x_872:
[----:B------:R-:W1:Y:S08]  /*e250*/  S2UR UR4, SR_CgaCtaId ;  /* 0x00000000000479c3 */ /* 0x000e700000008800 */
[----:B------:R-:W-:Y:S06]  /*e260*/  BAR.SYNC.DEFER_BLOCKING 0x5, 0x120 ;  /* 0x0144800000007b1d */ /* 0x000fec0000010000 */
[----:B------:R-:W-:-:S02]  /*e270*/  UMOV UR37, 0x400 ;  /* 0x0000040000257882 */ /* 0x000fc40000000000 */
[----:B-1----:R-:W-:-:S09]  /*e280*/  ULEA UR37, UR4, UR37, 0x18 ;  /* 0x0000002504257291 */ /* 0x002fd2000f8ec03f */
[----:B------:R-:W1:Y:S02]  /*e290*/  LDS R4, [UR37+0x2a8d0] ;  /* 0x02a8d025ff047984 */ /* 0x000e640008000800 */
[----:B-1----:R-:W-:Y:S01]  /*e2a0*/  R2UR UR4, R4 ;  /* 0x00000000040472ca */ /* 0x002fe200000e0000 */
[----:B------:R-:W-:Y:S06]  /*e2b0*/  BAR.ARV 0x4, 0x120 ;  /* 0x0104800000007b1d */ /* 0x000fec0000002000 */
[----:B------:R-:W-:Y:S08]  /*e2c0*/  @P0 BRA `(.L_x_943) ;  /* 0x0000000800500947 */ /* 0x000ff00003800000 */
[----:B------:R-:W-:Y:S01]  /*e2d0*/  VIADD R31, R167, UR42 ;  /* 0x0000002aa71f7c36 */ /* 0x000fe20008000000 */
[C---:B------:R-:W-:Y:S01]  /*e2e0*/  LOP3.LUT R5, R22.reuse, 0x380, RZ, 0xc0, !PT ;  /* 0x0000038016057812 */ /* 0x040fe200078ec0ff */
[----:B------:R-:W-:Y:S01]  /*e2f0*/  BAR.SYNC.DEFER_BLOCKING 0x1, 0x100 ;  /* 0x0044000000007b1d */ /* 0x000fe20000010000 */
[C---:B------:R-:W-:Y:S01]  /*e300*/  IADD3 R27, P2, R22.reuse, 0x20, RZ ;  /* 0x00000020161b7810 */ /* 0x040fe20007f5e0ff */
[----:B------:R-:W-:Y:S01]  /*e310*/  VIADD R4, R31, 0x8 ;  /* 0x000000081f047836 */ /* 0x000fe20000000000 */
[C---:B------:R-:W-:Y:S01]  /*e320*/  IADD3 R11, P6, R22.reuse, 0x40, RZ ;  /* 0x00000040160b7810 */ /* 0x040fe20007fde0ff */
[----:B------:R-:W-:Y:S01]  /*e330*/  USHF.R.S32.HI UR5, URZ, 0x1f, UR43 ;  /* 0x0000001f3f057899 */ /* 0x000fe2000801142b */
[----:B------:R-:W-:Y:S01]  /*e340*/  IADD3 R15, P4, R22, 0x4000, RZ ;  /* 0x00004000160f7810 */ /* 0x000fe20007f9e0ff */
[----:B------:R-:W-:Y:S01]  /*e350*/  ULDC UR10, c[0x0][0xa88] ;  /* 0x0002a200000a7ab9 */ /* 0x000fe20000000800 */
[----:B------:R-:W-:Y:S01]  /*e360*/  LOP3.LUT P0, RZ, R166, 0x3, RZ, 0xc0, !PT ;  /* 0x00000003a6ff7812 */ /* 0x000fe2000780c0ff */
[----:B------:R-:W1:Y:S01]  /*e370*/  LDC.64 R72, c[0x0][0xb78] ;  /* 0x0002de00ff487b82 */ /* 0x000e620000000a00 */
[----:B------:R-:W-:Y:S01]  /*e380*/  SHF.R.U64 R5, R5, 0x3, RZ ;  /* 0x0000000305057819 */ /* 0x000fe200000012ff */
[----:B------:R-:W-:Y:S01]  /*e390*/  ULDC.64 UR8, c[0x0][0xb70] ;  /* 0x0002dc0000087ab9 */ /* 0x000fe20000000a00 */
[----:B------:R-:W-:Y:S01]  /*e3a0*/  LOP3.LUT R26, R27, 0x380, RZ, 0xc0, !PT ;  /* 0x000003801b1a7812 */ /* 0x000fe200078ec0ff */
[----:B------:R-:W-:Y:S01]  /*e3b0*/  UIMAD UR5, UR5, UR8, URZ ;  /* 0x00000008050572a4 */ /* 0x000fe2000f8e023f */
[----:B------:R-:W-:Y:S01]  /*e3c0*/  LOP3.LUT R24, R11, 0x380, RZ, 0xc0, !PT ;  /* 0x000003800b187812 */ /* 0x000fe200078ec0ff */
[----:B------:R-:W-:Y:S01]  /*e3d0*/  UIMAD.WIDE.U32 UR6, UR43, UR8, URZ ;  /* 0x000000082b0672a5 */ /* 0x000fe2000f8e003f */
[----:B------:R-:W-:Y:S01]  /*e3e0*/  LOP3.LUT R14, R15, 0x380, RZ, 0xc0, !PT ;  /* 0x000003800f0e7812 */ /* 0x000fe200078ec0ff */
[----:B------:R-:W-:Y:S01]  /*e3f0*/  UIMAD UR5, UR43, UR9, UR5 ;  /* 0x000000092b0572a4 */ /* 0x000fe2000f8e0205 */
[----:B------:R-:W-:Y:S01]  /*e400*/  ISETP.GE.OR P1, PT, R4, UR10, P0 ;  /* 0x0000000a04007c0c */ /* 0x000fe20008726670 */
[----:B------:R-:W-:Y:S01]  /*e410*/  USHF.R.S32.HI UR8, URZ, 0x1f, UR44 ;  /* 0x0000001f3f087899 */ /* 0x000fe2000801142c */
[----:B------:R-:W-:Y:S01]  /*e420*/  IADD3 R21, P5, R22, 0x60, RZ ;  /* 0x0000006016157810 */ /* 0x000fe20007fbe0ff */
[----:B------:R-:W-:Y:S01]  /*e430*/  UIADD3 UR5, UR7, UR5, URZ ;  /* 0x0000000507057290 */ /* 0x000fe2000fffe03f */
[----:B------:R-:W-:Y:S01]  /*e440*/  LOP3.LUT R4, R5, R22, RZ, 0x3c, !PT ;  /* 0x0000001605047212 */ /* 0x000fe200078e3cff */
[----:B------:R-:W-:Y:S01]  /*e450*/  IMAD.MOV.U32 R5, RZ, RZ, R23 ;  /* 0x000000ffff057224 */ /* 0x000fe200078e0017 */
[----:B------:R-:W-:-:S02]  /*e460*/  SHF.R.U64 R26, R26, 0x3, RZ ;  /* 0x000000031a1a7819 */ /* 0x000fc400000012ff */
[----:B------:R-:W-:Y:S02]  /*e470*/  SHF.R.U64 R24, R24, 0x3, RZ ;  /* 0x0000000318187819 */ /* 0x000fe400000012ff */
[----:B------:R-:W-:Y:S02]  /*e480*/  SHF.R.U64 R14, R14, 0x3, RZ ;  /* 0x000000030e0e7819 */ /* 0x000fe400000012ff */
[----:B------:R-:W-:Y:S02]  /*e490*/  LOP3.LUT R20, R21, 0x380, RZ, 0xc0, !PT ;  /* 0x0000038015147812 */ /* 0x000fe400078ec0ff */
[----:B------:R-:W-:Y:S01]  /*e4a0*/  LOP3.LUT R26, R26, R27, RZ, 0x3c, !PT ;  /* 0x0000001b1a1a7212 */ /* 0x000fe200078e3cff */
[----:B------:R-:W-:Y:S01]  /*e4b0*/  IMAD.X R27, RZ, RZ, R23, P2 ;  /* 0x000000ffff1b7224 */ /* 0x000fe200010e0617 */
[----:B------:R-:W-:Y:S02]  /*e4c0*/  LOP3.LUT R24, R24, R11, RZ, 0x3c, !PT ;  /* 0x0000000b18187212 */ /* 0x000fe400078e3cff */
[----:B------:R-:W-:-:S02]  /*e4d0*/  LOP3.LUT R14, R14, R15, RZ, 0x3c, !PT ;  /* 0x0000000f0e0e7212 */ /* 0x000fc400078e3cff */
[----:B------:R-:W-:Y:S02]  /*e4e0*/  MOV R11, R4 ;  /* 0x00000004000b7202 */ /* 0x000fe40000000f00 */
[----:B------:R-:W-:Y:S02]  /*e4f0*/  IADD3 R15, P2, R22, 0x4040, RZ ;  /* 0x00004040160f7810 */ /* 0x000fe40007f5e0ff */
[----:B------:R-:W-:Y:S02]  /*e500*/  SHF.R.U64 R20, R20, 0x3, RZ ;  /* 0x0000000314147819 */ /* 0x000fe400000012ff */
[----:B------:R-:W-:Y:S01]  /*e510*/  F2FP.F16.F32.PACK_AB R4, R25, R10 ;  /* 0x0000000a1904723e */ /* 0x000fe200000000ff */
[----:B------:R-:W-:Y:S01]  /*e520*/  IMAD.X R25, RZ, RZ, R23, P6 ;  /* 0x000000ffff197224 */ /* 0x000fe200030e0617 */
[----:B------:R-:W-:Y:S02]  /*e530*/  IADD3 R17, P6, R22, 0x4060, RZ ;  /* 0x0000406016117810 */ /* 0x000fe40007fde0ff */
[----:B------:R-:W-:-:S02]  /*e540*/  LOP3.LUT R10, R15, 0x380, RZ, 0xc0, !PT ;  /* 0x000003800f0a7812 */ /* 0x000fc400078ec0ff */
[----:B------:R-:W-:Y:S01]  /*e550*/  LOP3.LUT R20, R20, R21, RZ, 0x3c, !PT ;  /* 0x0000001514147212 */ /* 0x000fe200078e3cff */
[--C-:B------:R-:W-:Y:S01]  /*e560*/  IMAD.X R21, RZ, RZ, R23.reuse, P5 ;  /* 0x000000ffff157224 */ /* 0x100fe200028e0617 */
[----:B------:R-:W-:Y:S02]  /*e570*/  IADD3 R13, P3, R22, 0x4020, RZ ;  /* 0x00004020160d7810 */ /* 0x000fe40007f7e0ff */
[----:B------:R-:W-:Y:S01]  /*e580*/  F2FP.F16.F32.PACK_AB R5, R8, R9 ;  /* 0x000000090805723e */ /* 0x000fe200000000ff */
[----:B------:R-:W-:Y:S01]  /*e590*/  IMAD.X R9, RZ, RZ, R23, P6 ;  /* 0x000000ffff097224 */ /* 0x000fe200030e0617 */
[----:B------:R-:W-:Y:S02]  /*e5a0*/  F2FP.F16.F32.PACK_AB R6, R6, R3 ;  /* 0x000000030606723e */ /* 0x000fe400000000ff */
[----:B------:R-:W-:Y:S02]  /*e5b0*/  F2FP.F16.F32.PACK_AB R7, R7, R30 ;  /* 0x0000001e0707723e */ /* 0x000fe400000000ff */
[----:B------:R-:W-:-:S02]  /*e5c0*/  LOP3.LUT R8, R17, 0x380, RZ, 0xc0, !PT ;  /* 0x0000038011087812 */ /* 0x000fc400078ec0ff */
[----:B------:R-:W-:Y:S01]  /*e5d0*/  SHF.R.U64 R10, R10, 0x3, RZ ;  /* 0x000000030a0a7819 */ /* 0x000fe200000012ff */
[----:B------:R2:W-:Y:S01]  /*e5e0*/  STSM.16.M88.4 [R11], R4 ;  /* 0x000000040b007844 */ /* 0x0005e20000000200 */
[----:B------:R-:W-:Y:S02]  /*e5f0*/  LOP3.LUT R12, R13, 0x380, RZ, 0xc0, !PT ;  /* 0x000003800d0c7812 */ /* 0x000fe400078ec0ff */
[----:B------:R-:W-:Y:S02]  /*e600*/  MOV R27, R26 ;  /* 0x0000001a001b7202 */ /* 0x000fe40000000f00 */
[----:B------:R-:W-:Y:S02]  /*e610*/  MOV R26, R24 ;  /* 0x00000018001a7202 */ /* 0x000fe40000000f00 */
[----:B------:R-:W-:Y:S02]  /*e620*/  SHF.R.U64 R8, R8, 0x3, RZ ;  /* 0x0000000308087819 */ /* 0x000fe400000012ff */
[----:B------:R-:W-:Y:S01]  /*e630*/  MOV R25, R20 ;  /* 0x0000001400197202 */ /* 0x000fe20000000f00 */
[----:B------:R-:W-:Y:S01]  /*e640*/  IMAD.U32 R21, RZ, RZ, UR7 ;  /* 0x00000007ff157e24 */ /* 0x000fe2000f8e00ff */
[----:B------:R-:W-:Y:S01]  /*e650*/  LOP3.LUT R10, R10, R15, RZ, 0x3c, !PT ;  /* 0x0000000f0a0a7212 */ /* 0x000fe200078e3cff */
[----:B------:R-:W-:Y:S01]  /*e660*/  IMAD.U32 R20, RZ, RZ, UR6 ;  /* 0x00000006ff147e24 */ /* 0x000fe2000f8e00ff */
[----:B------:R-:W-:Y:S01]  /*e670*/  SHF.R.U64 R12, R12, 0x3, RZ ;  /* 0x000000030c0c7819 */ /* 0x000fe200000012ff */
[----:B------:R-:W-:Y:S01]  /*e680*/  IMAD.U32 R21, RZ, RZ, UR5 ;  /* 0x00000005ff157e24 */ /* 0x000fe2000f8e00ff */
[----:B------:R-:W-:Y:S01]  /*e690*/  LOP3.LUT R8, R8, R17, RZ, 0x3c, !PT ;  /* 0x0000001108087212 */ /* 0x000fe200078e3cff */
[----:B--2---:R-:W-:Y:S01]  /*e6a0*/  IMAD.X R11, RZ, RZ, R23, P2 ;  /* 0x000000ffff0b7224 */ /* 0x004fe200010e0617 */
[----:B------:R-:W-:Y:S01]  /*e6b0*/  F2FP.F16.F32.PACK_AB R4, R33, R32 ;  /* 0x000000202104723e */ /* 0x000fe200000000ff */
[C---:B-1----:R-:W-:Y:S01]  /*e6c0*/  IMAD.WIDE.U32 R20, R72.reuse, UR44, R20 ;  /* 0x0000002c48147c25 */ /* 0x042fe2000f8e0014 */
[----:B------:R-:W-:Y:S01]  /*e6d0*/  F2FP.F16.F32.PACK_AB R5, R35, R34 ;  /* 0x000000222305723e */ /* 0x000fe200000000ff */
[----:B------:R-:W-:Y:S01]  /*e6e0*/  ULDC.64 UR6, c[0x0][0xb40] ;  /* 0x0002d00000067ab9 */ /* 0x000fe20000000a00 */
[----:B------:R-:W-:Y:S01]  /*e6f0*/  MOV R17, R10 ;  /* 0x0000000a00117202 */ /* 0x000fe20000000f00 */
[----:B------:R-:W-:Y:S01]  /*e700*/  IMAD R10, R72, UR8, RZ ;  /* 0x00000008480a7c24 */ /* 0x000fe2000f8e02ff */
[----:B------:R-:W-:Y:S01]  /*e710*/  F2FP.F16.F32.PACK_AB R6, R37, R36 ;  /* 0x000000242506723e */ /* 0x000fe200000000ff */
[--C-:B------:R-:W-:Y:S01]  /*e720*/  IMAD.X R15, RZ, RZ, R23.reuse, P4 ;  /* 0x000000ffff0f7224 */ /* 0x100fe200020e0617 */
[----:B------:R-:W-:Y:S01]  /*e730*/  F2FP.F16.F32.PACK_AB R7, R39, R38 ;  /* 0x000000262707723e */ /* 0x000fe200000000ff */
[----:B------:R-:W-:Y:S01]  /*e740*/  IMAD R30, R73, UR44, R10 ;  /* 0x0000002c491e7c24 */ /* 0x000fe2000f8e020a */
[----:B------:R-:W-:Y:S01]  /*e750*/  LOP3.LUT R12, R12, R13, RZ, 0x3c, !PT ;  /* 0x0000000d0c0c7212 */ /* 0x000fe200078e3cff */
[----:B------:R-:W-:Y:S01]  /*e760*/  IMAD.X R13, RZ, RZ, R23, P3 ;  /* 0x000000ffff0d7224 */ /* 0x000fe200018e0617 */
[----:B------:R-:W-:Y:S01]  /*e770*/  MOV R3, R8 ;  /* 0x0000000800037202 */ /* 0x000fe20000000f00 */
[----:B------:R1:W-:Y:S01]  /*e780*/  STSM.16.M88.4 [R27], R4 ;  /* 0x000000041b007844 */ /* 0x0003e20000000200 */
[----:B------:R-:W-:-:S02]  /*e790*/  IADD3 R20, P2, R31, R20, RZ ;  /* 0x000000141f147210 */ /* 0x000fc40007f5e0ff */
[----:B------:R-:W-:Y:S02]  /*e7a0*/  MOV R24, R14 ;  /* 0x0000000e00187202 */ /* 0x000fe40000000f00 */
[----:B------:R-:W-:Y:S02]  /*e7b0*/  MOV R19, R12 ;  /* 0x0000000c00137202 */ /* 0x000fe40000000f00 */
[----:B------:R-:W-:Y:S02]  /*e7c0*/  F2FP.F16.F32.PACK_AB R8, R41, R40 ;  /* 0x000000282908723e */ /* 0x000fe400000000ff */
[----:B------:R-:W-:Y:S02]  /*e7d0*/  F2FP.F16.F32.PACK_AB R9, R43, R42 ;  /* 0x0000002a2b09723e */ /* 0x000fe400000000ff */
[----:B------:R-:W-:Y:S02]  /*e7e0*/  F2FP.F16.F32.PACK_AB R10, R45, R44 ;  /* 0x0000002c2d0a723e */ /* 0x000fe400000000ff */
[----:B------:R-:W-:-:S02]  /*e7f0*/  F2FP.F16.F32.PACK_AB R11, R47, R46 ;  /* 0x0000002e2f0b723e */ /* 0x000fc400000000ff */
[----:B------:R-:W-:Y:S02]  /*e800*/  F2FP.F16.F32.PACK_AB R12, R49, R48 ;  /* 0x00000030310c723e */ /* 0x000fe400000000ff */
[----:B-1----:R-:W-:Y:S01]  /*e810*/  SHF.R.S32.HI R27, RZ, 0x1f, R31 ;  /* 0x0000001fff1b7819 */ /* 0x002fe2000001141f */
[----:B------:R-:W-:Y:S01]  /*e820*/  STSM.16.M88.4 [R26], R8 ;  /* 0x000000081a007844 */ /* 0x000fe20000000200 */
[----:B------:R-:W-:Y:S02]  /*e830*/  F2FP.F16.F32.PACK_AB R13, R51, R50 ;  /* 0x00000032330d723e */ /* 0x000fe400000000ff */
[----:B------:R-:W-:Y:S02]  /*e840*/  F2FP.F16.F32.PACK_AB R14, R53, R52 ;  /* 0x00000034350e723e */ /* 0x000fe400000000ff */
[----:B------:R-:W-:Y:S02]  /*e850*/  F2FP.F16.F32.PACK_AB R15, R55, R54 ;  /* 0x00000036370f723e */ /* 0x000fe400000000ff */
[----:B------:R-:W-:-:S02]  /*e860*/  F2FP.F16.F32.PACK_AB R64, R65, R64 ;  /* 0x000000404140723e */ /* 0x000fc400000000ff */
[----:B------:R-:W-:Y:S01]  /*e870*/  F2FP.F16.F32.PACK_AB R4, R57, R56 ;  /* 0x000000383904723e */ /* 0x000fe200000000ff */
[----:B------:R-:W-:Y:S01]  /*e880*/  STSM.16.M88.4 [R25], R12 ;  /* 0x0000000c19007844 */ /* 0x000fe20000000200 */
[----:B------:R-:W-:Y:S02]  /*e890*/  F2FP.F16.F32.PACK_AB R5, R59, R58 ;  /* 0x0000003a3b05723e */ /* 0x000fe400000000ff */
[----:B------:R-:W-:Y:S02]  /*e8a0*/  F2FP.F16.F32.PACK_AB R6, R61, R60 ;  /* 0x0000003c3d06723e */ /* 0x000fe400000000ff */
[----:B------:R-:W-:Y:S02]  /*e8b0*/  F2FP.F16.F32.PACK_AB R7, R63, R62 ;  /* 0x0000003e3f07723e */ /* 0x000fe400000000ff */
[----:B------:R-:W-:Y:S02]  /*e8c0*/  F2FP.F16.F32.PACK_AB R65, R67, R66 ;  /* 0x000000424341723e */ /* 0x000fe400000000ff */
[----:B------:R-:W-:Y:S01]  /*e8d0*/  ISETP.GE.OR P0, PT, R31, UR10, P0 ;  /* 0x0000000a1f007c0c */ /* 0x000fe20008706670 */
[----:B------:R1:W-:Y:S01]  /*e8e0*/  STSM.16.M88.4 [R24], R4 ;  /* 0x0000000418007844 */ /* 0x0003e20000000200 */
[----:B------:R-:W-:-:S02]  /*e8f0*/  IADD3.X R27, R27, R21, R30, P2, !PT ;  /* 0x000000151b1b7210 */ /* 0x000fc400017fe41e */
[----:B------:R-:W-:Y:S01]  /*e900*/  F2FP.F16.F32.PACK_AB R66, R69, R68 ;  /* 0x000000444542723e */ /* 0x000fe200000000ff */
[----:B------:R-:W2:Y:S01]  /*e910*/  SHFL.IDX PT, R6, R169, RZ, 0x1f ;  /* 0x00001fffa9067589 */ /* 0x000ea200000e0000 */
[----:B------:R-:W-:Y:S02]  /*e920*/  F2FP.F16.F32.PACK_AB R67, R71, R70 ;  /* 0x000000464743723e */ /* 0x000fe400000000ff */
[----:B------:R-:W-:Y:S02]  /*e930*/  F2FP.F16.F32.PACK_AB R28, R28, R29 ;  /* 0x0000001d1c1c723e */ /* 0x000fe400000000ff */
[----:B------:R-:W-:Y:S01]  /*e940*/  F2FP.F16.F32.PACK_AB R80, R81, R80 ;  /* 0x000000505150723e */ /* 0x000fe200000000ff */
[----:B------:R3:W-:Y:S01]  /*e950*/  STSM.16.M88.4 [R19], R64 ;  /* 0x0000004013007844 */ /* 0x0007e20000000200 */
[----:B------:R-:W-:Y:S02]  /*e960*/  F2FP.F16.F32.PACK_AB R29, R75, R74 ;  /* 0x0000004a4b1d723e */ /* 0x000fe400000000ff */
[----:B------:R-:W-:-:S02]  /*e970*/  F2FP.F16.F32.PACK_AB R30, R77, R76 ;  /* 0x0000004c4d1e723e */ /* 0x000fc400000000ff */
[----:B------:R-:W-:Y:S02]  /*e980*/  F2FP.F16.F32.PACK_AB R31, R79, R78 ;  /* 0x0000004e4f1f723e */ /* 0x000fe400000000ff */
[----:B------:R-:W-:Y:S02]  /*e990*/  F2FP.F16.F32.PACK_AB R81, R83, R82 ;  /* 0x000000525351723e */ /* 0x000fe400000000ff */
[----:B------:R-:W-:Y:S01]  /*e9a0*/  F2FP.F16.F32.PACK_AB R82, R85, R84 ;  /* 0x000000545552723e */ /* 0x000fe200000000ff */
[----:B------:R3:W-:Y:S01]  /*e9b0*/  STSM.16.M88.4 [R17], R28 ;  /* 0x0000001c11007844 */ /* 0x0007e20000000200 */
[----:B------:R-:W-:Y:S02]  /*e9c0*/  F2FP.F16.F32.PACK_AB R83, R87, R86 ;  /* 0x000000565753723e */ /* 0x000fe400000000ff */
[----:B-1----:R-:W-:-:S03]  /*e9d0*/  LEA R4, P2, R20, UR6, 0x2 ;  /* 0x0000000614047c11 */ /* 0x002fc6000f8410ff */
[----:B------:R3:W-:Y:S01]  /*e9e0*/  STSM.16.M88.4 [R3], R80 ;  /* 0x0000005003007844 */ /* 0x0007e20000000200 */
[----:B------:R-:W-:Y:S01]  /*e9f0*/  LEA.HI.X R5, R20, UR7, R27, 0x2, P2 ;  /* 0x0000000714057c11 */ /* 0x000fe200090f141b */
[----:B------:R-:W-:Y:S01]  /*ea00*/  @!PT LDS RZ, [RZ] ;  /* 0x00000000fffff984 */ /* 0x000fe20000000800 */
[----:B------:R-:W-:Y:S01]  /*ea10*/  @!PT LDS RZ, [RZ] ;  /* 0x00000000fffff984 */ /* 0x000fe20000000800 */
[----:B------:R-:W-:Y:S01]  /*ea20*/  @!PT LDS RZ, [RZ] ;  /* 0x00000000fffff984 */ /* 0x000fe20000000800 */
[----:B------:R1:W-:Y:S06]  /*ea30*/  MEMBAR.ALL.CTA ;  /* 0x0000000000007992 */ /* 0x0003ec0000008000 */
[----:B-1----:R-:W1:Y:S02]  /*ea40*/  FENCE.VIEW.ASYNC.S ;  /* 0x00000000000073c6 */ /* 0x002e640000000000 */
[----:B-1----:R-:W-:Y:S06]  /*ea50*/  BAR.ARV 0x1, 0x120 ;  /* 0x0044800000007b1d */ /* 0x002fec0000002000 */
[----:B------:R3:W-:Y:S04]  /*ea60*/  @!P1 STG.E desc[UR60][R4.64+0x20], R0 ;  /* 0x0000200004009986 */ /* 0x0007e8000c10193c */
[----:B------:R3:W-:Y:S01]  /*ea70*/  @!P0 STG.E desc[UR60][R4.64], R2 ;  /* 0x0000000204008986 */ /* 0x0007e2000c10193c */
[----:B--2---:R-:W-:-:S13]  /*ea80*/  ISETP.NE.AND P0, PT, R6, 0x7, PT ;  /* 0x000000070600780c */ /* 0x004fda0003f05270 */
[----:B---3--:R-:W-:Y:S05]  /*ea90*/  @P0 BRA `(.L_x_944) ;  /* 0x0000000800740947 */ /* 0x008fea0003800000 */
[----:B------:R-:W-:Y:S01]  /*eaa0*/  BAR.SYNC.DEFER_BLOCKING 0x1, 0x120 ;  /* 0x0044800000007b1d */ /* 0x000fe20000010000 */
[----:B------:R-:W-:-:S05]  /*eab0*/  ELECT P0, URZ, PT ;  /* 0x00000000003f782f */ /* 0x000fca0003800000 */
[----:B------:R-:W-:Y:S08]  /*eac0*/  BSSY B0, `(.L_x_945) ;  /* 0x0000013000007945 */ /* 0x000ff00003800000 */
[----:B------:R-:W-:Y:S05]  /*ead0*/  @!P0 BRA `(.L_x_946) ;  /* 0x0000000000448947 */ /* 0x000fea0003800000 */
[----:B------:R-:W-:Y:S01]  /*eae0*/  ULDC.64 UR8, c[0x0][0x198] ;  /* 0x0000660000087ab9 */ /* 0x000fe20000000a00 */
[----:B------:R-:W-:Y:S02]  /*eaf0*/  UIADD3 UR5, UR37, 0x4000, URZ ;  /* 0x0000400025057890 */ /* 0x000fe4000fffe03f */
[----:B------:R-:W-:Y:S01]  /*eb00*/  UIADD3 UR6, UP0, UR8, 0x9f0, URZ ;  /* 0x000009f008067890 */ /* 0x000fe2000ff1e03f */
[----:B------:R-:W-:Y:S01]  /*eb10*/  UMOV UR41, URZ ;  /* 0x0000003f00297c82 */ /* 0x000fe20008000000 */
[----:B------:R-:W-:Y:S02]  /*eb20*/  UMOV UR45, URZ ;  /* 0x0000003f002d7c82 */ /* 0x000fe40008000000 */
[----:B------:R-:W-:Y:S01]  /*eb30*/  UIADD3.X UR7, URZ, UR9, URZ, UP0, !UPT ;  /* 0x000000093f077290 */ /* 0x000fe200087fe43f */
[----:B------:R-:W-:Y:S01]  /*eb40*/  UMOV UR40, UR37 ;  /* 0x0000002500287c82 */ /* 0x000fe20008000000 */
[----:B------:R-:W-:-:S07]  /*eb50*/  UMOV UR8, 0x40 ;  /* 0x0000004000087882 */ /* 0x000fce0000000000 */
[----:B------:R1:W-:Y:S02]  /*eb60*/  UTMASTG.5D [UR40], [UR6] ;  /* 0x00000028060073b5 */ /* 0x0003e40008020000 */
[----:B-1----:R-:W-:Y:S01]  /*eb70*/  UMOV UR40, UR5 ;  /* 0x0000000500287c82 */ /* 0x002fe20008000000 */
[----:B------:R-:W-:Y:S01]  /*eb80*/  UMOV UR41, UR8 ;  /* 0x0000000800297c82 */ /* 0x000fe20008000000 */
[----:B------:R-:W-:Y:S01]  /*eb90*/  UIADD3 UR5, UR37, 0x2a820, URZ ;  /* 0x0002a82025057890 */ /* 0x000fe2000fffe03f */
[----:B------:R1:W-:Y:S03]  /*eba0*/  UTMASTG.5D [UR40], [UR6] ;  /* 0x00000028060073b5 */ /* 0x0003e60008020000 */
[----:B------:R-:W-:Y:S01]  /*ebb0*/  UPRMT UR5, URZ, 0x654, UR5 ;  /* 0x000006543f057896 */ /* 0x000fe20008000005 */
[----:B------:R0:W-:Y:S01]  /*ebc0*/  UTMACMDFLUSH ;  /* 0x00000000000079b7 */ /* 0x0001e20000000000 */
[----:B------:R-:W-:-:S07]  /*ebd0*/  DEPBAR.LE SB0, 0x0 ;  /* 0x000080000000791a */ /* 0x000fce0000000000 */
[----:B-1----:R-:W-:Y:S03]  /*ebe0*/  SYNCS.ARRIVE.TRANS64.RED.A1T0 RZ, [UR5], RZ ;  /* 0x000000ffffff79a7 */ /* 0x002fe60008100405 */
.L_x_946:
[----:B------:R-:W-:Y:S05]  /*ebf0*/  BSYNC B0 ;  /* 0x0000000000007941 */ /* 0x000fea0003800000 */
.L_x_945:
[----:B------:R-:W-:Y:S05]  /*ec00*/  BRA `(.L_x_944) ;  /* 0x0000000800187947 */ /* 0x000fea0003800000 */
.L_x_943:
[----:B------:R-:W1:Y:S01]  /*ec10*/  LDC R12, c[0x0][0xdac] ;  /* 0x00036b00ff0c7b82 */ /* 0x000e620000000800 */
[----:B------:R-:W-:Y:S01]  /*ec20*/  ISETP.GT.AND P0, PT, R171, 0x7f, PT ;  /* 0x0000007fab00780c */ /* 0x000fe20003f04270 */
[----:B------:R-:W-:Y:S01]  /*ec30*/  USHF.R.S32.HI UR6, URZ, 0x1f, UR43 ;  /* 0x0000001f3f067899 */ /* 0x000fe2000801142b */
[----:B------:R-:W-:Y:S01]  /*ec40*/  BSSY B0, `(.L_x_947) ;  /* 0x000001b000007945 */ /* 0x000fe20003800000 */
[----:B------:R-:W-:Y:S01]  /*ec50*/  USHF.R.S32.HI UR7, URZ, 0x1f, UR44 ;  /* 0x0000001f3f077899 */ /* 0x000fe2000801142c */
[----:B------:R-:W-:-:S03]  /*ec60*/  SHF.R.S32.HI R161, RZ, 0x1f, R160 ;  /* 0x0000001fffa17819 */ /* 0x000fc600000114a0 */
[----:B------:R-:W2:Y:S08]  /*ec70*/  LDC.64 R6, c[0x0][0xae0] ;  /* 0x0002b800ff067b82 */ /* 0x000eb00000000a00 */
[----:B------:R-:W3:Y:S01]  /*ec80*/  LDC.64 R8, c[0x0][0xae8] ;  /* 0x0002ba00ff087b82 */ /* 0x000ee20000000a00 */
[----:B------:R-:W-:Y:S05]  /*ec90*/  @P0 BRA `(.L_x_948) ;  /* 0x0000000000540947 */ /* 0x000fea0003800000 */
[----:B------:R-:W4:Y:S01]  /*eca0*/  S2R R0, SR_TID.X ;  /* 0x0000000000007919 */ /* 0x000f220000002100 */
[----:B------:R-:W-:Y:S01]  /*ecb0*/  ULDC UR5, c[0x0][0xa88] ;  /* 0x0002a20000057ab9 */ /* 0x000fe20000000800 */
[----:B----4-:R-:W-:-:S04]  /*ecc0*/  IADD3 R2, R165, -0x80, R0 ;  /* 0xffffff80a5027810 */ /* 0x010fc80007ffe000 */
[----:B------:R-:W-:-:S13]  /*ecd0*/  ISETP.GE.AND P0, PT, R2, UR5, PT ;  /* 0x0000000502007c0c */ /* 0x000fda000bf06270 */
[----:B------:R-:W-:Y:S05]  /*ece0*/  @P0 BRA `(.L_x_948) ;  /* 0x0000000000400947 */ /* 0x000fea0003800000 */
[----:B------:R-:W4:Y:S01]  /*ecf0*/  LDC.64 R4, c[0x0][0xb70] ;  /* 0x0002dc00ff047b82 */ /* 0x000f220000000a00 */
[----:B------:R-:W-:Y:S01]  /*ed00*/  SHF.R.S32.HI R3, RZ, 0x1f, R2 ;  /* 0x0000001fff037819 */ /* 0x000fe20000011402 */
[----:B------:R-:W-:-:S06]  /*ed10*/  ULDC.64 UR8, c[0x0][0xb40] ;  /* 0x0002d00000087ab9 */ /* 0x000fcc0000000a00 */
[----:B------:R-:W5:Y:S01]  /*ed20*/  LDC.64 R10, c[0x0][0xb78] ;  /* 0x0002de00ff0a7b82 */ /* 0x000f620000000a00 */
[C---:B----4-:R-:W-:Y:S02]  /*ed30*/  IMAD R0, R4.reuse, UR6, RZ ;  /* 0x0000000604007c24 */ /* 0x050fe4000f8e02ff */
[----:B------:R-:W-:-:S04]  /*ed40*/  IMAD.WIDE.U32 R2, R4, UR43, R2 ;  /* 0x0000002b04027c25 */ /* 0x000fc8000f8e0002 */
[----:B------:R-:W-:Y:S02]  /*ed50*/  IMAD R5, R5, UR43, R0 ;  /* 0x0000002b05057c24 */ /* 0x000fe4000f8e0200 */
[C---:B-----5:R-:W-:Y:S02]  /*ed60*/  IMAD R0, R10.reuse, UR7, RZ ;  /* 0x000000070a007c24 */ /* 0x060fe4000f8e02ff */
[----:B------:R-:W-:Y:S02]  /*ed70*/  IMAD.IADD R3, R3, 0x1, R5 ;  /* 0x0000000103037824 */ /* 0x000fe400078e0205 */
[----:B------:R-:W-:Y:S02]  /*ed80*/  IMAD R5, R11, UR44, R0 ;  /* 0x0000002c0b057c24 */ /* 0x000fe4000f8e0200 */
[----:B------:R-:W-:-:S04]  /*ed90*/  IMAD.WIDE.U32 R2, R10, UR44, R2 ;  /* 0x0000002c0a027c25 */ /* 0x000fc8000f8e0002 */
[----:B------:R-:W-:Y:S01]  /*eda0*/  IMAD.IADD R3, R3, 0x1, R5 ;  /* 0x0000000103037824 */ /* 0x000fe200078e0205 */
[----:B------:R-:W-:-:S04]  /*edb0*/  LEA R4, P0, R2, UR8, 0x2 ;  /* 0x0000000802047c11 */ /* 0x000fc8000f8010ff */
[----:B------:R-:W-:Y:S01]  /*edc0*/  LEA.HI.X R5, R2, UR9, R3, 0x2, P0 ;  /* 0x0000000902057c11 */ /* 0x000fe200080f1403 */
[----:B------:R-:W-:-:S05]  /*edd0*/  IMAD.MOV.U32 R3, RZ, RZ, -0x800000 ;  /* 0xff800000ff037424 */ /* 0x000fca00078e00ff */
[----:B------:R4:W-:Y:S03]  /*ede0*/  STG.E desc[UR60][R4.64], R3 ;  /* 0x0000000304007986 */ /* 0x0009e6000c10193c */
.L_x_948:
[----:B------:R-:W-:Y:S05]  /*edf0*/  BSYNC B0 ;  /* 0x0000000000007941 */ /* 0x000fea0003800000 */
.L_x_947:
[----:B------:R-:W-:Y:S01]  /*ee00*/  ULDC UR5, c[0x0][0xa88] ;  /* 0x0002a20000057ab9 */ /* 0x000fe20000000800 */
[C---:B--2---:R-:W-:Y:S01]  /*ee10*/  IMAD R0, R6.reuse, UR6, RZ ;  /* 0x0000000606007c24 */ /* 0x044fe2000f8e02ff */
[----:B------:R-:W-:Y:S01]  /*ee20*/  UIADD3 UR42, -UR42, UR5, URZ ;  /* 0x000000052a2a7290 */ /* 0x000fe2000fffe13f */
[----:B----4-:R-:W-:Y:S01]  /*ee30*/  IMAD.WIDE.U32 R2, R6, UR43, R160 ;  /* 0x0000002b06027c25 */ /* 0x010fe2000f8e00a0 */
[----:B------:R-:W-:Y:S01]  /*ee40*/  ULOP3.LUT UR46, URZ, UR46, URZ, 0x33, !UPT ;  /* 0x0000002e3f2e7292 */ /* 0x000fe2000f8e333f */
[----:B------:R-:W-:Y:S01]  /*ee50*/  SHF.R.S32.HI R163, RZ, 0x1f, R162 ;  /* 0x0000001fffa37819 */ /* 0x000fe200000114a2 */
[----:B------:R-:W-:Y:S01]  /*ee60*/  BSSY B0, `(.L_x_949) ;  /* 0x0000021000007945 */ /* 0x000fe20003800000 */
[----:B------:R-:W-:Y:S01]  /*ee70*/  IMAD R5, R7, UR43, R0 ;  /* 0x0000002b07057c24 */ /* 0x000fe2000f8e0200 */
[C---:B------:R-:W-:Y:S01]  /*ee80*/  ISETP.GE.AND P2, PT, R162.reuse, UR42, PT ;  /* 0x0000002aa2007c0c */ /* 0x040fe2000bf46270 */
[C---:B------:R-:W-:Y:S02]  /*ee90*/  VIADD R0, R162.reuse, 0x40 ;  /* 0x00000040a2007836 */ /* 0x040fe40000000000 */
[----:B------:R-:W-:-:S02]  /*eea0*/  VIADD R4, R162, 0x20 ;  /* 0x00000020a2047836 */ /* 0x000fc40000000000 */
[----:B------:R-:W-:Y:S01]  /*eeb0*/  IMAD.IADD R3, R3, 0x1, R5 ;  /* 0x0000000103037824 */ /* 0x000fe200078e0205 */
[----:B------:R-:W-:Y:S01]  /*eec0*/  ISETP.GE.AND P0, PT, R0, UR42, PT ;  /* 0x0000002a00007c0c */ /* 0x000fe2000bf06270 */
[----:B---3--:R-:W-:Y:S01]  /*eed0*/  IMAD R0, R8, UR7, RZ ;  /* 0x0000000708007c24 */ /* 0x008fe2000f8e02ff */
[----:B------:R-:W-:Y:S01]  /*eee0*/  ISETP.GE.AND P4, PT, R4, UR42, PT ;  /* 0x0000002a04007c0c */ /* 0x000fe2000bf86270 */
[----:B------:R-:W-:Y:S02]  /*eef0*/  VIADD R4, R162, 0x60 ;  /* 0x00000060a2047836 */ /* 0x000fe40000000000 */
[----:B------:R-:W-:Y:S02]  /*ef00*/  IMAD R9, R9, UR44, R0 ;  /* 0x0000002c09097c24 */ /* 0x000fe4000f8e0200 */
[----:B-1----:R-:W-:Y:S01]  /*ef10*/  VIADD R5, R12, UR46 ;  /* 0x0000002e0c057c36 */ /* 0x002fe20008000000 */
[----:B------:R-:W-:Y:S01]  /*ef20*/  ISETP.GE.AND P1, PT, R4, UR42, PT ;  /* 0x0000002a04007c0c */ /* 0x000fe2000bf26270 */
[----:B------:R-:W-:-:S04]  /*ef30*/  IMAD.WIDE.U32 R6, R8, UR44, R2 ;  /* 0x0000002c08067c25 */ /* 0x000fc8000f8e0002 */
[----:B------:R-:W-:-:S04]  /*ef40*/  IMAD.WIDE R4, R5, 0x80, R162 ;  /* 0x0000008005047825 */ /* 0x000fc800078e02a2 */
[----:B------:R-:W-:Y:S01]  /*ef50*/  IMAD.IADD R11, R7, 0x1, R9 ;  /* 0x00000001070b7824 */ /* 0x000fe200078e0209 */
[----:B------:R-:W-:Y:S06]  /*ef60*/  @P2 BRA `(.L_x_950) ;  /* 0x0000000000402947 */ /* 0x000fec0003800000 */
[----:B------:R-:W-:Y:S01]  /*ef70*/  ULDC.64 UR6, c[0x0][0xad8] ;  /* 0x0002b60000067ab9 */ /* 0x000fe20000000a00 */
[C---:B------:R-:W-:Y:S01]  /*ef80*/  VIADD R0, R160.reuse, 0x40 ;  /* 0x00000040a0007836 */ /* 0x040fe20000000000 */
[----:B------:R-:W-:Y:S01]  /*ef90*/  ULDC UR5, c[0x0][0xa8c] ;  /* 0x0002a30000057ab9 */ /* 0x000fe20000000800 */
[----:B------:R-:W-:Y:S01]  /*efa0*/  IMAD R9, R5, UR6, RZ ;  /* 0x0000000605097c24 */ /* 0x000fe2000f8e02ff */
[----:B------:R-:W-:Y:S01]  /*efb0*/  ISETP.GE.AND P2, PT, R160, UR5, PT ;  /* 0x00000005a0007c0c */ /* 0x000fe2000bf46270 */
[----:B------:R-:W-:Y:S01]  /*efc0*/  IMAD.MOV.U32 R2, RZ, RZ, R6 ;  /* 0x000000ffff027224 */ /* 0x000fe200078e0006 */
[----:B------:R-:W-:Y:S01]  /*efd0*/  ISETP.GE.AND P3, PT, R0, UR5, PT ;  /* 0x0000000500007c0c */ /* 0x000fe2000bf66270 */
[----:B------:R-:W-:Y:S02]  /*efe0*/  IMAD.MOV.U32 R3, RZ, RZ, R11 ;  /* 0x000000ffff037224 */ /* 0x000fe400078e000b */
        /* <DEDUP_REMOVED lines=8> */
.L_x_950:
[----:B------:R-:W-:Y:S05]  /*f070*/  BSYNC B0 ;  /* 0x0000000000007941 */ /* 0x000fea0003800000 */
.L_x_949:
[----:B------:R-:W-:Y:S04]  /*f080*/  BSSY B0, `(.L_x_951) ;  /* 0x0000014000007945 */ /* 0x000fe80003800000 */
[----:B------:R-:W-:Y:S05]  /*f090*/  @P4 BRA `(.L_x_952) ;  /* 0x0000000000484947 */ /* 0x000fea0003800000 */
[----:B-1----:R-:W-:Y:S01]  /*f0a0*/  IADD3 R9, P2, R4, 0x20, RZ ;  /* 0x0000002004097810 */ /* 0x002fe20007f5e0ff */
[----:B------:R-:W-:Y:S01]  /*f0b0*/  ULDC.64 UR6, c[0x0][0xad8] ;  /* 0x0002b60000067ab9 */ /* 0x000fe20000000a00 */
[----:B------:R-:W-:Y:S01]  /*f0c0*/  IMAD.MOV.U32 R2, RZ, RZ, R6 ;  /* 0x000000ffff027224 */ /* 0x000fe200078e0006 */
[----:B------:R-:W-:Y:S01]  /*f0d0*/  ULDC UR5, c[0x0][0xa8c] ;  /* 0x0002a30000057ab9 */ /* 0x000fe20000000800 */
[----:B------:R-:W-:Y:S01]  /*f0e0*/  IMAD.MOV.U32 R3, RZ, RZ, R11 ;  /* 0x000000ffff037224 */ /* 0x000fe200078e000b */
[C---:B------:R-:W-:Y:S01]  /*f0f0*/  ISETP.GE.AND P3, PT, R160.reuse, UR5, PT ;  /* 0x00000005a0007c0c */ /* 0x040fe2000bf66270 */
[----:B------:R-:W-:Y:S02]  /*f100*/  IMAD.X R0, RZ, RZ, R5, P2 ;  /* 0x000000ffff007224 */ /* 0x000fe400010e0605 */
        /* <DEDUP_REMOVED lines=11> */
.L_x_952:
[----:B------:R-:W-:Y:S05]  /*f1c0*/  BSYNC B0 ;  /* 0x0000000000007941 */ /* 0x000fea0003800000 */
.L_x_951:
[----:B------:R-:W-:Y:S04]  /*f1d0*/  BSSY B0, `(.L_x_953) ;  /* 0x0000014000007945 */ /* 0x000fe80003800000 */
[----:B------:R-:W-:Y:S05]  /*f1e0*/  @P0 BRA `(.L_x_954) ;  /* 0x0000000000480947 */ /* 0x000fea0003800000 */
[----:B-12---:R-:W-:Y:S01]  /*f1f0*/  IADD3 R9, P0, R4, 0x40, RZ ;  /* 0x0000004004097810 */ /* 0x006fe20007f1e0ff */
        /* <DEDUP_REMOVED lines=17> */
.L_x_954:
[----:B------:R-:W-:Y:S05]  /*f310*/  BSYNC B0 ;  /* 0x0000000000007941 */ /* 0x000fea0003800000 */
.L_x_953:
        /* <DEDUP_REMOVED lines=20> */
.L_x_955:
[----:B------:R-:W-:Y:S05]  /*f460*/  BSYNC B0 ;  /* 0x0000000000007941 */ /* 0x000fea0003800000 */
.L_x_944:
[----:B------:R-:W5:Y:S02]  /*f470*/  LDC R0, c[0x0][0xda8] ;  /* 0x00036a00ff007b82 */ /* 0x000f640000000800 */
[----:B-----5:R-:W-:-:S13]  /*f480*/  ISETP.LE.AND P0, PT, R0, UR4, PT ;  /* 0x0000000400007c0c */ /* 0x020fda000bf03270 */
[----:B------:R-:W-:Y:S05]  /*f490*/  @!P0 BRA `(.L_x_956) ;  /* 0xffffff1800508947 */ /* 0x000fea000383ffff */
[----:B------:R-:W-:Y:S05]  /*f4a0*/  EXIT ;  /* 0x000000000000794d */ /* 0x000fea0003800000 */
.L_x_862:
[----:B------:R-:W-:-:S08]  /*f4b0*/  NOP ;  /* 0x0000000000007918 */ /* 0x000fd00000000000 */
[----:B-1----:R-:W1:-:S00]  /*f4c0*/  USETMAXREG.DEALLOC.CTAPOOL 0x18 ;  /* 0x00000018000079c8 */ /* 0x002e4000080e0500 */
[----:B-1----:R-:W-:-:S06]  /*f4d0*/  LOP3.LUT R0, R0, 0x3, RZ, 0xc0, !PT ;  /* 0x0000000300007812 */ /* 0x002fcc00078ec0ff */
[----:B------:R-:W1:Y:S02]  /*f4e0*/  SHFL.IDX PT, R0, R0, RZ, 0x1f ;  /* 0x00001fff00007589 */ /* 0x000e6400000e0000 */
[----:B-1----:R-:W-:-:S13]  /*f4f0*/  ISETP.NE.AND P0, PT, R0, RZ, PT ;  /* 0x000000ff0000720c */ /* 0x002fda0003f05270 */
[----:B------:R-:W-:Y:S05]  /*f500*/  @P0 EXIT ;  /* 0x000000000000094d */ /* 0x000fea0003800000 */
[----:B------:R-:W1:Y:S01]  /*f510*/  S2UR UR4, SR_CTAID.X ;  /* 0x00000000000479c3 */ /* 0x000e620000002500 */
[----:B------:R-:W-:Y:S01]  /*f520*/  UMOV UR47, URZ ;  /* 0x0000003f002f7c82 */ /* 0x000fe20008000000 */
[----:B------:R-:W-:Y:S02]  /*f530*/  IMAD.MOV.U32 R16, RZ, RZ, RZ ;  /* 0x000000ffff107224 */ /* 0x000fe400078e00ff */
[----:B------:R-:W-:-:S04]  /*f540*/  IMAD.MOV.U32 R17, RZ, RZ, 0x1 ;  /* 0x00000001ff117424 */ /* 0x000fc800078e00ff */
[----:B------:R-:W1:Y:S02]  /*f550*/  LDC R0, c[0x0][0xda8] ;  /* 0x00036a00ff007b82 */ /* 0x000e640000000800 */
[----:B-1----:R-:W-:-:S13]  /*f560*/  ISETP.LE.AND P0, PT, R0, UR4, PT ;  /* 0x0000000400007c0c */ /* 0x002fda000bf03270 */
[----:B------:R-:W-:Y:S05]  /*f570*/  @P0 BRA `(.L_x_957) ;  /* 0x0000002c00f40947 */ /* 0x000fea0003800000 */
[----:B------:R-:W-:Y:S01]  /*f580*/  IMAD.U32 R19, RZ, RZ, UR4 ;  /* 0x00000004ff137e24 */ /* 0x000fe2000f8e00ff */
[----:B------:R-:W-:Y:S01]  /*f590*/  ULDC UR48, c[0x0][0xc] ;  /* 0x0000030000307ab9 */ /* 0x000fe20000000800 */
[----:B------:R-:W-:Y:S01]  /*f5a0*/  IMAD.MOV.U32 R17, RZ, RZ, 0x1 ;  /* 0x00000001ff117424 */ /* 0x000fe200078e00ff */
[----:B------:R-:W-:Y:S01]  /*f5b0*/  ULDC.64 UR44, c[0x0][0x198] ;  /* 0x00006600002c7ab9 */ /* 0x000fe20000000a00 */
[----:B------:R-:W-:Y:S01]  /*f5c0*/  IMAD.MOV.U32 R16, RZ, RZ, RZ ;  /* 0x000000ffff107224 */ /* 0x000fe200078e00ff */
[----:B------:R-:W-:-:S06]  /*f5d0*/  UMOV UR47, URZ ;  /* 0x0000003f002f7c82 */ /* 0x000fcc0008000000 */
.L_x_1011:
[----:B------:R-:W-:Y:S01]  /*f5e0*/  ULDC UR7, c[0x0][0xdd0] ;  /* 0x0003740000077ab9 */ /* 0x000fe20000000800 */
[----:B-1----:R-:W1:Y:S01]  /*f5f0*/  LDC R0, c[0x0][0xde8] ;  /* 0x00037a00ff007b82 */ /* 0x002e620000000800 */
[C---:B------:R-:W-:Y:S01]  /*f600*/  R2UR UR8, R19.reuse ;  /* 0x00000000130872ca */ /* 0x040fe200000e0000 */
[----:B------:R-:W-:Y:S01]  /*f610*/  UISETP.NE.AND UP0, UPT, UR7, 0x1, UPT ;  /* 0x000000010700788c */ /* 0x000fe2000bf05270 */
[----:B------:R-:W-:-:S10]  /*f620*/  R2UR UR6, R19 ;  /* 0x00000000130672ca */ /* 0x000fd400000e0000 */
[----:B------:R-:W-:Y:S01]  /*f630*/  @UP0 ULDC UR4, c[0x0][0xdd4] ;  /* 0x0003750000040ab9 */ /* 0x000fe20000000800 */
[----:B------:R-:W-:Y:S01]  /*f640*/  @UP0 ULDC UR9, c[0x0][0xdd8] ;  /* 0x0003760000090ab9 */ /* 0x000fe20000000800 */
[----:B------:R-:W-:-:S04]  /*f650*/  UIMAD.WIDE.U32 UR4, UR8, UR4, URZ ;  /* 0x00000004080472a5 */ /* 0x000fc8000f8e003f */
[----:B------:R-:W-:-:S04]  /*f660*/  @UP0 USHF.R.U32.HI UR8, URZ, UR9, UR5 ;  /* 0x000000093f080299 */ /* 0x000fc80008011605 */
[----:B------:R-:W-:Y:S02]  /*f670*/  UIADD3 UR4, -UR8, URZ, URZ ;  /* 0x0000003f08047290 */ /* 0x000fe4000fffe13f */
[----:B-1----:R-:W-:Y:S02]  /*f680*/  ISETP.LE.AND P0, PT, R0, UR8, PT ;  /* 0x0000000800007c0c */ /* 0x002fe4000bf03270 */
[----:B------:R-:W-:-:S11]  /*f690*/  UIMAD UR7, UR7, UR4, UR6 ;  /* 0x00000004070772a4 */ /* 0x000fd6000f8e0206 */
[----:B------:R-:W-:Y:S05]  /*f6a0*/  @!P0 BRA `(.L_x_958) ;  /* 0x0000000000208947 */ /* 0x000fea0003800000 */
        /* <DEDUP_REMOVED lines=8> */
.L_x_958:
[----:B------:R-:W-:Y:S01]  /*f730*/  ULDC UR9, c[0x0][0xdc4] ;  /* 0x0003710000097ab9 */ /* 0x000fe20000000800 */
[----:B------:R-:W-:Y:S01]  /*f740*/  UMOV UR6, UR7 ;  /* 0x0000000700067c82 */ /* 0x000fe20008000000 */
[----:B------:R-:W-:-:S11]  /*f750*/  UISETP.NE.AND UP0, UPT, UR9, 0x1, UPT ;  /* 0x000000010900788c */ /* 0x000fd6000bf05270 */
[----:B------:R-:W-:Y:S02]  /*f760*/  @UP0 ULDC.64 UR10, c[0x0][0xdc8] ;  /* 0x00037200000a0ab9 */ /* 0x000fe40000000a00 */
[----:B------:R-:W-:-:S04]  /*f770*/  UIMAD.WIDE.U32 UR4, UR7, UR10, URZ ;  /* 0x0000000a070472a5 */ /* 0x000fc8000f8e003f */
[----:B------:R-:W-:-:S04]  /*f780*/  @UP0 USHF.R.U32.HI UR6, URZ, UR11, UR5 ;  /* 0x0000000b3f060299 */ /* 0x000fc80008011605 */
[----:B------:R-:W-:-:S12]  /*f790*/  UIMAD UR4, UR6, UR9, URZ ;  /* 0x00000009060472a4 */ /* 0x000fd8000f8e023f */
.L_x_959:
[----:B------:R-:W-:Y:S01]  /*f7a0*/  ULDC.64 UR12, c[0x0][0x3f8] ;  /* 0x0000fe00000c7ab9 */ /* 0x000fe20000000a00 */
[----:B------:R-:W-:Y:S02]  /*f7b0*/  UIADD3 UR9, UR7, -UR4, URZ ;  /* 0x8000000407097290 */ /* 0x000fe4000fffe03f */
[----:B------:R-:W-:Y:S02]  /*f7c0*/  UISETP.NE.U32.AND UP0, UPT, UR12, URZ, UPT ;  /* 0x0000003f0c00728c */ /* 0x000fe4000bf05070 */
[----:B------:R-:W-:Y:S01]  /*f7d0*/  ULOP3.LUT UR10, URZ, UR6, URZ, 0x33, !UPT ;  /* 0x000000063f0a7292 */ /* 0x000fe2000f8e333f */
[----:B------:R-:W-:Y:S01]  /*f7e0*/  ULDC UR12, c[0x0][0xdb8] ;  /* 0x00036e00000c7ab9 */ /* 0x000fe20000000800 */
[----:B------:R-:W-:Y:S01]  /*f7f0*/  ULDC.64 UR4, c[0x0][0x9e0] ;  /* 0x0002780000047ab9 */ /* 0x000fe20000000a00 */
[----:B------:R-:W-:Y:S02]  /*f800*/  UISETP.NE.AND UP1, UPT, UR12, 0x1, UPT ;  /* 0x000000010c00788c */ /* 0x000fe4000bf25270 */
[----:B------:R-:W-:Y:S01]  /*f810*/  UISETP.NE.AND.EX UP0, UPT, UR13, URZ, UPT, UP0 ;  /* 0x0000003f0d00728c */ /* 0x000fe2000bf05300 */
[----:B------:R-:W-:-:S02]  /*f820*/  ULDC UR11, c[0x0][0xdc4] ;  /* 0x00037100000b7ab9 */ /* 0x000fc40000000800 */
[----:B------:R-:W-:Y:S01]  /*f830*/  ULDC UR13, c[0x0][0xdac] ;  /* 0x00036b00000d7ab9 */ /* 0x000fe20000000800 */
[----:B------:R-:W-:Y:S02]  /*f840*/  UISETP.GE.AND UP2, UPT, UR5, 0x1, UPT ;  /* 0x000000010500788c */ /* 0x000fe4000bf46270 */
[----:B------:R-:W-:Y:S02]  /*f850*/  UIMAD UR11, UR8, UR11, UR9 ;  /* 0x0000000b080b72a4 */ /* 0x000fe4000f8e0209 */
[----:B------:R-:W-:Y:S01]  /*f860*/  UIADD3 UR10, UR10, UR13, URZ ;  /* 0x0000000d0a0a7290 */ /* 0x000fe2000fffe03f */
[----:B------:R-:W-:Y:S01]  /*f870*/  @UP1 ULDC UR8, c[0x0][0xdbc] ;  /* 0x00036f0000081ab9 */ /* 0x000fe20000000800 */
[----:B------:R-:W-:Y:S01]  /*f880*/  PLOP3.LUT P1, PT, PT, PT, UP2, 0x80, 0x0 ;  /* 0x000000000000781c */ /* 0x000fe20003f2f028 */
[----:B------:R-:W-:Y:S02]  /*f890*/  UIMAD.WIDE.U32 UR8, UR11, UR8, URZ ;  /* 0x000000080b0872a5 */ /* 0x000fe4000f8e003f */
[----:B------:R-:W-:Y:S01]  /*f8a0*/  USHF.L.U32 UR41, UR10, 0x7, URZ ;  /* 0x000000070a297899 */ /* 0x000fe2000800063f */
[----:B------:R-:W-:Y:S01]  /*f8b0*/  ULDC UR14, c[0x0][0x404] ;  /* 0x00010100000e7ab9 */ /* 0x000fe20000000800 */
[----:B------:R-:W-:Y:S01]  /*f8c0*/  ULDC UR7, c[0x0][0x288] ;  /* 0x0000a20000077ab9 */ /* 0x000fe20000000800 */
[----:B------:R-:W-:Y:S01]  /*f8d0*/  @UP1 ULDC UR13, c[0x0][0xdc0] ;  /* 0x00037000000d1ab9 */ /* 0x000fe20000000800 */
[----:B------:R-:W-:Y:S01]  /*f8e0*/  UMOV UR43, UR11 ;  /* 0x0000000b002b7c82 */ /* 0x000fe20008000000 */
[----:B------:R-:W-:-:S02]  /*f8f0*/  USEL UR14, UR14, 0x1, UP0 ;  /* 0x000000010e0e7887 */ /* 0x000fc40008000000 */
[----:B------:R-:W-:Y:S02]  /*f900*/  UIADD3 UR10, UR41, 0x80, -UR7 ;  /* 0x00000080290a7890 */ /* 0x000fe4000fffe807 */
[----:B------:R-:W-:Y:S01]  /*f910*/  @UP1 USHF.R.U32.HI UR43, URZ, UR13, UR9 ;  /* 0x0000000d3f2b1299 */ /* 0x000fe20008011609 */
[----:B------:R-:W-:Y:S02]  /*f920*/  ULDC UR6, c[0x0][0x2e0] ;  /* 0x0000b80000067ab9 */ /* 0x000fe40000000800 */
[----:B------:R-:W-:Y:S02]  /*f930*/  UIMAD UR8, UR14, UR6, UR10 ;  /* 0x000000060e0872a4 */ /* 0x000fe4000f8e020a */
[----:B------:R-:W-:Y:S02]  /*f940*/  UIADD3 UR42, -UR43, URZ, URZ ;  /* 0x0000003f2b2a7290 */ /* 0x000fe4000fffe13f */
[----:B------:R-:W-:Y:S02]  /*f950*/  UIADD3 UR4, UR8, UR4, URZ ;  /* 0x0000000408047290 */ /* 0x000fe4000fffe03f */
[----:B------:R-:W-:Y:S01]  /*f960*/  UIMAD UR42, UR12, UR42, UR11 ;  /* 0x0000002a0c2a72a4 */ /* 0x000fe2000f8e020b */
[----:B------:R-:W-:Y:S11]  /*f970*/  @!P1 BRA `(.L_x_960) ;  /* 0x0000000000449947 */ /* 0x000ff60003800000 */
[----:B------:R-:W-:Y:S01]  /*f980*/  ISETP.LT.AND P0, PT, RZ, UR8, PT ;  /* 0x00000008ff007c0c */ /* 0x000fe2000bf01270 */
[----:B------:R-:W-:-:S12]  /*f990*/  UIADD3 UR10, UR8, -0x1, URZ ;  /* 0xffffffff080a7890 */ /* 0x000fd8000fffe03f */
[----:B------:R-:W-:Y:S05]  /*f9a0*/  @P0 BRA `(.L_x_961) ;  /* 0x00000000001c0947 */ /* 0x000fea0003800000 */
[----:B------:R-:W-:Y:S02]  /*f9b0*/  UISETP.NE.AND UP0, UPT, UR5, 0x1, UPT ;  /* 0x000000010500788c */ /* 0x000fe4000bf05270 */
[----:B------:R-:W-:-:S09]  /*f9c0*/  UIADD3 UR10, -UR8, URZ, URZ ;  /* 0x0000003f080a7290 */ /* 0x000fd2000fffe13f */
[----:B------:R-:W-:Y:S02]  /*f9d0*/  @UP0 ULDC.64 UR12, c[0x0][0x9e8] ;  /* 0x00027a00000c0ab9 */ /* 0x000fe40000000a00 */
[----:B------:R-:W-:-:S04]  /*f9e0*/  UIMAD.WIDE.U32 UR8, UR10, UR12, URZ ;  /* 0x0000000c0a0872a5 */ /* 0x000fc8000f8e003f */
[----:B------:R-:W-:-:S04]  /*f9f0*/  @UP0 USHF.R.U32.HI UR10, URZ, UR13, UR9 ;  /* 0x0000000d3f0a0299 */ /* 0x000fc80008011609 */
[----:B------:R-:W-:Y:S01]  /*fa00*/  ULOP3.LUT UR10, URZ, UR10, URZ, 0x33, !UPT ;  /* 0x0000000a3f0a7292 */ /* 0x000fe2000f8e333f */
[----:B------:R-:W-:Y:S11]  /*fa10*/  BRA `(.L_x_962) ;  /* 0x0000000000107947 */ /* 0x000ff60003800000 */
.L_x_961:
[----:B------:R-:W-:-:S11]  /*fa20*/  UISETP.NE.AND UP0, UPT, UR5, 0x1, UPT ;  /* 0x000000010500788c */ /* 0x000fd6000bf05270 */
[----:B------:R-:W-:Y:S02]  /*fa30*/  @UP0 ULDC.64 UR12, c[0x0][0x9e8] ;  /* 0x00027a00000c0ab9 */ /* 0x000fe40000000a00 */
[----:B------:R-:W-:-:S04]  /*fa40*/  UIMAD.WIDE.U32 UR8, UR10, UR12, URZ ;  /* 0x0000000c0a0872a5 */ /* 0x000fc8000f8e003f */
[----:B------:R-:W-:-:S12]  /*fa50*/  @UP0 USHF.R.U32.HI UR10, URZ, UR13, UR9 ;  /* 0x0000000d3f0a0299 */ /* 0x000fd80008011609 */
.L_x_962:
[----:B------:R-:W-:-:S04]  /*fa60*/  UIMAD UR10, UR10, UR5, UR5 ;  /* 0x000000050a0a72a4 */ /* 0x000fc8000f8e0205 */
[----:B------:R-:W-:-:S04]  /*fa70*/  UISETP.LT.AND UP0, UPT, UR4, UR10, UPT ;  /* 0x0000000a0400728c */ /* 0x000fc8000bf01270 */
[----:B------:R-:W-:-:S12]  /*fa80*/  USEL UR4, UR4, UR10, UP0 ;  /* 0x0000000a04047287 */ /* 0x000fd80008000000 */
.L_x_960:
[----:B------:R-:W-:Y:S02]  /*fa90*/  UIMAD UR8, UR14, UR6, 0x5f ;  /* 0x0000005f0e0874a4 */ /* 0x000fe4000f8e0206 */
[----:B------:R-:W-:Y:S02]  /*faa0*/  UIADD3 UR10, UR4, 0x5f, URZ ;  /* 0x0000005f040a7890 */ /* 0x000fe4000fffe03f */
[----:B------:R-:W-:Y:S02]  /*fab0*/  UIMAD.WIDE UR8, UR8, 0x2aaaaaab, URZ ;  /* 0x2aaaaaab080878a5 */ /* 0x000fe4000f8e023f */
[----:B------:R-:W-:Y:S02]  /*fac0*/  UIMAD.WIDE UR10, UR10, 0x2aaaaaab, URZ ;  /* 0x2aaaaaab0a0a78a5 */ /* 0x000fe4000f8e023f */
[----:B------:R-:W-:Y:S02]  /*fad0*/  USHF.R.U32.HI UR8, URZ, 0x1f, UR9 ;  /* 0x0000001f3f087899 */ /* 0x000fe40008011609 */
[----:B------:R-:W-:-:S02]  /*fae0*/  USHF.R.U32.HI UR4, URZ, 0x1f, UR11 ;  /* 0x0000001f3f047899 */ /* 0x000fc4000801160b */
[----:B------:R-:W-:Y:S02]  /*faf0*/  UIADD3 UR7, UR41, -UR7, URZ ;  /* 0x8000000729077290 */ /* 0x000fe4000fffe03f */
[----:B------:R-:W-:Y:S02]  /*fb00*/  ULEA.HI.SX32 UR9, UR9, UR8, 0x1c ;  /* 0x0000000809097291 */ /* 0x000fe4000f8fe23f */
[----:B------:R-:W-:Y:S02]  /*fb10*/  ULEA.HI.SX32 UR4, UR11, UR4, 0x1c ;  /* 0x000000040b047291 */ /* 0x000fe4000f8fe23f */
[----:B------:R-:W-:Y:S02]  /*fb20*/  UIMAD UR7, UR14, UR6, UR7 ;  /* 0x000000060e0772a4 */ /* 0x000fe4000f8e0207 */
[----:B------:R-:W-:Y:S01]  /*fb30*/  UISETP.LT.AND UP0, UPT, UR9, UR4, UPT ;  /* 0x000000040900728c */ /* 0x000fe2000bf01270 */
[----:B------:R-:W-:Y:S02]  /*fb40*/  ULDC UR8, c[0x0][0x9dc] ;  /* 0x0002770000087ab9 */ /* 0x000fe40000000800 */
[----:B------:R-:W-:-:S02]  /*fb50*/  UIADD3 UR8, UR7, -UR8, URZ ;  /* 0x8000000807087290 */ /* 0x000fc4000fffe03f */
[----:B------:R-:W-:Y:S01]  /*fb60*/  USEL UR46, UR9, UR4, UP0 ;  /* 0x00000004092e7287 */ /* 0x000fe20008000000 */
[----:B------:R-:W-:Y:S11]  /*fb70*/  @!P1 BRA `(.L_x_963) ;  /* 0x0000000000489947 */ /* 0x000ff60003800000 */
[----:B------:R-:W-:Y:S02]  /*fb80*/  UMOV UR4, UR7 ;  /* 0x0000000700047c82 */ /* 0x000fe40008000000 */
[----:B------:R-:W-:-:S06]  /*fb90*/  UISETP.GT.AND UP0, UPT, UR4, -0x1, UPT ;  /* 0xffffffff0400788c */ /* 0x000fcc000bf04270 */
[----:B------:R-:W-:-:S13]  /*fba0*/  PLOP3.LUT P0, PT, PT, PT, UP0, 0x80, 0x0 ;  /* 0x000000000000781c */ /* 0x000fda0003f0f008 */
[----:B------:R-:W-:Y:S05]  /*fbb0*/  @P0 BRA `(.L_x_964) ;  /* 0x00000000001c0947 */ /* 0x000fea0003800000 */
[----:B------:R-:W-:Y:S02]  /*fbc0*/  UISETP.NE.AND UP0, UPT, UR5, 0x1, UPT ;  /* 0x000000010500788c */ /* 0x000fe4000bf05270 */
[----:B------:R-:W-:-:S09]  /*fbd0*/  ULOP3.LUT UR4, URZ, UR4, URZ, 0x33, !UPT ;  /* 0x000000043f047292 */ /* 0x000fd2000f8e333f */
[----:B------:R-:W-:Y:S02]  /*fbe0*/  @UP0 ULDC.64 UR10, c[0x0][0x9e8] ;  /* 0x00027a00000a0ab9 */ /* 0x000fe40000000a00 */
[----:B------:R-:W-:-:S04]  /*fbf0*/  UIMAD.WIDE.U32 UR6, UR4, UR10, URZ ;  /* 0x0000000a040672a5 */ /* 0x000fc8000f8e003f */
[----:B------:R-:W-:-:S04]  /*fc00*/  @UP0 USHF.R.U32.HI UR4, URZ, UR11, UR7 ;  /* 0x0000000b3f040299 */ /* 0x000fc80008011607 */
[----:B------:R-:W-:Y:S01]  /*fc10*/  ULOP3.LUT UR4, URZ, UR4, URZ, 0x33, !UPT ;  /* 0x000000043f047292 */ /* 0x000fe2000f8e333f */
[----:B------:R-:W-:Y:S11]  /*fc20*/  BRA `(.L_x_965) ;  /* 0x0000000000107947 */ /* 0x000ff60003800000 */
.L_x_964:
[----:B------:R-:W-:-:S11]  /*fc30*/  UISETP.NE.AND UP0, UPT, UR5, 0x1, UPT ;  /* 0x000000010500788c */ /* 0x000fd6000bf05270 */
[----:B------:R-:W-:Y:S02]  /*fc40*/  @UP0 ULDC.64 UR10, c[0x0][0x9e8] ;  /* 0x00027a00000a0ab9 */ /* 0x000fe40000000a00 */
[----:B------:R-:W-:-:S04]  /*fc50*/  UIMAD.WIDE.U32 UR6, UR4, UR10, URZ ;  /* 0x0000000a040672a5 */ /* 0x000fc8000f8e003f */
[----:B------:R-:W-:-:S12]  /*fc60*/  @UP0 USHF.R.U32.HI UR4, URZ, UR11, UR7 ;  /* 0x0000000b3f040299 */ /* 0x000fd80008011607 */
.L_x_965:
[----:B------:R-:W-:-:S04]  /*fc70*/  UIMAD UR4, UR4, UR5, URZ ;  /* 0x00000005040472a4 */ /* 0x000fc8000f8e023f */
[----:B------:R-:W-:-:S04]  /*fc80*/  UISETP.LT.AND UP0, UPT, UR8, UR4, UPT ;  /* 0x000000040800728c */ /* 0x000fc8000bf01270 */
[----:B------:R-:W-:-:S12]  /*fc90*/  USEL UR8, UR8, UR4, !UP0 ;  /* 0x0000000408087287 */ /* 0x000fd8000c000000 */
.L_x_963:
[----:B------:R-:W-:Y:S01]  /*fca0*/  UIMAD.WIDE UR4, UR8, 0x2aaaaaab, URZ ;  /* 0x2aaaaaab080478a5 */ /* 0x000fe2000f8e023f */
[----:B------:R-:W-:Y:S03]  /*fcb0*/  BSSY B6, `(.L_x_966) ;  /* 0x0000278000067945 */ /* 0x000fe60003800000 */
[----:B------:R-:W-:-:S04]  /*fcc0*/  USHF.R.U32.HI UR4, URZ, 0x1f, UR5 ;  /* 0x0000001f3f047899 */ /* 0x000fc80008011605 */
[----:B------:R-:W-:-:S04]  /*fcd0*/  ULEA.HI.SX32 UR4, UR5, UR4, 0x1c ;  /* 0x0000000405047291 */ /* 0x000fc8000f8fe23f */
[----:B------:R-:W-:-:S04]  /*fce0*/  UISETP.LT.AND UP0, UPT, URZ, UR4, UPT ;  /* 0x000000043f00728c */ /* 0x000fc8000bf01270 */
[----:B------:R-:W-:-:S04]  /*fcf0*/  USEL UR39, URZ, UR4, !UP0 ;  /* 0x000000043f277287 */ /* 0x000fc8000c000000 */
[----:B------:R-:W-:-:S06]  /*fd00*/  UISETP.GT.AND UP0, UPT, UR46, UR39, UPT ;  /* 0x000000272e00728c */ /* 0x000fcc000bf04270 */
[----:B------:R-:W-:-:S13]  /*fd10*/  PLOP3.LUT P0, PT, PT, PT, UP0, 0x80, 0x0 ;  /* 0x000000000000781c */ /* 0x000fda0003f0f008 */
[----:B------:R-:W-:Y:S05]  /*fd20*/  @P0 BRA `(.L_x_967) ;  /* 0x0000000000480947 */ /* 0x000fea0003800000 */
[----:B------:R-:W1:Y:S01]  /*fd30*/  S2R R0, SR_TID.X ;  /* 0x0000000000007919 */ /* 0x000e620000002100 */
[----:B------:R-:W-:Y:S01]  /*fd40*/  IMAD.MOV.U32 R13, RZ, RZ, R19 ;  /* 0x000000ffff0d7224 */ /* 0x000fe200078e0013 */
[----:B-1----:R-:W-:-:S04]  /*fd50*/  LOP3.LUT R0, R0, 0x1f, RZ, 0xc0, !PT ;  /* 0x0000001f00007812 */ /* 0x002fc800078ec0ff */
[----:B------:R-:W-:-:S13]  /*fd60*/  ISETP.NE.AND P0, PT, R0, RZ, PT ;  /* 0x000000ff0000720c */ /* 0x000fda0003f05270 */
[----:B------:R-:W-:Y:S05]  /*fd70*/  @P0 BRA `(.L_x_968) ;  /* 0x0000002400ac0947 */ /* 0x000fea0003800000 */
[----:B------:R-:W1:Y:S01]  /*fd80*/  S2R R5, SR_LANEID ;  /* 0x0000000000057919 */ /* 0x000e620000000000 */
[----:B------:R-:W-:Y:S01]  /*fd90*/  VOTEU.ANY UR4, UPT, PT ;  /* 0x0000000000047886 */ /* 0x000fe200038e0100 */
[----:B------:R-:W2:Y:S01]  /*fda0*/  LDC.64 R2, c[0x0][0xdf0] ;  /* 0x00037c00ff027b82 */ /* 0x000ea20000000a00 */
[----:B------:R-:W1:Y:S02]  /*fdb0*/  FLO.U32 R0, UR4 ;  /* 0x0000000400007d00 */ /* 0x000e6400080e0000 */
[----:B-1----:R-:W-:-:S06]  /*fdc0*/  ISETP.EQ.U32.AND P0, PT, R0, R5, PT ;  /* 0x000000050000720c */ /* 0x002fcc0003f02070 */
[----:B------:R-:W2:Y:S07]  /*fdd0*/  POPC R5, UR4 ;  /* 0x0000000400057d09 */ /* 0x000eae0008000000 */
[----:B--2---:R-:W2:Y:S01]  /*fde0*/  @P0 ATOMG.E.ADD.STRONG.GPU PT, R3, desc[UR60][R2.64], R5 ;  /* 0x00000005020309a8 */ /* 0x004ea200081ee1fc */
[----:B------:R-:W1:Y:S02]  /*fdf0*/  S2R R4, SR_LTMASK ;  /* 0x0000000000047919 */ /* 0x000e640000003900 */
[----:B-1----:R-:W-:-:S04]  /*fe00*/  LOP3.LUT R4, R4, UR4, RZ, 0xc0, !PT ;  /* 0x0000000404047c12 */ /* 0x002fc8000f8ec0ff */
[----:B------:R-:W1:Y:S01]  /*fe10*/  POPC R13, R4 ;  /* 0x00000004000d7309 */ /* 0x000e620000000000 */
[----:B--2---:R-:W1:Y:S02]  /*fe20*/  SHFL.IDX PT, R0, R3, R0, 0x1f ;  /* 0x00001f0003007589 */ /* 0x004e6400000e0000 */
[----:B-1----:R-:W-:Y:S01]  /*fe30*/  IADD3 R13, R0, UR48, R13 ;  /* 0x00000030000d7c10 */ /* 0x002fe2000fffe00d */
[----:B------:R-:W-:Y:S06]  /*fe40*/  BRA `(.L_x_968) ;  /* 0x0000002400787947 */ /* 0x000fec0003800000 */
.L_x_967:
[----:B------:R-:W1:Y:S01]  /*fe50*/  S2UR UR4, SR_CgaCtaId ;  /* 0x00000000000479c3 */ /* 0x000e620000008800 */
[----:B------:R-:W-:Y:S02]  /*fe60*/  UMOV UR38, 0x400 ;  /* 0x0000040000267882 */ /* 0x000fe40000000000 */
[----:B-1----:R-:W-:-:S04]  /*fe70*/  ULEA UR38, UR4, UR38, 0x18 ;  /* 0x0000002604267291 */ /* 0x002fc8000f8ec03f */
[----:B------:R-:W-:-:S04]  /*fe80*/  UIADD3 UR4, UR38, 0x18400, URZ ;  /* 0x0001840026047890 */ /* 0x000fc8000fffe03f */
[----:B------:R-:W-:-:S06]  /*fe90*/  ULOP3.LUT UP0, URZ, UR4, 0x3ff, URZ, 0xc0, !UPT ;  /* 0x000003ff043f7892 */ /* 0x000fcc000f80c03f */
[----:B------:R-:W-:-:S13]  /*fea0*/  PLOP3.LUT P0, PT, PT, PT, UP0, 0x80, 0x0 ;  /* 0x000000000000781c */ /* 0x000fda0003f0f008 */
[----:B------:R-:W-:Y:S05]  /*feb0*/  @!P0 BRA `(.L_x_969) ;  /* 0x0000000000408947 */ /* 0x000fea0003800000 */
[----:B------:R-:W-:Y:S01]  /*fec0*/  MOV R2, 0x0 ;  /* 0x0000000000027802 */ /* 0x000fe20000000f00 */
[----:B------:R-:W-:Y:S01]  /*fed0*/  ULDC.64 UR6, c[0x4][0xb8] ;  /* 0x01002e0000067ab9 */ /* 0x000fe20000000a00 */
[----:B------:R-:W-:Y:S01]  /*fee0*/  ULDC.64 UR8, c[0x4][0xc0] ;  /* 0x0100300000087ab9 */ /* 0x000fe20000000a00 */
[----:B------:R-:W-:Y:S01]  /*fef0*/  ULDC.64 UR4, c[0x4][0x38] ;  /* 0x01000e0000047ab9 */ /* 0x000fe20000000a00 */
[----:B------:R-:W-:Y:S02]  /*ff00*/  IMAD.U32 R4, RZ, RZ, UR6 ;  /* 0x00000006ff047e24 */ /* 0x000fe4000f8e00ff */
[----:B------:R-:W1:Y:S01]  /*ff10*/  LDC.64 R2, c[0x4][R2] ;  /* 0x0100000002027b82 */ /* 0x000e620000000a00 */
[----:B------:R-:W-:Y:S02]  /*ff20*/  IMAD.U32 R5, RZ, RZ, UR7 ;  /* 0x00000007ff057e24 */ /* 0x000fe4000f8e00ff */
[----:B------:R-:W-:Y:S02]  /*ff30*/  IMAD.U32 R6, RZ, RZ, UR8 ;  /* 0x00000008ff067e24 */ /* 0x000fe4000f8e00ff */
[----:B------:R-:W-:-:S02]  /*ff40*/  IMAD.U32 R7, RZ, RZ, UR9 ;  /* 0x00000009ff077e24 */ /* 0x000fc4000f8e00ff */
[----:B------:R-:W-:Y:S02]  /*ff50*/  IMAD.U32 R10, RZ, RZ, UR4 ;  /* 0x00000004ff0a7e24 */ /* 0x000fe4000f8e00ff */
[----:B------:R-:W-:Y:S02]  /*ff60*/  IMAD.U32 R11, RZ, RZ, UR5 ;  /* 0x00000005ff0b7e24 */ /* 0x000fe4000f8e00ff */
[----:B------:R-:W-:Y:S02]  /*ff70*/  IMAD.MOV.U32 R8, RZ, RZ, 0x70 ;  /* 0x00000070ff087424 */ /* 0x000fe400078e00ff */
[----:B------:R-:W-:Y:S02]  /*ff80*/  IMAD.MOV.U32 R12, RZ, RZ, 0x1 ;  /* 0x00000001ff0c7424 */ /* 0x000fe400078e00ff */
[----:B------:R-:W-:-:S07]  /*ff90*/  IMAD.MOV.U32 R13, RZ, RZ, RZ ;  /* 0x000000ffff0d7224 */ /* 0x000fce00078e00ff */
[----:B------:R-:W-:-:S07]  /*ffa0*/  LEPC R20, `(.L_x_969) ;  /* 0x000000001014794e */ /* 0x000fce0000000000 */
[----:B-1----:R-:W-:Y:S05]  /*ffb0*/  CALL.ABS.NOINC R2 ;  /* 0x0000000002007343 */ /* 0x002fea0003c00000 */
.L_x_969:
        /* <DEDUP_REMOVED lines=8> */
[----:B------:R1:W2:Y:S01]  /*10040*/  LDC.64 R2, c[0x4][R18] ;  /* 0x0100000012027b82 */ /* 0x0002a20000000a00 */
[----:B------:R-:W-:Y:S02]  /*10050*/  IMAD.U32 R4, RZ, RZ, UR6 ;  /* 0x00000006ff047e24 */ /* 0x000fe4000f8e00ff */
[----:B------:R-:W-:Y:S02]  /*10060*/  IMAD.U32 R5, RZ, RZ, UR7 ;  /* 0x00000007ff057e24 */ /* 0x000fe4000f8e00ff */
[----:B------:R-:W-:Y:S02]  /*10070*/  IMAD.U32 R6, RZ, RZ, UR8 ;  /* 0x00000008ff067e24 */ /* 0x000fe4000f8e00ff */
[----:B------:R-:W-:-:S02]  /*10080*/  IMAD.U32 R7, RZ, RZ, UR9 ;  /* 0x00000009ff077e24 */ /* 0x000fc4000f8e00ff */
[----:B------:R-:W-:Y:S02]  /*10090*/  IMAD.U32 R10, RZ, RZ, UR4 ;  /* 0x00000004ff0a7e24 */ /* 0x000fe4000f8e00ff */
[----:B------:R-:W-:Y:S02]  /*100a0*/  IMAD.U32 R11, RZ, RZ, UR5 ;  /* 0x00000005ff0b7e24 */ /* 0x000fe4000f8e00ff */
[----:B------:R-:W-:Y:S02]  /*100b0*/  IMAD.MOV.U32 R8, RZ, RZ, 0x70 ;  /* 0x00000070ff087424 */ /* 0x000fe400078e00ff */
[----:B------:R-:W-:Y:S02]  /*100c0*/  IMAD.MOV.U32 R12, RZ, RZ, 0x1 ;  /* 0x00000001ff0c7424 */ /* 0x000fe400078e00ff */
[----:B-1----:R-:W-:-:S07]  /*100d0*/  IMAD.MOV.U32 R13, RZ, RZ, RZ ;  /* 0x000000ffff0d7224 */ /* 0x002fce00078e00ff */
[----:B------:R-:W-:-:S07]  /*100e0*/  LEPC R20, `(.L_x_971) ;  /* 0x000000001014794e */ /* 0x000fce0000000000 */
[----:B--2---:R-:W-:Y:S05]  /*100f0*/  CALL.ABS.NOINC R2 ;  /* 0x0000000002007343 */ /* 0x004fea0003c00000 */
.L_x_971:
[----:B------:R1:W2:Y:S01]  /*10100*/  LDC.64 R2, c[0x4][R18] ;  /* 0x0100000012027b82 */ /* 0x0002a20000000a00 */
[----:B------:R-:W-:Y:S01]  /*10110*/  ULDC.64 UR6, c[0x4][0xb8] ;  /* 0x01002e0000067ab9 */ /* 0x000fe20000000a00 */
[----:B------:R-:W-:Y:S01]  /*10120*/  ULDC.64 UR8, c[0x4][0xc0] ;  /* 0x0100300000087ab9 */ /* 0x000fe20000000a00 */
[----:B------:R-:W-:Y:S01]  /*10130*/  ULDC.64 UR4, c[0x4][0x48] ;  /* 0x0100120000047ab9 */ /* 0x000fe20000000a00 */
        /* <DEDUP_REMOVED lines=11> */
.L_x_970:
[----:B------:R-:W-:Y:S01]  /*101f0*/  ULDC.64 UR4, c[0x0][0x9f8] ;  /* 0x00027e0000047ab9 */ /* 0x000fe20000000a00 */
[----:B------:R-:W-:Y:S01]  /*10200*/  IMAD.U32 R5, RZ, RZ, UR43 ;  /* 0x0000002bff057e24 */ /* 0x000fe2000f8e00ff */
[----:B------:R-:W-:Y:S01]  /*10210*/  ISETP.NE.U32.AND P0, PT, RZ, UR4, PT ;  /* 0x00000004ff007c0c */ /* 0x000fe2000bf05070 */
[----:B------:R-:W-:Y:S01]  /*10220*/  IMAD.U32 R0, RZ, RZ, UR43 ;  /* 0x0000002bff007e24 */ /* 0x000fe2000f8e00ff */
[----:B------:R-:W1:Y:S01]  /*10230*/  LDC R4, c[0x0][0x428] ;  /* 0x00010a00ff047b82 */ /* 0x000e620000000800 */
[----:B------:R-:W2:Y:S01]  /*10240*/  S2R R18, SR_TID.X ;  /* 0x0000000000127919 */ /* 0x000ea20000002100 */
[----:B------:R-:W-:-:S13]  /*10250*/  ISETP.NE.AND.EX P0, PT, RZ, UR5, PT, P0 ;  /* 0x00000005ff007c0c */ /* 0x000fda000bf05300 */
[----:B------:R-:W3:Y:S02]  /*10260*/  @P0 LDC.64 R2, c[0x0][0x9f8] ;  /* 0x00027e00ff020b82 */ /* 0x000ee40000000a00 */
[----:B---3--:R-:W-:-:S05]  /*10270*/  @P0 IMAD.WIDE R2, R5, 0x4, R2 ;  /* 0x0000000405020825 */ /* 0x008fca00078e0202 */
[----:B------:R3:W4:Y:S01]  /*10280*/  @P0 LDG.E R0, desc[UR60][R2.64] ;  /* 0x0000003c02000981 */ /* 0x000722000c1e1900 */
[----:B-1----:R-:W-:Y:S01]  /*10290*/  ISETP.NE.AND P0, PT, R4, 0x1, PT ;  /* 0x000000010400780c */ /* 0x002fe20003f05270 */
[----:B------:R-:W-:Y:S01]  /*102a0*/  IMAD.U32 R4, RZ, RZ, UR42 ;  /* 0x0000002aff047e24 */ /* 0x000fe2000f8e00ff */
[----:B--2---:R-:W-:Y:S01]  /*102b0*/  LOP3.LUT R18, R18, 0x1f, RZ, 0xc0, !PT ;  /* 0x0000001f12127812 */ /* 0x004fe200078ec0ff */
[----:B------:R-:W-:Y:S01]  /*102c0*/  UMOV UR40, URZ ;  /* 0x0000003f00287c82 */ /* 0x000fe20008000000 */
[----:B------:R-:W-:Y:S01]  /*102d0*/  UMOV UR8, 0x40 ;  /* 0x0000004000087882 */ /* 0x000fe20000000000 */
[----:B------:R-:W-:Y:S01]  /*102e0*/  UMOV UR9, UR41 ;  /* 0x0000002900097c82 */ /* 0x000fe20008000000 */
[----:B------:R-:W-:Y:S01]  /*102f0*/  ISETP.NE.AND P1, PT, R18, RZ, PT ;  /* 0x000000ff1200720c */ /* 0x000fe20003f25270 */
[----:B------:R-:W-:Y:S01]  /*10300*/  UMOV UR10, UR42 ;  /* 0x0000002a000a7c82 */ /* 0x000fe20008000000 */
[----:B------:R-:W-:Y:S01]  /*10310*/  UMOV UR11, UR43 ;  /* 0x0000002b000b7c82 */ /* 0x000fe20008000000 */
[----:B---3--:R-:W1:Y:S01]  /*10320*/  LDC.64 R2, c[0x0][0x3f8] ;  /* 0x0000fe00ff027b82 */ /* 0x008e620000000a00 */
[----:B------:R-:W-:Y:S01]  /*10330*/  UMOV UR12, 0x80 ;  /* 0x00000080000c7882 */ /* 0x000fe20000000000 */
[----:B------:R-:W-:Y:S01]  /*10340*/  UMOV UR13, UR41 ;  /* 0x00000029000d7c82 */ /* 0x000fe20008000000 */
[----:B------:R-:W-:Y:S01]  /*10350*/  UMOV UR14, UR42 ;  /* 0x0000002a000e7c82 */ /* 0x000fe20008000000 */
[----:B------:R-:W-:Y:S01]  /*10360*/  UMOV UR15, UR43 ;  /* 0x0000002b000f7c82 */ /* 0x000fe20008000000 */
[----:B------:R-:W-:-:S03]  /*10370*/  UMOV UR6, 0xffffffff ;  /* 0xffffffff00067882 */ /* 0x000fc60000000000 */
[----:B------:R-:W2:Y:S02]  /*10380*/  @P0 LDC R5, c[0x0][0x42c] ;  /* 0x00010b00ff050b82 */ /* 0x000ea40000000800 */
[----:B------:R-:W-:-:S05]  /*10390*/  VOTEU.ALL UP1, P1 ;  /* 0x00000000003f7886 */ /* 0x000fca0000820000 */
[----:B------:R-:W-:Y:S01]  /*103a0*/  @!UP1 UIADD3 UR4, UP0, UR44, 0x270, URZ ;  /* 0x000002702c049890 */ /* 0x000fe2000ff1e03f */
[----:B------:R-:W3:Y:S03]  /*103b0*/  @P0 LDC R6, c[0x0][0x430] ;  /* 0x00010c00ff060b82 */ /* 0x000ee60000000800 */
[----:B------:R-:W-:-:S09]  /*103c0*/  @!UP1 UIADD3.X UR5, URZ, UR45, URZ, UP0, !UPT ;  /* 0x0000002d3f059290 */ /* 0x000fd200087fe43f */
[----:B------:R1:W-:Y:S01]  /*103d0*/  @!UP1 UTMAPF.L2.4D [UR40], [UR4] ;  /* 0x00000028040095b8 */ /* 0x0003e20008018000 */
[----:B--2---:R-:W-:Y:S01]  /*103e0*/  @P0 IMAD.HI.U32 R5, R5, UR42, RZ ;  /* 0x0000002a05050c27 */ /* 0x004fe2000f8e00ff */
[----:B------:R2:W-:Y:S04]  /*103f0*/  @!UP1 UTMAPF.L2.4D [UR8], [UR4] ;  /* 0x00000008040095b8 */ /* 0x0005e80008018000 */
[----:B---3--:R-:W-:Y:S01]  /*10400*/  @P0 SHF.R.U32.HI R4, RZ, R6, R5 ;  /* 0x00000006ff040219 */ /* 0x008fe20000011605 */
[----:B------:R-:W-:Y:S01]  /*10410*/  IMAD.U32 R5, RZ, RZ, UR46 ;  /* 0x0000002eff057e24 */ /* 0x000fe2000f8e00ff */
[----:B-1----:R-:W-:Y:S01]  /*10420*/  ISETP.NE.U32.AND P0, PT, R2, RZ, PT ;  /* 0x000000ff0200720c */ /* 0x002fe20003f05070 */
[----:B------:R2:W-:Y:S02]  /*10430*/  @!UP1 UTMAPF.L2.4D [UR12], [UR4] ;  /* 0x0000000c040095b8 */ /* 0x0005e40008018000 */
[----:B------:R-:W-:Y:S01]  /*10440*/  VIADD R5, R5, 0xffffffff ;  /* 0xffffffff05057836 */ /* 0x000fe20000000000 */
[----:B------:R-:W-:-:S04]  /*10450*/  ISETP.NE.AND.EX P0, PT, R3, RZ, PT, P0 ;  /* 0x000000ff0300720c */ /* 0x000fc80003f05300 */
[----:B----4-:R-:W-:Y:S01]  /*10460*/  SEL R6, R0, RZ, !P0 ;  /* 0x000000ff00067207 */ /* 0x010fe20004000000 */
[----:B--2---:R-:W-:Y:S08]  /*10470*/  BRA.DIV UR6, `(.L_x_972) ;  /* 0x0000002606e07947 */ /* 0x004ff0000b800000 */
.L_x_1023:
[----:B------:R-:W-:Y:S01]  /*10480*/  UMOV UR4, 0xffffffff ;  /* 0xffffffff00047882 */ /* 0x000fe20000000000 */
[----:B------:R-:W-:Y:S02]  /*10490*/  SHF.R.S32.HI R18, RZ, 0x1f, R0 ;  /* 0x0000001fff127819 */ /* 0x000fe40000011400 */
[----:B------:R-:W-:Y:S05]  /*104a0*/  BRA.DIV UR4, `(.L_x_973) ;  /* 0x0000002a04007947 */ /* 0x000fea000b800000 */
[----:B------:R-:W-:-:S13]  /*104b0*/  ELECT P6, URZ, PT ;  /* 0x00000000003f782f */ /* 0x000fda00038c0000 */
.L_x_1026:
[----:B------:R-:W-:Y:S05]  /*104c0*/  @!P6 BRA `(.L_x_974) ;  /* 0x0000000000f8e947 */ /* 0x000fea0003800000 */
[----:B------:R-:W-:Y:S01]  /*104d0*/  IMAD.MOV.U32 R6, RZ, RZ, R0 ;  /* 0x000000ffff067224 */ /* 0x000fe200078e0000 */
[----:B------:R-:W-:Y:S06]  /*104e0*/  @!P0 BRA `(.L_x_975) ;  /* 0x0000000000488947 */ /* 0x000fec0003800000 */
[----:B------:R-:W1:Y:S01]  /*104f0*/  LDC R11, c[0x0][0x41c] ;  /* 0x00010700ff0b7b82 */ /* 0x000e620000000800 */
[----:B------:R-:W-:Y:S01]  /*10500*/  IMAD.MOV.U32 R10, RZ, RZ, R5 ;  /* 0x000000ffff0a7224 */ /* 0x000fe200078e0005 */
[----:B------:R-:W-:Y:S02]  /*10510*/  ULDC.64 UR4, c[0x0][0x408] ;  /* 0x0001020000047ab9 */ /* 0x000fe40000000a00 */
[----:B------:R-:W-:-:S04]  /*10520*/  IMAD R9, R18, UR4, RZ ;  /* 0x0000000412097c24 */ /* 0x000fc8000f8e02ff */
[----:B------:R-:W-:Y:S01]  /*10530*/  IMAD R9, R0, UR5, R9 ;  /* 0x0000000500097c24 */ /* 0x000fe2000f8e0209 */
[----:B-1----:R-:W-:-:S13]  /*10540*/  ISETP.NE.AND P2, PT, R11, 0x1, PT ;  /* 0x000000010b00780c */ /* 0x002fda0003f45270 */
[----:B------:R-:W1:Y:S02]  /*10550*/  @P2 LDC.64 R6, c[0x0][0x420] ;  /* 0x00010800ff062b82 */ /* 0x000e640000000a00 */
[----:B-1----:R-:W-:-:S05]  /*10560*/  @P2 IMAD.HI.U32 R6, R5, R6, RZ ;  /* 0x0000000605062227 */ /* 0x002fca00078e00ff */
[----:B------:R-:W-:-:S04]  /*10570*/  @P2 SHF.R.U32.HI R10, RZ, R7, R6 ;  /* 0x00000007ff0a2219 */ /* 0x000fc80000011606 */
[--C-:B------:R-:W-:Y:S01]  /*10580*/  SHF.R.S32.HI R7, RZ, 0x1f, R10.reuse ;  /* 0x0000001fff077819 */ /* 0x100fe2000001140a */
[----:B------:R-:W-:-:S04]  /*10590*/  IMAD.MOV.U32 R6, RZ, RZ, R10 ;  /* 0x000000ffff067224 */ /* 0x000fc800078e000a */
[----:B------:R-:W-:-:S04]  /*105a0*/  IMAD.WIDE.U32 R6, R0, UR4, R6 ;  /* 0x0000000400067c25 */ /* 0x000fc8000f8e0006 */
[----:B------:R-:W-:Y:S01]  /*105b0*/  IMAD.IADD R7, R7, 0x1, R9 ;  /* 0x0000000107077824 */ /* 0x000fe200078e0209 */
[----:B------:R-:W-:-:S04]  /*105c0*/  LEA R8, P2, R6, R2, 0x2 ;  /* 0x0000000206087211 */ /* 0x000fc800078410ff */
[----:B------:R-:W-:-:S05]  /*105d0*/  LEA.HI.X R9, R6, R3, R7, 0x2, P2 ;  /* 0x0000000306097211 */ /* 0x000fca00010f1407 */
[----:B------:R1:W5:Y:S01]  /*105e0*/  LDG.E R6, desc[UR60][R8.64] ;  /* 0x0000003c08067981 */ /* 0x000362000c1e1900 */
[----:B------:R-:W-:-:S04]  /*105f0*/  IMAD.MOV R10, RZ, RZ, -R10 ;  /* 0x000000ffff0a7224 */ /* 0x000fc800078e0a0a */
[----:B------:R-:W-:-:S07]  /*10600*/  IMAD R5, R11, R10, R5 ;  /* 0x0000000a0b057224 */ /* 0x000fce00078e0205 */
.L_x_975:
[----:B------:R-:W2:Y:S01]  /*10610*/  S2R R7, SR_TID.X ;  /* 0x0000000000077919 */ /* 0x000ea20000002100 */
[----:B-1----:R-:W-:Y:S02]  /*10620*/  LEA R8, R16, UR38, 0x3 ;  /* 0x0000002610087c11 */ /* 0x002fe4000f8e18ff */
[----:B--2---:R-:W-:Y:S02]  /*10630*/  LOP3.LUT R9, R7, 0x7f, RZ, 0xc0, !PT ;  /* 0x0000007f07097812 */ /* 0x004fe400078ec0ff */
[----:B------:R-:W-:Y:S02]  /*10640*/  SHF.L.U32 R7, R17, 0x1f, RZ ;  /* 0x0000001f11077819 */ /* 0x000fe400000006ff */
[----:B------:R-:W-:Y:S02]  /*10650*/  ISETP.NE.AND P3, PT, R9, RZ, PT ;  /* 0x000000ff0900720c */ /* 0x000fe40003f65270 */
[----:B------:R-:W1:Y:S02]  /*10660*/  SYNCS.PHASECHK.TRANS64.TRYWAIT P2, [R8+URZ+0x2a840], R7 ;  /* 0x02a84007080075a7 */ /* 0x000e64000804017f */
[----:B-1----:R-:W-:Y:S09]  /*10670*/  @!P2 BRA `(.L_x_976) ;  /* 0x0000002400aca947 */ /* 0x002ff20003800000 */
.L_x_1027:
        /* <DEDUP_REMOVED lines=8> */
.L_x_977:
        /* <DEDUP_REMOVED lines=10> */
[----:B------:R-:W-:-:S03]  /*107a0*/  UMOV UR16, 0x40 ;  /* 0x0000004000107882 */ /* 0x000fc60000000000 */
[----:B------:R-:W-:Y:S02]  /*107b0*/  UIMAD UR8, UR8, 0x9000, UR38 ;  /* 0x00009000080878a4 */ /* 0x000fe4000f8e0226 */
[----:B------:R-:W-:Y:S02]  /*107c0*/  UIADD3 UR9, UR9, 0x2a830, URZ ;  /* 0x0002a83009097890 */ /* 0x000fe4000fffe03f */
[----:B------:R-:W-:Y:S02]  /*107d0*/  UIMAD UR11, UR11, 0x60, URZ ;  /* 0x000000600b0b78a4 */ /* 0x000fe4000f8e023f */
        /* <DEDUP_REMOVED lines=13> */
.L_x_974:
[----:B------:R-:W-:Y:S05]  /*108b0*/  WARPSYNC.ALL ;  /* 0x0000000000007948 */ /* 0x000fea0003800000 */
[----:B------:R-:W-:Y:S01]  /*108c0*/  BAR.SYNC.DEFER_BLOCKING 0x8, 0x120 ;  /* 0x0204800000007b1d */ /* 0x000fe20000010000 */
[----:B------:R-:W-:Y:S01]  /*108d0*/  ELECT P2, URZ, PT ;  /* 0x00000000003f782f */ /* 0x000fe20003840000 */
[----:B------:R-:W-:Y:S02]  /*108e0*/  UIADD3 UR47, UR47, 0x1, URZ ;  /* 0x000000012f2f7890 */ /* 0x000fe4000fffe03f */
[----:B------:R-:W-:Y:S02]  /*108f0*/  UIADD3 UR4, UP0, UR44, 0x270, URZ ;  /* 0x000002702c047890 */ /* 0x000fe4000ff1e03f */
[----:B------:R-:W-:-:S02]  /*10900*/  ULEA.HI UR5, UR47, UR47, URZ, 0x1 ;  /* 0x0000002f2f057291 */ /* 0x000fc4000f8f083f */
[----:B------:R-:W-:Y:S02]  /*10910*/  UIADD3 UR8, UR38, 0xc400, URZ ;  /* 0x0000c40026087890 */ /* 0x000fe4000fffe03f */
[----:B------:R-:W-:Y:S02]  /*10920*/  ULOP3.LUT UR5, UR5, 0xfffffffe, URZ, 0xc0, !UPT ;  /* 0xfffffffe05057892 */ /* 0x000fe4000f8ec03f */
[----:B------:R-:W-:Y:S02]  /*10930*/  UIADD3 UR9, UR38, 0x2a800, URZ ;  /* 0x0002a80026097890 */ /* 0x000fe4000fffe03f */
[----:B-1----:R-:W-:Y:S01]  /*10940*/  @P2 IMAD.MOV.U32 R7, RZ, RZ, 0xc000 ;  /* 0x0000c000ff072424 */ /* 0x002fe200078e00ff */
[----:B------:R-:W-:Y:S02]  /*10950*/  UIADD3 UR14, UR47, -UR5, URZ ;  /* 0x800000052f0e7290 */ /* 0x000fe4000fffe03f */
[----:B------:R-:W-:Y:S02]  /*10960*/  UIADD3.X UR5, URZ, UR45, URZ, UP0, !UPT ;  /* 0x0000002d3f057290 */ /* 0x000fe400087fe43f */
[----:B------:R-:W-:-:S02]  /*10970*/  UIADD3 UR24, UR38, 0x10400, URZ ;  /* 0x0001040026187890 */ /* 0x000fc4000fffe03f */
[----:B------:R-:W-:Y:S01]  /*10980*/  UIADD3 UR16, UR38, 0x14400, URZ ;  /* 0x0001440026107890 */ /* 0x000fe2000fffe03f */
[----:B------:R-:W-:Y:S01]  /*10990*/  UMOV UR11, UR41 ;  /* 0x00000029000b7c82 */ /* 0x000fe20008000000 */
[----:B------:R1:W-:Y:S01]  /*109a0*/  @P2 SYNCS.ARRIVE.TRANS64 RZ, [UR38+0x2a800], R7 ;  /* 0x02a80007ffff29a7 */ /* 0x0003e20008000026 */
[----:B------:R-:W-:Y:S01]  /*109b0*/  UMOV UR12, UR42 ;  /* 0x0000002a000c7c82 */ /* 0x000fe20008000000 */
[----:B------:R-:W-:Y:S01]  /*109c0*/  UMOV UR13, UR43 ;  /* 0x0000002b000d7c82 */ /* 0x000fe20008000000 */
[----:B------:R-:W-:Y:S01]  /*109d0*/  UMOV UR6, 0x0 ;  /* 0x0000000000067882 */ /* 0x000fe20000000000 */
[----:B------:R-:W-:Y:S01]  /*109e0*/  UMOV UR7, 0x12f00000 ;  /* 0x12f0000000077882 */ /* 0x000fe20000000000 */
[----:B------:R-:W-:Y:S01]  /*109f0*/  UMOV UR10, URZ ;  /* 0x0000003f000a7c82 */ /* 0x000fe20008000000 */
[----:B------:R-:W-:Y:S01]  /*10a00*/  UMOV UR27, UR41 ;  /* 0x00000029001b7c82 */ /* 0x000fe20008000000 */
[----:B------:R-:W-:Y:S01]  /*10a10*/  UMOV UR28, UR42 ;  /* 0x0000002a001c7c82 */ /* 0x000fe20008000000 */
[----:B-1----:R-:W-:Y:S01]  /*10a20*/  IMAD.U32 R7, RZ, RZ, UR14 ;  /* 0x0000000eff077e24 */ /* 0x002fe2000f8e00ff */
[----:B------:R-:W-:Y:S01]  /*10a30*/  UMOV UR29, UR43 ;  /* 0x0000002b001d7c82 */ /* 0x000fe20008000000 */
[----:B------:R-:W-:Y:S01]  /*10a40*/  UMOV UR26, 0x40 ;  /* 0x00000040001a7882 */ /* 0x000fe20000000000 */
[----:B------:R-:W-:Y:S01]  /*10a50*/  UMOV UR25, UR9 ;  /* 0x0000000900197c82 */ /* 0x000fe20008000000 */
[----:B------:R-:W-:Y:S01]  /*10a60*/  UMOV UR19, UR41 ;  /* 0x0000002900137c82 */ /* 0x000fe20008000000 */
[----:B------:R-:W-:Y:S01]  /*10a70*/  SHF.L.U32 R7, R7, 0x1f, RZ ;  /* 0x0000001f07077819 */ /* 0x000fe200000006ff */
[----:B------:R-:W-:Y:S01]  /*10a80*/  UMOV UR20, UR42 ;  /* 0x0000002a00147c82 */ /* 0x000fe20008000000 */
[----:B------:R-:W-:Y:S01]  /*10a90*/  UMOV UR21, UR43 ;  /* 0x0000002b00157c82 */ /* 0x000fe20008000000 */
[----:B------:R-:W-:Y:S01]  /*10aa0*/  UMOV UR18, 0x80 ;  /* 0x0000008000127882 */ /* 0x000fe20000000000 */
[----:B------:R1:W-:Y:S01]  /*10ab0*/  UTMALDG.4D [UR8], [UR4], desc[UR6] ;  /* 0x00000608040075b4 */ /* 0x0003e20008019000 */
[----:B------:R-:W-:Y:S01]  /*10ac0*/  UMOV UR17, UR9 ;  /* 0x0000000900117c82 */ /* 0x000fe20008000000 */
[----:B------:R1:W-:Y:S01]  /*10ad0*/  UTMALDG.4D [UR24], [UR4], desc[UR6] ;  /* 0x00000618040075b4 */ /* 0x0003e20008019000 */
[----:B------:R1:W-:Y:S01]  /*10ae0*/  UTMALDG.4D [UR16], [UR4], desc[UR6] ;  /* 0x00000610040075b4 */ /* 0x0003e20008019000 */
[----:B------:R-:W2:Y:S02]  /*10af0*/  SYNCS.PHASECHK.TRANS64.TRYWAIT P2, [UR38+0x2a820], R7 ;  /* 0x02a82007ff0075a7 */ /* 0x000ea40008040166 */
[----:B-12---:R-:W-:Y:S05]  /*10b00*/  @!P2 BRA `(.L_x_978) ;  /* 0x00000020009ca947 */ /* 0x006fea0003800000 */
.L_x_1028:
[----:B------:R-:W-:-:S04]  /*10b10*/  UIADD3 UR4, UR46, -0x2, URZ ;  /* 0xfffffffe2e047890 */ /* 0x000fc8000fffe03f */
[----:B------:R-:W-:-:S06]  /*10b20*/  UISETP.GE.AND UP0, UPT, UR4, UR39, UPT ;  /* 0x000000270400728c */ /* 0x000fcc000bf06270 */
[----:B------:R-:W-:-:S13]  /*10b30*/  PLOP3.LUT P2, PT, PT, PT, UP0, 0x80, 0x0 ;  /* 0x000000000000781c */ /* 0x000fda0003f4f008 */
[----:B------:R-:W-:Y:S05]  /*10b40*/  @!P2 BRA `(.L_x_979) ;  /* 0x000000140048a947 */ /* 0x000fea0003800000 */
[----:B-1----:R-:W-:Y:S01]  /*10b50*/  IMAD R8, RZ, RZ, -UR46 ;  /* 0x8000002eff087e24 */ /* 0x002fe2000f8e02ff */
[----:B------:R-:W-:Y:S01]  /*10b60*/  LOP3.LUT R11, RZ, UR39, RZ, 0x33, !PT ;  /* 0x00000027ff0b7c12 */ /* 0x000fe2000f8e33ff */
[----:B------:R-:W-:-:S03]  /*10b70*/  ULDC.64 UR36, c[0x0][0x408] ;  /* 0x0001020000247ab9 */ /* 0x000fc60000000a00 */
[----:B------:R-:W-:-:S05]  /*10b80*/  VIADDMNMX R11, R8, 0x1, R11, !PT ;  /* 0x00000001080b7846 */ /* 0x000fca000780010b */
[----:B------:R-:W-:-:S05]  /*10b90*/  VIADD R7, R11, UR46 ;  /* 0x0000002e0b077c36 */ /* 0x000fca0008000000 */
[----:B------:R-:W-:-:S04]  /*10ba0*/  LOP3.LUT R7, R7, 0x1, RZ, 0xc0, !PT ;  /* 0x0000000107077812 */ /* 0x000fc800078ec0ff */
[----:B------:R-:W-:Y:S01]  /*10bb0*/  ISETP.NE.U32.AND P2, PT, R7, 0x1, PT ;  /* 0x000000010700780c */ /* 0x000fe20003f45070 */
[----:B------:R-:W-:-:S12]  /*10bc0*/  IMAD.U32 R7, RZ, RZ, UR4 ;  /* 0x00000004ff077e24 */ /* 0x000fd8000f8e00ff */
        /* <DEDUP_REMOVED lines=12> */
[----:B-1----:R-:W-:-:S13]  /*10c90*/  ISETP.NE.AND P2, PT, R13, 0x1, PT ;  /* 0x000000010d00780c */ /* 0x002fda0003f45270 */
[----:B------:R-:W1:Y:S02]  /*10ca0*/  @P2 LDC.64 R8, c[0x0][0x420] ;  /* 0x00010800ff082b82 */ /* 0x000e640000000a00 */
[----:B-1----:R-:W-:-:S04]  /*10cb0*/  @P2 IMAD.HI.U32 R14, R7, R8, RZ ;  /* 0x00000008070e2227 */ /* 0x002fc800078e00ff */
[----:B------:R-:W-:Y:S01]  /*10cc0*/  IMAD.MOV.U32 R8, RZ, RZ, R7 ;  /* 0x000000ffff087224 */ /* 0x000fe200078e0007 */
[----:B------:R-:W-:-:S04]  /*10cd0*/  @P2 SHF.R.U32.HI R8, RZ, R9, R14 ;  /* 0x00000009ff082219 */ /* 0x000fc8000001160e */
[--C-:B------:R-:W-:Y:S01]  /*10ce0*/  SHF.R.S32.HI R9, RZ, 0x1f, R8.reuse ;  /* 0x0000001fff097819 */ /* 0x100fe20000011408 */
[----:B------:R-:W-:-:S04]  /*10cf0*/  IMAD.MOV R14, RZ, RZ, -R8 ;  /* 0x000000ffff0e7224 */ /* 0x000fc800078e0a08 */
        /* <DEDUP_REMOVED lines=8> */
.L_x_983:
[----:B-1----:R-:W1:Y:S01]  /*10d80*/  S2R R2, SR_TID.X ;  /* 0x0000000000027919 */ /* 0x002e620000002100 */
[----:B------:R-:W-:Y:S02]  /*10d90*/  LEA R3, R10, UR38, 0x3 ;  /* 0x000000260a037c11 */ /* 0x000fe4000f8e18ff */
[----:B-1----:R-:W-:Y:S02]  /*10da0*/  LOP3.LUT R9, R2, 0x7f, RZ, 0xc0, !PT ;  /* 0x0000007f02097812 */ /* 0x002fe400078ec0ff */
[----:B------:R-:W-:Y:S02]  /*10db0*/  SHF.L.U32 R2, R12, 0x1f, RZ ;  /* 0x0000001f0c027819 */ /* 0x000fe400000006ff */
[----:B------:R-:W-:Y:S02]  /*10dc0*/  ISETP.NE.AND P2, PT, R9, RZ, PT ;  /* 0x000000ff0900720c */ /* 0x000fe40003f45270 */
[----:B------:R-:W1:Y:S02]  /*10dd0*/  SYNCS.PHASECHK.TRANS64.TRYWAIT P3, [R3+URZ+0x2a840], R2 ;  /* 0x02a84002030075a7 */ /* 0x000e64000806017f */
[----:B-1----:R-:W-:Y:S09]  /*10de0*/  @!P3 BRA `(.L_x_984) ;  /* 0x0000001c00fcb947 */ /* 0x002ff20003800000 */
.L_x_1029:
        /* <DEDUP_REMOVED lines=8> */
.L_x_985:
[----:B------:R-:W-:Y:S01]  /*10e70*/  R2UR UR8, R10 ;  /* 0x000000000a0872ca */ /* 0x000fe200000e0000 */
[----:B------:R-:W-:Y:S01]  /*10e80*/  UIADD3 UR4, UP0, UR44, 0x370, URZ ;  /* 0x000003702c047890 */ /* 0x000fe2000ff1e03f */
[----:B------:R-:W-:Y:S01]  /*10e90*/  R2UR UR9, R3 ;  /* 0x00000000030972ca */ /* 0x000fe200000e0000 */
[----:B------:R-:W-:Y:S01]  /*10ea0*/  UIADD3 UR19, UR38, 0x2a800, URZ ;  /* 0x0002a80026137890 */ /* 0x000fe2000fffe03f */
[----:B------:R-:W-:Y:S01]  /*10eb0*/  R2UR UR11, R7 ;  /* 0x00000000070b72ca */ /* 0x000fe200000e0000 */
[----:B------:R-:W-:Y:S01]  /*10ec0*/  UIADD3.X UR5, URZ, UR45, URZ, UP0, !UPT ;  /* 0x0000002d3f057290 */ /* 0x000fe200087fe43f */
[----:B------:R-:W-:Y:S01]  /*10ed0*/  R2UR UR12, R4 ;  /* 0x00000000040c72ca */ /* 0x000fe200000e0000 */
[----:B------:R-:W-:Y:S01]  /*10ee0*/  UMOV UR10, URZ ;  /* 0x0000003f000a7c82 */ /* 0x000fe20008000000 */
[----:B-----5:R-:W-:Y:S01]  /*10ef0*/  R2UR UR13, R8 ;  /* 0x00000000080d72ca */ /* 0x020fe200000e0000 */
[----:B------:R-:W-:Y:S01]  /*10f00*/  UMOV UR6, 0x0 ;  /* 0x0000000000067882 */ /* 0x000fe20000000000 */
[----:B------:R-:W-:Y:S01]  /*10f10*/  UMOV UR7, 0x14f00000 ;  /* 0x14f0000000077882 */ /* 0x000fe20000000000 */
[----:B------:R-:W-:Y:S01]  /*10f20*/  UMOV UR18, 0x40 ;  /* 0x0000004000127882 */ /* 0x000fe20000000000 */
[----:B------:R-:W-:Y:S01]  /*10f30*/  UMOV UR17, 0x80 ;  /* 0x0000008000117882 */ /* 0x000fe20000000000 */
[----:B------:R-:W-:Y:S01]  /*10f40*/  UIMAD UR8, UR8, 0x9000, UR38 ;  /* 0x00009000080878a4 */ /* 0x000fe2000f8e0226 */
[----:B-1----:R-:W-:Y:S01]  /*10f50*/  SHF.L.U32 R3, R17, 0x1f, RZ ;  /* 0x0000001f11037819 */ /* 0x002fe200000006ff */
[----:B------:R-:W-:Y:S01]  /*10f60*/  UIADD3 UR9, UR9, 0x2a830, URZ ;  /* 0x0002a83009097890 */ /* 0x000fe2000fffe03f */
[----:B------:R-:W-:Y:S01]  /*10f70*/  LEA R2, R16, UR19, 0x3 ;  /* 0x0000001310027c11 */ /* 0x000fe2000f8e18ff */
[----:B------:R-:W-:-:S02]  /*10f80*/  UIMAD UR11, UR11, 0x60, URZ ;  /* 0x000000600b0b78a4 */ /* 0x000fc4000f8e023f */
        /* <DEDUP_REMOVED lines=13> */
.L_x_1030:
[----:B------:R-:W-:Y:S05]  /*11060*/  @P2 BRA `(.L_x_987) ;  /* 0x0000000000202947 */ /* 0x000fea0003800000 */
[----:B------:R-:W2:Y:S01]  /*11070*/  S2R R9, SR_TID.X ;  /* 0x0000000000097919 */ /* 0x000ea20000002100 */
[----:B-1----:R-:W-:Y:S01]  /*11080*/  LEA R2, R16, UR38, 0x3 ;  /* 0x0000002610027c11 */ /* 0x002fe2000f8e18ff */
[----:B------:R-:W-:-:S04]  /*11090*/  IMAD.MOV.U32 R3, RZ, RZ, 0x6000 ;  /* 0x00006000ff037424 */ /* 0x000fc800078e00ff */
[----:B------:R3:W-:Y:S01]  /*110a0*/  SYNCS.ARRIVE.TRANS64 RZ, [R2+URZ+0x2a850], R3 ;  /* 0x02a8500302ff79a7 */ /* 0x0007e2000800003f */
[----:B--2---:R-:W-:-:S04]  /*110b0*/  LOP3.LUT R9, R9, 0x1f, RZ, 0xc0, !PT ;  /* 0x0000001f09097812 */ /* 0x004fc800078ec0ff */
[----:B------:R-:W-:-:S13]  /*110c0*/  ISETP.NE.AND P2, PT, R9, RZ, PT ;  /* 0x000000ff0900720c */ /* 0x000fda0003f45270 */
[----:B---3--:R-:W-:Y:S05]  /*110d0*/  @!P2 BRA `(.L_x_987) ;  /* 0x000000000004a947 */ /* 0x008fea0003800000 */
[----:B------:R-:W-:Y:S01]  /*110e0*/  BPT.TRAP 0x1 ;  /* 0x000000040000795c */ /* 0x000fe20000300000 */
.L_x_987:
        /* <DEDUP_REMOVED lines=9> */
[----:B------:R-:W-:Y:S02]  /*11180*/  IMAD.MOV.U32 R6, RZ, RZ, R8 ;  /* 0x000000ffff067224 */ /* 0x000fe400078e0008 */
[----:B------:R-:W-:-:S02]  /*11190*/  IMAD.MOV.U32 R5, RZ, RZ, R7 ;  /* 0x000000ffff057224 */ /* 0x000fc400078e0007 */
[----:B------:R-:W-:Y:S02]  /*111a0*/  UIMAD UR6, UR9, 0x6000, UR38 ;  /* 0x00006000090678a4 */ /* 0x000fe4000f8e0226 */
[----:B------:R-:W-:Y:S02]  /*111b0*/  ULEA UR9, UR9, UR38, 0x3 ;  /* 0x0000002609097291 */ /* 0x000fe4000f8e183f */
[----:B------:R-:W-:Y:S02]  /*111c0*/  UIMAD UR11, UR11, 0x60, URZ ;  /* 0x000000600b0b78a4 */ /* 0x000fe4000f8e023f */
[----:B------:R-:W-:Y:S02]  /*111d0*/  UIADD3 UR8, UR6, 0x400, URZ ;  /* 0x0000040006087890 */ /* 0x000fe4000fffe03f */
        /* <DEDUP_REMOVED lines=8> */
.L_x_982:
[----:B------:R-:W-:Y:S05]  /*11260*/  BSYNC B0 ;  /* 0x0000000000007941 */ /* 0x000fea0003800000 */
.L_x_981:
[----:B------:R-:W-:Y:S01]  /*11270*/  UIADD3 UR4, UR46, -0x3, URZ ;  /* 0xfffffffd2e047890 */ /* 0x000fe2000fffe03f */
[----:B------:R-:W-:Y:S02]  /*11280*/  IMAD.MOV.U32 R16, RZ, RZ, R10 ;  /* 0x000000ffff107224 */ /* 0x000fe400078e000a */
[----:B------:R-:W-:-:S03]  /*11290*/  IMAD.MOV.U32 R17, RZ, RZ, R12 ;  /* 0x000000ffff117224 */ /* 0x000fc600078e000c */
[----:B------:R-:W-:-:S07]  /*112a0*/  IMAD.U32 R7, RZ, RZ, UR4 ;  /* 0x00000004ff077e24 */ /* 0x000fce000f8e00ff */
.L_x_980:
[----:B------:R-:W-:Y:S01]  /*112b0*/  ULOP3.LUT UR4, URZ, UR46, URZ, 0x33, !UPT ;  /* 0x0000002e3f047292 */ /* 0x000fe2000f8e333f */
[----:B------:R-:W-:Y:S01]  /*112c0*/  VIADD R11, R11, 0xfffffffe ;  /* 0xfffffffe0b0b7836 */ /* 0x000fe20000000000 */
[----:B------:R-:W-:Y:S04]  /*112d0*/  BSSY B0, `(.L_x_979) ;  /* 0x00000d9000007945 */ /* 0x000fe80003800000 */
[----:B------:R-:W-:-:S13]  /*112e0*/  ISETP.NE.AND P2, PT, R11, UR4, PT ;  /* 0x000000040b007c0c */ /* 0x000fda000bf45270 */
[----:B------:R-:W-:Y:S05]  /*112f0*/  @!P2 BRA `(.L_x_988) ;  /* 0x0000000c0058a947 */ /* 0x000fea0003800000 */
[----:B------:R-:W-:-:S07]  /*11300*/  IMAD.MOV.U32 R8, RZ, RZ, R6 ;  /* 0x000000ffff087224 */ /* 0x000fce00078e0006 */
.L_x_1003:
[----:B------:R-:W-:Y:S01]  /*11310*/  VIADD R10, R16, 0x1 ;  /* 0x00000001100a7836 */ /* 0x000fe20000000000 */
[----:B------:R-:W-:Y:S05]  /*11320*/  YIELD ;  /* 0x0000000000007946 */ /* 0x000fea0003800000 */
[----:B------:R-:W-:Y:S01]  /*11330*/  ISETP.NE.AND P2, PT, R10, 0x2, PT ;  /* 0x000000020a00780c */ /* 0x000fe20003f45270 */
[----:B------:R-:W-:Y:S03]  /*11340*/  BSSY B1, `(.L_x_989) ;  /* 0x0000065000017945 */ /* 0x000fe60003800000 */
[----:B-1----:R-:W-:-:S02]  /*11350*/  SEL R2, RZ, 0x1, P2 ;  /* 0x00000001ff027807 */ /* 0x002fc40001000000 */
[----:B------:R-:W-:Y:S02]  /*11360*/  SEL R10, R10, RZ, P2 ;  /* 0x000000ff0a0a7207 */ /* 0x000fe40001000000 */
[----:B------:R-:W-:Y:S01]  /*11370*/  LOP3.LUT R11, R17, R2, RZ, 0x3c, !PT ;  /* 0x00000002110b7212 */ /* 0x000fe200078e3cff */
[----:B------:R-:W-:Y:S06]  /*11380*/  @!P6 BRA `(.L_x_990) ;  /* 0x000000040080e947 */ /* 0x000fec0003800000 */
[----:B------:R-:W-:Y:S01]  /*11390*/  IMAD.MOV.U32 R12, RZ, RZ, R7 ;  /* 0x000000ffff0c7224 */ /* 0x000fe200078e0007 */
[----:B------:R-:W-:Y:S06]  /*113a0*/  @!P0 BRA `(.L_x_991) ;  /* 0x0000000000448947 */ /* 0x000fec0003800000 */
[----:B------:R-:W1:Y:S01]  /*113b0*/  LDC R9, c[0x0][0x41c] ;  /* 0x00010700ff097b82 */ /* 0x000e620000000800 */
[----:B------:R-:W-:-:S04]  /*113c0*/  IMAD R13, R18, UR36, RZ ;  /* 0x00000024120d7c24 */ /* 0x000fc8000f8e02ff */
[----:B------:R-:W-:Y:S01]  /*113d0*/  IMAD R13, R0, UR37, R13 ;  /* 0x00000025000d7c24 */ /* 0x000fe2000f8e020d */
        /* <DEDUP_REMOVED lines=8> */
[----:B------:R-:W1:Y:S01]  /*11460*/  LDC.64 R8, c[0x0][0x3f8] ;  /* 0x0000fe00ff087b82 */ /* 0x000e620000000a00 */
[----:B------:R-:W-:-:S04]  /*11470*/  IMAD.WIDE.U32 R2, R0, UR36, R2 ;  /* 0x0000002400027c25 */ /* 0x000fc8000f8e0002 */
[----:B------:R-:W-:Y:S01]  /*11480*/  IMAD.IADD R13, R13, 0x1, R3 ;  /* 0x000000010d0d7824 */ /* 0x000fe200078e0203 */
[----:B-1----:R-:W-:-:S04]  /*11490*/  LEA R8, P2, R2, R8, 0x2 ;  /* 0x0000000802087211 */ /* 0x002fc800078410ff */
[----:B------:R-:W-:-:S05]  /*114a0*/  LEA.HI.X R9, R2, R9, R13, 0x2, P2 ;  /* 0x0000000902097211 */ /* 0x000fca00010f140d */
[----:B------:R1:W5:Y:S04]  /*114b0*/  LDG.E R8, desc[UR60][R8.64] ;  /* 0x0000003c08087981 */ /* 0x000368000c1e1900 */
.L_x_991:
[----:B------:R-:W1:Y:S01]  /*114c0*/  S2R R2, SR_TID.X ;  /* 0x0000000000027919 */ /* 0x000e620000002100 */
[----:B------:R-:W-:Y:S02]  /*114d0*/  LEA R3, R10, UR38, 0x3 ;  /* 0x000000260a037c11 */ /* 0x000fe4000f8e18ff */
[----:B-1----:R-:W-:Y:S02]  /*114e0*/  LOP3.LUT R9, R2, 0x7f, RZ, 0xc0, !PT ;  /* 0x0000007f02097812 */ /* 0x002fe400078ec0ff */
[----:B------:R-:W-:Y:S02]  /*114f0*/  SHF.L.U32 R2, R11, 0x1f, RZ ;  /* 0x0000001f0b027819 */ /* 0x000fe400000006ff */
[----:B------:R-:W-:Y:S02]  /*11500*/  ISETP.NE.AND P2, PT, R9, RZ, PT ;  /* 0x000000ff0900720c */ /* 0x000fe40003f45270 */
[----:B------:R-:W1:Y:S02]  /*11510*/  SYNCS.PHASECHK.TRANS64.TRYWAIT P3, [R3+URZ+0x2a840], R2 ;  /* 0x02a84002030075a7 */ /* 0x000e64000806017f */
[----:B-1----:R-:W-:Y:S09]  /*11520*/  @!P3 BRA `(.L_x_992) ;  /* 0x000000180054b947 */ /* 0x002ff20003800000 */
.L_x_1031:
        /* <DEDUP_REMOVED lines=8> */
.L_x_993:
        /* <DEDUP_REMOVED lines=14> */
[----:B------:R-:W-:Y:S01]  /*11690*/  SHF.L.U32 R17, R17, 0x1f, RZ ;  /* 0x0000001f11117819 */ /* 0x000fe200000006ff */
[----:B------:R-:W-:Y:S01]  /*116a0*/  UIADD3 UR9, UR9, 0x2a830, URZ ;  /* 0x0002a83009097890 */ /* 0x000fe2000fffe03f */
[----:B-1----:R-:W-:Y:S01]  /*116b0*/  LEA R2, R16, UR19, 0x3 ;  /* 0x0000001310027c11 */ /* 0x002fe2000f8e18ff */
        /* <DEDUP_REMOVED lines=14> */
.L_x_1032:
[----:B------:R-:W-:Y:S05]  /*117a0*/  @P2 BRA `(.L_x_995) ;  /* 0x00000000001c2947 */ /* 0x000fea0003800000 */
[----:B------:R-:W2:Y:S02]  /*117b0*/  S2R R3, SR_TID.X ;  /* 0x0000000000037919 */ /* 0x000ea40000002100 */
[----:B--2---:R-:W-:Y:S01]  /*117c0*/  LOP3.LUT R9, R3, 0x1f, RZ, 0xc0, !PT ;  /* 0x0000001f03097812 */ /* 0x004fe200078ec0ff */
[----:B------:R-:W-:-:S03]  /*117d0*/  IMAD.MOV.U32 R3, RZ, RZ, 0x6000 ;  /* 0x00006000ff037424 */ /* 0x000fc600078e00ff */
[----:B------:R-:W-:Y:S01]  /*117e0*/  ISETP.NE.AND P2, PT, R9, RZ, PT ;  /* 0x000000ff0900720c */ /* 0x000fe20003f45270 */
[----:B------:R2:W-:-:S12]  /*117f0*/  SYNCS.ARRIVE.TRANS64 RZ, [R2+URZ+0x50], R3 ;  /* 0x0000500302ff79a7 */ /* 0x0005d8000800003f */
[----:B--2---:R-:W-:Y:S05]  /*11800*/  @!P2 BRA `(.L_x_995) ;  /* 0x000000000004a947 */ /* 0x004fea0003800000 */
[----:B------:R-:W-:Y:S01]  /*11810*/  BPT.TRAP 0x1 ;  /* 0x000000040000795c */ /* 0x000fe20000300000 */
.L_x_995:
        /* <DEDUP_REMOVED lines=11> */
[----:B------:R-:W-:Y:S01]  /*118d0*/  IMAD.MOV.U32 R6, RZ, RZ, R8 ;  /* 0x000000ffff067224 */ /* 0x000fe200078e0008 */
[----:B------:R-:W-:Y:S02]  /*118e0*/  UIMAD UR6, UR6, 0x6000, UR38 ;  /* 0x00006000060678a4 */ /* 0x000fe4000f8e0226 */
        /* <DEDUP_REMOVED lines=10> */
.L_x_990:
[----:B------:R-:W-:Y:S05]  /*11990*/  BSYNC B1 ;  /* 0x0000000000017941 */ /* 0x000fea0003800000 */
.L_x_989:
[----:B------:R-:W-:Y:S01]  /*119a0*/  VIADD R16, R10, 0x1 ;  /* 0x000000010a107836 */ /* 0x000fe20000000000 */
[----:B------:R-:W-:Y:S01]  /*119b0*/  BSSY B1, `(.L_x_996) ;  /* 0x0000067000017945 */ /* 0x000fe20003800000 */
[----:B------:R-:W-:-:S03]  /*119c0*/  VIADD R12, R7, 0xffffffff ;  /* 0xffffffff070c7836 */ /* 0x000fc60000000000 */
[----:B------:R-:W-:-:S04]  /*119d0*/  ISETP.NE.AND P2, PT, R16, 0x2, PT ;  /* 0x000000021000780c */ /* 0x000fc80003f45270 */
[----:B-1----:R-:W-:Y:S02]  /*119e0*/  SEL R2, RZ, 0x1, P2 ;  /* 0x00000001ff027807 */ /* 0x002fe40001000000 */
[----:B------:R-:W-:Y:S02]  /*119f0*/  SEL R16, R16, RZ, P2 ;  /* 0x000000ff10107207 */ /* 0x000fe40001000000 */
[----:B------:R-:W-:Y:S01]  /*11a00*/  LOP3.LUT R17, R11, R2, RZ, 0x3c, !PT ;  /* 0x000000020b117212 */ /* 0x000fe200078e3cff */
[----:B------:R-:W-:Y:S06]  /*11a10*/  @!P6 BRA `(.L_x_997) ;  /* 0x000000040080e947 */ /* 0x000fec0003800000 */
[----:B------:R-:W-:Y:S01]  /*11a20*/  IMAD.MOV.U32 R13, RZ, RZ, R12 ;  /* 0x000000ffff0d7224 */ /* 0x000fe200078e000c */
[----:B------:R-:W-:Y:S06]  /*11a30*/  @!P0 BRA `(.L_x_998) ;  /* 0x0000000000448947 */ /* 0x000fec0003800000 */
[----:B------:R-:W1:Y:S02]  /*11a40*/  LDC R8, c[0x0][0x41c] ;  /* 0x00010700ff087b82 */ /* 0x000e640000000800 */
[----:B-1----:R-:W-:-:S13]  /*11a50*/  ISETP.NE.AND P2, PT, R8, 0x1, PT ;  /* 0x000000010800780c */ /* 0x002fda0003f45270 */
[----:B------:R-:W1:Y:S02]  /*11a60*/  @P2 LDC.64 R2, c[0x0][0x420] ;  /* 0x00010800ff022b82 */ /* 0x000e640000000a00 */
[----:B-1----:R-:W-:-:S04]  /*11a70*/  @P2 IMAD.HI.U32 R14, R13, R2, RZ ;  /* 0x000000020d0e2227 */ /* 0x002fc800078e00ff */
[----:B------:R-:W-:Y:S01]  /*11a80*/  IMAD.MOV.U32 R2, RZ, RZ, R13 ;  /* 0x000000ffff027224 */ /* 0x000fe200078e000d */
[----:B------:R-:W-:Y:S01]  /*11a90*/  @P2 SHF.R.U32.HI R2, RZ, R3, R14 ;  /* 0x00000003ff022219 */ /* 0x000fe2000001160e */
[----:B------:R-:W-:-:S04]  /*11aa0*/  IMAD R14, R18, UR36, RZ ;  /* 0x00000024120e7c24 */ /* 0x000fc8000f8e02ff */
[----:B------:R-:W-:Y:S02]  /*11ab0*/  IMAD.MOV R3, RZ, RZ, -R2 ;  /* 0x000000ffff037224 */ /* 0x000fe400078e0a02 */
[----:B------:R-:W-:Y:S02]  /*11ac0*/  IMAD R14, R0, UR37, R14 ;  /* 0x00000025000e7c24 */ /* 0x000fe4000f8e020e */
        /* <DEDUP_REMOVED lines=8> */
.L_x_998:
[----:B------:R-:W-:Y:S02]  /*11b50*/  LEA R2, R16, UR38, 0x3 ;  /* 0x0000002610027c11 */ /* 0x000fe4000f8e18ff */
[----:B------:R-:W-:-:S04]  /*11b60*/  SHF.L.U32 R3, R17, 0x1f, RZ ;  /* 0x0000001f11037819 */ /* 0x000fc800000006ff */
[----:B------:R-:W2:Y:S02]  /*11b70*/  SYNCS.PHASECHK.TRANS64.TRYWAIT P2, [R2+URZ+0x2a840], R3 ;  /* 0x02a84003020075a7 */ /* 0x000ea4000804017f */
[----:B--2---:R-:W-:Y:S05]  /*11b80*/  @!P2 BRA `(.L_x_999) ;  /* 0x0000001000e4a947 */ /* 0x004fea0003800000 */
.L_x_1033:
        /* <DEDUP_REMOVED lines=11> */
.L_x_1000:
[----:B------:R-:W-:Y:S01]  /*11c40*/  R2UR UR9, R16 ;  /* 0x00000000100972ca */ /* 0x000fe200000e0000 */
[----:B------:R-:W-:Y:S01]  /*11c50*/  UIADD3 UR19, UR38, 0x2a800, URZ ;  /* 0x0002a80026137890 */ /* 0x000fe2000fffe03f */
[----:B------:R-:W-:Y:S01]  /*11c60*/  R2UR UR11, R13 ;  /* 0x000000000d0b72ca */ /* 0x000fe200000e0000 */
[----:B------:R-:W-:Y:S01]  /*11c70*/  UIADD3 UR4, UP0, UR44, 0x370, URZ ;  /* 0x000003702c047890 */ /* 0x000fe2000ff1e03f */
[----:B------:R-:W-:Y:S01]  /*11c80*/  R2UR UR12, R4 ;  /* 0x00000000040c72ca */ /* 0x000fe200000e0000 */
[----:B------:R-:W-:Y:S01]  /*11c90*/  UMOV UR10, URZ ;  /* 0x0000003f000a7c82 */ /* 0x000fe20008000000 */
[----:B-----5:R-:W-:Y:S01]  /*11ca0*/  R2UR UR13, R8 ;  /* 0x00000000080d72ca */ /* 0x020fe200000e0000 */
[----:B------:R-:W-:Y:S01]  /*11cb0*/  UIADD3.X UR5, URZ, UR45, URZ, UP0, !UPT ;  /* 0x0000002d3f057290 */ /* 0x000fe200087fe43f */
[----:B------:R-:W-:Y:S01]  /*11cc0*/  SHF.L.U32 R11, R11, 0x1f, RZ ;  /* 0x0000001f0b0b7819 */ /* 0x000fe200000006ff */
[----:B------:R-:W-:Y:S01]  /*11cd0*/  UMOV UR6, 0x0 ;  /* 0x0000000000067882 */ /* 0x000fe20000000000 */
[----:B------:R-:W-:Y:S01]  /*11ce0*/  UMOV UR7, 0x14f00000 ;  /* 0x14f0000000077882 */ /* 0x000fe20000000000 */
[----:B------:R-:W-:Y:S01]  /*11cf0*/  UMOV UR18, 0x40 ;  /* 0x0000004000127882 */ /* 0x000fe20000000000 */
[----:B------:R-:W-:Y:S01]  /*11d00*/  UMOV UR17, 0x80 ;  /* 0x0000008000117882 */ /* 0x000fe20000000000 */
[----:B------:R-:W-:Y:S01]  /*11d10*/  UIMAD UR8, UR9, 0x9000, UR38 ;  /* 0x00009000090878a4 */ /* 0x000fe2000f8e0226 */
[----:B--2---:R-:W-:Y:S01]  /*11d20*/  LEA R2, R10, UR19, 0x3 ;  /* 0x000000130a027c11 */ /* 0x004fe2000f8e18ff */
[----:B------:R-:W-:-:S02]  /*11d30*/  ULEA UR9, UR9, UR19, 0x3 ;  /* 0x0000001309097291 */ /* 0x000fc4000f8e183f */
[----:B------:R-:W-:Y:S02]  /*11d40*/  UIMAD UR11, UR11, 0x60, URZ ;  /* 0x000000600b0b78a4 */ /* 0x000fe4000f8e023f */
[----:B------:R-:W-:Y:S02]  /*11d50*/  UIADD3 UR14, UR8, 0x18400, URZ ;  /* 0x00018400080e7890 */ /* 0x000fe4000fffe03f */
        /* <DEDUP_REMOVED lines=13> */
.L_x_1034:
        /* <DEDUP_REMOVED lines=8> */
.L_x_1002:
        /* <DEDUP_REMOVED lines=23> */
.L_x_997:
[----:B------:R-:W-:Y:S05]  /*12020*/  BSYNC B1 ;  /* 0x0000000000017941 */ /* 0x000fea0003800000 */
.L_x_996:
[----:B------:R-:W-:Y:S01]  /*12030*/  ISETP.GT.AND P2, PT, R12, UR39, PT ;  /* 0x000000270c007c0c */ /* 0x000fe2000bf44270 */
[----:B------:R-:W-:-:S12]  /*12040*/  VIADD R7, R7, 0xfffffffe ;  /* 0xfffffffe07077836 */ /* 0x000fd80000000000 */
[----:B------:R-:W-:Y:S05]  /*12050*/  @P2 BRA `(.L_x_1003) ;  /* 0xfffffff000ac2947 */ /* 0x000fea000383ffff */
.L_x_988:
[----:B------:R-:W-:Y:S05]  /*12060*/  BSYNC B0 ;  /* 0x0000000000007941 */ /* 0x000fea0003800000 */
.L_x_979:
[----:B------:R-:W-:Y:S04]  /*12070*/  BSSY B0, `(.L_x_1004) ;  /* 0x000000e000007945 */ /* 0x000fe80003800000 */
[----:B------:R-:W-:Y:S05]  /*12080*/  @P1 BRA `(.L_x_1005) ;  /* 0x0000000000301947 */ /* 0x000fea0003800000 */
[----:B-1----:R-:W1:Y:S01]  /*12090*/  S2R R7, SR_LANEID ;  /* 0x0000000000077919 */ /* 0x002e620000000000 */
        /* <DEDUP_REMOVED lines=10> */
[----:B-1----:R-:W-:-:S07]  /*12140*/  IADD3 R19, R0, UR48, R19 ;  /* 0x0000003000137c10 */ /* 0x002fce000fffe013 */
.L_x_1005:
[----:B------:R-:W-:Y:S05]  /*12150*/  BSYNC B0 ;  /* 0x0000000000007941 */ /* 0x000fea0003800000 */
.L_x_1004:
[----:B------:R-:W-:Y:S04]  /*12160*/  BSSY B0, `(.L_x_1006) ;  /* 0x0000026000007945 */ /* 0x000fe80003800000 */
[----:B------:R-:W-:Y:S05]  /*12170*/  @!P6 BRA `(.L_x_1007) ;  /* 0x000000000090e947 */ /* 0x000fea0003800000 */
[----:B------:R-:W2:Y:S01]  /*12180*/  S2R R0, SR_TID.X ;  /* 0x0000000000007919 */ /* 0x000ea20000002100 */
[----:B-1----:R-:W-:Y:S02]  /*12190*/  LEA R3, R16, UR38, 0x3 ;  /* 0x0000002610037c11 */ /* 0x002fe4000f8e18ff */
[----:B--2---:R-:W-:Y:S02]  /*121a0*/  LOP3.LUT R2, R0, 0x7f, RZ, 0xc0, !PT ;  /* 0x0000007f00027812 */ /* 0x004fe400078ec0ff */
[----:B------:R-:W-:Y:S02]  /*121b0*/  SHF.L.U32 R0, R17, 0x1f, RZ ;  /* 0x0000001f11007819 */ /* 0x000fe400000006ff */
[----:B------:R-:W-:Y:S02]  /*121c0*/  ISETP.NE.AND P1, PT, R2, RZ, PT ;  /* 0x000000ff0200720c */ /* 0x000fe40003f25270 */
[----:B------:R-:W1:Y:S02]  /*121d0*/  SYNCS.PHASECHK.TRANS64.TRYWAIT P0, [R3+URZ+0x2a860], R0 ;  /* 0x02a86000030075a7 */ /* 0x000e64000800017f */
[----:B-1----:R-:W-:Y:S09]  /*121e0*/  @!P0 BRA `(.L_x_1008) ;  /* 0x0000000c00748947 */ /* 0x002ff20003800000 */
.L_x_1035:
        /* <DEDUP_REMOVED lines=8> */
.L_x_1009:
        /* <DEDUP_REMOVED lines=9> */
[----:B------:R-:W-:-:S04]  /*12300*/  UMOV UR15, 0x40 ;  /* 0x00000040000f7882 */ /* 0x000fc80000000000 */
        /* <DEDUP_REMOVED lines=11> */
.L_x_1007:
[----:B------:R-:W-:Y:S05]  /*123c0*/  BSYNC B0 ;  /* 0x0000000000007941 */ /* 0x000fea0003800000 */
.L_x_1006:
[----:B------:R-:W-:Y:S02]  /*123d0*/  VIADD R16, R16, 0x1 ;  /* 0x0000000110107836 */ /* 0x000fe40000000000 */
[----:B------:R-:W-:-:S03]  /*123e0*/  IMAD.MOV.U32 R13, RZ, RZ, R19 ;  /* 0x000000ffff0d7224 */ /* 0x000fc600078e0013 */
[----:B------:R-:W-:-:S04]  /*123f0*/  ISETP.NE.AND P0, PT, R16, 0x2, PT ;  /* 0x000000021000780c */ /* 0x000fc80003f05270 */
[----:B-1----:R-:W-:Y:S02]  /*12400*/  SEL R0, RZ, 0x1, P0 ;  /* 0x00000001ff007807 */ /* 0x002fe40000000000 */
[----:B------:R-:W-:Y:S02]  /*12410*/  SEL R16, R16, RZ, P0 ;  /* 0x000000ff10107207 */ /* 0x000fe40000000000 */
[----:B------:R-:W-:-:S07]  /*12420*/  LOP3.LUT R17, R17, R0, RZ, 0x3c, !PT ;  /* 0x0000000011117212 */ /* 0x000fce00078e3cff */
.L_x_968:
[----:B------:R-:W-:Y:S05]  /*12430*/  BSYNC B6 ;  /* 0x0000000000067941 */ /* 0x000fea0003800000 */
.L_x_966:
[----:B------:R-:W-:-:S03]  /*12440*/  UMOV UR4, 0xffffffff ;  /* 0xffffffff00047882 */ /* 0x000fc60000000000 */
[----:B------:R-:W-:Y:S05]  /*12450*/  BRA.DIV UR4, `(.L_x_1010) ;  /* 0x0000000a04ec7947 */ /* 0x000fea000b800000 */
[----:B------:R1:W2:Y:S02]  /*12460*/  SHFL.IDX PT, R14, R13, RZ, 0x1f ;  /* 0x00001fff0d0e7589 */ /* 0x0002a400000e0000 */
.L_x_1038:
[----:B------:R-:W3:Y:S01]  /*12470*/  S2R R0, SR_TID.X ;  /* 0x0000000000007919 */ /* 0x000ee20000002100 */
[----:B------:R-:W-:Y:S05]  /*12480*/  WARPSYNC.ALL ;  /* 0x0000000000007948 */ /* 0x000fea0003800000 */
[----:B------:R-:W-:Y:S01]  /*12490*/  BAR.SYNC.DEFER_BLOCKING 0x4, 0x120 ;  /* 0x0104800000007b1d */ /* 0x000fe20000010000 */
[----:B--2---:R-:W-:-:S05]  /*124a0*/  IMAD.MOV.U32 R19, RZ, RZ, R14 ;  /* 0x000000ffff137224 */ /* 0x004fca00078e000e */
[----:B------:R-:W-:Y:S01]  /*124b0*/  ULDC UR4, c[0x0][0xda8] ;  /* 0x00036a0000047ab9 */ /* 0x000fe20000000800 */
[----:B---3--:R-:W-:-:S04]  /*124c0*/  LOP3.LUT R0, R0, 0x1f, RZ, 0xc0, !PT ;  /* 0x0000001f00007812 */ /* 0x008fc800078ec0ff */
[----:B------:R-:W-:-:S13]  /*124d0*/  ISETP.NE.AND P0, PT, R0, RZ, PT ;  /* 0x000000ff0000720c */ /* 0x000fda0003f05270 */
[----:B------:R-:W2:Y:S01]  /*124e0*/  @!P0 S2R R3, SR_CgaCtaId ;  /* 0x0000000000038919 */ /* 0x000ea20000008800 */
[----:B------:R-:W-:-:S04]  /*124f0*/  @!P0 MOV R0, 0x400 ;  /* 0x0000040000008802 */ /* 0x000fc80000000f00 */
[----:B--2---:R-:W-:-:S05]  /*12500*/  @!P0 LEA R0, R3, R0, 0x18 ;  /* 0x0000000003008211 */ /* 0x004fca00078ec0ff */
[----:B------:R2:W-:Y:S01]  /*12510*/  @!P0 STS [R0+0x2a8d0], R13 ;  /* 0x02a8d00d00008388 */ /* 0x0005e20000000800 */
[----:B------:R-:W-:Y:S06]  /*12520*/  BAR.ARV 0x5, 0x120 ;  /* 0x0144800000007b1d */ /* 0x000fec0000002000 */
[----:B------:R-:W-:-:S13]  /*12530*/  ISETP.GE.AND P0, PT, R19, UR4, PT ;  /* 0x0000000413007c0c */ /* 0x000fda000bf06270 */
[----:B--2---:R-:W-:Y:S05]  /*12540*/  @!P0 BRA `(.L_x_1011) ;  /* 0xffffffd000248947 */ /* 0x004fea000383ffff */
.L_x_957:
[----:B------:R-:W2:Y:S01]  /*12550*/  S2R R3, SR_CgaCtaId ;  /* 0x0000000000037919 */ /* 0x000ea20000008800 */
[----:B------:R-:W-:Y:S01]  /*12560*/  UIADD3 UR47, UR47, 0x1, URZ ;  /* 0x000000012f2f7890 */ /* 0x000fe2000fffe03f */
[----:B------:R-:W-:-:S03]  /*12570*/  MOV R0, 0x400 ;  /* 0x0000040000007802 */ /* 0x000fc60000000f00 */
[----:B------:R-:W-:-:S04]  /*12580*/  ULEA.HI UR4, UR47, UR47, URZ, 0x1 ;  /* 0x0000002f2f047291 */ /* 0x000fc8000f8f083f */
[----:B------:R-:W-:-:S04]  /*12590*/  ULOP3.LUT UR4, UR4, 0xfffffffe, URZ, 0xc0, !UPT ;  /* 0xfffffffe04047892 */ /* 0x000fc8000f8ec03f */
[----:B------:R-:W-:Y:S01]  /*125a0*/  UIADD3 UR4, UR47, -UR4, URZ ;  /* 0x800000042f047290 */ /* 0x000fe2000fffe03f */
[----:B--2---:R-:W-:-:S05]  /*125b0*/  LEA R7, R3, R0, 0x18 ;  /* 0x0000000003077211 */ /* 0x004fca00078ec0ff */
[----:B------:R-:W-:-:S05]  /*125c0*/  IMAD.U32 R0, RZ, RZ, UR4 ;  /* 0x00000004ff007e24 */ /* 0x000fca000f8e00ff */
[----:B------:R-:W-:-:S04]  /*125d0*/  SHF.L.U32 R0, R0, 0x1f, RZ ;  /* 0x0000001f00007819 */ /* 0x000fc800000006ff */
[----:B------:R-:W2:Y:S02]  /*125e0*/  SYNCS.PHASECHK.TRANS64.TRYWAIT P0, [R7+URZ+0x2a820], R0 ;  /* 0x02a82000070075a7 */ /* 0x000ea4000800017f */
[----:B--2---:R-:W-:Y:S05]  /*125f0*/  @!P0 BRA `(.L_x_1012) ;  /* 0x0000000800a88947 */ /* 0x004fea0003800000 */
.L_x_1039:
[----:B------:R-:W3:Y:S02]  /*12600*/  S2R R2, SR_TID.X ;  /* 0x0000000000027919 */ /* 0x000ee40000002100 */
[----:B---3--:R-:W-:-:S04]  /*12610*/  SHF.R.U32.HI R2, RZ, 0x5, R2 ;  /* 0x00000005ff027819 */ /* 0x008fc80000011602 */
[----:B------:R-:W-:-:S05]  /*12620*/  LOP3.LUT R2, R2, 0x3, RZ, 0xc0, !PT ;  /* 0x0000000302027812 */ /* 0x000fca00078ec0ff */
[----:B--2---:R-:W2:Y:S02]  /*12630*/  SHFL.IDX PT, R0, R2, RZ, 0x1f ;  /* 0x00001fff02007589 */ /* 0x004ea400000e0000 */
[----:B--2---:R-:W-:-:S13]  /*12640*/  ISETP.NE.AND P0, PT, R0, RZ, PT ;  /* 0x000000ff0000720c */ /* 0x004fda0003f05270 */
[----:B------:R-:W-:Y:S05]  /*12650*/  @P0 EXIT ;  /* 0x000000000000094d */ /* 0x000fea0003800000 */
[----:B------:R-:W-:Y:S01]  /*12660*/  ELECT P0, URZ, PT ;  /* 0x00000000003f782f */ /* 0x000fe20003800000 */
[----:B------:R-:W-:-:S12]  /*12670*/  BSSY B0, `(.L_x_1013) ;  /* 0x0000022000007945 */ /* 0x000fd80003800000 */
[----:B------:R-:W-:Y:S05]  /*12680*/  @!P0 BRA `(.L_x_1014) ;  /* 0x0000000000808947 */ /* 0x000fea0003800000 */
[----:B------:R-:W2:Y:S02]  /*12690*/  LDL R2, [R1] ;  /* 0x0000000001027983 */ /* 0x000ea40000100800 */
[----:B--2---:R-:W-:-:S13]  /*126a0*/  R2UR UR4, R2 ;  /* 0x00000000020472ca */ /* 0x004fda00000e0000 */
[----:B------:R-:W-:-:S06]  /*126b0*/  ULOP3.LUT UR4, UR4, 0x2, URZ, 0xfc, !UPT ;  /* 0x0000000204047892 */ /* 0x000fcc000f8efc3f */
[----:B------:R-:W-:-:S05]  /*126c0*/  IMAD.U32 R0, RZ, RZ, UR4 ;  /* 0x00000004ff007e24 */ /* 0x000fca000f8e00ff */
[----:B------:R-:W-:-:S13]  /*126d0*/  ISETP.NE.AND P2, PT, R0, 0x3, PT ;  /* 0x000000030000780c */ /* 0x000fda0003f45270 */
[----:B------:R-:W-:Y:S05]  /*126e0*/  @!P2 BRA `(.L_x_1015) ;  /* 0x000000000004a947 */ /* 0x000fea0003800000 */
[----:B------:R-:W-:Y:S01]  /*126f0*/  BPT.TRAP 0x1 ;  /* 0x000000040000795c */ /* 0x000fe20000300000 */
.L_x_1015:
[----:B------:R-:W-:Y:S01]  /*12700*/  VIADD R3, R7, 0x2a840 ;  /* 0x0002a84007037836 */ /* 0x000fe20000000000 */
[----:B------:R-:W-:Y:S01]  /*12710*/  SHF.L.U32 R4, R17, 0x1f, RZ ;  /* 0x0000001f11047819 */ /* 0x000fe200000006ff */
[C---:B------:R-:W-:Y:S02]  /*12720*/  VIADD R0, R16.reuse, 0x1 ;  /* 0x0000000110007836 */ /* 0x040fe40000000000 */
[----:B------:R-:W-:-:S03]  /*12730*/  IMAD R5, R16, 0x8, R3 ;  /* 0x0000000810057824 */ /* 0x000fc600078e0203 */
[----:B------:R-:W-:Y:S01]  /*12740*/  ISETP.NE.AND P1, PT, R0, 0x2, PT ;  /* 0x000000020000780c */ /* 0x000fe20003f25270 */
[----:B------:R-:W2:Y:S03]  /*12750*/  SYNCS.PHASECHK.TRANS64.TRYWAIT P0, [R5+URZ], R4 ;  /* 0x00000004050075a7 */ /* 0x000ea6000800017f */
[----:B------:R-:W-:-:S04]  /*12760*/  SEL R2, RZ, 0x1, P1 ;  /* 0x00000001ff027807 */ /* 0x000fc80000800000 */
[----:B------:R-:W-:Y:S02]  /*12770*/  LOP3.LUT R17, R17, R2, RZ, 0x3c, !PT ;  /* 0x0000000211117212 */ /* 0x000fe400078e3cff */
[----:B------:R-:W-:Y:S02]  /*12780*/  SEL R2, R0, RZ, P1 ;  /* 0x000000ff00027207 */ /* 0x000fe40000800000 */
[----:B------:R-:W-:-:S03]  /*12790*/  SHF.L.U32 R0, R17, 0x1f, RZ ;  /* 0x0000001f11007819 */ /* 0x000fc600000006ff */
[----:B------:R-:W-:Y:S01]  /*127a0*/  IMAD R3, R2, 0x8, R3 ;  /* 0x0000000802037824 */ /* 0x000fe200078e0203 */
[----:B--2---:R-:W-:Y:S06]  /*127b0*/  @!P0 BRA `(.L_x_1016) ;  /* 0x00000008004c8947 */ /* 0x004fec0003800000 */
.L_x_1040:
[----:B------:R-:W3:Y:S02]  /*127c0*/  SYNCS.PHASECHK.TRANS64.TRYWAIT P0, [R3+URZ], R0 ;  /* 0x00000000030075a7 */ /* 0x000ee4000800017f */
[----:B---3--:R-:W-:Y:S05]  /*127d0*/  @!P0 BRA `(.L_x_1017) ;  /* 0x0000000800588947 */ /* 0x008fea0003800000 */
.L_x_1041:
[----:B------:R-:W-:Y:S05]  /*127e0*/  @!P2 BRA `(.L_x_1018) ;  /* 0x000000000004a947 */ /* 0x000fea0003800000 */
[----:B------:R-:W-:Y:S01]  /*127f0*/  BPT.TRAP 0x1 ;  /* 0x000000040000795c */ /* 0x000fe20000300000 */
.L_x_1018:
[----:B---3--:R-:W-:-:S04]  /*12800*/  VIADD R3, R7, 0x2a860 ;  /* 0x0002a86007037836 */ /* 0x008fc80000000000 */
[----:B--2---:R-:W-:-:S04]  /*12810*/  IMAD R5, R16, 0x8, R3 ;  /* 0x0000000810057824 */ /* 0x004fc800078e0203 */
[----:B------:R-:W2:Y:S02]  /*12820*/  SYNCS.PHASECHK.TRANS64.TRYWAIT P0, [R5+URZ], R4 ;  /* 0x00000004050075a7 */ /* 0x000ea4000800017f */
[----:B--2---:R-:W-:Y:S05]  /*12830*/  @!P0 BRA `(.L_x_1019) ;  /* 0x0000000800548947 */ /* 0x004fea0003800000 */
.L_x_1042:
[----:B------:R-:W-:-:S07]  /*12840*/  IMAD R3, R2, 0x8, R3 ;  /* 0x0000000802037824 */ /* 0x000fce00078e0203 */
.L_x_1020:
[----:B---3--:R3:W4:Y:S02]  /*12850*/  SYNCS.PHASECHK.TRANS64.TRYWAIT P0, [R3+URZ], R0 ;  /* 0x00000000030075a7 */ /* 0x008724000800017f */
[----:B----4-:R-:W-:Y:S05]  /*12860*/  @!P0 NANOSLEEP.SYNCS 0x989680 ;  /* 0x009896800000895d */ /* 0x010fea0003900000 */
[----:B------:R-:W4:Y:S02]  /*12870*/  @!P0 SYNCS.PHASECHK.TRANS64 P0, [R3+URZ], R0 ;  /* 0x00000000030085a7 */ /* 0x000f24000800007f */
[----:B----4-:R-:W-:Y:S05]  /*12880*/  @!P0 BRA `(.L_x_1020) ;  /* 0xfffffffc00f08947 */ /* 0x010fea000383ffff */
.L_x_1014:
[----:B------:R-:W-:Y:S05]  /*12890*/  BSYNC B0 ;  /* 0x0000000000007941 */ /* 0x000fea0003800000 */
.L_x_1013:
[----:B------:R-:W-:Y:S05]  /*128a0*/  EXIT ;  /* 0x000000000000794d */ /* 0x000fea0003800000 */
.L_x_874:
[----:B-1----:R-:W-:-:S04]  /*128b0*/  IMAD.U32 R3, RZ, RZ, UR37 ;  /* 0x00000025ff037e24 */ /* 0x002fc8000f8e00ff */
[----:B------:R1:W2:Y:S03]  /*128c0*/  SYNCS.PHASECHK.TRANS64.TRYWAIT P1, [R3+URZ+0x2a800], R0 ;  /* 0x02a80000030075a7 */ /* 0x0002a6000802017f */
[----:B--2---:R-:W-:Y:S05]  /*128d0*/  @!P1 NANOSLEEP.SYNCS 0x989680 ;  /* 0x009896800000995d */ /* 0x004fea0003900000 */
[----:B------:R-:W2:Y:S02]  /*128e0*/  @!P1 SYNCS.PHASECHK.TRANS64 P1, [R3+URZ+0x2a800], R0 ;  /* 0x02a80000030095a7 */ /* 0x000ea4000802007f */
[----:B--2---:R-:W-:Y:S05]  /*128f0*/  @!P1 BRA `(.L_x_874) ;  /* 0xfffffffc00ec9947 */ /* 0x004fea000383ffff */
[----:B------:R-:W-:Y:S05]  /*12900*/  BRA `(.L_x_1021) ;  /* 0xfffffef0000c7947 */ /* 0x000fea000383ffff */
.L_x_878:
[----:B--2---:R2:W3:Y:S02]  /*12910*/  SYNCS.PHASECHK.TRANS64.TRYWAIT P1, [R3+URZ+0x2a830], R0 ;  /* 0x02a83000030075a7 */ /* 0x0044e4000802017f */
[----:B---3--:R-:W-:Y:S05]  /*12920*/  @!P1 NANOSLEEP.SYNCS 0x989680 ;  /* 0x009896800000995d */ /* 0x008fea0003900000 */
[----:B------:R-:W3:Y:S02]  /*12930*/  @!P1 SYNCS.PHASECHK.TRANS64 P1, [R3+URZ+0x2a830], R0 ;  /* 0x02a83000030095a7 */ /* 0x000ee4000802007f */
[----:B---3--:R-:W-:Y:S05]  /*12940*/  @!P1 BRA `(.L_x_878) ;  /* 0xfffffffc00f09947 */ /* 0x008fea000383ffff */
[----:B------:R-:W-:Y:S05]  /*12950*/  BRA `(.L_x_877) ;  /* 0xfffffef000387947 */ /* 0x000fea000383ffff */
.L_x_894:
[----:B--2---:R-:W-:-:S04]  /*12960*/  IMAD.U32 R88, RZ, RZ, UR7 ;  /* 0x00000007ff587e24 */ /* 0x004fc8000f8e00ff */
[----:B------:R2:W3:Y:S03]  /*12970*/  SYNCS.PHASECHK.TRANS64.TRYWAIT P1, [R88+URZ+0x2a830], R21 ;  /* 0x02a83015580075a7 */ /* 0x0004e6000802017f */
[----:B---3--:R-:W-:Y:S05]  /*12980*/  @!P1 NANOSLEEP.SYNCS 0x989680 ;  /* 0x009896800000995d */ /* 0x008fea0003900000 */
[----:B------:R-:W3:Y:S02]  /*12990*/  @!P1 SYNCS.PHASECHK.TRANS64 P1, [R88+URZ+0x2a830], R21 ;  /* 0x02a83015580095a7 */ /* 0x000ee4000802007f */
[----:B---3--:R-:W-:Y:S05]  /*129a0*/  @!P1 BRA `(.L_x_894) ;  /* 0xfffffffc00ec9947 */ /* 0x008fea000383ffff */
[----:B------:R-:W-:Y:S05]  /*129b0*/  BRA `(.L_x_893) ;  /* 0xffffff2000707947 */ /* 0x000fea000383ffff */
.L_x_898:
[----:B-1----:R-:W-:-:S04]  /*129c0*/  IMAD.U32 R21, RZ, RZ, UR6 ;  /* 0x00000006ff157e24 */ /* 0x002fc8000f8e00ff */
[----:B------:R1:W3:Y:S03]  /*129d0*/  SYNCS.PHASECHK.TRANS64.TRYWAIT P1, [R21+URZ+0x2a850], R0 ;  /* 0x02a85000150075a7 */ /* 0x0002e6000802017f */
[----:B---3--:R-:W-:Y:S05]  /*129e0*/  @!P1 NANOSLEEP.SYNCS 0x989680 ;  /* 0x009896800000995d */ /* 0x008fea0003900000 */
[----:B------:R-:W3:Y:S02]  /*129f0*/  @!P1 SYNCS.PHASECHK.TRANS64 P1, [R21+URZ+0x2a850], R0 ;  /* 0x02a85000150095a7 */ /* 0x000ee4000802007f */
[----:B---3--:R-:W-:Y:S05]  /*12a00*/  @!P1 BRA `(.L_x_898) ;  /* 0xfffffffc00ec9947 */ /* 0x008fea000383ffff */
[----:B------:R-:W-:Y:S05]  /*12a10*/  BRA `(.L_x_897) ;  /* 0xffffff2800987947 */ /* 0x000fea000383ffff */
.L_x_915:
[----:B--2---:R-:W-:-:S04]  /*12a20*/  IMAD.U32 R15, RZ, RZ, UR6 ;  /* 0x00000006ff0f7e24 */ /* 0x004fc8000f8e00ff */
[----:B------:R2:W3:Y:S03]  /*12a30*/  SYNCS.PHASECHK.TRANS64.TRYWAIT P1, [R15+URZ+0x2a830], R14 ;  /* 0x02a8300e0f0075a7 */ /* 0x0004e6000802017f */
[----:B---3--:R-:W-:Y:S05]  /*12a40*/  @!P1 NANOSLEEP.SYNCS 0x989680 ;  /* 0x009896800000995d */ /* 0x008fea0003900000 */
[----:B------:R-:W3:Y:S02]  /*12a50*/  @!P1 SYNCS.PHASECHK.TRANS64 P1, [R15+URZ+0x2a830], R14 ;  /* 0x02a8300e0f0095a7 */ /* 0x000ee4000802007f */
[----:B---3--:R-:W-:Y:S05]  /*12a60*/  @!P1 BRA `(.L_x_915) ;  /* 0xfffffffc00ec9947 */ /* 0x008fea000383ffff */
[----:B------:R-:W-:Y:S05]  /*12a70*/  BRA `(.L_x_914) ;  /* 0xffffff5400847947 */ /* 0x000fea000383ffff */
.L_x_919:
[----:B--2---:R-:W-:-:S04]  /*12a80*/  IMAD.U32 R15, RZ, RZ, UR10 ;  /* 0x0000000aff0f7e24 */ /* 0x004fc8000f8e00ff */
[----:B------:R2:W4:Y:S03]  /*12a90*/  SYNCS.PHASECHK.TRANS64.TRYWAIT P1, [R15+URZ+0x2a850], R0 ;  /* 0x02a850000f0075a7 */ /* 0x000526000802017f */
[----:B----4-:R-:W-:Y:S05]  /*12aa0*/  @!P1 NANOSLEEP.SYNCS 0x989680 ;  /* 0x009896800000995d */ /* 0x010fea0003900000 */
[----:B------:R-:W4:Y:S02]  /*12ab0*/  @!P1 SYNCS.PHASECHK.TRANS64 P1, [R15+URZ+0x2a850], R0 ;  /* 0x02a850000f0095a7 */ /* 0x000f24000802007f */
[----:B----4-:R-:W-:Y:S05]  /*12ac0*/  @!P1 BRA `(.L_x_919) ;  /* 0xfffffffc00ec9947 */ /* 0x010fea000383ffff */
[----:B------:R-:W-:Y:S05]  /*12ad0*/  BRA `(.L_x_918) ;  /* 0xffffff5c00ac7947 */ /* 0x000fea000383ffff */
.L_x_925:
[----:B--2---:R-:W-:-:S04]  /*12ae0*/  IMAD.U32 R15, RZ, RZ, UR6 ;  /* 0x00000006ff0f7e24 */ /* 0x004fc8000f8e00ff */
[----:B------:R2:W3:Y:S03]  /*12af0*/  SYNCS.PHASECHK.TRANS64.TRYWAIT P1, [R15+URZ+0x2a830], R14 ;  /* 0x02a8300e0f0075a7 */ /* 0x0004e6000802017f */
[----:B---3--:R-:W-:Y:S05]  /*12b00*/  @!P1 NANOSLEEP.SYNCS 0x989680 ;  /* 0x009896800000995d */ /* 0x008fea0003900000 */
[----:B------:R-:W3:Y:S02]  /*12b10*/  @!P1 SYNCS.PHASECHK.TRANS64 P1, [R15+URZ+0x2a830], R14 ;  /* 0x02a8300e0f0095a7 */ /* 0x000ee4000802007f */
[----:B---3--:R-:W-:Y:S05]  /*12b20*/  @!P1 BRA `(.L_x_925) ;  /* 0xfffffffc00ec9947 */ /* 0x008fea000383ffff */
[----:B------:R-:W-:Y:S05]  /*12b30*/  BRA `(.L_x_924) ;  /* 0xffffff7400fc7947 */ /* 0x000fea000383ffff */
.L_x_929:
[----:B--2---:R-:W-:-:S04]  /*12b40*/  IMAD.U32 R15, RZ, RZ, UR10 ;  /* 0x0000000aff0f7e24 */ /* 0x004fc8000f8e00ff */
[----:B------:R2:W4:Y:S03]  /*12b50*/  SYNCS.PHASECHK.TRANS64.TRYWAIT P1, [R15+URZ+0x2a850], R0 ;  /* 0x02a850000f0075a7 */ /* 0x000526000802017f */
[----:B----4-:R-:W-:Y:S05]  /*12b60*/  @!P1 NANOSLEEP.SYNCS 0x989680 ;  /* 0x009896800000995d */ /* 0x010fea0003900000 */
[----:B------:R-:W4:Y:S02]  /*12b70*/  @!P1 SYNCS.PHASECHK.TRANS64 P1, [R15+URZ+0x2a850], R0 ;  /* 0x02a850000f0095a7 */ /* 0x000f24000802007f */
[----:B----4-:R-:W-:Y:S05]  /*12b80*/  @!P1 BRA `(.L_x_929) ;  /* 0xfffffffc00ec9947 */ /* 0x010fea000383ffff */
[----:B------:R-:W-:Y:S05]  /*12b90*/  BRA `(.L_x_928) ;  /* 0xffffff8000247947 */ /* 0x000fea000383ffff */
.L_x_942:
[----:B--2---:R-:W-:-:S04]  /*12ba0*/  IMAD.U32 R3, RZ, RZ, UR5 ;  /* 0x00000005ff037e24 */ /* 0x004fc8000f8e00ff */
[----:B------:R2:W3:Y:S03]  /*12bb0*/  SYNCS.PHASECHK.TRANS64.TRYWAIT P0, [R3+URZ+0x2a850], R0 ;  /* 0x02a85000030075a7 */ /* 0x0004e6000800017f */
[----:B---3--:R-:W-:Y:S05]  /*12bc0*/  @!P0 NANOSLEEP.SYNCS 0x989680 ;  /* 0x009896800000895d */ /* 0x008fea0003900000 */
[----:B------:R-:W3:Y:S02]  /*12bd0*/  @!P0 SYNCS.PHASECHK.TRANS64 P0, [R3+URZ+0x2a850], R0 ;  /* 0x02a85000030085a7 */ /* 0x000ee4000800007f */
[----:B---3--:R-:W-:Y:S05]  /*12be0*/  @!P0 BRA `(.L_x_942) ;  /* 0xfffffffc00ec8947 */ /* 0x008fea000383ffff */
[----:B------:R-:W-:Y:S05]  /*12bf0*/  BRA `(.L_x_941) ;  /* 0xffffffac00747947 */ /* 0x000fea000383ffff */
.L_x_972:
[----:B------:R-:W1:Y:S01]  /*12c00*/  S2R R18, SR_TID.X ;  /* 0x0000000000127919 */ /* 0x000e620000002100 */
[----:B------:R-:W-:Y:S02]  /*12c10*/  IMAD.MOV.U32 R12, RZ, RZ, RZ ;  /* 0x000000ffff0c7224 */ /* 0x000fe400078e00ff */
[----:B------:R-:W-:Y:S02]  /*12c20*/  IMAD.MOV.U32 R11, RZ, RZ, 0x1f ;  /* 0x0000001fff0b7424 */ /* 0x000fe400078e00ff */
[----:B------:R-:W-:Y:S01]  /*12c30*/  IMAD.MOV.U32 R15, RZ, RZ, -0x1 ;  /* 0xffffffffff0f7424 */ /* 0x000fe200078e00ff */
[----:B-1----:R-:W-:-:S04]  /*12c40*/  SHF.R.U32.HI R18, RZ, 0x5, R18 ;  /* 0x00000005ff127819 */ /* 0x002fc80000011612 */
[----:B------:R-:W-:-:S05]  /*12c50*/  LOP3.LUT R18, R18, 0x3, RZ, 0xc0, !PT ;  /* 0x0000000312127812 */ /* 0x000fca00078ec0ff */
[----:B------:R-:W-:-:S07]  /*12c60*/  IMAD.MOV.U32 R13, RZ, RZ, R18 ;  /* 0x000000ffff0d7224 */ /* 0x000fce00078e0012 */
[----:B------:R-:W-:Y:S05]  /*12c70*/  WARPSYNC.COLLECTIVE R15, `(.L_x_1022) ;  /* 0x000000000f087348 */ /* 0x000fea0003c00000 */
[----:B------:R1:W2:Y:S02]  /*12c80*/  SHFL.IDX P6, R14, R13, R12, R11 ;  /* 0x0000000c0d0e7389 */ /* 0x0002a400000c000b */
[----:B-12---:R-:W-:Y:S01]  /*12c90*/  ENDCOLLECTIVE ;  /* 0x000000000000791b */ /* 0x006fe20003800000 */
.L_x_1022:
[----:B------:R-:W-:Y:S05]  /*12ca0*/  BRA `(.L_x_1023) ;  /* 0xffffffd400f47947 */ /* 0x000fea000383ffff */
.L_x_973:
[----:B------:R-:W-:Y:S01]  /*12cb0*/  BSSY B0, `(.L_x_1024) ;  /* 0x0000006000007945 */ /* 0x000fe20003800000 */
[----:B------:R-:W-:-:S07]  /*12cc0*/  IMAD.MOV.U32 R15, RZ, RZ, -0x1 ;  /* 0xffffffffff0f7424 */ /* 0x000fce00078e00ff */
[----:B------:R-:W-:Y:S05]  /*12cd0*/  WARPSYNC.COLLECTIVE R15, `(.L_x_1025) ;  /* 0x000000000f0c7348 */ /* 0x000fea0003c00000 */
[----:B------:R-:W-:Y:S02]  /*12ce0*/  ELECT P6, UR62, PT ;  /* 0x00000000003e782f */ /* 0x000fe400038c0000 */
[----:B------:R-:W-:Y:S01]  /*12cf0*/  MOV R14, UR62 ;  /* 0x0000003e000e7c02 */ /* 0x000fe20008000f00 */
[----:B------:R-:W-:Y:S10]  /*12d00*/  ENDCOLLECTIVE ;  /* 0x000000000000791b */ /* 0x000ff40003800000 */
.L_x_1025:
[----:B------:R-:W-:Y:S05]  /*12d10*/  BSYNC B0 ;  /* 0x0000000000007941 */ /* 0x000fea0003800000 */
.L_x_1024:
[----:B------:R-:W-:Y:S05]  /*12d20*/  BRA `(.L_x_1026) ;  /* 0xffffffd400e47947 */ /* 0x000fea000383ffff */
.L_x_976:
[----:B-1----:R1:W2:Y:S02]  /*12d30*/  SYNCS.PHASECHK.TRANS64.TRYWAIT P2, [R8+URZ+0x2a840], R7 ;  /* 0x02a84007080075a7 */ /* 0x0022a4000804017f */
[----:B--2---:R-:W-:Y:S05]  /*12d40*/  @!P2 NANOSLEEP.SYNCS 0x989680 ;  /* 0x009896800000a95d */ /* 0x004fea0003900000 */
[----:B------:R-:W2:Y:S02]  /*12d50*/  @!P2 SYNCS.PHASECHK.TRANS64 P2, [R8+URZ+0x2a840], R7 ;  /* 0x02a840070800a5a7 */ /* 0x000ea4000804007f */
[----:B--2---:R-:W-:Y:S05]  /*12d60*/  @!P2 BRA `(.L_x_976) ;  /* 0xfffffffc00f0a947 */ /* 0x004fea000383ffff */
[----:B------:R-:W-:Y:S05]  /*12d70*/  BRA `(.L_x_1027) ;  /* 0xffffffd800407947 */ /* 0x000fea000383ffff */
.L_x_978:
[----:B-1----:R-:W-:-:S04]  /*12d80*/  IMAD.U32 R8, RZ, RZ, UR38 ;  /* 0x00000026ff087e24 */ /* 0x002fc8000f8e00ff */
[----:B------:R1:W2:Y:S03]  /*12d90*/  SYNCS.PHASECHK.TRANS64.TRYWAIT P2, [R8+URZ+0x2a820], R7 ;  /* 0x02a82007080075a7 */ /* 0x0002a6000804017f */
[----:B--2---:R-:W-:Y:S05]  /*12da0*/  @!P2 NANOSLEEP.SYNCS 0x989680 ;  /* 0x009896800000a95d */ /* 0x004fea0003900000 */
[----:B------:R-:W2:Y:S02]  /*12db0*/  @!P2 SYNCS.PHASECHK.TRANS64 P2, [R8+URZ+0x2a820], R7 ;  /* 0x02a820070800a5a7 */ /* 0x000ea4000804007f */
[----:B--2---:R-:W-:Y:S05]  /*12dc0*/  @!P2 BRA `(.L_x_978) ;  /* 0xfffffffc00eca947 */ /* 0x004fea000383ffff */
[----:B------:R-:W-:Y:S05]  /*12dd0*/  BRA `(.L_x_1028) ;  /* 0xffffffdc004c7947 */ /* 0x000fea000383ffff */
.L_x_984:
[----:B-1----:R1:W2:Y:S02]  /*12de0*/  SYNCS.PHASECHK.TRANS64.TRYWAIT P3, [R3+URZ+0x2a840], R2 ;  /* 0x02a84002030075a7 */ /* 0x0022a4000806017f */
[----:B--2---:R-:W-:Y:S05]  /*12df0*/  @!P3 NANOSLEEP.SYNCS 0x989680 ;  /* 0x009896800000b95d */ /* 0x004fea0003900000 */
[----:B------:R-:W2:Y:S02]  /*12e00*/  @!P3 SYNCS.PHASECHK.TRANS64 P3, [R3+URZ+0x2a840], R2 ;  /* 0x02a840020300b5a7 */ /* 0x000ea4000806007f */
[----:B--2---:R-:W-:Y:S05]  /*12e10*/  @!P3 BRA `(.L_x_984) ;  /* 0xfffffffc00f0b947 */ /* 0x004fea000383ffff */
[----:B------:R-:W-:Y:S05]  /*12e20*/  BRA `(.L_x_1029) ;  /* 0xffffffdc00f07947 */ /* 0x000fea000383ffff */
.L_x_986:
[----:B-1----:R1:W2:Y:S02]  /*12e30*/  SYNCS.PHASECHK.TRANS64.TRYWAIT P3, [R2+URZ+0x60], R3 ;  /* 0x00006003020075a7 */ /* 0x0022a4000806017f */
[----:B--2---:R-:W-:Y:S05]  /*12e40*/  @!P3 NANOSLEEP.SYNCS 0x989680 ;  /* 0x009896800000b95d */ /* 0x004fea0003900000 */
[----:B------:R-:W2:Y:S02]  /*12e50*/  @!P3 SYNCS.PHASECHK.TRANS64 P3, [R2+URZ+0x60], R3 ;  /* 0x000060030200b5a7 */ /* 0x000ea4000806007f */
[----:B--2---:R-:W-:Y:S05]  /*12e60*/  @!P3 BRA `(.L_x_986) ;  /* 0xfffffffc00f0b947 */ /* 0x004fea000383ffff */
[----:B------:R-:W-:Y:S05]  /*12e70*/  BRA `(.L_x_1030) ;  /* 0xffffffe000787947 */ /* 0x000fea000383ffff */
.L_x_992:
[----:B-1----:R1:W2:Y:S02]  /*12e80*/  SYNCS.PHASECHK.TRANS64.TRYWAIT P3, [R3+URZ+0x2a840], R2 ;  /* 0x02a84002030075a7 */ /* 0x0022a4000806017f */
[----:B--2---:R-:W-:Y:S05]  /*12e90*/  @!P3 NANOSLEEP.SYNCS 0x989680 ;  /* 0x009896800000b95d */ /* 0x004fea0003900000 */
[----:B------:R-:W2:Y:S02]  /*12ea0*/  @!P3 SYNCS.PHASECHK.TRANS64 P3, [R3+URZ+0x2a840], R2 ;  /* 0x02a840020300b5a7 */ /* 0x000ea4000806007f */
[----:B--2---:R-:W-:Y:S05]  /*12eb0*/  @!P3 BRA `(.L_x_992) ;  /* 0xfffffffc00f0b947 */ /* 0x004fea000383ffff */
[----:B------:R-:W-:Y:S05]  /*12ec0*/  BRA `(.L_x_1031) ;  /* 0xffffffe400987947 */ /* 0x000fea000383ffff */
.L_x_994:
[----:B-1----:R1:W2:Y:S02]  /*12ed0*/  SYNCS.PHASECHK.TRANS64.TRYWAIT P3, [R2+URZ+0x60], R17 ;  /* 0x00006011020075a7 */ /* 0x0022a4000806017f */
[----:B--2---:R-:W-:Y:S05]  /*12ee0*/  @!P3 NANOSLEEP.SYNCS 0x989680 ;  /* 0x009896800000b95d */ /* 0x004fea0003900000 */
[----:B------:R-:W2:Y:S02]  /*12ef0*/  @!P3 SYNCS.PHASECHK.TRANS64 P3, [R2+URZ+0x60], R17 ;  /* 0x000060110200b5a7 */ /* 0x000ea4000806007f */
[----:B--2---:R-:W-:Y:S05]  /*12f00*/  @!P3 BRA `(.L_x_994) ;  /* 0xfffffffc00f0b947 */ /* 0x004fea000383ffff */
[----:B------:R-:W-:Y:S05]  /*12f10*/  BRA `(.L_x_1032) ;  /* 0xffffffe800207947 */ /* 0x000fea000383ffff */
.L_x_999:
[----:B--2---:R2:W3:Y:S02]  /*12f20*/  SYNCS.PHASECHK.TRANS64.TRYWAIT P2, [R2+URZ+0x2a840], R3 ;  /* 0x02a84003020075a7 */ /* 0x0044e4000804017f */
[----:B---3--:R-:W-:Y:S05]  /*12f30*/  @!P2 NANOSLEEP.SYNCS 0x989680 ;  /* 0x009896800000a95d */ /* 0x008fea0003900000 */
[----:B------:R-:W3:Y:S02]  /*12f40*/  @!P2 SYNCS.PHASECHK.TRANS64 P2, [R2+URZ+0x2a840], R3 ;  /* 0x02a840030200a5a7 */ /* 0x000ee4000804007f */
[----:B---3--:R-:W-:Y:S05]  /*12f50*/  @!P2 BRA `(.L_x_999) ;  /* 0xfffffffc00f0a947 */ /* 0x008fea000383ffff */
[----:B------:R-:W-:Y:S05]  /*12f60*/  BRA `(.L_x_1033) ;  /* 0xffffffec00087947 */ /* 0x000fea000383ffff */
.L_x_1001:
[----:B-1----:R1:W2:Y:S02]  /*12f70*/  SYNCS.PHASECHK.TRANS64.TRYWAIT P2, [R2+URZ+0x60], R11 ;  /* 0x0000600b020075a7 */ /* 0x0022a4000804017f */
[----:B--2---:R-:W-:Y:S05]  /*12f80*/  @!P2 NANOSLEEP.SYNCS 0x989680 ;  /* 0x009896800000a95d */ /* 0x004fea0003900000 */
[----:B------:R-:W2:Y:S02]  /*12f90*/  @!P2 SYNCS.PHASECHK.TRANS64 P2, [R2+URZ+0x60], R11 ;  /* 0x0000600b0200a5a7 */ /* 0x000ea4000804007f */
[----:B--2---:R-:W-:Y:S05]  /*12fa0*/  @!P2 BRA `(.L_x_1001) ;  /* 0xfffffffc00f0a947 */ /* 0x004fea000383ffff */
[----:B------:R-:W-:Y:S05]  /*12fb0*/  BRA `(.L_x_1034) ;  /* 0xffffffec009c7947 */ /* 0x000fea000383ffff */
.L_x_1008:
[----:B-1----:R1:W2:Y:S02]  /*12fc0*/  SYNCS.PHASECHK.TRANS64.TRYWAIT P0, [R3+URZ+0x2a860], R0 ;  /* 0x02a86000030075a7 */ /* 0x0022a4000800017f */
[----:B--2---:R-:W-:Y:S05]  /*12fd0*/  @!P0 NANOSLEEP.SYNCS 0x989680 ;  /* 0x009896800000895d */ /* 0x004fea0003900000 */
[----:B------:R-:W2:Y:S02]  /*12fe0*/  @!P0 SYNCS.PHASECHK.TRANS64 P0, [R3+URZ+0x2a860], R0 ;  /* 0x02a86000030085a7 */ /* 0x000ea4000800007f */
[----:B--2---:R-:W-:Y:S05]  /*12ff0*/  @!P0 BRA `(.L_x_1008) ;  /* 0xfffffffc00f08947 */ /* 0x004fea000383ffff */
[----:B------:R-:W-:Y:S05]  /*13000*/  BRA `(.L_x_1035) ;  /* 0xfffffff000787947 */ /* 0x000fea000383ffff */
.L_x_1010:
[----:B------:R-:W-:Y:S01]  /*13010*/  BSSY B0, `(.L_x_1036) ;  /* 0x0000007000007945 */ /* 0x000fe20003800000 */
[----:B------:R-:W-:Y:S02]  /*13020*/  IMAD.MOV.U32 R12, RZ, RZ, RZ ;  /* 0x000000ffff0c7224 */ /* 0x000fe400078e00ff */
[----:B------:R-:W-:Y:S02]  /*13030*/  IMAD.MOV.U32 R11, RZ, RZ, 0x1f ;  /* 0x0000001fff0b7424 */ /* 0x000fe400078e00ff */
[----:B------:R-:W-:-:S07]  /*13040*/  IMAD.MOV.U32 R15, RZ, RZ, -0x1 ;  /* 0xffffffffff0f7424 */ /* 0x000fce00078e00ff */
[----:B------:R-:W-:Y:S05]  /*13050*/  WARPSYNC.COLLECTIVE R15, `(.L_x_1037) ;  /* 0x000000000f087348 */ /* 0x000fea0003c00000 */
[----:B------:R1:W2:Y:S02]  /*13060*/  SHFL.IDX P6, R14, R13, R12, R11 ;  /* 0x0000000c0d0e7389 */ /* 0x0002a400000c000b */
[----:B-12---:R-:W-:Y:S01]  /*13070*/  ENDCOLLECTIVE ;  /* 0x000000000000791b */ /* 0x006fe20003800000 */
.L_x_1037:
[----:B------:R-:W-:Y:S05]  /*13080*/  BSYNC B0 ;  /* 0x0000000000007941 */ /* 0x000fea0003800000 */
.L_x_1036:
[----:B------:R-:W-:Y:S05]  /*13090*/  BRA `(.L_x_1038) ;  /* 0xfffffff000f47947 */ /* 0x000fea000383ffff */
.L_x_1012:
[----:B--2---:R2:W3:Y:S02]  /*130a0*/  SYNCS.PHASECHK.TRANS64.TRYWAIT P0, [R7+URZ+0x2a820], R0 ;  /* 0x02a82000070075a7 */ /* 0x0044e4000800017f */
[----:B---3--:R-:W-:Y:S05]  /*130b0*/  @!P0 NANOSLEEP.SYNCS 0x989680 ;  /* 0x009896800000895d */ /* 0x008fea0003900000 */
[----:B------:R-:W3:Y:S02]  /*130c0*/  @!P0 SYNCS.PHASECHK.TRANS64 P0, [R7+URZ+0x2a820], R0 ;  /* 0x02a82000070085a7 */ /* 0x000ee4000800007f */
[----:B---3--:R-:W-:Y:S05]  /*130d0*/  @!P0 BRA `(.L_x_1012) ;  /* 0xfffffffc00f08947 */ /* 0x008fea000383ffff */
[----:B------:R-:W-:Y:S05]  /*130e0*/  BRA `(.L_x_1039) ;  /* 0xfffffff400447947 */ /* 0x000fea000383ffff */
.L_x_1016:
[----:B--2---:R2:W3:Y:S02]  /*130f0*/  SYNCS.PHASECHK.TRANS64.TRYWAIT P0, [R5+URZ], R4 ;  /* 0x00000004050075a7 */ /* 0x0044e4000800017f */
[----:B---3--:R-:W-:Y:S05]  /*13100*/  @!P0 NANOSLEEP.SYNCS 0x989680 ;  /* 0x009896800000895d */ /* 0x008fea0003900000 */
[----:B------:R-:W3:Y:S02]  /*13110*/  @!P0 SYNCS.PHASECHK.TRANS64 P0, [R5+URZ], R4 ;  /* 0x00000004050085a7 */ /* 0x000ee4000800007f */
[----:B---3--:R-:W-:Y:S05]  /*13120*/  @!P0 BRA `(.L_x_1016) ;  /* 0xfffffffc00f08947 */ /* 0x008fea000383ffff */
[----:B------:R-:W-:Y:S05]  /*13130*/  BRA `(.L_x_1040) ;  /* 0xfffffff400a07947 */ /* 0x000fea000383ffff */
.L_x_1017:
[----:B---3--:R3:W4:Y:S02]  /*13140*/  SYNCS.PHASECHK.TRANS64.TRYWAIT P0, [R3+URZ], R0 ;  /* 0x00000000030075a7 */ /* 0x008724000800017f */
[----:B----4-:R-:W-:Y:S05]  /*13150*/  @!P0 NANOSLEEP.SYNCS 0x989680 ;  /* 0x009896800000895d */ /* 0x010fea0003900000 */
[----:B------:R-:W4:Y:S02]  /*13160*/  @!P0 SYNCS.PHASECHK.TRANS64 P0, [R3+URZ], R0 ;  /* 0x00000000030085a7 */ /* 0x000f24000800007f */
[----:B----4-:R-:W-:Y:S05]  /*13170*/  @!P0 BRA `(.L_x_1017) ;  /* 0xfffffffc00f08947 */ /* 0x010fea000383ffff */
[----:B------:R-:W-:Y:S05]  /*13180*/  BRA `(.L_x_1041) ;  /* 0xfffffff400947947 */ /* 0x000fea000383ffff */
.L_x_1019:
[----:B--2---:R2:W3:Y:S02]  /*13190*/  SYNCS.PHASECHK.TRANS64.TRYWAIT P0, [R5+URZ], R4 ;  /* 0x00000004050075a7 */ /* 0x0044e4000800017f */
[----:B---3--:R-:W-:Y:S05]  /*131a0*/  @!P0 NANOSLEEP.SYNCS 0x989680 ;  /* 0x009896800000895d */ /* 0x008fea0003900000 */
[----:B------:R-:W3:Y:S02]  /*131b0*/  @!P0 SYNCS.PHASECHK.TRANS64 P0, [R5+URZ], R4 ;  /* 0x00000004050085a7 */ /* 0x000ee4000800007f */
[----:B---3--:R-:W-:Y:S05]  /*131c0*/  @!P0 BRA `(.L_x_1019) ;  /* 0xfffffffc00f08947 */ /* 0x008fea000383ffff */
[----:B------:R-:W-:Y:S05]  /*131d0*/  BRA `(.L_x_1042) ;  /* 0xfffffff400987947 */ /* 0x000fea000383ffff */
.L_x_1043:
        /* <DEDUP_REMOVED lines=10> */
.L_x_2660:


//--------------------- .text._ZN7cutlass13device_kernelIN5flash11enable_sm90INS1_16FlashAttnFwdSm90INS1_25CollectiveMainloopFwdSm90ILi2EN4cute5tupleIJNS5_1CILi1EEES8_S8_EEENS6_IJNS7_ILi128EEENS7_ILi96EEENS7_ILi192EEEEEELi128ENS_6half_tEfNS_4arch4Sm90ELb0ELb1ELb1ELb1ELb0ELb0ELb0ELb1ELb1ELb0ELb0ELb0EEENS1_21CollectiveEpilogueFwdINS6_IJSA_SA_SB_EEES9_SE_SG_Li256ELb1ELb0ELb0ELb0EEENS1_36VarlenDynamicPersistentTileSchedulerILi128ELi96ELi256ELi32ELb0ELb0ELb1ELb1ELb0ELb1EEEEEEEEEvNT_6ParamsE --------------------------
	.section	.text._ZN7cutlass13device_kernelIN5flash11enable_sm90INS1_16FlashAttnFwdSm90INS1_25CollectiveMainloopFwdSm90ILi2EN4cute5tupleIJNS5_1CILi1EEES8_S8_EEENS6_IJNS7_ILi128EEENS7_ILi96EEENS7_ILi192EEEEEELi128ENS_6half_tEfNS_4arch4Sm90ELb0ELb1ELb1ELb1ELb0ELb0ELb0ELb1ELb1ELb0ELb0ELb0EEENS1_21CollectiveEpilogueFwdINS6_IJSA_SA_SB_EEES9_SE_SG_Li256ELb1ELb0ELb0ELb0EEENS1_36VarlenDynamicPersistentTileSchedulerILi128ELi96ELi256ELi32ELb0ELb0ELb1ELb1ELb0ELb1EEEEEEEEEvNT_6ParamsE,"ax",@progbits
	.align	128
.text._ZN7cutlass13device_kernelIN5flash11enable_sm90INS1_16FlashAttnFwdSm90INS1_25CollectiveMainloopFwdSm90ILi2EN4cute5tupleIJNS5_1CILi1EEES8_S8_EEENS6_IJNS7_ILi128EEENS7_ILi96EEENS7_ILi192EEEEEELi128ENS_6half_tEfNS_4arch4Sm90ELb0ELb1ELb1ELb1ELb0ELb0ELb0ELb1ELb1ELb0ELb0ELb0EEENS1_21CollectiveEpilogueFwdINS6_IJSA_SA_SB_EEES9_SE_SG_Li256ELb1ELb0ELb0ELb0EEENS1_36VarlenDynamicPersistentTileSchedulerILi128ELi96ELi256ELi32ELb0ELb0ELb1ELb1ELb0ELb1EEEEEEEEEvNT_6ParamsE:
        .type           _ZN7cutlass13device_kernelIN5flash11enable_sm90INS1_16FlashAttnFwdSm90INS1_25CollectiveMainloopFwdSm90ILi2EN4cute5tupleIJNS5_1CILi1EEES8_S8_EEENS6_IJNS7_ILi128EEENS7_ILi96EEENS7_ILi192EEEEEELi128ENS_6half_tEfNS_4arch4Sm90ELb0ELb1ELb1ELb1ELb0ELb0ELb0ELb1ELb1ELb0ELb0ELb0EEENS1_21CollectiveEpilogueFwdINS6_IJSA_SA_SB_EEES9_SE_SG_Li256ELb1ELb0ELb0ELb0EEENS1_36VarlenDynamicPersistentTileSchedulerILi128ELi96ELi256ELi32ELb0ELb0ELb1ELb1ELb0ELb1EEEEEEEEEvNT_6ParamsE,@function
        .size           _ZN7cutlass13device_kernelIN5flash11enable_sm90INS1_16FlashAttnFwdSm90INS1_25CollectiveMainloopFwdSm90ILi2EN4cute5tupleIJNS5_1CILi1EEES8_S8_EEENS6_IJNS7_ILi128EEENS7_ILi96EEENS7_ILi192EEEEEELi128ENS_6half_tEfNS_4arch4Sm90ELb0ELb1ELb1ELb1ELb0ELb0ELb0ELb1ELb1ELb0ELb0ELb0EEENS1_21CollectiveEpilogueFwdINS6_IJSA_SA_SB_EEES9_SE_SG_Li256ELb1ELb0ELb0ELb0EEENS1_36VarlenDynamicPersistentTileSchedulerILi128ELi96ELi256ELi32ELb0ELb0ELb1ELb1ELb0ELb1EEEEEEEEEvNT_6ParamsE,(.L_x_2661 - _ZN7cutlass13device_kernelIN5flash11enable_sm90INS1_16FlashAttnFwdSm90INS1_25CollectiveMainloopFwdSm90ILi2EN4cute5tupleIJNS5_1CILi1EEES8_S8_EEENS6_IJNS7_ILi128EEENS7_ILi96EEENS7_ILi192EEEEEELi128ENS_6half_tEfNS_4arch4Sm90ELb0ELb1ELb1ELb1ELb0ELb0ELb0ELb1ELb1ELb0ELb0ELb0EEENS1_21CollectiveEpilogueFwdINS6_IJSA_SA_SB_EEES9_SE_SG_Li256ELb1ELb0ELb0ELb0EEENS1_36VarlenDynamicPersistentTileSchedulerILi128ELi96ELi256ELi32ELb0ELb0ELb1ELb1ELb0ELb1EEEEEEEEEvNT_6ParamsE)
        .other          _ZN7cutlass13device_kernelIN5flash11enable_sm90INS1_16FlashAttnFwdSm90INS1_25CollectiveMainloopFwdSm90ILi2EN4cute5tupleIJNS5_1CILi1EEES8_S8_EEENS6_IJNS7_ILi128EEENS7_ILi96EEENS7_ILi192EEEEEELi128ENS_6half_tEfNS_4arch4Sm90ELb0ELb1ELb1ELb1ELb0ELb0ELb0ELb1ELb1ELb0ELb0ELb0EEENS1_21CollectiveEpilogueFwdINS6_IJSA_SA_SB_EEES9_SE_SG_Li256ELb1ELb0ELb0ELb0EEENS1_36VarlenDynamicPersistentTileSchedulerILi128ELi96ELi256ELi32ELb0ELb0ELb1ELb1ELb0ELb1EEEEEEEEEvNT_6ParamsE,@"STO_CUDA_ENTRY STV_DEFAULT"
_ZN7cutlass13device_kernelIN5flash11enable_sm90INS1_16FlashAttnFwdSm90INS1_25CollectiveMainloopFwdSm90ILi2EN4cute5tupleIJNS5_1CILi1EEES8_S8_EEENS6_IJNS7_ILi128EEENS7_ILi96EEENS7_ILi192EEEEEELi128ENS_6half_tEfNS_4arch4Sm90ELb0ELb1ELb1ELb1ELb0ELb0ELb0ELb1ELb1ELb0ELb0ELb0EEENS1_21CollectiveEpilogueFwdINS6_IJSA_SA_SB_EEES9_SE_SG_Li256ELb1ELb0ELb0ELb0EEENS1_36VarlenDynamicPersistentTileSchedulerILi128ELi96ELi256ELi32ELb0ELb0ELb1ELb1ELb0ELb1EEEEEEEEEvNT_6ParamsE:
        /* <DEDUP_REMOVED lines=20> */
.L_x_1045:
[----:B------:R-:W-:Y:S05]  /*0140*/  BSYNC B0 ;  /* 0x0000000000007941 */ /* 0x000fea0003800000 */
.L_x_1044:
        /* <DEDUP_REMOVED lines=40> */
.L_x_1046:
        /* <DEDUP_REMOVED lines=22> */
.L_x_1047:
        /* <DEDUP_REMOVED lines=18> */
.L_x_1048:
        /* <DEDUP_REMOVED lines=22> */
.L_x_1049:
        /* <DEDUP_REMOVED lines=22> */
.L_x_1050:
[----:B0-----:R-:W-:Y:S01]  /*0910*/  ISETP.NE.AND P0, PT, R2, RZ, PT ;  /* 0x000000ff0200720c */ /* 0x001fe20003f05270 */
[----:B------:R-:W-:Y:S01]  /*0920*/  IMAD.MOV.U32 R2, RZ, RZ, 0x1 ;  /* 0x00000001ff027424 */ /* 0x000fe200078e00ff */
[----:B------:R-:W-:-:S04]  /*0930*/  NOP ;  /* 0x0000000000007918 */ /* 0x000fc80000000000 */
[----:B------:R-:W-:-:S05]  /*0940*/  SEL R2, R2, 0x2, !P0 ;  /* 0x0000000202027807 */ /* 0x000fca0004000000 */
[----:B------:R0:W-:Y:S01]  /*0950*/  STL [R1+0x20], R2 ;  /* 0x0000200201007387 */ /* 0x0001e20000100800 */
[----:B-123--:R-:W-:Y:S06]  /*0960*/  BAR.SYNC.DEFER_BLOCKING 0x0 ;  /* 0x0000000000007b1d */ /* 0x00efec0000010000 */
[----:B------:R-:W-:Y:S05]  /*0970*/  @!P0 BRA `(.L_x_1051) ;  /* 0x000000f400cc8947 */ /* 0x000fea0003800000 */
.L_x_1052:
        /* <DEDUP_REMOVED lines=14> */
[----:B------:R-:W2:Y:S01]  /*0a60*/  LDL.LU R8, [R1+0x20] ;  /* 0x0000200001087983 */ /* 0x000ea20000300800 */
[----:B------:R-:W1:Y:S02]  /*0a70*/  S2R R0, SR_TID.X ;  /* 0x0000000000007919 */ /* 0x000e640000002100 */
[----:B-1----:R-:W-:-:S05]  /*0a80*/  VIADD R174, R0, 0xffffff80 ;  /* 0xffffff8000ae7836 */ /* 0x002fca0000000000 */
[----:B------:R-:W-:-:S04]  /*0a90*/  SHF.R.S32.HI R3, RZ, 0x1f, R174 ;  /* 0x0000001fff037819 */ /* 0x000fc800000114ae */
[----:B------:R-:W-:-:S04]  /*0aa0*/  LEA.HI R5, R3, R174, RZ, 0x7 ;  /* 0x000000ae03057211 */ /* 0x000fc800078f38ff */
[----:B------:R-:W-:-:S05]  /*0ab0*/  LOP3.LUT R7, R5, 0xffffff80, RZ, 0xc0, !PT ;  /* 0xffffff8005077812 */ /* 0x000fca00078ec0ff */
[----:B------:R-:W-:-:S05]  /*0ac0*/  IMAD.IADD R170, R174, 0x1, -R7 ;  /* 0x00000001aeaa7824 */ /* 0x000fca00078e0a07 */
[----:B------:R-:W-:-:S04]  /*0ad0*/  SHF.R.S32.HI R11, RZ, 0x1f, R170 ;  /* 0x0000001fff0b7819 */ /* 0x000fc800000114aa */
[----:B------:R-:W-:-:S04]  /*0ae0*/  LEA.HI R4, R11, R170, RZ, 0x2 ;  /* 0x000000aa0b047211 */ /* 0x000fc800078f10ff */
[--C-:B------:R-:W-:Y:S02]  /*0af0*/  SHF.R.S32.HI R6, RZ, 0x2, R4.reuse ;  /* 0x00000002ff067819 */ /* 0x100fe40000011404 */
[----:B------:R-:W-:-:S04]  /*0b00*/  SHF.R.S32.HI R7, RZ, 0x1f, R4 ;  /* 0x0000001fff077819 */ /* 0x000fc80000011404 */
[----:B------:R-:W-:Y:S02]  /*0b10*/  LEA.HI R7, R7, R6, RZ, 0x3 ;  /* 0x0000000607077211 */ /* 0x000fe400078f18ff */
[-C--:B------:R-:W-:Y:S02]  /*0b20*/  LEA.HI R0, R3, R174.reuse, RZ, 0x4 ;  /* 0x000000ae03007211 */ /* 0x080fe400078f20ff */
[----:B------:R-:W-:Y:S02]  /*0b30*/  SHF.R.S32.HI R172, RZ, 0x7, R5 ;  /* 0x00000007ffac7819 */ /* 0x000fe40000011405 */
[----:B------:R-:W-:Y:S02]  /*0b40*/  LOP3.LUT R7, R7, 0xfffffff8, RZ, 0xc0, !PT ;  /* 0xfffffff807077812 */ /* 0x000fe400078ec0ff */
[----:B0-----:R-:W-:Y:S02]  /*0b50*/  LEA.HI R2, R3, R174, RZ, 0x5 ;  /* 0x000000ae03027211 */ /* 0x001fe400078f28ff */
[----:B------:R-:W-:-:S02]  /*0b60*/  SHF.R.S32.HI R9, RZ, 0x4, R0 ;  /* 0x00000004ff097819 */ /* 0x000fc40000011400 */
[----:B------:R-:W-:Y:S02]  /*0b70*/  LEA.HI R11, R11, R170, RZ, 0x5 ;  /* 0x000000aa0b0b7211 */ /* 0x000fe400078f28ff */
[----:B------:R-:W-:Y:S01]  /*0b80*/  LEA.HI R5, R5, R172, RZ, 0x1 ;  /* 0x000000ac05057211 */ /* 0x000fe200078f08ff */
[----:B------:R-:W-:Y:S01]  /*0b90*/  IMAD.IADD R6, R6, 0x1, -R7 ;  /* 0x0000000106067824 */ /* 0x000fe200078e0a07 */
[----:B------:R-:W-:Y:S01]  /*0ba0*/  LOP3.LUT R7, R0, 0x3fffff0, RZ, 0xc0, !PT ;  /* 0x03fffff000077812 */ /* 0x000fe200078ec0ff */
[----:B------:R-:W-:Y:S01]  /*0bb0*/  IMAD.SHL.U32 R2, R2, 0x20, RZ ;  /* 0x0000002002027824 */ /* 0x000fe200078e00ff */
[----:B------:R-:W-:Y:S02]  /*0bc0*/  LEA.HI R0, R0, R9, RZ, 0x1 ;  /* 0x0000000900007211 */ /* 0x000fe400078f08ff */
[----:B------:R-:W-:Y:S02]  /*0bd0*/  SHF.R.S32.HI R11, RZ, 0x5, R11 ;  /* 0x00000005ff0b7819 */ /* 0x000fe4000001140b */
[----:B------:R-:W-:Y:S01]  /*0be0*/  LOP3.LUT R5, R5, 0x3fffffe, RZ, 0xc0, !PT ;  /* 0x03fffffe05057812 */ /* 0x000fe200078ec0ff */
[----:B------:R-:W-:Y:S01]  /*0bf0*/  IMAD.IADD R7, R174, 0x1, -R7 ;  /* 0x00000001ae077824 */ /* 0x000fe200078e0a07 */
[----:B------:R-:W-:Y:S01]  /*0c00*/  LOP3.LUT R2, R2, 0xfffffc00, RZ, 0xc0, !PT ;  /* 0xfffffc0002027812 */ /* 0x000fe200078ec0ff */
[----:B------:R-:W-:Y:S01]  /*0c10*/  IMAD R6, R11, 0x10, R6 ;  /* 0x000000100b067824 */ /* 0x000fe200078e0206 */
[----:B------:R-:W-:Y:S01]  /*0c20*/  LOP3.LUT R0, R0, 0x1ffffffe, RZ, 0xc0, !PT ;  /* 0x1ffffffe00007812 */ /* 0x000fe200078ec0ff */
[----:B------:R-:W-:Y:S01]  /*0c30*/  IMAD.IADD R5, R172, 0x1, -R5 ;  /* 0x00000001ac057824 */ /* 0x000fe200078e0a05 */
[----:B------:R-:W-:Y:S01]  /*0c40*/  LEA.HI R3, R3, R174, RZ, 0x3 ;  /* 0x000000ae03037211 */ /* 0x000fe200078f18ff */
[----:B------:R-:W-:-:S02]  /*0c50*/  IMAD R7, R7, 0x40, R2 ;  /* 0x0000004007077824 */ /* 0x000fc400078e0202 */
[----:B------:R-:W-:Y:S02]  /*0c60*/  IMAD.IADD R0, R9, 0x1, -R0 ;  /* 0x0000000109007824 */ /* 0x000fe400078e0a00 */
[----:B------:R-:W-:Y:S01]  /*0c70*/  IMAD R171, R5, 0x40, R6 ;  /* 0x0000004005ab7824 */ /* 0x000fe200078e0206 */
[----:B------:R-:W-:Y:S01]  /*0c80*/  LOP3.LUT R5, R3, 0x1ffffff8, RZ, 0xc0, !PT ;  /* 0x1ffffff803057812 */ /* 0x000fe200078ec0ff */
[----:B------:R-:W-:Y:S01]  /*0c90*/  IMAD R173, R0, 0x8, R7 ;  /* 0x0000000800ad7824 */ /* 0x000fe200078e0207 */
[----:B------:R-:W-:-:S03]  /*0ca0*/  LOP3.LUT R7, R4, 0x7ffffffc, RZ, 0xc0, !PT ;  /* 0x7ffffffc04077812 */ /* 0x000fc600078ec0ff */
[----:B------:R-:W-:Y:S01]  /*0cb0*/  IMAD.IADD R5, R174, 0x1, -R5 ;  /* 0x00000001ae057824 */ /* 0x000fe200078e0a05 */
[----:B------:R-:W-:Y:S01]  /*0cc0*/  SHF.R.S32.HI R164, RZ, 0x3, R3 ;  /* 0x00000003ffa47819 */ /* 0x000fe20000011403 */
[----:B------:R-:W-:Y:S02]  /*0cd0*/  IMAD.MOV.U32 R169, RZ, RZ, RZ ;  /* 0x000000ffffa97224 */ /* 0x000fe400078e00ff */
[----:B------:R-:W-:Y:S02]  /*0ce0*/  IMAD.SHL.U32 R22, R5, 0x8, RZ ;  /* 0x0000000805167824 */ /* 0x000fe400078e00ff */
[----:B------:R-:W-:Y:S01]  /*0cf0*/  IMAD.IADD R18, R170, 0x1, -R7 ;  /* 0x00000001aa127824 */ /* 0x000fe200078e0a07 */
[----:B------:R-:W-:Y:S01]  /*0d00*/  UMOV UR36, URZ ;  /* 0x0000003f00247c82 */ /* 0x000fe20008000000 */
[----:B------:R-:W-:Y:S01]  /*0d10*/  UMOV UR37, URZ ;  /* 0x0000003f00257c82 */ /* 0x000fe20008000000 */
[----:B--2---:R-:W-:-:S07]  /*0d20*/  LOP3.LUT R19, R8, 0x1, RZ, 0xfc, !PT ;  /* 0x0000000108137812 */ /* 0x004fce00078efcff */
.L_x_1152:
[----:B0-----:R-:W0:Y:S01]  /*0d30*/  LDC.64 R2, c[0x0][0xa28] ;  /* 0x00028a00ff027b82 */ /* 0x001e220000000a00 */
[----:B----45:R-:W-:Y:S01]  /*0d40*/  IMAD.MOV.U32 R7, RZ, RZ, RZ ;  /* 0x000000ffff077224 */ /* 0x030fe200078e00ff */
[----:B------:R-:W-:-:S06]  /*0d50*/  ULDC.64 UR4, c[0x0][0x208] ;  /* 0x0000820000047ab9 */ /* 0x000fcc0000000a00 */
[----:B------:R-:W1:Y:S08]  /*0d60*/  LDC.64 R4, c[0x0][0xa18] ;  /* 0x00028600ff047b82 */ /* 0x000e700000000a00 */
[----:B--23--:R-:W2:Y:S01]  /*0d70*/  LDC.64 R8, c[0x0][0x3f8] ;  /* 0x0000fe00ff087b82 */ /* 0x00cea20000000a00 */
[----:B0-----:R-:W-:-:S07]  /*0d80*/  ISETP.NE.U32.AND P0, PT, R2, RZ, PT ;  /* 0x000000ff0200720c */ /* 0x001fce0003f05070 */
[----:B------:R-:W0:Y:S01]  /*0d90*/  LDC R17, c[0x0][0x288] ;  /* 0x0000a200ff117b82 */ /* 0x000e220000000800 */
[----:B------:R-:W-:Y:S02]  /*0da0*/  ISETP.NE.AND.EX P0, PT, R3, RZ, PT, P0 ;  /* 0x000000ff0300720c */ /* 0x000fe40003f05300 */
[----:B-1----:R-:W-:-:S05]  /*0db0*/  ISETP.NE.U32.AND P1, PT, R4, RZ, PT ;  /* 0x000000ff0400720c */ /* 0x002fca0003f25070 */
[----:B------:R-:W1:Y:S01]  /*0dc0*/  LDC R0, c[0x0][0x404] ;  /* 0x00010100ff007b82 */ /* 0x000e620000000800 */
[----:B------:R-:W-:-:S07]  /*0dd0*/  ISETP.NE.AND.EX P1, PT, R5, RZ, PT, P1 ;  /* 0x000000ff0500720c */ /* 0x000fce0003f25310 */
[----:B------:R-:W3:Y:S08]  /*0de0*/  @P0 LDC.64 R2, c[0x0][0xa28] ;  /* 0x00028a00ff020b82 */ /* 0x000ef00000000a00 */
[----:B------:R-:W4:Y:S08]  /*0df0*/  @P1 LDC.64 R4, c[0x0][0xa18] ;  /* 0x00028600ff041b82 */ /* 0x000f300000000a00 */
[----:B------:R-:W1:Y:S01]  /*0e00*/  LDC R11, c[0x0][0x2e0] ;  /* 0x0000b800ff0b7b82 */ /* 0x000e620000000800 */
[----:B---3--:R-:W-:-:S05]  /*0e10*/  @P0 IMAD.WIDE R2, R163, 0x4, R2 ;  /* 0x00000004a3020825 */ /* 0x008fca00078e0202 */
[----:B------:R3:W5:Y:S01]  /*0e20*/  @P0 LDG.E R7, desc[UR4][R2.64] ;  /* 0x0000000402070981 */ /* 0x000762000c1e1900 */
[----:B--2---:R-:W-:Y:S01]  /*0e30*/  ISETP.NE.U32.AND P0, PT, R8, RZ, PT ;  /* 0x000000ff0800720c */ /* 0x004fe20003f05070 */
[----:B----4-:R-:W-:-:S03]  /*0e40*/  @P1 IMAD.WIDE R4, R163, 0x4, R4 ;  /* 0x00000004a3041825 */ /* 0x010fc600078e0204 */
[----:B------:R-:W-:Y:S02]  /*0e50*/  ISETP.NE.AND.EX P0, PT, R9, RZ, PT, P0 ;  /* 0x000000ff0900720c */ /* 0x000fe40003f05300 */
[----:B0-----:R3:W5:Y:S01]  /*0e60*/  @P1 LDG.E R17, desc[UR4][R4.64] ;  /* 0x0000000404111981 */ /* 0x001762000c1e1900 */
[----:B------:R-:W-:Y:S01]  /*0e70*/  ULDC.64 UR4, c[0x0][0xa20] ;  /* 0x0002880000047ab9 */ /* 0x000fe20000000a00 */
[----:B-1----:R-:W-:Y:S01]  /*0e80*/  SEL R0, R0, 0x1, P0 ;  /* 0x0000000100007807 */ /* 0x002fe20000000000 */
[----:B------:R-:W-:Y:S01]  /*0e90*/  IMAD.MOV.U32 R166, RZ, RZ, R162 ;  /* 0x000000ffffa67224 */ /* 0x000fe200078e00a2 */
[----:B------:R-:W-:-:S03]  /*0ea0*/  ISETP.NE.U32.AND P2, PT, RZ, UR4, PT ;  /* 0x00000004ff007c0c */ /* 0x000fc6000bf45070 */
[----:B------:R-:W-:Y:S01]  /*0eb0*/  IMAD R16, R0, R11, RZ ;  /* 0x0000000b00107224 */ /* 0x000fe200078e02ff */
[----:B------:R-:W-:Y:S01]  /*0ec0*/  ISETP.NE.AND.EX P2, PT, RZ, UR5, PT, P2 ;  /* 0x00000005ff007c0c */ /* 0x000fe2000bf45320 */
[----:B------:R-:W-:-:S12]  /*0ed0*/  @P1 BRA `(.L_x_1053) ;  /* 0x0000000000281947 */ /* 0x000fd80003800000 */
[----:B------:R-:W-:Y:S02]  /*0ee0*/  ULDC.64 UR4, c[0x0][0xa00] ;  /* 0x0002800000047ab9 */ /* 0x000fe40000000a00 */
[----:B------:R-:W-:-:S04]  /*0ef0*/  ISETP.NE.U32.AND P0, PT, RZ, UR4, PT ;  /* 0x00000004ff007c0c */ /* 0x000fc8000bf05070 */
[----:B------:R-:W-:-:S13]  /*0f00*/  ISETP.NE.AND.EX P0, PT, RZ, UR5, PT, P0 ;  /* 0x00000005ff007c0c */ /* 0x000fda000bf05300 */
[----:B------:R-:W-:Y:S05]  /*0f10*/  @!P0 BRA `(.L_x_1053) ;  /* 0x0000000000188947 */ /* 0x000fea0003800000 */
[----:B---3--:R-:W0:Y:S01]  /*0f20*/  LDC.64 R2, c[0x0][0xa00] ;  /* 0x00028000ff027b82 */ /* 0x008e220000000a00 */
[----:B------:R-:W-:Y:S01]  /*0f30*/  ULDC.64 UR4, c[0x0][0x208] ;  /* 0x0000820000047ab9 */ /* 0x000fe20000000a00 */
[----:B0-----:R-:W-:-:S05]  /*0f40*/  IMAD.WIDE R2, R163, 0x4, R2 ;  /* 0x00000004a3027825 */ /* 0x001fca00078e0202 */
[----:B-----5:R-:W2:Y:S04]  /*0f50*/  LDG.E R17, desc[UR4][R2.64] ;  /* 0x0000000402117981 */ /* 0x020ea8000c1e1900 */
[----:B------:R-:W2:Y:S02]  /*0f60*/  LDG.E R0, desc[UR4][R2.64+0x4] ;  /* 0x0000040402007981 */ /* 0x000ea4000c1e1900 */
[----:B--2---:R-:W-:-:S07]  /*0f70*/  IMAD.IADD R17, R0, 0x1, -R17 ;  /* 0x0000000100117824 */ /* 0x004fce00078e0a11 */
.L_x_1053:
[----:B------:R-:W-:Y:S02]  /*0f80*/  IMAD.MOV.U32 R168, RZ, RZ, R161 ;  /* 0x000000ffffa87224 */ /* 0x000fe400078e00a1 */
[----:B------:R-:W-:Y:S01]  /*0f90*/  IMAD.MOV.U32 R167, RZ, RZ, R163 ;  /* 0x000000ffffa77224 */ /* 0x000fe200078e00a3 */
[----:B------:R-:W-:Y:S06]  /*0fa0*/  @!P2 BRA `(.L_x_1054) ;  /* 0x000000000014a947 */ /* 0x000fec0003800000 */
[----:B---3--:R-:W0:Y:S01]  /*0fb0*/  LDC.64 R2, c[0x0][0xa20] ;  /* 0x00028800ff027b82 */ /* 0x008e220000000a00 */
[----:B------:R-:W-:Y:S01]  /*0fc0*/  ULDC.64 UR4, c[0x0][0x208] ;  /* 0x0000820000047ab9 */ /* 0x000fe20000000a00 */
[----:B0-----:R-:W-:-:S05]  /*0fd0*/  IMAD.WIDE R2, R163, 0x4, R2 ;  /* 0x00000004a3027825 */ /* 0x001fca00078e0202 */
[----:B------:R0:W5:Y:S01]  /*0fe0*/  LDG.E R16, desc[UR4][R2.64] ;  /* 0x0000000402107981 */ /* 0x000162000c1e1900 */
[----:B------:R-:W-:Y:S05]  /*0ff0*/  BRA `(.L_x_1055) ;  /* 0x0000000000287947 */ /* 0x000fea0003800000 */
.L_x_1054:
[----:B------:R-:W-:Y:S02]  /*1000*/  ULDC.64 UR4, c[0x0][0xa08] ;  /* 0x0002820000047ab9 */ /* 0x000fe40000000a00 */
[----:B------:R-:W-:-:S04]  /*1010*/  ISETP.NE.U32.AND P0, PT, RZ, UR4, PT ;  /* 0x00000004ff007c0c */ /* 0x000fc8000bf05070 */
[----:B------:R-:W-:-:S13]  /*1020*/  ISETP.NE.AND.EX P0, PT, RZ, UR5, PT, P0 ;  /* 0x00000005ff007c0c */ /* 0x000fda000bf05300 */
[----:B------:R-:W-:Y:S05]  /*1030*/  @!P0 BRA `(.L_x_1055) ;  /* 0x0000000000188947 */ /* 0x000fea0003800000 */
[----:B---3--:R-:W0:Y:S01]  /*1040*/  LDC.64 R2, c[0x0][0xa08] ;  /* 0x00028200ff027b82 */ /* 0x008e220000000a00 */
[----:B------:R-:W-:Y:S01]  /*1050*/  ULDC.64 UR4, c[0x0][0x208] ;  /* 0x0000820000047ab9 */ /* 0x000fe20000000a00 */
[----:B0-----:R-:W-:-:S05]  /*1060*/  IMAD.WIDE R2, R163, 0x4, R2 ;  /* 0x00000004a3027825 */ /* 0x001fca00078e0202 */
[----:B------:R-:W2:Y:S04]  /*1070*/  LDG.E R16, desc[UR4][R2.64] ;  /* 0x0000000402107981 */ /* 0x000ea8000c1e1900 */
[----:B------:R-:W2:Y:S02]  /*1080*/  LDG.E R5, desc[UR4][R2.64+0x4] ;  /* 0x0000040402057981 */ /* 0x000ea4000c1e1900 */
[----:B--2---:R-:W-:-:S07]  /*1090*/  IMAD.IADD R16, R5, 0x1, -R16 ;  /* 0x0000000105107824 */ /* 0x004fce00078e0a10 */
.L_x_1055:
[----:B------:R-:W1:Y:S01]  /*10a0*/  LDC.64 R8, c[0x0][0x9e0] ;  /* 0x00027800ff087b82 */ /* 0x000e620000000a00 */
[----:B-----5:R-:W-:Y:S01]  /*10b0*/  IMAD.IADD R16, R16, 0x1, -R7 ;  /* 0x0000000110107824 */ /* 0x020fe200078e0a07 */
[----:B------:R-:W-:-:S04]  /*10c0*/  LEA R0, R161, 0x80, 0x7 ;  /* 0x00000080a1007811 */ /* 0x000fc800078e38ff */
[----:B0--3--:R-:W-:Y:S02]  /*10d0*/  IADD3 R3, R16, R0, -R17 ;  /* 0x0000000010037210 */ /* 0x009fe40007ffe811 */
[----:B-1----:R-:W-:-:S03]  /*10e0*/  ISETP.GE.AND P1, PT, R9, 0x1, PT ;  /* 0x000000010900780c */ /* 0x002fc60003f26270 */
[----:B------:R-:W-:-:S10]  /*10f0*/  IMAD.IADD R0, R3, 0x1, R8 ;  /* 0x0000000103007824 */ /* 0x000fd400078e0208 */
[----:B------:R-:W-:Y:S05]  /*1100*/  @!P1 BRA `(.L_x_1056) ;  /* 0x0000000000409947 */ /* 0x000fea0003800000 */
[C---:B------:R-:W-:Y:S01]  /*1110*/  ISETP.GT.AND P0, PT, R3.reuse, RZ, PT ;  /* 0x000000ff0300720c */ /* 0x040fe20003f04270 */
[----:B------:R-:W-:-:S12]  /*1120*/  VIADD R2, R3, 0xffffffff ;  /* 0xffffffff03027836 */ /* 0x000fd80000000000 */
[----:B------:R-:W-:Y:S05]  /*1130*/  @P0 BRA `(.L_x_1057) ;  /* 0x00000000001c0947 */ /* 0x000fea0003800000 */
[----:B------:R-:W-:Y:S01]  /*1140*/  ISETP.NE.AND P0, PT, R9, 0x1, PT ;  /* 0x000000010900780c */ /* 0x000fe20003f05270 */
[----:B------:R-:W-:-:S12]  /*1150*/  IMAD.MOV R3, RZ, RZ, -R3 ;  /* 0x000000ffff037224 */ /* 0x000fd800078e0a03 */
[----:B------:R-:W0:Y:S02]  /*1160*/  @P0 LDC.64 R4, c[0x0][0x9e8] ;  /* 0x00027a00ff040b82 */ /* 0x000e240000000a00 */
[----:B0-----:R-:W-:-:S05]  /*1170*/  @P0 IMAD.HI.U32 R2, R3, R4, RZ ;  /* 0x0000000403020227 */ /* 0x001fca00078e00ff */
[----:B------:R-:W-:-:S04]  /*1180*/  @P0 SHF.R.U32.HI R3, RZ, R5, R2 ;  /* 0x00000005ff030219 */ /* 0x000fc80000011602 */
[----:B------:R-:W-:Y:S01]  /*1190*/  LOP3.LUT R2, RZ, R3, RZ, 0x33, !PT ;  /* 0x00000003ff027212 */ /* 0x000fe200078e33ff */
[----:B------:R-:W-:Y:S06]  /*11a0*/  BRA `(.L_x_1058) ;  /* 0x0000000000107947 */ /* 0x000fec0003800000 */
.L_x_1057:
[----:B------:R-:W-:-:S13]  /*11b0*/  ISETP.NE.AND P0, PT, R9, 0x1, PT ;  /* 0x000000010900780c */ /* 0x000fda0003f05270 */
[----:B------:R-:W0:Y:S02]  /*11c0*/  @P0 LDC.64 R4, c[0x0][0x9e8] ;  /* 0x00027a00ff040b82 */ /* 0x000e240000000a00 */
[----:B0-----:R-:W-:-:S05]  /*11d0*/  @P0 IMAD.HI.U32 R4, R2, R4, RZ ;  /* 0x0000000402040227 */ /* 0x001fca00078e00ff */
[----:B------:R-:W-:-:S07]  /*11e0*/  @P0 SHF.R.U32.HI R2, RZ, R5, R4 ;  /* 0x00000005ff020219 */ /* 0x000fce0000011604 */
.L_x_1058:
[----:B------:R-:W-:-:S05]  /*11f0*/  IMAD R3, R2, R9, R9 ;  /* 0x0000000902037224 */ /* 0x000fca00078e0209 */
[----:B------:R-:W-:-:S07]  /*1200*/  VIMNMX R0, R0, R3, PT ;  /* 0x0000000300007248 */ /* 0x000fce0003fe0100 */
.L_x_1056:
[----:B------:R-:W-:Y:S01]  /*1210*/  VIADD R2, R0, 0x5f ;  /* 0x0000005f00027836 */ /* 0x000fe20000000000 */
[----:B------:R-:W-:Y:S01]  /*1220*/  ULDC UR4, c[0x0][0x9dc] ;  /* 0x0002770000047ab9 */ /* 0x000fe20000000800 */
[----:B------:R-:W-:Y:S02]  /*1230*/  VIADD R0, R16, 0x5f ;  /* 0x0000005f10007836 */ /* 0x000fe40000000000 */
[----:B------:R-:W-:-:S04]  /*1240*/  IMAD.HI R2, R2, 0x2aaaaaab, RZ ;  /* 0x2aaaaaab02027827 */ /* 0x000fc800078e02ff */
[----:B------:R-:W-:Y:S01]  /*1250*/  IMAD.HI R0, R0, 0x2aaaaaab, RZ ;  /* 0x2aaaaaab00007827 */ /* 0x000fe200078e02ff */
[----:B------:R-:W-:-:S03]  /*1260*/  SHF.R.U32.HI R5, RZ, 0x1f, R2 ;  /* 0x0000001fff057819 */ /* 0x000fc60000011602 */
[----:B------:R-:W-:Y:S01]  /*1270*/  IMAD R7, R161, 0x80, -R17 ;  /* 0x00000080a1077824 */ /* 0x000fe200078e0a11 */
[----:B------:R-:W-:Y:S02]  /*1280*/  SHF.R.U32.HI R3, RZ, 0x1f, R0 ;  /* 0x0000001fff037819 */ /* 0x000fe40000011600 */
[----:B------:R-:W-:Y:S01]  /*1290*/  LEA.HI.SX32 R72, R2, R5, 0x1c ;  /* 0x0000000502487211 */ /* 0x000fe200078fe2ff */
[----:B------:R-:W-:Y:S01]  /*12a0*/  IMAD.IADD R7, R16, 0x1, R7 ;  /* 0x0000000110077824 */ /* 0x000fe200078e0207 */
[----:B------:R-:W-:-:S03]  /*12b0*/  LEA.HI.SX32 R3, R0, R3, 0x1c ;  /* 0x0000000300037211 */ /* 0x000fc600078fe2ff */
[----:B------:R-:W-:Y:S01]  /*12c0*/  VIADD R0, R7, -UR4 ;  /* 0x8000000407007c36 */ /* 0x000fe20008000000 */
[----:B------:R-:W-:Y:S01]  /*12d0*/  VIMNMX R72, R3, R72, PT ;  /* 0x0000004803487248 */ /* 0x000fe20003fe0100 */
[----:B------:R-:W-:Y:S06]  /*12e0*/  @!P1 BRA `(.L_x_1059) ;  /* 0x00000000003c9947 */ /* 0x000fec0003800000 */
[----:B------:R-:W-:-:S13]  /*12f0*/  ISETP.GT.AND P0, PT, R7, -0x1, PT ;  /* 0xffffffff0700780c */ /* 0x000fda0003f04270 */
[----:B------:R-:W-:Y:S05]  /*1300*/  @P0 BRA `(.L_x_1060) ;  /* 0x00000000001c0947 */ /* 0x000fea0003800000 */
[----:B------:R-:W-:Y:S02]  /*1310*/  ISETP.NE.AND P0, PT, R9, 0x1, PT ;  /* 0x000000010900780c */ /* 0x000fe40003f05270 */
[----:B------:R-:W-:-:S11]  /*1320*/  LOP3.LUT R7, RZ, R7, RZ, 0x33, !PT ;  /* 0x00000007ff077212 */ /* 0x000fd600078e33ff */
[----:B------:R-:W0:Y:S02]  /*1330*/  @P0 LDC.64 R2, c[0x0][0x9e8] ;  /* 0x00027a00ff020b82 */ /* 0x000e240000000a00 */
[----:B0-----:R-:W-:-:S05]  /*1340*/  @P0 IMAD.HI.U32 R2, R7, R2, RZ ;  /* 0x0000000207020227 */ /* 0x001fca00078e00ff */
[----:B------:R-:W-:-:S04]  /*1350*/  @P0 SHF.R.U32.HI R7, RZ, R3, R2 ;  /* 0x00000003ff070219 */ /* 0x000fc80000011602 */
[----:B------:R-:W-:Y:S01]  /*1360*/  LOP3.LUT R7, RZ, R7, RZ, 0x33, !PT ;  /* 0x00000007ff077212 */ /* 0x000fe200078e33ff */
[----:B------:R-:W-:Y:S06]  /*1370*/  BRA `(.L_x_1061) ;  /* 0x0000000000107947 */ /* 0x000fec0003800000 */
.L_x_1060:
[----:B------:R-:W-:-:S13]  /*1380*/  ISETP.NE.AND P0, PT, R9, 0x1, PT ;  /* 0x000000010900780c */ /* 0x000fda0003f05270 */
[----:B------:R-:W0:Y:S02]  /*1390*/  @P0 LDC.64 R2, c[0x0][0x9e8] ;  /* 0x00027a00ff020b82 */ /* 0x000e240000000a00 */
[----:B0-----:R-:W-:-:S05]  /*13a0*/  @P0 IMAD.HI.U32 R2, R7, R2, RZ ;  /* 0x0000000207020227 */ /* 0x001fca00078e00ff */
[----:B------:R-:W-:-:S07]  /*13b0*/  @P0 SHF.R.U32.HI R7, RZ, R3, R2 ;  /* 0x00000003ff070219 */ /* 0x000fce0000011602 */
.L_x_1061:
[----:B------:R-:W-:-:S05]  /*13c0*/  IMAD R7, R7, R9, RZ ;  /* 0x0000000907077224 */ /* 0x000fca00078e02ff */
[----:B------:R-:W-:-:S07]  /*13d0*/  VIMNMX R0, R0, R7, !PT ;  /* 0x0000000700007248 */ /* 0x000fce0007fe0100 */
.L_x_1059:
        /* <DEDUP_REMOVED lines=9> */
[----:B------:R-:W-:Y:S01]  /*1470*/  LEA.HI.SX32 R3, R2, R3, 0x1c ;  /* 0x0000000302037211 */ /* 0x000fe200078fe2ff */
[----:B------:R-:W-:Y:S01]  /*1480*/  IMAD.MOV.U32 R2, RZ, RZ, RZ ;  /* 0x000000ffff027224 */ /* 0x000fe200078e00ff */
[----:B------:R-:W-:Y:S02]  /*1490*/  CS2R R76, SRZ ;  /* 0x00000000004c7805 */ /* 0x000fe4000001ff00 */
[----:B------:R-:W-:Y:S02]  /*14a0*/  CS2R R74, SRZ ;  /* 0x00000000004a7805 */ /* 0x000fe4000001ff00 */
[----:B------:R-:W-:Y:S01]  /*14b0*/  VIMNMX R23, RZ, R3, !PT ;  /* 0x00000003ff177248 */ /* 0x000fe20007fe0100 */
[----:B------:R-:W-:Y:S01]  /*14c0*/  IMAD.MOV.U32 R73, RZ, RZ, RZ ;  /* 0x000000ffff497224 */ /* 0x000fe200078e00ff */
[----:B------:R-:W-:-:S02]  /*14d0*/  CS2R R28, SRZ ;  /* 0x00000000001c7805 */ /* 0x000fc4000001ff00 */
[----:B------:R-:W-:Y:S02]  /*14e0*/  CS2R R70, SRZ ;  /* 0x0000000000467805 */ /* 0x000fe4000001ff00 */
[----:B------:R-:W-:Y:S02]  /*14f0*/  ISETP.GT.AND P1, PT, R72, R23, PT ;  /* 0x000000174800720c */ /* 0x000fe40003f24270 */
        /* <DEDUP_REMOVED lines=20> */
[----:B------:R-:W-:Y:S02]  /*1640*/  IMAD.MOV.U32 R30, RZ, RZ, RZ ;  /* 0x000000ffff1e7224 */ /* 0x000fe400078e00ff */
[----:B------:R-:W-:Y:S02]  /*1650*/  IMAD.MOV.U32 R89, RZ, RZ, RZ ;  /* 0x000000ffff597224 */ /* 0x000fe400078e00ff */
[----:B------:R-:W-:-:S02]  /*1660*/  IMAD.MOV.U32 R8, RZ, RZ, RZ ;  /* 0x000000ffff087224 */ /* 0x000fc400078e00ff */
[----:B------:R-:W-:Y:S02]  /*1670*/  IMAD.MOV.U32 R10, RZ, RZ, RZ ;  /* 0x000000ffff0a7224 */ /* 0x000fe400078e00ff */
[----:B------:R-:W-:Y:S01]  /*1680*/  IMAD.MOV.U32 R91, RZ, RZ, RZ ;  /* 0x000000ffff5b7224 */ /* 0x000fe200078e00ff */
[----:B------:R-:W-:Y:S06]  /*1690*/  @!P1 BRA `(.L_x_1062) ;  /* 0x000000c800e09947 */ /* 0x000fec0003800000 */
[----:B------:R-:W0:Y:S01]  /*16a0*/  SHFL.IDX PT, R0, R172, RZ, 0x1f ;  /* 0x00001fffac007589 */ /* 0x000e2200000e0000 */
[----:B------:R-:W1:Y:S01]  /*16b0*/  S2UR UR6, SR_CgaCtaId ;  /* 0x00000000000679c3 */ /* 0x000e620000008800 */
[----:B------:R-:W-:Y:S01]  /*16c0*/  UMOV UR39, 0x400 ;  /* 0x0000040000277882 */ /* 0x000fe20000000000 */
        /* <DEDUP_REMOVED lines=28> */
.L_x_1063:
[----:B------:R-:W-:Y:S02]  /*1890*/  LEA.HI R0, R169, R169, RZ, 0x1 ;  /* 0x000000a9a9007211 */ /* 0x000fe400078f08ff */
[----:B------:R-:W-:Y:S02]  /*18a0*/  ISETP.NE.AND P0, PT, R19, 0x3, PT ;  /* 0x000000031300780c */ /* 0x000fe40003f05270 */
[----:B------:R-:W-:-:S05]  /*18b0*/  LOP3.LUT R0, R0, 0xfffffffe, RZ, 0xc0, !PT ;  /* 0xfffffffe00007812 */ /* 0x000fca00078ec0ff */
[----:B------:R-:W-:-:S05]  /*18c0*/  IMAD.IADD R0, R169, 0x1, -R0 ;  /* 0x00000001a9007824 */ /* 0x000fca00078e0a00 */
[----:B------:R-:W-:-:S04]  /*18d0*/  SHF.L.U32 R0, R0, 0x1f, RZ ;  /* 0x0000001f00007819 */ /* 0x000fc800000006ff */
[----:B------:R-:W0:Y:S02]  /*18e0*/  SYNCS.PHASECHK.TRANS64.TRYWAIT P1, [UR39+0x2a800], R0 ;  /* 0x02a80000ff0075a7 */ /* 0x000e240008020167 */
[----:B0-----:R-:W-:Y:S05]  /*18f0*/  @!P1 BRA `(.L_x_1064) ;  /* 0x0000013c00449947 */ /* 0x001fea0003800000 */
.L_x_1248:
[----:B------:R-:W-:Y:S05]  /*1900*/  @!P0 BRA `(.L_x_1065) ;  /* 0x0000000000048947 */ /* 0x000fea0003800000 */
[----:B------:R-:W-:Y:S01]  /*1910*/  BPT.TRAP 0x1 ;  /* 0x000000040000795c */ /* 0x000fe20000300000 */
.L_x_1065:
[----:B0-----:R-:W-:Y:S02]  /*1920*/  IMAD.U32 R3, RZ, RZ, UR37 ;  /* 0x00000025ff037e24 */ /* 0x001fe4000f8e00ff */
[----:B------:R-:W-:-:S03]  /*1930*/  IMAD.U32 R0, RZ, RZ, UR36 ;  /* 0x00000024ff007e24 */ /* 0x000fc6000f8e00ff */
[----:B------:R-:W-:Y:S02]  /*1940*/  LEA R3, R3, UR39, 0x3 ;  /* 0x0000002703037c11 */ /* 0x000fe4000f8e18ff */
[----:B------:R-:W-:-:S04]  /*1950*/  SHF.L.U32 R0, R0, 0x1f, RZ ;  /* 0x0000001f00007819 */ /* 0x000fc800000006ff */
[----:B------:R0:W1:Y:S01]  /*1960*/  SYNCS.PHASECHK.TRANS64.TRYWAIT P1, [R3+URZ+0x2a830], R0 ;  /* 0x02a83000030075a7 */ /* 0x000062000802017f */
[----:B------:R-:W-:Y:S05]  /*1970*/  @!P0 BRA `(.L_x_1066) ;  /* 0x0000000000048947 */ /* 0x000fea0003800000 */
[----:B------:R-:W-:Y:S01]  /*1980*/  BPT.TRAP 0x1 ;  /* 0x000000040000795c */ /* 0x000fe20000300000 */
.L_x_1066:
[----:B------:R-:W2:Y:S01]  /*1990*/  LDL.LU R2, [R1] ;  /* 0x0000000001027983 */ /* 0x000ea20000300800 */
[----:B------:R-:W3:Y:S02]  /*19a0*/  S2R R4, SR_TID.X ;  /* 0x0000000000047919 */ /* 0x000ee40000002100 */
[----:B---3--:R-:W-:Y:S02]  /*19b0*/  LOP3.LUT P2, RZ, R4, 0x7f, RZ, 0xc0, !PT ;  /* 0x0000007f04ff7812 */ /* 0x008fe4000784c0ff */
[----:B--2---:R-:W-:-:S11]  /*19c0*/  LOP3.LUT R2, R2, 0xffefffff, RZ, 0xc0, !PT ;  /* 0xffefffff02027812 */ /* 0x004fd600078ec0ff */
[----:B------:R-:W-:-:S05]  /*19d0*/  @P2 LOP3.LUT R2, R2, 0x100000, RZ, 0xfc, !PT ;  /* 0x0010000002022812 */ /* 0x000fca00078efcff */
[----:B------:R2:W-:Y:S01]  /*19e0*/  STL [R1], R2 ;  /* 0x0000000201007387 */ /* 0x0005e20000100800 */
[----:B-1----:R-:W-:Y:S05]  /*19f0*/  @P1 BRA `(.L_x_1067) ;  /* 0x0000000000081947 */ /* 0x002fea0003800000 */
[----:B------:R-:W1:Y:S02]  /*1a00*/  SYNCS.PHASECHK.TRANS64.TRYWAIT P1, [R3+URZ+0x2a830], R0 ;  /* 0x02a83000030075a7 */ /* 0x000e64000802017f */
[----:B-1----:R-:W-:Y:S05]  /*1a10*/  @!P1 BRA `(.L_x_1068) ;  /* 0x0000013c00149947 */ /* 0x002fea0003800000 */
.L_x_1067:
[----:B------:R-:W-:Y:S05]  /*1a20*/  WARPSYNC.ALL ;  /* 0x0000000000007948 */ /* 0x000fea0003800000 */
[----:B------:R-:W-:Y:S01]  /*1a30*/  UIADD3 UR4, UR39, 0x18400, URZ ;  /* 0x0001840027047890 */ /* 0x000fe2000fffe03f */
[----:B------:R-:W-:Y:S01]  /*1a40*/  WARPGROUP.ARRIVE ;  /* 0x00000000000079c5 */ /* 0x000fe20000000000 */
[----:B------:R-:W-:-:S05]  /*1a50*/  ULOP3.LUT UR5, UR38, 0x10000, URZ, 0xfc, !UPT ;  /* 0x0001000026057892 */ /* 0x000fca000f8efc3f */
[----:B--2---:R-:W2:Y:S01]  /*1a60*/  S2R R2, SR_TID.X ;  /* 0x0000000000027919 */ /* 0x004ea20000002100 */
[----:B------:R-:W-:Y:S01]  /*1a70*/  USHF.R.U32.HI UR4, URZ, 0x4, UR4 ;  /* 0x000000043f047899 */ /* 0x000fe20008011604 */
[----:B------:R-:W3:Y:S01]  /*1a80*/  LDC.64 R14, c[0x0][0x9e0] ;  /* 0x00027800ff0e7b82 */ /* 0x000ee20000000a00 */
[----:B------:R-:W-:Y:S01]  /*1a90*/  UMOV UR9, 0x40000040 ;  /* 0x4000004000097882 */ /* 0x000fe20000000000 */
[----:B------:R-:W-:Y:S01]  /*1aa0*/  UMOV UR11, 0x40000040 ;  /* 0x40000040000b7882 */ /* 0x000fe20000000000 */
[----:B------:R-:W-:Y:S01]  /*1ab0*/  ULOP3.LUT UR4, UR4, 0x3fff, URZ, 0xc0, !UPT ;  /* 0x00003fff04047892 */ /* 0x000fe2000f8ec03f */
[----:B------:R-:W-:Y:S01]  /*1ac0*/  IMAD.U32 R5, RZ, RZ, UR9 ;  /* 0x00000009ff057e24 */ /* 0x000fe2000f8e00ff */
[----:B------:R-:W-:Y:S01]  /*1ad0*/  UMOV UR8, UR5 ;  /* 0x0000000500087c82 */ /* 0x000fe20008000000 */
[----:B------:R-:W-:Y:S01]  /*1ae0*/  UIADD3 UR56, UR5, 0x2, URZ ;  /* 0x0000000205387890 */ /* 0x000fe2000fffe03f */
[----:B------:R-:W-:Y:S01]  /*1af0*/  IMAD.U32 R4, RZ, RZ, UR8 ;  /* 0x00000008ff047e24 */ /* 0x000fe2000f8e00ff */
[----:B------:R-:W-:Y:S01]  /*1b00*/  ULOP3.LUT UR60, UR4, 0x10000, URZ, 0xfc, !UPT ;  /* 0x00010000043c7892 */ /* 0x000fe2000f8efc3f */
[----:B------:R-:W-:Y:S01]  /*1b10*/  IMAD.MOV.U32 R13, RZ, RZ, -0x60 ;  /* 0xffffffa0ff0d7424 */ /* 0x000fe200078e00ff */
[----:B------:R-:W-:Y:S01]  /*1b20*/  UMOV UR57, 0x40000040 ;  /* 0x4000004000397882 */ /* 0x000fe20000000000 */
[----:B------:R-:W-:Y:S01]  /*1b30*/  UMOV UR59, 0x40000040 ;  /* 0x40000040003b7882 */ /* 0x000fe20000000000 */
[----:B------:R-:W-:Y:S01]  /*1b40*/  UIMAD UR4, UR37, 0x900, UR60 ;  /* 0x00000900250478a4 */ /* 0x000fe2000f8e023c */
[----:B------:R-:W-:Y:S01]  /*1b50*/  IMAD R13, R72, R13, 0x60 ;  /* 0x00000060480d7424 */ /* 0x000fe200078e020d */
[----:B------:R-:W-:-:S02]  /*1b60*/  UIADD3 UR52, UR5, 0x4, URZ ;  /* 0x0000000405347890 */ /* 0x000fc4000fffe03f */
[----:B------:R-:W-:Y:S01]  /*1b70*/  UIADD3 UR58, UR4, 0x2, URZ ;  /* 0x00000002043a7890 */ /* 0x000fe2000fffe03f */
[----:B------:R-:W-:Y:S01]  /*1b80*/  IMAD.IADD R9, R16, 0x1, R13 ;  /* 0x0000000110097824 */ /* 0x000fe200078e020d */
[----:B------:R-:W-:Y:S02]  /*1b90*/  UIADD3 UR54, UR4, 0x4, URZ ;  /* 0x0000000404367890 */ /* 0x000fe4000fffe03f */
[----:B------:R-:W-:Y:S01]  /*1ba0*/  UMOV UR10, UR4 ;  /* 0x00000004000a7c82 */ /* 0x000fe20008000000 */
[----:B------:R-:W-:Y:S01]  /*1bb0*/  UMOV UR53, 0x40000040 ;  /* 0x4000004000357882 */ /* 0x000fe20000000000 */
[----:B------:R-:W-:Y:S01]  /*1bc0*/  HGMMA.64x96x16.F32 R24, gdesc[UR8], RZ, !UPT, gsb0 ;  /* 0x01600000081879f0 */ /* 0x000fe2000c0008ff */
[----:B------:R-:W-:Y:S01]  /*1bd0*/  UMOV UR55, 0x40000040 ;  /* 0x4000004000377882 */ /* 0x000fe20000000000 */
[----:B------:R-:W-:Y:S01]  /*1be0*/  UIADD3 UR8, UR5, 0x6, URZ ;  /* 0x0000000605087890 */ /* 0x000fe2000fffe03f */
[----:B------:R-:W-:Y:S01]  /*1bf0*/  IMAD R21, R18, -0x2, R9 ;  /* 0xfffffffe12157824 */ /* 0x000fe200078e0209 */
[----:B------:R-:W-:Y:S01]  /*1c00*/  UIADD3 UR10, UR4, 0x6, URZ ;  /* 0x00000006040a7890 */ /* 0x000fe2000fffe03f */
[----:B------:R-:W-:Y:S01]  /*1c10*/  UMOV UR9, 0x40000040 ;  /* 0x4000004000097882 */ /* 0x000fe20000000000 */
[----:B------:R-:W-:Y:S01]  /*1c20*/  UMOV UR11, 0x40000040 ;  /* 0x40000040000b7882 */ /* 0x000fe20000000000 */
[----:B------:R-:W-:Y:S01]  /*1c30*/  UIADD3 UR12, UR5, 0x400, URZ ;  /* 0x00000400050c7890 */ /* 0x000fe2000fffe03f */
[----:B--2---:R-:W-:Y:S01]  /*1c40*/  LOP3.LUT P1, RZ, R2, 0x7f, RZ, 0xc0, !PT ;  /* 0x0000007f02ff7812 */ /* 0x004fe2000782c0ff */
        /* <DEDUP_REMOVED lines=8> */
[----:B------:R-:W-:Y:S02]  /*1cd0*/  UIADD3 UR22, UR4, 0x304, URZ ;  /* 0x0000030404167890 */ /* 0x000fe4000fffe03f */
[----:B------:R-:W-:Y:S01]  /*1ce0*/  @!P1 VIADD R2, R3, 0x2a840 ;  /* 0x0002a84003029836 */ /* 0x000fe20000000000 */
[----:B------:R-:W-:Y:S01]  /*1cf0*/  UMOV UR21, 0x40000040 ;  /* 0x4000004000157882 */ /* 0x000fe20000000000 */
[----:B------:R-:W-:Y:S01]  /*1d00*/  UMOV UR23, 0x40000040 ;  /* 0x4000004000177882 */ /* 0x000fe20000000000 */
[----:B------:R-:W-:Y:S01]  /*1d10*/  UIADD3 UR24, UR5, 0x406, URZ ;  /* 0x0000040605187890 */ /* 0x000fe2000fffe03f */
[----:B01----:R-:W-:Y:S01]  /*1d20*/  IADD3 R3, -R17, 0x1, R9 ;  /* 0x0000000111037810 */ /* 0x003fe20007ffe109 */
[----:B------:R-:W-:Y:S01]  /*1d30*/  UIADD3 UR26, UR4, 0x306, URZ ;  /* 0x00000306041a7890 */ /* 0x000fe2000fffe03f */
[----:B------:R-:W-:Y:S01]  /*1d40*/  @!P1 PRMT R2, RZ, 0x654, R2 ;  /* 0x00000654ff029816 */ /* 0x000fe20000000002 */
[----:B------:R-:W-:Y:S01]  /*1d50*/  UMOV UR25, 0x40000040 ;  /* 0x4000004000197882 */ /* 0x000fe20000000000 */
[----:B------:R-:W-:Y:S01]  /*1d60*/  UMOV UR27, 0x40000040 ;  /* 0x40000040001b7882 */ /* 0x000fe20000000000 */
[----:B------:R-:W-:Y:S01]  /*1d70*/  UIADD3 UR28, UR5, 0x800, URZ ;  /* 0x00000800051c7890 */ /* 0x000fe2000fffe03f */
[----:B------:R-:W-:Y:S01]  /*1d80*/  IMAD R11, R18, -0x2, R3 ;  /* 0xfffffffe120b7824 */ /* 0x000fe200078e0203 */
[----:B------:R-:W-:Y:S01]  /*1d90*/  UIADD3 UR30, UR4, 0x600, URZ ;  /* 0x00000600041e7890 */ /* 0x000fe2000fffe03f */
[----:B------:R-:W-:Y:S01]  /*1da0*/  IMAD R3, R161, 0x80, R171 ;  /* 0x00000080a1037824 */ /* 0x000fe200078e02ab */
        /* <DEDUP_REMOVED lines=14> */
[----:B------:R-:W-:Y:S01]  /*1e90*/  ULDC.64 UR4, c[0x0][0x9d8] ;  /* 0x0002760000047ab9 */ /* 0x000fe20000000a00 */
[----:B------:R-:W-:-:S02]  /*1ea0*/  WARPGROUP.DEPBAR.LE gsb0, 0x0 ;  /* 0x00008000000079c5 */ /* 0x000fc40000010000 */
        /* <DEDUP_REMOVED lines=31> */
[----:B------:R-:W-:Y:S01]  /*20a0*/  HGMMA.64x96x16.F32 R24, gdesc[UR48], R24, gsb0 ;  /* 0x01600000301879f0 */ /* 0x000fe20008000818 */
[----:B------:R-:W-:Y:S02]  /*20b0*/  ULOP3.LUT UR50, URZ, UR5, URZ, 0x33, !UPT ;  /* 0x000000053f327292 */ /* 0x000fe4000f8e333f */
[----:B------:R-:W-:Y:S02]  /*20c0*/  WARPGROUP.DEPBAR.LE gsb0, 0x0 ;  /* 0x00008000000079c5 */ /* 0x000fe40000010000 */
        /* <DEDUP_REMOVED lines=45> */
[----:B------:R0:W-:Y:S01]  /*23a0*/  @!P1 SYNCS.ARRIVE.TRANS64.RED.A1T0 RZ, [R2+URZ], RZ ;  /* 0x000000ff02ff99a7 */ /* 0x0001e2000810043f */
[----:B---3--:R-:W-:Y:S01]  /*23b0*/  ISETP.GE.AND P1, PT, R15, 0x1, PT ;  /* 0x000000010f00780c */ /* 0x008fe20003f26270 */
[----:B------:R-:W1:Y:S01]  /*23c0*/  MUFU.TANH R24, R24 ;  /* 0x0000001800187308 */ /* 0x000e620000002400 */
[----:B------:R-:W-:Y:S01]  /*23d0*/  FMUL.FTZ R30, R30, UR4 ;  /* 0x000000041e1e7c20 */ /* 0x000fe20008410000 */
[----:B------:R-:W-:Y:S01]  /*23e0*/  FMUL.FTZ R34, R34, UR4 ;  /* 0x0000000422227c20 */ /* 0x000fe20008410000 */
[----:B------:R-:W-:Y:S01]  /*23f0*/  FMUL.FTZ R38, R38, UR4 ;  /* 0x0000000426267c20 */ /* 0x000fe20008410000 */
[----:B------:R-:W-:-:S04]  /*2400*/  P2R R162, PR, RZ, 0x2 ;  /* 0x00000002ffa27803 */ /* 0x000fc80000000000 */
[----:B------:R-:W2:Y:S08]  /*2410*/  MUFU.TANH R25, R25 ;  /* 0x0000001900197308 */ /* 0x000eb00000002400 */
[----:B------:R-:W3:Y:S08]  /*2420*/  MUFU.TANH R6, R6 ;  /* 0x0000000600067308 */ /* 0x000ef00000002400 */
[----:B------:R-:W4:Y:S08]  /*2430*/  MUFU.TANH R0, R0 ;  /* 0x0000000000007308 */ /* 0x000f300000002400 */
[----:B------:R-:W0:Y:S08]  /*2440*/  MUFU.TANH R28, R28 ;  /* 0x0000001c001c7308 */ /* 0x000e300000002400 */
        /* <DEDUP_REMOVED lines=40> */
[----:B------:R5:W1:Y:S08]  /*26d0*/  MUFU.TANH R27, R30 ;  /* 0x0000001e001b7308 */ /* 0x000a700000002400 */
[----:B------:R2:W1:Y:S01]  /*26e0*/  MUFU.TANH R73, R34 ;  /* 0x0000002200497308 */ /* 0x0004620000002400 */
[----:B-----5:R-:W-:-:S05]  /*26f0*/  IMAD.IADD R30, R11, 0x1, R14 ;  /* 0x000000010b1e7824 */ /* 0x020fca00078e020e */
[----:B0-----:R-:W-:Y:S02]  /*2700*/  VIADDMNMX R2, R3, R30, R21, PT ;  /* 0x0000001e03027246 */ /* 0x001fe40003800115 */
[----:B------:R0:W1:Y:S01]  /*2710*/  MUFU.TANH R74, R38 ;  /* 0x00000026004a7308 */ /* 0x0000620000002400 */
[----:B--2---:R-:W-:-:S04]  /*2720*/  VIADD R34, R11, UR50 ;  /* 0x000000320b227c36 */ /* 0x004fc80008000000 */
[----:B------:R-:W-:Y:S02]  /*2730*/  IMAD.IADD R9, R34, 0x1, R3 ;  /* 0x0000000122097824 */ /* 0x000fe400078e0203 */
[----:B0-----:R-:W-:Y:S01]  /*2740*/  IMAD R38, R18, -0x2, R13 ;  /* 0xfffffffe12267824 */ /* 0x001fe200078e020d */
[----:B---34-:R-:W-:Y:S06]  /*2750*/  @!P1 BRA `(.L_x_1069) ;  /* 0x00000000004c9947 */ /* 0x018fec0003800000 */
[----:B------:R-:W-:Y:S01]  /*2760*/  IADD3 R11, -R17, R16, R3 ;  /* 0x00000010110b7210 */ /* 0x000fe20007ffe103 */
[----:B------:R-:W-:Y:S03]  /*2770*/  BSSY B0, `(.L_x_1070) ;  /* 0x000000e000007945 */ /* 0x000fe60003800000 */
        /* <DEDUP_REMOVED lines=9> */
.L_x_1071:
[----:B------:R-:W-:-:S13]  /*2810*/  ISETP.NE.AND P1, PT, R15, 0x1, PT ;  /* 0x000000010f00780c */ /* 0x000fda0003f25270 */
[----:B------:R-:W0:Y:S02]  /*2820*/  @P1 LDC.64 R66, c[0x0][0x9e8] ;  /* 0x00027a00ff421b82 */ /* 0x000e240000000a00 */
[----:B0-----:R-:W-:-:S05]  /*2830*/  @P1 IMAD.HI.U32 R20, R11, R66, RZ ;  /* 0x000000420b141227 */ /* 0x001fca00078e00ff */
[----:B------:R-:W-:-:S07]  /*2840*/  @P1 SHF.R.U32.HI R11, RZ, R67, R20 ;  /* 0x00000043ff0b1219 */ /* 0x000fce0000011614 */
.L_x_1072:
[----:B------:R-:W-:Y:S05]  /*2850*/  BSYNC B0 ;  /* 0x0000000000007941 */ /* 0x000fea0003800000 */
.L_x_1070:
[----:B------:R-:W-:-:S05]  /*2860*/  IMAD R20, R11, R15, R38 ;  /* 0x0000000f0b147224 */ /* 0x000fca00078e0226 */
[----:B------:R-:W-:Y:S02]  /*2870*/  VIMNMX R9, R9, R20, !PT ;  /* 0x0000001409097248 */ /* 0x000fe40007fe0100 */
[----:B------:R-:W-:-:S07]  /*2880*/  VIADDMNMX R2, R20, R15, R2, PT ;  /* 0x0000000f14027246 */ /* 0x000fce0003800102 */
.L_x_1069:
[C---:B------:R-:W-:Y:S02]  /*2890*/  ISETP.GE.AND P6, PT, R13.reuse, 0x9, PT ;  /* 0x000000090d00780c */ /* 0x040fe40003fc6270 */
[----:B------:R-:W-:Y:S02]  /*28a0*/  ISETP.GE.AND P1, PT, R13, 0x2, PT ;  /* 0x000000020d00780c */ /* 0x000fe40003f26270 */
[C---:B------:R-:W-:Y:S02]  /*28b0*/  ISETP.GT.AND P2, PT, R9.reuse, 0x8, !P6 ;  /* 0x000000080900780c */ /* 0x040fe40007744270 */
[----:B------:R-:W-:Y:S02]  /*28c0*/  ISETP.GT.AND P3, PT, R9, 0x1, !P1 ;  /* 0x000000010900780c */ /* 0x000fe40004f64270 */
[----:B------:R-:W-:Y:S02]  /*28d0*/  ISETP.LT.OR P2, PT, R2, 0x9, P2 ;  /* 0x000000090200780c */ /* 0x000fe40001741670 */
[----:B------:R-:W-:-:S02]  /*28e0*/  ISETP.GE.AND P4, PT, R13, 0xa, PT ;  /* 0x0000000a0d00780c */ /* 0x000fc40003f86270 */
[----:B------:R-:W-:Y:S02]  /*28f0*/  FSEL R67, R28, -INF , !P2 ;  /* 0xff8000001c437808 */ /* 0x000fe40005000000 */
[C---:B------:R-:W-:Y:S02]  /*2900*/  ISETP.LT.OR P3, PT, R2.reuse, 0x2, P3 ;  /* 0x000000020200780c */ /* 0x040fe40001f61670 */
        /* <DEDUP_REMOVED lines=22> */
[C---:B------:R-:W-:Y:S02]  /*2a70*/  ISETP.LT.OR P2, PT, R2.reuse, 0x1a, P2 ;  /* 0x0000001a0200780c */ /* 0x040fe40001741670 */
        /* <DEDUP_REMOVED lines=78> */
[----:B-1----:R-:W-:Y:S02]  /*2f60*/  FSEL R33, R24, -INF , !P5 ;  /* 0xff80000018217808 */ /* 0x002fe40006800000 */
[----:B------:R-:W-:Y:S02]  /*2f70*/  ISETP.GE.AND P5, PT, R13, 0x5a, PT ;  /* 0x0000005a0d00780c */ /* 0x000fe40003fa6270 */
[----:B------:R-:W-:Y:S02]  /*2f80*/  IADD3 R13, R34, 0x8, R3 ;  /* 0x00000008220d7810 */ /* 0x000fe40007ffe003 */
[----:B------:R-:W-:Y:S02]  /*2f90*/  P2R R64, PR, RZ, 0x20 ;  /* 0x00000020ff407803 */ /* 0x000fe40000000000 */
[----:B------:R-:W-:-:S04]  /*2fa0*/  ISETP.GT.AND P5, PT, R9, 0x59, !P5 ;  /* 0x000000590900780c */ /* 0x000fc80006fa4270 */
[----:B------:R-:W-:Y:S01]  /*2fb0*/  ISETP.LT.OR P5, PT, R2, 0x5a, P5 ;  /* 0x0000005a0200780c */ /* 0x000fe20002fa1670 */
[----:B------:R-:W-:-:S03]  /*2fc0*/  VIADD R2, R3, 0x8 ;  /* 0x0000000803027836 */ /* 0x000fc60000000000 */
[----:B------:R-:W-:Y:S02]  /*2fd0*/  FSEL R24, R69, -INF , !P5 ;  /* 0xff80000045187808 */ /* 0x000fe40006800000 */
[----:B------:R-:W-:Y:S02]  /*2fe0*/  ISETP.GE.AND P5, PT, R15, 0x1, PT ;  /* 0x000000010f00780c */ /* 0x000fe40003fa6270 */
[----:B------:R-:W-:-:S11]  /*2ff0*/  VIADDMNMX R32, R2, R30, R21, PT ;  /* 0x0000001e02207246 */ /* 0x000fd60003800115 */
[----:B------:R-:W-:Y:S05]  /*3000*/  @!P5 BRA `(.L_x_1073) ;  /* 0x000000000050d947 */ /* 0x000fea0003800000 */
[----:B------:R-:W-:Y:S01]  /*3010*/  IADD3 R2, R16, 0x8, R3 ;  /* 0x0000000810027810 */ /* 0x000fe20007ffe003 */
[----:B------:R-:W-:Y:S04]  /*3020*/  BSSY B0, `(.L_x_1074) ;  /* 0x000000f000007945 */ /* 0x000fe80003800000 */
[----:B------:R-:W-:-:S05]  /*3030*/  IMAD.IADD R2, R2, 0x1, -R17 ;  /* 0x0000000102027824 */ /* 0x000fca00078e0a11 */
        /* <DEDUP_REMOVED lines=9> */
.L_x_1075:
[----:B------:R-:W-:-:S13]  /*30d0*/  ISETP.NE.AND P5, PT, R15, 0x1, PT ;  /* 0x000000010f00780c */ /* 0x000fda0003fa5270 */
[----:B------:R-:W0:Y:S02]  /*30e0*/  @P5 LDC.64 R36, c[0x0][0x9e8] ;  /* 0x00027a00ff245b82 */ /* 0x000e240000000a00 */
[----:B0-----:R-:W-:-:S05]  /*30f0*/  @P5 IMAD.HI.U32 R30, R2, R36, RZ ;  /* 0x00000024021e5227 */ /* 0x001fca00078e00ff */
[----:B------:R-:W-:-:S07]  /*3100*/  @P5 SHF.R.U32.HI R2, RZ, R37, R30 ;  /* 0x00000025ff025219 */ /* 0x000fce000001161e */
.L_x_1076:
[----:B------:R-:W-:Y:S05]  /*3110*/  BSYNC B0 ;  /* 0x0000000000007941 */ /* 0x000fea0003800000 */
.L_x_1074:
[----:B------:R-:W-:-:S05]  /*3120*/  IMAD R2, R2, R15, R38 ;  /* 0x0000000f02027224 */ /* 0x000fca00078e0226 */
[----:B------:R-:W-:Y:S02]  /*3130*/  VIMNMX R13, R13, R2, !PT ;  /* 0x000000020d0d7248 */ /* 0x000fe40007fe0100 */
[----:B------:R-:W-:-:S07]  /*3140*/  VIADDMNMX R32, R2, R15, R32, PT ;  /* 0x0000000f02207246 */ /* 0x000fce0003800120 */
.L_x_1073:
[C---:B------:R-:W-:Y:S01]  /*3150*/  ISETP.GT.AND P1, PT, R13.reuse, 0x1, !P1 ;  /* 0x000000010d00780c */ /* 0x040fe20004f24270 */
[----:B------:R-:W-:Y:S01]  /*3160*/  ULDC UR4, c[0x0][0x988] ;  /* 0x0002620000047ab9 */ /* 0x000fe20000000800 */
[----:B------:R-:W-:Y:S02]  /*3170*/  ISETP.GT.AND P6, PT, R13, 0x8, !P6 ;  /* 0x000000080d00780c */ /* 0x000fe400077c4270 */
[C---:B------:R-:W-:Y:S02]  /*3180*/  ISETP.LT.OR P1, PT, R32.reuse, 0x2, P1 ;  /* 0x000000022000780c */ /* 0x040fe40000f21670 */
[----:B------:R-:W-:Y:S02]  /*3190*/  ISETP.LT.OR P6, PT, R32, 0x9, P6 ;  /* 0x000000092000780c */ /* 0x000fe400037c1670 */
[----:B------:R-:W-:Y:S02]  /*31a0*/  FSEL R21, R0, -INF , !P1 ;  /* 0xff80000000157808 */ /* 0x000fe40004800000 */
[----:B------:R-:W-:Y:S01]  /*31b0*/  ISETP.NE.AND P1, PT, R11, RZ, PT ;  /* 0x000000ff0b00720c */ /* 0x000fe20003f25270 */
[----:B------:R-:W-:Y:S01]  /*31c0*/  IMAD.U32 R11, RZ, RZ, UR4 ;  /* 0x00000004ff0b7e24 */ /* 0x000fe2000f8e00ff */
[----:B------:R-:W-:-:S02]  /*31d0*/  FSEL R34, R27, -INF , !P6 ;  /* 0xff8000001b227808 */ /* 0x000fc40007000000 */
[----:B------:R-:W-:Y:S02]  /*31e0*/  ISETP.GT.AND P1, PT, R13, 0x9, !P1 ;  /* 0x000000090d00780c */ /* 0x000fe40004f24270 */
[----:B------:R-:W-:Y:S02]  /*31f0*/  ISETP.NE.AND P6, PT, R42, RZ, PT ;  /* 0x000000ff2a00720c */ /* 0x000fe40003fc5270 */
[----:B------:R-:W-:Y:S02]  /*3200*/  ISETP.LT.OR P1, PT, R32, 0xa, P1 ;  /* 0x0000000a2000780c */ /* 0x000fe40000f21670 */
[----:B------:R-:W-:Y:S02]  /*3210*/  ISETP.NE.AND P5, PT, R46, RZ, PT ;  /* 0x000000ff2e00720c */ /* 0x000fe40003fa5270 */
[----:B------:R-:W-:Y:S02]  /*3220*/  FSEL R36, R31, -INF , !P1 ;  /* 0xff8000001f247808 */ /* 0x000fe40004800000 */
[----:B------:R-:W-:-:S02]  /*3230*/  ISETP.NE.AND P1, PT, R25, RZ, PT ;  /* 0x000000ff1900720c */ /* 0x000fc40003f25270 */
[----:B------:R-:W-:Y:S02]  /*3240*/  FMNMX.FTZ R9, R33, R65, !PT ;  /* 0x0000004121097209 */ /* 0x000fe40007810000 */
[----:B------:R-:W-:Y:S02]  /*3250*/  ISETP.GT.AND P1, PT, R13, 0x10, !P1 ;  /* 0x000000100d00780c */ /* 0x000fe40004f24270 */
[----:B------:R-:W-:Y:S02]  /*3260*/  FMNMX.FTZ R9, R67, R9, !PT ;  /* 0x0000000943097209 */ /* 0x000fe40007810000 */
[----:B------:R-:W-:Y:S02]  /*3270*/  ISETP.LT.OR P1, PT, R32, 0x11, P1 ;  /* 0x000000112000780c */ /* 0x000fe40000f21670 */
[----:B------:R-:W-:Y:S02]  /*3280*/  FMNMX.FTZ R9, R71, R9, !PT ;  /* 0x0000000947097209 */ /* 0x000fe40007810000 */
        /* <DEDUP_REMOVED lines=8> */
[----:B------:R-:W-:Y:S02]  /*3310*/  ISETP.GT.AND P1, PT, R13, 0x18, !P6 ;  /* 0x000000180d00780c */ /* 0x000fe40007724270 */
[----:B------:R-:W-:Y:S02]  /*3320*/  ISETP.NE.AND P6, PT, R44, RZ, PT ;  /* 0x000000ff2c00720c */ /* 0x000fe40003fc5270 */
[----:B------:R-:W-:Y:S02]  /*3330*/  ISETP.LT.OR P1, PT, R32, 0x19, P1 ;  /* 0x000000192000780c */ /* 0x000fe40000f21670 */
[----:B------:R-:W-:Y:S02]  /*3340*/  FMNMX.FTZ R9, R87, R9, !PT ;  /* 0x0000000957097209 */ /* 0x000fe40007810000 */
[----:B------:R-:W-:-:S02]  /*3350*/  FSEL R42, R74, -INF , !P1 ;  /* 0xff8000004a2a7808 */ /* 0x000fc40004800000 */
[----:B------:R-:W-:Y:S02]  /*3360*/  ISETP.GT.AND P1, PT, R13, 0x19, !P5 ;  /* 0x000000190d00780c */ /* 0x000fe40006f24270 */
[----:B------:R-:W-:Y:S02]  /*3370*/  ISETP.NE.AND P5, PT, R48, RZ, PT ;  /* 0x000000ff3000720c */ /* 0x000fe40003fa5270 */
[----:B------:R-:W-:Y:S02]  /*3380*/  ISETP.LT.OR P1, PT, R32, 0x1a, P1 ;  /* 0x0000001a2000780c */ /* 0x000fe40000f21670 */
[----:B------:R-:W-:Y:S02]  /*3390*/  FMNMX.FTZ R9, R89, R9, !PT ;  /* 0x0000000959097209 */ /* 0x000fe40007810000 */
        /* <DEDUP_REMOVED lines=37> */
[----:B------:R-:W-:-:S02]  /*35f0*/  ISETP.GT.AND P4, PT, R13, RZ, !P4 ;  /* 0x000000ff0d00720c */ /* 0x000fc40006784270 */
[----:B------:R-:W-:Y:S02]  /*3600*/  ISETP.GT.AND P1, PT, R13, 0x31, !P1 ;  /* 0x000000310d00780c */ /* 0x000fe40004f24270 */
[C---:B------:R-:W-:Y:S02]  /*3610*/  ISETP.LT.OR P4, PT, R32.reuse, 0x1, P4 ;  /* 0x000000012000780c */ /* 0x040fe40002781670 */
[----:B------:R-:W-:Y:S02]  /*3620*/  ISETP.LT.OR P1, PT, R32, 0x32, P1 ;  /* 0x000000322000780c */ /* 0x000fe40000f21670 */
[----:B------:R-:W-:Y:S02]  /*3630*/  FSEL R6, R6, -INF , !P4 ;  /* 0xff80000006067808 */ /* 0x000fe40006000000 */
[----:B------:R-:W-:Y:S02]  /*3640*/  FSEL R56, R51, -INF , !P1 ;  /* 0xff80000033387808 */ /* 0x000fe40004800000 */
[----:B------:R-:W-:-:S02]  /*3650*/  ISETP.NE.AND P1, PT, R82, RZ, PT ;  /* 0x000000ff5200720c */ /* 0x000fc40003f25270 */
[C---:B------:R-:W-:Y:S02]  /*3660*/  ISETP.GT.AND P2, PT, R13.reuse, 0x51, !P2 ;  /* 0x000000510d00780c */ /* 0x040fe40005744270 */
[C---:B------:R-:W-:Y:S02]  /*3670*/  ISETP.GT.AND P1, PT, R13.reuse, 0x38, !P1 ;  /* 0x000000380d00780c */ /* 0x040fe40004f24270 */
[----:B------:R-:W-:Y:S02]  /*3680*/  ISETP.GT.AND P3, PT, R13, 0x58, !P3 ;  /* 0x000000580d00780c */ /* 0x000fe40005f64270 */
[C---:B------:R-:W-:Y:S02]  /*3690*/  ISETP.LT.OR P1, PT, R32.reuse, 0x39, P1 ;  /* 0x000000392000780c */ /* 0x040fe40000f21670 */
[----:B------:R-:W-:Y:S02]  /*36a0*/  ISETP.LT.OR P2, PT, R32, 0x52, P2 ;  /* 0x000000522000780c */ /* 0x000fe40001741670 */
[----:B------:R-:W-:-:S02]  /*36b0*/  FSEL R58, R78, -INF , !P1 ;  /* 0xff8000004e3a7808 */ /* 0x000fc40004800000 */
[----:B------:R-:W-:Y:S02]  /*36c0*/  ISETP.NE.AND P1, PT, R84, RZ, PT ;  /* 0x000000ff5400720c */ /* 0x000fe40003f25270 */
[C---:B------:R-:W-:Y:S02]  /*36d0*/  ISETP.LT.OR P3, PT, R32.reuse, 0x59, P3 ;  /* 0x000000592000780c */ /* 0x040fe40001f61670 */
[----:B------:R-:W-:Y:S02]  /*36e0*/  ISETP.GT.AND P1, PT, R13, 0x39, !P1 ;  /* 0x000000390d00780c */ /* 0x000fe40004f24270 */
[----:B------:R-:W-:Y:S02]  /*36f0*/  FSEL R66, R7, -INF , !P2 ;  /* 0xff80000007427808 */ /* 0x000fe40005000000 */
[----:B------:R-:W-:Y:S02]  /*3700*/  ISETP.LT.OR P1, PT, R32, 0x3a, P1 ;  /* 0x0000003a2000780c */ /* 0x000fe40000f21670 */
[----:B------:R-:W-:-:S02]  /*3710*/  FSEL R10, R10, -INF , !P3 ;  /* 0xff8000000a0a7808 */ /* 0x000fc40005800000 */
[----:B------:R-:W-:Y:S02]  /*3720*/  FSEL R60, R55, -INF , !P1 ;  /* 0xff800000373c7808 */ /* 0x000fe40004800000 */
[----:B------:R-:W-:-:S04]  /*3730*/  ISETP.NE.AND P1, PT, R86, RZ, PT ;  /* 0x000000ff5600720c */ /* 0x000fc80003f25270 */
[----:B------:R-:W-:-:S04]  /*3740*/  ISETP.GT.AND P1, PT, R13, 0x40, !P1 ;  /* 0x000000400d00780c */ /* 0x000fc80004f24270 */
[----:B------:R-:W-:-:S04]  /*3750*/  ISETP.LT.OR P1, PT, R32, 0x41, P1 ;  /* 0x000000412000780c */ /* 0x000fc80000f21670 */
[----:B------:R-:W-:Y:S02]  /*3760*/  FSEL R30, R79, -INF , !P1 ;  /* 0xff8000004f1e7808 */ /* 0x000fe40004800000 */
[----:B------:R-:W-:Y:S02]  /*3770*/  ISETP.GT.AND P1, PT, R13, 0x41, !P6 ;  /* 0x000000410d00780c */ /* 0x000fe40007724270 */
[----:B------:R-:W-:Y:S02]  /*3780*/  ISETP.NE.AND P6, PT, R90, RZ, PT ;  /* 0x000000ff5a00720c */ /* 0x000fe40003fc5270 */
[----:B------:R-:W-:-:S04]  /*3790*/  ISETP.LT.OR P1, PT, R32, 0x42, P1 ;  /* 0x000000422000780c */ /* 0x000fc80000f21670 */
[----:B------:R-:W-:Y:S02]  /*37a0*/  FSEL R2, R59, -INF , !P1 ;  /* 0xff8000003b027808 */ /* 0x000fe40004800000 */
[----:B------:R-:W-:Y:S02]  /*37b0*/  ISETP.GT.AND P1, PT, R13, 0x48, !P5 ;  /* 0x000000480d00780c */ /* 0x000fe40006f24270 */
[----:B------:R-:W-:Y:S02]  /*37c0*/  ISETP.NE.AND P5, PT, R88, RZ, PT ;  /* 0x000000ff5800720c */ /* 0x000fe40003fa5270 */
[----:B------:R-:W-:-:S04]  /*37d0*/  ISETP.LT.OR P1, PT, R32, 0x49, P1 ;  /* 0x000000492000780c */ /* 0x000fc80000f21670 */
[----:B------:R-:W-:Y:S02]  /*37e0*/  FSEL R0, R62, -INF , !P1 ;  /* 0xff8000003e007808 */ /* 0x000fe40004800000 */
[----:B------:R-:W0:Y:S02]  /*37f0*/  SHFL.BFLY PT, R62, R25, 0x2, 0x1f ;  /* 0x0c401f00193e7f89 */ /* 0x000e2400000e0000 */
[----:B0-----:R-:W-:Y:S02]  /*3800*/  FMNMX.FTZ R27, R25, R62, !PT ;  /* 0x0000003e191b7209 */ /* 0x001fe40007810000 */
[----:B------:R-:W-:-:S03]  /*3810*/  FMNMX.FTZ R25, R6, R21, !PT ;  /* 0x0000001506197209 */ /* 0x000fc60007810000 */
[----:B------:R-:W0:Y:S01]  /*3820*/  SHFL.BFLY PT, R62, R27, 0x1, 0x1f ;  /* 0x0c201f001b3e7f89 */ /* 0x000e2200000e0000 */
[----:B------:R-:W-:-:S04]  /*3830*/  FMNMX.FTZ R25, R34, R25, !PT ;  /* 0x0000001922197209 */ /* 0x000fc80007810000 */
[----:B------:R-:W-:-:S04]  /*3840*/  FMNMX.FTZ R25, R36, R25, !PT ;  /* 0x0000001924197209 */ /* 0x000fc80007810000 */
[----:B------:R-:W-:-:S04]  /*3850*/  FMNMX.FTZ R25, R38, R25, !PT ;  /* 0x0000001926197209 */ /* 0x000fc80007810000 */
[----:B------:R-:W-:-:S04]  /*3860*/  FMNMX.FTZ R25, R40, R25, !PT ;  /* 0x0000001928197209 */ /* 0x000fc80007810000 */
[----:B------:R-:W-:-:S04]  /*3870*/  FMNMX.FTZ R25, R42, R25, !PT ;  /* 0x000000192a197209 */ /* 0x000fc80007810000 */
[----:B------:R-:W-:Y:S02]  /*3880*/  FMNMX.FTZ R25, R44, R25, !PT ;  /* 0x000000192c197209 */ /* 0x000fe40007810000 */
[----:B0-----:R-:W-:Y:S02]  /*3890*/  FMNMX.FTZ R9, R27, R62, !PT ;  /* 0x0000003e1b097209 */ /* 0x001fe40007810000 */
        /* <DEDUP_REMOVED lines=10> */
[--C-:B------:R-:W-:Y:S01]  /*3940*/  FFMA.FTZ R27, R33, R11, -R68.reuse ;  /* 0x0000000b211b7223 */ /* 0x100fe20000010844 */
[----:B------:R-:W-:Y:S01]  /*3950*/  ISETP.LT.OR P1, PT, R32, 0x4a, P1 ;  /* 0x0000004a2000780c */ /* 0x000fe20000f21670 */
[----:B------:R-:W-:Y:S01]  /*3960*/  MUFU.EX2 R148, R7 ;  /* 0x0000000700947308 */ /* 0x000fe20000000800 */
[----:B------:R-:W-:Y:S01]  /*3970*/  FMNMX.FTZ R25, R56, R25, !PT ;  /* 0x0000001938197209 */ /* 0x000fe20007810000 */
[-CC-:B------:R-:W-:Y:S01]  /*3980*/  FFMA.FTZ R29, R65, R11.reuse, -R68.reuse ;  /* 0x0000000b411d7223 */ /* 0x180fe20000010844 */
[----:B------:R-:W-:Y:S01]  /*3990*/  FSEL R62, R63, -INF , !P1 ;  /* 0xff8000003f3e7808 */ /* 0x000fe20004800000 */
[--C-:B------:R-:W-:Y:S01]  /*39a0*/  FFMA.FTZ R31, R67, R11, -R68.reuse ;  /* 0x0000000b431f7223 */ /* 0x100fe20000010844 */
[----:B------:R-:W-:Y:S01]  /*39b0*/  FMNMX.FTZ R25, R58, R25, !PT ;  /* 0x000000193a197209 */ /* 0x000fe20007810000 */
[--C-:B------:R-:W-:Y:S01]  /*39c0*/  FFMA.FTZ R33, R71, R11, -R68.reuse ;  /* 0x0000000b47217223 */ /* 0x100fe20000010844 */
[----:B------:R-:W-:Y:S01]  /*39d0*/  ISETP.GT.AND P1, PT, R13, 0x50, !P6 ;  /* 0x000000500d00780c */ /* 0x000fe20007724270 */
[----:B------:R-:W-:Y:S01]  /*39e0*/  MUFU.EX2 R27, R27 ;  /* 0x0000001b001b7308 */ /* 0x000fe20000000800 */
[----:B------:R-:W-:Y:S01]  /*39f0*/  FMNMX.FTZ R25, R60, R25, !PT ;  /* 0x000000193c197209 */ /* 0x000fe20007810000 */
[-CC-:B------:R-:W-:Y:S01]  /*3a00*/  FFMA.FTZ R35, R81, R11.reuse, -R68.reuse ;  /* 0x0000000b51237223 */ /* 0x180fe20000010844 */
[----:B------:R-:W-:Y:S01]  /*3a10*/  ISETP.LT.OR P1, PT, R32, 0x51, P1 ;  /* 0x000000512000780c */ /* 0x000fe20000f21670 */
[--C-:B------:R-:W-:Y:S01]  /*3a20*/  FFMA.FTZ R24, R24, R11, -R68.reuse ;  /* 0x0000000b18187223 */ /* 0x100fe20000010844 */
[----:B------:R-:W-:Y:S01]  /*3a30*/  FMNMX.FTZ R25, R30, R25, !PT ;  /* 0x000000191e197209 */ /* 0x000fe20007810000 */
[--C-:B------:R-:W-:Y:S01]  /*3a40*/  FFMA.FTZ R37, R85, R11, -R68.reuse ;  /* 0x0000000b55257223 */ /* 0x100fe20000010844 */
[----:B------:R-:W-:Y:S01]  /*3a50*/  ISETP.NE.AND P5, PT, R64, RZ, PT ;  /* 0x000000ff4000720c */ /* 0x000fe20003fa5270 */
[----:B------:R0:W1:Y:S01]  /*3a60*/  MUFU.EX2 R156, R29 ;  /* 0x0000001d009c7308 */ /* 0x0000620000000800 */
[----:B------:R-:W-:Y:S01]  /*3a70*/  FMNMX.FTZ R25, R2, R25, !PT ;  /* 0x0000001902197209 */ /* 0x000fe20007810000 */
[-CC-:B------:R-:W-:Y:S01]  /*3a80*/  FFMA.FTZ R47, R61, R11.reuse, -R68.reuse ;  /* 0x0000000b3d2f7223 */ /* 0x180fe20000010844 */
[----:B------:R-:W-:Y:S01]  /*3a90*/  FSEL R64, R8, -INF , !P1 ;  /* 0xff80000008407808 */ /* 0x000fe20004800000 */
[--C-:B------:R-:W-:Y:S01]  /*3aa0*/  FFMA.FTZ R39, R49, R11, -R68.reuse ;  /* 0x0000000b31277223 */ /* 0x100fe20000010844 */
[----:B------:R-:W-:Y:S01]  /*3ab0*/  FMNMX.FTZ R25, R0, R25, !PT ;  /* 0x0000001900197209 */ /* 0x000fe20007810000 */
[--C-:B------:R-:W-:Y:S01]  /*3ac0*/  FFMA.FTZ R43, R53, R11, -R68.reuse ;  /* 0x0000000b352b7223 */ /* 0x100fe20000010844 */
[----:B------:R-:W-:Y:S01]  /*3ad0*/  ISETP.GT.AND P4, PT, R13, 0x59, !P5 ;  /* 0x000000590d00780c */ /* 0x000fe20006f84270 */
[----:B------:R-:W2:Y:S01]  /*3ae0*/  MUFU.EX2 R31, R31 ;  /* 0x0000001f001f7308 */ /* 0x000ea20000000800 */
[----:B------:R-:W-:Y:S01]  /*3af0*/  FMNMX.FTZ R25, R62, R25, !PT ;  /* 0x000000193e197209 */ /* 0x000fe20007810000 */
[-CC-:B0-----:R-:W-:Y:S01]  /*3b00*/  FFMA.FTZ R29, R83, R11.reuse, -R68.reuse ;  /* 0x0000000b531d7223 */ /* 0x181fe20000010844 */
[----:B------:R-:W-:Y:S01]  /*3b10*/  ISETP.LT.OR P4, PT, R32, 0x5a, P4 ;  /* 0x0000005a2000780c */ /* 0x000fe20002781670 */
[--C-:B------:R-:W-:Y:S01]  /*3b20*/  FFMA.FTZ R13, R89, R11, -R68.reuse ;  /* 0x0000000b590d7223 */ /* 0x100fe20000010844 */
[----:B------:R-:W-:Y:S01]  /*3b30*/  FMNMX.FTZ R25, R64, R25, !PT ;  /* 0x0000001940197209 */ /* 0x000fe20007810000 */
[--C-:B------:R-:W-:Y:S01]  /*3b40*/  FFMA.FTZ R32, R45, R11, -R68.reuse ;  /* 0x0000000b2d207223 */ /* 0x100fe20000010844 */
[----:B------:R-:W-:Y:S01]  /*3b50*/  FSEL R12, R12, -INF , !P4 ;  /* 0xff8000000c0c7808 */ /* 0x000fe20006000000 */
[----:B------:R0:W3:Y:S01]  /*3b60*/  MUFU.EX2 R158, R33 ;  /* 0x00000021009e7308 */ /* 0x0000e20000000800 */
        /* <DEDUP_REMOVED lines=9> */
[----:B0-----:R-:W-:Y:S01]  /*3c00*/  FFMA.FTZ R33, R87, R11, -R68 ;  /* 0x0000000b57217223 */ /* 0x001fe20000010844 */
[----:B------:R-:W-:-:S03]  /*3c10*/  ISETP.GE.AND P5, PT, R15, 0x1, PT ;  /* 0x000000010f00780c */ /* 0x000fc60003fa6270 */
[----:B------:R-:W0:Y:S02]  /*3c20*/  SHFL.BFLY PT, R8, R25, 0x2, 0x1f ;  /* 0x0c401f0019087f89 */ /* 0x000e2400000e0000 */
[----:B------:R5:W4:Y:S08]  /*3c30*/  MUFU.EX2 R152, R29 ;  /* 0x0000001d00987308 */ /* 0x000b300000000800 */
[----:B------:R-:W4:Y:S01]  /*3c40*/  MUFU.EX2 R37, R37 ;  /* 0x0000002500257308 */ /* 0x000f220000000800 */
[----:B-----5:R-:W-:-:S07]  /*3c50*/  FFMA.FTZ R29, R91, R11, -R68 ;  /* 0x0000000b5b1d7223 */ /* 0x020fce0000010844 */
[----:B------:R-:W-:Y:S01]  /*3c60*/  MUFU.EX2 R142, R47 ;  /* 0x0000002f008e7308 */ /* 0x000fe20000000800 */
[----:B0-----:R-:W-:Y:S01]  /*3c70*/  FMNMX.FTZ R7, R25, R8, !PT ;  /* 0x0000000819077209 */ /* 0x001fe20007810000 */
[----:B------:R-:W-:-:S06]  /*3c80*/  FFMA.FTZ R25, R57, R11, -R68 ;  /* 0x0000000b39197223 */ /* 0x000fcc0000010844 */
[----:B------:R0:W-:Y:S01]  /*3c90*/  MUFU.EX2 R154, R33 ;  /* 0x00000021009a7308 */ /* 0x0001e20000000800 */
[----:B------:R-:W5:Y:S07]  /*3ca0*/  SHFL.BFLY PT, R8, R7, 0x1, 0x1f ;  /* 0x0c201f0007087f89 */ /* 0x000f6e00000e0000 */
[----:B------:R-:W-:Y:S01]  /*3cb0*/  MUFU.EX2 R140, R25 ;  /* 0x00000019008c7308 */ /* 0x000fe20000000800 */
[----:B0-----:R-:W-:-:S07]  /*3cc0*/  FFMA.FTZ R33, R93, R11, -R68 ;  /* 0x0000000b5d217223 */ /* 0x001fce0000010844 */
[----:B------:R1:W-:Y:S08]  /*3cd0*/  MUFU.EX2 R25, R24 ;  /* 0x0000001800197308 */ /* 0x0003f00000000800 */
[----:B------:R-:W-:Y:S01]  /*3ce0*/  MUFU.EX2 R13, R13 ;  /* 0x0000000d000d7308 */ /* 0x000fe20000000800 */
[----:B-1----:R-:W-:Y:S01]  /*3cf0*/  FADD.FTZ R24, R27, R156 ;  /* 0x0000009c1b187221 */ /* 0x002fe20000010000 */
[----:B------:R-:W-:-:S02]  /*3d00*/  F2FP.F16.F32.PACK_AB R156, R156, R27 ;  /* 0x0000001b9c9c723e */ /* 0x000fc400000000ff */
[----:B-----5:R-:W-:Y:S01]  /*3d10*/  FMNMX.FTZ R8, R7, R8, !PT ;  /* 0x0000000807087209 */ /* 0x020fe20007810000 */
[----:B--2---:R-:W-:-:S03]  /*3d20*/  FADD.FTZ R47, R31, R24 ;  /* 0x000000181f2f7221 */ /* 0x004fc60000010000 */
[C---:B------:R-:W-:Y:S01]  /*3d30*/  FSETP.NEU.FTZ.AND P1, PT, R8.reuse, -INF , PT ;  /* 0xff8000000800780b */ /* 0x040fe20003f3d000 */
[----:B------:R-:W-:Y:S01]  /*3d40*/  FMUL.FTZ R7, R8, R11 ;  /* 0x0000000b08077220 */ /* 0x000fe20000410000 */
[C---:B---3--:R-:W-:Y:S01]  /*3d50*/  FADD.FTZ R24, R158.reuse, R47 ;  /* 0x0000002f9e187221 */ /* 0x048fe20000010000 */
[----:B------:R-:W-:Y:S01]  /*3d60*/  MUFU.EX2 R29, R29 ;  /* 0x0000001d001d7308 */ /* 0x000fe20000000800 */
[----:B------:R-:W-:Y:S02]  /*3d70*/  F2FP.F16.F32.PACK_AB R158, R158, R31 ;  /* 0x0000001f9e9e723e */ /* 0x000fe400000000ff */
[----:B------:R-:W-:Y:S01]  /*3d80*/  FSEL R7, R7, RZ, P1 ;  /* 0x000000ff07077208 */ /* 0x000fe20000800000 */
[----:B----4-:R-:W-:-:S04]  /*3d90*/  FADD.FTZ R47, R35, R24 ;  /* 0x00000018232f7221 */ /* 0x010fc80000010000 */
[-CC-:B------:R-:W-:Y:S01]  /*3da0*/  FFMA.FTZ R6, R6, R11.reuse, -R7.reuse ;  /* 0x0000000b06067223 */ /* 0x180fe20000010807 */
[-CC-:B------:R-:W-:Y:S01]  /*3db0*/  FFMA.FTZ R21, R21, R11.reuse, -R7.reuse ;  /* 0x0000000b15157223 */ /* 0x180fe20000010807 */
[-CC-:B------:R-:W-:Y:S01]  /*3dc0*/  FFMA.FTZ R34, R34, R11.reuse, -R7.reuse ;  /* 0x0000000b22227223 */ /* 0x180fe20000010807 */
[-CC-:B------:R-:W-:Y:S01]  /*3dd0*/  FFMA.FTZ R36, R36, R11.reuse, -R7.reuse ;  /* 0x0000000b24247223 */ /* 0x180fe20000010807 */
[-CC-:B------:R-:W-:Y:S01]  /*3de0*/  FFMA.FTZ R38, R38, R11.reuse, -R7.reuse ;  /* 0x0000000b26267223 */ /* 0x180fe20000010807 */
        /* <DEDUP_REMOVED lines=23> */
[----:B------:R-:W-:Y:S01]  /*3f60*/  FFMA.FTZ R12, R12, R11, -R7 ;  /* 0x0000000b0c0c7223 */ /* 0x000fe20000010807 */
[----:B------:R-:W-:Y:S01]  /*3f70*/  F2FP.F16.F32.PACK_AB R152, R152, R35 ;  /* 0x000000239898723e */ /* 0x000fe200000000ff */
[----:B------:R-:W2:Y:S01]  /*3f80*/  MUFU.EX2 R159, R36 ;  /* 0x00000024009f7308 */ /* 0x000ea20000000800 */
[----:B0-----:R-:W-:Y:S01]  /*3f90*/  FADD.FTZ R47, R6, R21 ;  /* 0x00000015062f7221 */ /* 0x001fe20000010000 */
        /* <DEDUP_REMOVED lines=11> */
[----:B------:R-:W-:Y:S01]  /*4050*/  MUFU.EX2 R146, R43 ;  /* 0x0000002b00927308 */ /* 0x000fe20000000800 */
[----:B--2---:R-:W-:-:S07]  /*4060*/  FADD.FTZ R24, R42, R47 ;  /* 0x0000002f2a187221 */ /* 0x004fce0000010000 */
[----:B------:R-:W1:Y:S01]  /*4070*/  MUFU.EX2 R32, R32 ;  /* 0x0000002000207308 */ /* 0x000e620000000800 */
[C---:B0-----:R-:W-:Y:S01]  /*4080*/  FADD.FTZ R47, R155.reuse, R24 ;  /* 0x000000189b2f7221 */ /* 0x041fe20000010000 */
[----:B------:R-:W-:-:S06]  /*4090*/  F2FP.F16.F32.PACK_AB R155, R155, R42 ;  /* 0x0000002a9b9b723e */ /* 0x000fcc00000000ff */
[----:B------:R0:W-:Y:S08]  /*40a0*/  MUFU.EX2 R43, R26 ;  /* 0x0000001a002b7308 */ /* 0x0001f00000000800 */
[----:B------:R-:W2:Y:S01]  /*40b0*/  MUFU.EX2 R46, R46 ;  /* 0x0000002e002e7308 */ /* 0x000ea20000000800 */
[C---:B0-----:R-:W-:Y:S01]  /*40c0*/  FADD.FTZ R26, R154.reuse, R49 ;  /* 0x000000319a1a7221 */ /* 0x041fe20000010000 */
[----:B------:R-:W-:-:S02]  /*40d0*/  F2FP.F16.F32.PACK_AB R154, R154, R37 ;  /* 0x000000259a9a723e */ /* 0x000fc400000000ff */
[----:B-1----:R-:W-:Y:S01]  /*40e0*/  F2FP.F16.F32.PACK_AB R150, R32, R29 ;  /* 0x0000001d2096723e */ /* 0x002fe200000000ff */
[----:B------:R-:W-:-:S03]  /*40f0*/  FADD.FTZ R49, R13, R26 ;  /* 0x0000001a0d317221 */ /* 0x000fc60000010000 */
[----:B------:R-:W0:Y:S01]  /*4100*/  MUFU.EX2 R33, R33 ;  /* 0x0000002100217308 */ /* 0x000e220000000800 */
[C---:B------:R-:W-:Y:S01]  /*4110*/  FADD.FTZ R26, R148.reuse, R49 ;  /* 0x00000031941a7221 */ /* 0x040fe20000010000 */
[----:B------:R-:W-:-:S03]  /*4120*/  F2FP.F16.F32.PACK_AB R148, R148, R13 ;  /* 0x0000000d9494723e */ /* 0x000fc600000000ff */
[----:B------:R-:W-:-:S03]  /*4130*/  FADD.FTZ R49, R29, R26 ;  /* 0x0000001a1d317221 */ /* 0x000fc60000010000 */
[----:B------:R-:W1:Y:S01]  /*4140*/  MUFU.EX2 R149, R48 ;  /* 0x0000003000957308 */ /* 0x000e620000000800 */
[----:B------:R-:W-:Y:S01]  /*4150*/  FADD.FTZ R26, R32, R49 ;  /* 0x00000031201a7221 */ /* 0x000fe20000010000 */
[----:B--2---:R-:W-:-:S06]  /*4160*/  FADD.FTZ R24, R46, R47 ;  /* 0x0000002f2e187221 */ /* 0x004fcc0000010000 */
[----:B------:R2:W3:Y:S01]  /*4170*/  MUFU.EX2 R144, R39 ;  /* 0x0000002700907308 */ /* 0x0004e20000000800 */
[----:B0-----:R-:W-:-:S07]  /*4180*/  FADD.FTZ R49, R33, R26 ;  /* 0x0000001a21317221 */ /* 0x001fce0000010000 */
[----:B------:R-:W-:Y:S01]  /*4190*/  MUFU.EX2 R50, R50 ;  /* 0x0000003200327308 */ /* 0x000fe20000000800 */
[----:B--2---:R-:W-:Y:S01]  /*41a0*/  FFMA.FTZ R39, R99, R11, -R68 ;  /* 0x0000000b63277223 */ /* 0x004fe20000010844 */
[C---:B-1----:R-:W-:Y:S01]  /*41b0*/  FADD.FTZ R47, R149.reuse, R24 ;  /* 0x00000018952f7221 */ /* 0x042fe20000010000 */
[----:B------:R-:W-:-:S05]  /*41c0*/  F2FP.F16.F32.PACK_AB R149, R149, R46 ;  /* 0x0000002e9595723e */ /* 0x000fca00000000ff */
[----:B------:R-:W0:Y:S01]  /*41d0*/  MUFU.EX2 R41, R41 ;  /* 0x0000002900297308 */ /* 0x000e220000000800 */
[C---:B---3--:R-:W-:Y:S01]  /*41e0*/  FADD.FTZ R26, R144.reuse, R49 ;  /* 0x00000031901a7221 */ /* 0x048fe20000010000 */
[----:B------:R-:W-:-:S06]  /*41f0*/  F2FP.F16.F32.PACK_AB R144, R144, R33 ;  /* 0x000000219090723e */ /* 0x000fcc00000000ff */
[----:B------:R-:W-:Y:S08]  /*4200*/  MUFU.EX2 R151, R52 ;  /* 0x0000003400977308 */ /* 0x000ff00000000800 */
[----:B------:R-:W-:Y:S01]  /*4210*/  MUFU.EX2 R54, R54 ;  /* 0x0000003600367308 */ /* 0x000fe20000000800 */
[----:B0-----:R-:W-:-:S04]  /*4220*/  FADD.FTZ R49, R41, R26 ;  /* 0x0000001a29317221 */ /* 0x001fc80000010000 */
[C---:B------:R-:W-:Y:S01]  /*4230*/  FADD.FTZ R24, R146.reuse, R49 ;  /* 0x0000003192187221 */ /* 0x040fe20000010000 */
[----:B------:R-:W-:Y:S02]  /*4240*/  F2FP.F16.F32.PACK_AB R146, R146, R41 ;  /* 0x000000299292723e */ /* 0x000fe400000000ff */
[----:B------:R-:W0:Y:S08]  /*4250*/  MUFU.EX2 R45, R45 ;  /* 0x0000002d002d7308 */ /* 0x000e300000000800 */
[----:B------:R-:W1:Y:S08]  /*4260*/  MUFU.EX2 R145, R56 ;  /* 0x0000003800917308 */ /* 0x000e700000000800 */
[----:B------:R-:W2:Y:S08]  /*4270*/  MUFU.EX2 R58, R58 ;  /* 0x0000003a003a7308 */ /* 0x000eb00000000800 */
[----:B------:R3:W-:Y:S08]  /*4280*/  MUFU.EX2 R141, R2 ;  /* 0x00000002008d7308 */ /* 0x0007f00000000800 */
[----:B------:R-:W4:Y:S01]  /*4290*/  MUFU.EX2 R39, R39 ;  /* 0x0000002700277308 */ /* 0x000f220000000800 */
[----:B---3--:R-:W-:Y:S01]  /*42a0*/  FADD.FTZ R2, R50, R47 ;  /* 0x0000002f32027221 */ /* 0x008fe20000010000 */
[----:B0-----:R-:W-:-:S03]  /*42b0*/  FADD.FTZ R47, R45, R24 ;  /* 0x000000182d2f7221 */ /* 0x001fc60000010000 */
[C---:B------:R-:W-:Y:S01]  /*42c0*/  FADD.FTZ R7, R151.reuse, R2 ;  /* 0x0000000297077221 */ /* 0x040fe20000010000 */
[C---:B------:R-:W-:Y:S01]  /*42d0*/  FADD.FTZ R24, R140.reuse, R47 ;  /* 0x0000002f8c187221 */ /* 0x040fe20000010000 */
[----:B------:R-:W-:Y:S01]  /*42e0*/  F2FP.F16.F32.PACK_AB R140, R140, R45 ;  /* 0x0000002d8c8c723e */ /* 0x000fe200000000ff */
[----:B------:R-:W0:Y:S01]  /*42f0*/  MUFU.EX2 R147, R60 ;  /* 0x0000003c00937308 */ /* 0x000e220000000800 */
[----:B------:R-:W-:Y:S01]  /*4300*/  FADD.FTZ R2, R54, R7 ;  /* 0x0000000736027221 */ /* 0x000fe20000010000 */
[----:B------:R-:W-:-:S03]  /*4310*/  F2FP.F16.F32.PACK_AB R151, R151, R50 ;  /* 0x000000329797723e */ /* 0x000fc600000000ff */
[C---:B-1----:R-:W-:Y:S01]  /*4320*/  FADD.FTZ R7, R145.reuse, R2 ;  /* 0x0000000291077221 */ /* 0x042fe20000010000 */
[----:B------:R-:W-:Y:S02]  /*4330*/  F2FP.F16.F32.PACK_AB R145, R145, R54 ;  /* 0x000000369191723e */ /* 0x000fe400000000ff */
[----:B------:R-:W1:Y:S01]  /*4340*/  MUFU.EX2 R30, R30 ;  /* 0x0000001e001e7308 */ /* 0x000e620000000800 */
[----:B--2---:R-:W-:Y:S01]  /*4350*/  FADD.FTZ R2, R58, R7 ;  /* 0x000000073a027221 */ /* 0x004fe20000010000 */
[----:B----4-:R-:W-:-:S04]  /*4360*/  FADD.FTZ R27, R39, R24 ;  /* 0x00000018271b7221 */ /* 0x010fc80000010000 */
[C---:B------:R-:W-:Y:S01]  /*4370*/  FADD.FTZ R27, R142.reuse, R27 ;  /* 0x0000001b8e1b7221 */ /* 0x040fe20000010000 */
[----:B------:R-:W-:Y:S01]  /*4380*/  F2FP.F16.F32.PACK_AB R142, R142, R39 ;  /* 0x000000278e8e723e */ /* 0x000fe200000000ff */
[----:B------:R-:W2:Y:S01]  /*4390*/  MUFU.EX2 R28, R28 ;  /* 0x0000001c001c7308 */ /* 0x000ea20000000800 */
[C---:B0-----:R-:W-:Y:S01]  /*43a0*/  FADD.FTZ R7, R147.reuse, R2 ;  /* 0x0000000293077221 */ /* 0x041fe20000010000 */
[----:B------:R-:W-:-:S06]  /*43b0*/  F2FP.F16.F32.PACK_AB R147, R147, R58 ;  /* 0x0000003a9393723e */ /* 0x000fcc00000000ff */
[----:B------:R-:W0:Y:S01]  /*43c0*/  MUFU.EX2 R0, R0 ;  /* 0x0000000000007308 */ /* 0x000e220000000800 */
[----:B-1----:R-:W-:-:S04]  /*43d0*/  FADD.FTZ R2, R30, R7 ;  /* 0x000000071e027221 */ /* 0x002fc80000010000 */
[C---:B------:R-:W-:Y:S01]  /*43e0*/  FADD.FTZ R7, R141.reuse, R2 ;  /* 0x000000028d077221 */ /* 0x040fe20000010000 */
[----:B------:R-:W-:Y:S02]  /*43f0*/  F2FP.F16.F32.PACK_AB R141, R141, R30 ;  /* 0x0000001e8d8d723e */ /* 0x000fe400000000ff */
[----:B------:R-:W1:Y:S01]  /*4400*/  MUFU.EX2 R20, R20 ;  /* 0x0000001400147308 */ /* 0x000e620000000800 */
[----:B--2---:R-:W-:Y:S01]  /*4410*/  FADD.FTZ R24, R28, R27 ;  /* 0x0000001b1c187221 */ /* 0x004fe20000010000 */
[----:B------:R-:W-:-:S03]  /*4420*/  F2FP.F16.F32.PACK_AB R136, R43, R28 ;  /* 0x0000001c2b88723e */ /* 0x000fc600000000ff */
[----:B------:R-:W-:-:S03]  /*4430*/  FADD.FTZ R13, R43, R24 ;  /* 0x000000182b0d7221 */ /* 0x000fc60000010000 */
[----:B------:R-:W2:Y:S01]  /*4440*/  MUFU.EX2 R143, R62 ;  /* 0x0000003e008f7308 */ /* 0x000ea20000000800 */
[----:B0-----:R-:W-:-:S07]  /*4450*/  FADD.FTZ R2, R0, R7 ;  /* 0x0000000700027221 */ /* 0x001fce0000010000 */
[----:B------:R-:W0:Y:S01]  /*4460*/  MUFU.EX2 R64, R64 ;  /* 0x0000004000407308 */ /* 0x000e220000000800 */
[----:B-1----:R-:W-:Y:S01]  /*4470*/  FADD.FTZ R24, R20, R13 ;  /* 0x0000000d14187221 */ /* 0x002fe20000010000 */
[----:B------:R-:W-:-:S03]  /*4480*/  F2FP.F16.F32.PACK_AB R138, R25, R20 ;  /* 0x00000014198a723e */ /* 0x000fc600000000ff */
[----:B------:R-:W-:-:S03]  /*4490*/  FADD.FTZ R7, R25, R24 ;  /* 0x0000001819077221 */ /* 0x000fc60000010000 */
[----:B------:R-:W1:Y:S01]  /*44a0*/  MUFU.EX2 R137, R66 ;  /* 0x0000004200897308 */ /* 0x000e620000000800 */
[C---:B--2---:R-:W-:Y:S01]  /*44b0*/  FADD.FTZ R13, R143.reuse, R2 ;  /* 0x000000028f0d7221 */ /* 0x044fe20000010000 */
[----:B------:R-:W-:-:S06]  /*44c0*/  F2FP.F16.F32.PACK_AB R143, R143, R0 ;  /* 0x000000008f8f723e */ /* 0x000fcc00000000ff */
[----:B------:R-:W2:Y:S01]  /*44d0*/  MUFU.EX2 R10, R10 ;  /* 0x0000000a000a7308 */ /* 0x000ea20000000800 */
[----:B0-----:R-:W-:-:S07]  /*44e0*/  FADD.FTZ R2, R64, R13 ;  /* 0x0000000d40027221 */ /* 0x001fce0000010000 */
[----:B------:R0:W3:Y:S01]  /*44f0*/  MUFU.EX2 R139, R12 ;  /* 0x0000000c008b7308 */ /* 0x0000e20000000800 */
[C---:B-1----:R-:W-:Y:S01]  /*4500*/  FADD.FTZ R13, R137.reuse, R2 ;  /* 0x00000002890d7221 */ /* 0x042fe20000010000 */
[----:B------:R-:W-:Y:S01]  /*4510*/  F2FP.F16.F32.PACK_AB R137, R137, R64 ;  /* 0x000000408989723e */ /* 0x000fe200000000ff */
[----:B0-----:R-:W-:Y:S02]  /*4520*/  IMAD.IADD R12, R16, 0x1, -R17 ;  /* 0x00000001100c7824 */ /* 0x001fe400078e0a11 */
[----:B--2---:R-:W-:Y:S02]  /*4530*/  FADD.FTZ R6, R10, R13 ;  /* 0x0000000d0a067221 */ /* 0x004fe40000010000 */
[----:B------:R-:W-:Y:S02]  /*4540*/  IMAD R13, R161, 0x80, R12 ;  /* 0x00000080a10d7824 */ /* 0x000fe400078e020c */
[C---:B---3--:R-:W-:Y:S01]  /*4550*/  FADD.FTZ R6, R139.reuse, R6 ;  /* 0x000000068b067221 */ /* 0x048fe20000010000 */
[----:B------:R-:W-:Y:S01]  /*4560*/  F2FP.F16.F32.PACK_AB R139, R139, R10 ;  /* 0x0000000a8b8b723e */ /* 0x000fe200000000ff */
[----:B------:R-:W-:-:S02]  /*4570*/  VIADD R10, R72, 0xfffffffe ;  /* 0xfffffffe480a7836 */ /* 0x000fc40000000000 */
[----:B------:R-:W-:Y:S01]  /*4580*/  IMAD.IADD R14, R13, 0x1, R14 ;  /* 0x000000010d0e7824 */ /* 0x000fe200078e020e */
[----:B------:R-:W-:Y:S06]  /*4590*/  @!P5 BRA `(.L_x_1077) ;  /* 0x000000000040d947 */ /* 0x000fec0003800000 */
        /* <DEDUP_REMOVED lines=10> */
.L_x_1078:
[----:B------:R-:W-:-:S13]  /*4640*/  ISETP.NE.AND P1, PT, R15, 0x1, PT ;  /* 0x000000010f00780c */ /* 0x000fda0003f25270 */
[----:B------:R-:W0:Y:S02]  /*4650*/  @P1 LDC.64 R20, c[0x0][0x9e8] ;  /* 0x00027a00ff141b82 */ /* 0x000e240000000a00 */
[----:B0-----:R-:W-:-:S05]  /*4660*/  @P1 IMAD.HI.U32 R2, R0, R20, RZ ;  /* 0x0000001400021227 */ /* 0x001fca00078e00ff */
[----:B------:R-:W-:-:S07]  /*4670*/  @P1 SHF.R.U32.HI R0, RZ, R21, R2 ;  /* 0x00000015ff001219 */ /* 0x000fce0000011602 */
.L_x_1079:
[----:B------:R-:W-:-:S05]  /*4680*/  IMAD R15, R0, R15, R15 ;  /* 0x0000000f000f7224 */ /* 0x000fca00078e020f */
[----:B------:R-:W-:-:S07]  /*4690*/  VIMNMX R14, R14, R15, PT ;  /* 0x0000000f0e0e7248 */ /* 0x000fce0003fe0100 */
.L_x_1077:
        /* <DEDUP_REMOVED lines=44> */
[----:B------:R-:W-:Y:S01]  /*4960*/  VIADD R15, R21, 0x8 ;  /* 0x00000008150f7836 */ /* 0x000fe20000000000 */
[----:B------:R-:W-:Y:S01]  /*4970*/  ULDC UR54, c[0x0][0x9e0] ;  /* 0x0002780000367ab9 */ /* 0x000fe20000000800 */
[----:B------:R-:W-:-:S03]  /*4980*/  IMAD.MOV.U32 R87, RZ, RZ, RZ ;  /* 0x000000ffff577224 */ /* 0x000fc600078e00ff */
[----:B------:R-:W-:-:S07]  /*4990*/  LOP3.LUT R13, RZ, R15, RZ, 0x33, !PT ;  /* 0x0000000fff0d7212 */ /* 0x000fce00078e33ff */
.L_x_1097:
[----:B------:R-:W-:-:S04]  /*49a0*/  UIADD3 UR5, UR37, 0x1, URZ ;  /* 0x0000000125057890 */ /* 0x000fc8000fffe03f */
[----:B------:R-:W-:-:S04]  /*49b0*/  UISETP.NE.AND UP0, UPT, UR5, 0x2, UPT ;  /* 0x000000020500788c */ /* 0x000fc8000bf05270 */
[----:B------:R-:W-:Y:S02]  /*49c0*/  USEL UR38, URZ, 0x1, UP0 ;  /* 0x000000013f267887 */ /* 0x000fe40008000000 */
[----:B------:R-:W-:Y:S02]  /*49d0*/  USEL UR5, UR5, URZ, UP0 ;  /* 0x0000003f05057287 */ /* 0x000fe40008000000 */
[----:B------:R-:W-:Y:S01]  /*49e0*/  ULOP3.LUT UR38, UR36, UR38, URZ, 0x3c, !UPT ;  /* 0x0000002624267292 */ /* 0x000fe2000f8e3c3f */
[----:B------:R-:W-:Y:S11]  /*49f0*/  @!P0 BRA `(.L_x_1081) ;  /* 0x0000000000048947 */ /* 0x000ff60003800000 */
[----:B------:R-:W-:Y:S01]  /*4a00*/  BPT.TRAP 0x1 ;  /* 0x000000040000795c */ /* 0x000fe20000300000 */
.L_x_1081:
[----:B------:R-:W-:Y:S01]  /*4a10*/  ULEA UR6, UR5, UR39, 0x3 ;  /* 0x0000002705067291 */ /* 0x000fe2000f8e183f */
[----:B------:R-:W-:-:S05]  /*4a20*/  IMAD.U32 R11, RZ, RZ, UR38 ;  /* 0x00000026ff0b7e24 */ /* 0x000fca000f8e00ff */
[----:B------:R-:W-:-:S04]  /*4a30*/  SHF.L.U32 R11, R11, 0x1f, RZ ;  /* 0x0000001f0b0b7819 */ /* 0x000fc800000006ff */
[----:B------:R0:W1:Y:S01]  /*4a40*/  SYNCS.PHASECHK.TRANS64.TRYWAIT P1, [UR6+0x2a830], R11 ;  /* 0x02a8300bff0075a7 */ /* 0x0000620008020146 */
[----:B------:R-:W-:Y:S05]  /*4a50*/  @!P0 BRA `(.L_x_1082) ;  /* 0x0000000000048947 */ /* 0x000fea0003800000 */
[----:B------:R-:W-:Y:S01]  /*4a60*/  BPT.TRAP 0x1 ;  /* 0x000000040000795c */ /* 0x000fe20000300000 */
.L_x_1082:
[----:B-1----:R-:W-:Y:S05]  /*4a70*/  @P1 BRA `(.L_x_1083) ;  /* 0x0000000000081947 */ /* 0x002fea0003800000 */
[----:B------:R-:W1:Y:S02]  /*4a80*/  SYNCS.PHASECHK.TRANS64.TRYWAIT P1, [UR6+0x2a830], R11 ;  /* 0x02a8300bff0075a7 */ /* 0x000e640008020146 */
[----:B-1----:R-:W-:Y:S05]  /*4a90*/  @!P1 BRA `(.L_x_1084) ;  /* 0x0000010c00089947 */ /* 0x002fea0003800000 */
.L_x_1083:
        /* <DEDUP_REMOVED lines=94> */
[----:B------:R-:W-:Y:S01]  /*5080*/  UIADD3 UR46, UR7, 0x4, URZ ;  /* 0x00000004072e7890 */ /* 0x000fe2000fffe03f */
[----:B------:R-:W-:Y:S01]  /*5090*/  UMOV UR44, UR52 ;  /* 0x00000034002c7c82 */ /* 0x000fe20008000000 */
[----:B------:R-:W-:Y:S01]  /*50a0*/  UMOV UR45, UR53 ;  /* 0x00000035002d7c82 */ /* 0x000fe20008000000 */
[----:B------:R-:W-:Y:S01]  /*50b0*/  UMOV UR47, 0x40000040 ;  /* 0x40000040002f7882 */ /* 0x000fe20000000000 */
[----:B------:R-:W-:Y:S02]  /*50c0*/  WARPGROUP.DEPBAR.LE gsb0, 0x0 ;  /* 0x00008000000079c5 */ /* 0x000fe40000010000 */
        /* <DEDUP_REMOVED lines=36> */
.L_x_1085:
[----:B------:R-:W-:Y:S01]  /*5310*/  ULEA UR11, UR37, UR39, 0x3 ;  /* 0x00000027250b7291 */ /* 0x000fe2000f8e183f */
[----:B------:R-:W-:-:S05]  /*5320*/  IMAD.U32 R0, RZ, RZ, UR36 ;  /* 0x00000024ff007e24 */ /* 0x000fca000f8e00ff */
[----:B------:R-:W-:-:S04]  /*5330*/  SHF.L.U32 R0, R0, 0x1f, RZ ;  /* 0x0000001f00007819 */ /* 0x000fc800000006ff */
[----:B------:R2:W3:Y:S01]  /*5340*/  SYNCS.PHASECHK.TRANS64.TRYWAIT P1, [UR11+0x2a850], R0 ;  /* 0x02a85000ff0075a7 */ /* 0x0004e2000802014b */
[----:B------:R-:W-:Y:S05]  /*5350*/  @!P0 BRA `(.L_x_1086) ;  /* 0x0000000000048947 */ /* 0x000fea0003800000 */
[----:B------:R-:W-:Y:S01]  /*5360*/  BPT.TRAP 0x1 ;  /* 0x000000040000795c */ /* 0x000fe20000300000 */
.L_x_1086:
[----:B---3--:R-:W-:Y:S05]  /*5370*/  @P1 BRA `(.L_x_1087) ;  /* 0x0000000000081947 */ /* 0x008fea0003800000 */
[----:B------:R-:W3:Y:S02]  /*5380*/  SYNCS.PHASECHK.TRANS64.TRYWAIT P1, [UR11+0x2a850], R0 ;  /* 0x02a85000ff0075a7 */ /* 0x000ee4000802014b */
[----:B---3--:R-:W-:Y:S05]  /*5390*/  @!P1 BRA `(.L_x_1088) ;  /* 0x0000010000e09947 */ /* 0x008fea0003800000 */
.L_x_1087:
[----:B------:R-:W-:Y:S01]  /*53a0*/  UIADD3 UR7, UR39, 0x400, URZ ;  /* 0x0000040027077890 */ /* 0x000fe2000fffe03f */
[----:B------:R-:W-:Y:S01]  /*53b0*/  WARPGROUP.ARRIVE ;  /* 0x00000000000079c5 */ /* 0x000fe20000000000 */
[----:B------:R-:W-:-:S05]  /*53c0*/  UMOV UR15, 0x40000040 ;  /* 0x40000040000f7882 */ /* 0x000fca0000000000 */
[----:B------:R-:W3:Y:S01]  /*53d0*/  S2R R175, SR_TID.X ;  /* 0x0000000000af7919 */ /* 0x000ee20000002100 */
[----:B------:R-:W-:Y:S01]  /*53e0*/  USHF.R.U32.HI UR7, URZ, 0x4, UR7 ;  /* 0x000000043f077899 */ /* 0x000fe20008011607 */
[----:B0-2---:R-:W-:Y:S01]  /*53f0*/  FMUL.FTZ R0, R90, UR4 ;  /* 0x000000045a007c20 */ /* 0x005fe20008410000 */
[----:B------:R-:W-:Y:S01]  /*5400*/  FMUL.FTZ R90, R102, UR4 ;  /* 0x00000004665a7c20 */ /* 0x000fe20008410000 */
[----:B------:R-:W-:Y:S01]  /*5410*/  IMAD.U32 R102, RZ, RZ, UR6 ;  /* 0x00000006ff667e24 */ /* 0x000fe2000f8e00ff */
[----:B------:R-:W-:Y:S01]  /*5420*/  ULOP3.LUT UR7, UR7, 0x3fff, URZ, 0xc0, !UPT ;  /* 0x00003fff07077892 */ /* 0x000fe2000f8ec03f */
[----:B------:R-:W-:Y:S01]  /*5430*/  FMUL.FTZ R2, R91, UR4 ;  /* 0x000000045b027c20 */ /* 0x000fe20008410000 */
[----:B------:R-:W-:Y:S01]  /*5440*/  FMUL.FTZ R91, R103, UR4 ;  /* 0x00000004675b7c20 */ /* 0x000fe20008410000 */
[----:B-1----:R-:W-:Y:S01]  /*5450*/  FMUL.FTZ R11, R88, UR4 ;  /* 0x00000004580b7c20 */ /* 0x002fe20008410000 */
        /* <DEDUP_REMOVED lines=25> */
[----:B------:R-:W-:Y:S01]  /*55f0*/  FMUL.FTZ R120, R120, UR4 ;  /* 0x0000000478787c20 */ /* 0x000fe20008410000 */
[----:B------:R-:W-:Y:S01]  /*5600*/  FMUL.FTZ R132, R132, UR4 ;  /* 0x0000000484847c20 */ /* 0x000fe20008410000 */
[----:B------:R-:W-:Y:S01]  /*5610*/  FMUL.FTZ R134, R134, UR4 ;  /* 0x0000000486867c20 */ /* 0x000fe20008410000 */
[----:B------:R-:W-:Y:S01]  /*5620*/  ISETP.NE.AND P1, PT, R162, RZ, PT ;  /* 0x000000ffa200720c */ /* 0x000fe20003f25270 */
[----:B------:R-:W0:Y:S07]  /*5630*/  MUFU.TANH R11, R11 ;  /* 0x0000000b000b7308 */ /* 0x000e2e0000002400 */
[----:B------:R-:W-:Y:S01]  /*5640*/  @!P2 VIADD R102, R102, 0x2a840 ;  /* 0x0002a8406666a836 */ /* 0x000fe20000000000 */
[----:B------:R-:W1:Y:S04]  /*5650*/  MUFU.TANH R0, R0 ;  /* 0x0000000000007308 */ /* 0x000e680000002400 */
[----:B------:R-:W-:-:S04]  /*5660*/  @!P2 PRMT R103, RZ, 0x654, R102 ;  /* 0x00000654ff67a816 */ /* 0x000fc80000000066 */
        /* <DEDUP_REMOVED lines=13> */
[----:B------:R-:W0:Y:S01]  /*5740*/  MUFU.TANH R116, R116 ;  /* 0x0000007400747308 */ /* 0x000e220000002400 */
[----:B------:R-:W-:-:S02]  /*5750*/  WARPGROUP.DEPBAR.LE gsb0, 0x0 ;  /* 0x00008000000079c5 */ /* 0x000fc40000010000 */
[----:B------:R-:W-:Y:S01]  /*5760*/  WARPGROUP.ARRIVE ;  /* 0x00000000000079c5 */ /* 0x000fe20000000000 */
[----:B------:R-:W-:Y:S01]  /*5770*/  FMUL.FTZ R158, R100, UR4 ;  /* 0x00000004649e7c20 */ /* 0x000fe20008410000 */
[----:B------:R-:W-:Y:S01]  /*5780*/  FMUL.FTZ R156, R101, UR4 ;  /* 0x00000004659c7c20 */ /* 0x000fe20008410000 */
[----:B------:R-:W-:Y:S01]  /*5790*/  FMUL.FTZ R100, R118, UR4 ;  /* 0x0000000476647c20 */ /* 0x000fe20008410000 */
[----:B------:R-:W-:Y:S01]  /*57a0*/  FMUL.FTZ R101, R131, UR4 ;  /* 0x0000000483657c20 */ /* 0x000fe20008410000 */
[----:B------:R0:W0:Y:S01]  /*57b0*/  MUFU.TANH R114, R117 ;  /* 0x0000007500727308 */ /* 0x0000220000002400 */
[----:B------:R-:W-:Y:S01]  /*57c0*/  HGMMA.64x128x16.F32 R24, R152, gdesc[UR12].tnspB, R24, gsb0 ;  /* 0x41e0000c98187df0 */ /* 0x000fe20008000818 */
[----:B------:R-:W-:Y:S01]  /*57d0*/  UIADD3 UR14, UR10, 0x100, URZ ;  /* 0x000001000a0e7890 */ /* 0x000fe2000fffe03f */
[----:B------:R-:W-:-:S05]  /*57e0*/  UMOV UR15, 0x40000040 ;  /* 0x40000040000f7882 */ /* 0x000fca0000000000 */
        /* <DEDUP_REMOVED lines=10> */
[----:B------:R0:W0:Y:S01]  /*5890*/  MUFU.TANH R102, R134 ;  /* 0x0000008600667308 */ /* 0x0000220000002400 */
[----:B------:R-:W-:-:S02]  /*58a0*/  WARPGROUP.DEPBAR.LE gsb0, 0x0 ;  /* 0x00008000000079c5 */ /* 0x000fc40000010000 */
[----:B------:R-:W-:Y:S01]  /*58b0*/  WARPGROUP.ARRIVE ;  /* 0x00000000000079c5 */ /* 0x000fe20000000000 */
[----:B------:R-:W-:Y:S01]  /*58c0*/  FMUL.FTZ R154, R104, UR4 ;  /* 0x00000004689a7c20 */ /* 0x000fe20008410000 */
[----:B------:R-:W-:-:S04]  /*58d0*/  FMUL.FTZ R152, R105, UR4 ;  /* 0x0000000469987c20 */ /* 0x000fc80008410000 */
[----:B------:R-:W-:Y:S01]  /*58e0*/  HGMMA.64x128x16.F32 R24, R148, gdesc[UR12].tnspB, R24, gsb0 ;  /* 0x41e0000c94187df0 */ /* 0x000fe20008000818 */
[----:B------:R-:W-:Y:S01]  /*58f0*/  UIADD3 UR14, UR10, 0x180, URZ ;  /* 0x000001800a0e7890 */ /* 0x000fe2000fffe03f */
[----:B------:R-:W0:Y:S01]  /*5900*/  MUFU.TANH R154, R154 ;  /* 0x0000009a009a7308 */ /* 0x000e220000002400 */
[----:B------:R-:W-:-:S07]  /*5910*/  UMOV UR15, 0x40000040 ;  /* 0x40000040000f7882 */ /* 0x000fce0000000000 */
[----:B------:R-:W0:Y:S01]  /*5920*/  MUFU.TANH R152, R152 ;  /* 0x0000009800987308 */ /* 0x000e220000002400 */
[----:B------:R-:W-:Y:S02]  /*5930*/  WARPGROUP.DEPBAR.LE gsb0, 0x0 ;  /* 0x00008000000079c5 */ /* 0x000fe40000010000 */
[----:B------:R-:W-:Y:S01]  /*5940*/  WARPGROUP.ARRIVE ;  /* 0x00000000000079c5 */ /* 0x000fe20000000000 */
[----:B------:R-:W-:Y:S01]  /*5950*/  FMUL.FTZ R148, R127, UR4 ;  /* 0x000000047f947c20 */ /* 0x000fe20008410000 */
[----:B------:R-:W-:-:S04]  /*5960*/  FMUL.FTZ R150, R130, UR4 ;  /* 0x0000000482967c20 */ /* 0x000fc80008410000 */
[----:B------:R-:W-:Y:S01]  /*5970*/  HGMMA.64x128x16.F32 R24, R144, gdesc[UR12].tnspB, R24, gsb0 ;  /* 0x41e0000c90187df0 */ /* 0x000fe20008000818 */
[----:B------:R-:W-:Y:S01]  /*5980*/  UIADD3 UR14, UR10, 0x200, URZ ;  /* 0x000002000a0e7890 */ /* 0x000fe2000fffe03f */
[----:B------:R-:W0:Y:S01]  /*5990*/  MUFU.TANH R148, R148 ;  /* 0x0000009400947308 */ /* 0x000e220000002400 */
[----:B------:R-:W-:Y:S01]  /*59a0*/  UMOV UR15, 0x40000040 ;  /* 0x40000040000f7882 */ /* 0x000fe20000000000 */
[----:B------:R-:W-:-:S06]  /*59b0*/  UIADD3 UR10, UR10, 0x280, URZ ;  /* 0x000002800a0a7890 */ /* 0x000fcc000fffe03f */
[----:B------:R-:W0:Y:S01]  /*59c0*/  MUFU.TANH R150, R150 ;  /* 0x0000009600967308 */ /* 0x000e220000002400 */
[----:B------:R-:W-:Y:S02]  /*59d0*/  WARPGROUP.DEPBAR.LE gsb0, 0x0 ;  /* 0x00008000000079c5 */ /* 0x000fe40000010000 */
[----:B------:R-:W-:Y:S01]  /*59e0*/  WARPGROUP.ARRIVE ;  /* 0x00000000000079c5 */ /* 0x000fe20000000000 */
[----:B------:R-:W-:Y:S01]  /*59f0*/  FMUL.FTZ R146, R93, UR4 ;  /* 0x000000045d927c20 */ /* 0x000fe20008410000 */
[----:B------:R-:W-:Y:S01]  /*5a00*/  FMUL.FTZ R93, R107, UR4 ;  /* 0x000000046b5d7c20 */ /* 0x000fe20008410000 */
[----:B------:R-:W-:Y:S01]  /*5a10*/  FMUL.FTZ R107, R123, UR4 ;  /* 0x000000047b6b7c20 */ /* 0x000fe20008410000 */
[----:B------:R-:W-:Y:S01]  /*5a20*/  FMUL.FTZ R145, R92, UR4 ;  /* 0x000000045c917c20 */ /* 0x000fe20008410000 */
[----:B------:R-:W-:Y:S01]  /*5a30*/  IMAD R123, R10, -0x60, RZ ;  /* 0xffffffa00a7b7824 */ /* 0x000fe200078e02ff */
[----:B------:R-:W-:Y:S01]  /*5a40*/  HGMMA.64x128x16.F32 R24, R140, gdesc[UR12].tnspB, R24, gsb0 ;  /* 0x41e0000c8c187df0 */ /* 0x000fe20008000818 */
[----:B------:R-:W-:Y:S01]  /*5a50*/  UMOV UR14, UR10 ;  /* 0x0000000a000e7c82 */ /* 0x000fe20008000000 */
        /* <DEDUP_REMOVED lines=8> */
[----:B------:R-:W-:Y:S01]  /*5ae0*/  IADD3 R104, R123, 0x1, R16 ;  /* 0x000000017b687810 */ /* 0x000fe20007ffe010 */
[----:B------:R-:W0:Y:S01]  /*5af0*/  MUFU.TANH R144, R144 ;  /* 0x0000009000907308 */ /* 0x000e220000002400 */
[----:B------:R-:W-:-:S03]  /*5b00*/  IMAD R127, R18, -0x2, R123 ;  /* 0xfffffffe127f7824 */ /* 0x000fc600078e027b */
[----:B------:R-:W-:-:S04]  /*5b10*/  IMAD.IADD R105, R104, 0x1, -R17 ;  /* 0x0000000168697824 */ /* 0x000fc800078e0a11 */
[----:B------:R-:W0:Y:S01]  /*5b20*/  MUFU.TANH R145, R145 ;  /* 0x0000009100917308 */ /* 0x000e220000002400 */
[----:B------:R-:W-:-:S04]  /*5b30*/  IMAD R105, R18, -0x2, R105 ;  /* 0xfffffffe12697824 */ /* 0x000fc800078e0269 */
[C---:B------:R-:W-:Y:S02]  /*5b40*/  VIADD R126, R105.reuse, UR54 ;  /* 0x00000036697e7c36 */ /* 0x040fe40008000000 */
[----:B------:R-:W-:Y:S01]  /*5b50*/  VIADD R130, R105, UR50 ;  /* 0x0000003269827c36 */ /* 0x000fe20008000000 */
[----:B------:R-:W0:Y:S01]  /*5b60*/  MUFU.TANH R146, R146 ;  /* 0x0000009200927308 */ /* 0x000e220000002400 */
[C---:B------:R-:W-:Y:S02]  /*5b70*/  IMAD.IADD R113, R3.reuse, 0x1, R126 ;  /* 0x0000000103717824 */ /* 0x040fe400078e027e */
[----:B------:R-:W-:-:S05]  /*5b80*/  IMAD.IADD R115, R3, 0x1, R130 ;  /* 0x0000000103737824 */ /* 0x000fca00078e0282 */
        /* <DEDUP_REMOVED lines=11> */
[----:B------:R-:W-:-:S03]  /*5c40*/  FMUL.FTZ R142, R122, UR4 ;  /* 0x000000047a8e7c20 */ /* 0x000fc60008410000 */
[----:B------:R0:W0:Y:S01]  /*5c50*/  MUFU.TANH R119, R120 ;  /* 0x0000007800777308 */ /* 0x0000220000002400 */
[----:B------:R-:W-:Y:S07]  /*5c60*/  HGMMA.64x128x16.F32 R24, R136, gdesc[UR12].tnspB, R24, gsb0 ;  /* 0x41e0000c88187df0 */ /* 0x000fee0008000818 */
[----:B------:R-:W0:Y:S08]  /*5c70*/  MUFU.TANH R140, R140 ;  /* 0x0000008c008c7308 */ /* 0x000e300000002400 */
[----:B------:R-:W0:Y:S08]  /*5c80*/  MUFU.TANH R142, R142 ;  /* 0x0000008e008e7308 */ /* 0x000e300000002400 */
[----:B------:R0:W0:Y:S01]  /*5c90*/  MUFU.TANH R122, R132 ;  /* 0x00000084007a7308 */ /* 0x0000220000002400 */
[----:B------:R-:W-:-:S02]  /*5ca0*/  WARPGROUP.DEPBAR.LE gsb0, 0x0 ;  /* 0x00008000000079c5 */ /* 0x000fc40000010000 */
[----:B------:R5:W-:Y:S02]  /*5cb0*/  @!P2 SYNCS.ARRIVE.TRANS64.RED.A1T0 RZ, [R103+URZ], RZ ;  /* 0x000000ff67ffa9a7 */ /* 0x000be4000810043f */
[----:B-----5:R-:W-:-:S06]  /*5cc0*/  FMUL.FTZ R103, R135, UR4 ;  /* 0x0000000487677c20 */ /* 0x020fcc0008410000 */
[----:B------:R-:W0:Y:S01]  /*5cd0*/  MUFU.TANH R103, R103 ;  /* 0x0000006700677308 */ /* 0x000e220000002400 */
[----:B-1234-:R-:W-:Y:S05]  /*5ce0*/  @!P1 BRA `(.L_x_1089) ;  /* 0x0000000000589947 */ /* 0x01efea0003800000 */
[----:B------:R-:W-:Y:S01]  /*5cf0*/  ISETP.GT.AND P1, PT, R21, -0x1, PT ;  /* 0xffffffff1500780c */ /* 0x000fe20003f24270 */
[----:B------:R-:W-:-:S12]  /*5d00*/  BSSY B0, `(.L_x_1090) ;  /* 0x0000011000007945 */ /* 0x000fd80003800000 */
[----:B------:R-:W-:Y:S05]  /*5d10*/  @P1 BRA `(.L_x_1091) ;  /* 0x0000000000241947 */ /* 0x000fea0003800000 */
[----:B------:R-:W-:Y:S02]  /*5d20*/  IMAD.U32 R118, RZ, RZ, UR51 ;  /* 0x00000033ff767e24 */ /* 0x000fe4000f8e00ff */
[----:B0-----:R-:W-:-:S03]  /*5d30*/  IMAD.IADD R117, R3, 0x1, R12 ;  /* 0x0000000103757824 */ /* 0x001fc600078e020c */
[----:B------:R-:W-:Y:S02]  /*5d40*/  ISETP.NE.AND P1, PT, R118, 0x1, PT ;  /* 0x000000017600780c */ /* 0x000fe40003f25270 */
[----:B------:R-:W-:-:S11]  /*5d50*/  LOP3.LUT R117, RZ, R117, RZ, 0x33, !PT ;  /* 0x00000075ff757212 */ /* 0x000fd600078e33ff */
[----:B------:R-:W0:Y:S02]  /*5d60*/  @P1 LDC.64 R104, c[0x0][0x9e8] ;  /* 0x00027a00ff681b82 */ /* 0x000e240000000a00 */
[----:B0-----:R-:W-:-:S05]  /*5d70*/  @P1 IMAD.HI.U32 R104, R117, R104, RZ ;  /* 0x0000006875681227 */ /* 0x001fca00078e00ff */
[----:B------:R-:W-:-:S04]  /*5d80*/  @P1 SHF.R.U32.HI R117, RZ, R105, R104 ;  /* 0x00000069ff751219 */ /* 0x000fc80000011668 */
[----:B------:R-:W-:Y:S01]  /*5d90*/  LOP3.LUT R104, RZ, R117, RZ, 0x33, !PT ;  /* 0x00000075ff687212 */ /* 0x000fe200078e33ff */
[----:B------:R-:W-:Y:S06]  /*5da0*/  BRA `(.L_x_1092) ;  /* 0x0000000000187947 */ /* 0x000fec0003800000 */
.L_x_1091:
[----:B------:R-:W-:-:S05]  /*5db0*/  IMAD.U32 R118, RZ, RZ, UR51 ;  /* 0x00000033ff767e24 */ /* 0x000fca000f8e00ff */
[----:B------:R-:W-:-:S13]  /*5dc0*/  ISETP.NE.AND P1, PT, R118, 0x1, PT ;  /* 0x000000017600780c */ /* 0x000fda0003f25270 */
[----:B------:R-:W1:Y:S02]  /*5dd0*/  @P1 LDC.64 R104, c[0x0][0x9e8] ;  /* 0x00027a00ff681b82 */ /* 0x000e640000000a00 */
[----:B-1----:R-:W-:-:S04]  /*5de0*/  @P1 IMAD.HI.U32 R112, R21, R104, RZ ;  /* 0x0000006815701227 */ /* 0x002fc800078e00ff */
[----:B------:R-:W-:Y:S01]  /*5df0*/  IMAD.MOV.U32 R104, RZ, RZ, R21 ;  /* 0x000000ffff687224 */ /* 0x000fe200078e0015 */
[----:B------:R-:W-:-:S07]  /*5e00*/  @P1 SHF.R.U32.HI R104, RZ, R105, R112 ;  /* 0x00000069ff681219 */ /* 0x000fce0000011670 */
.L_x_1092:
[----:B------:R-:W-:Y:S05]  /*5e10*/  BSYNC B0 ;  /* 0x0000000000007941 */ /* 0x000fea0003800000 */
.L_x_1090:
[----:B------:R-:W-:-:S05]  /*5e20*/  IMAD R104, R104, R118, R127 ;  /* 0x0000007668687224 */ /* 0x000fca00078e027f */
[----:B------:R-:W-:Y:S02]  /*5e30*/  VIADDMNMX R113, R104, R118, R113, PT ;  /* 0x0000007668717246 */ /* 0x000fe40003800171 */
[----:B------:R-:W-:-:S07]  /*5e40*/  VIMNMX R115, R115, R104, !PT ;  /* 0x0000006873737248 */ /* 0x000fce0007fe0100 */
.L_x_1089:
[C---:B------:R-:W-:Y:S02]  /*5e50*/  ISETP.GE.AND P2, PT, R123.reuse, 0x9, PT ;  /* 0x000000097b00780c */ /* 0x040fe40003f46270 */
[----:B------:R-:W-:Y:S02]  /*5e60*/  ISETP.GE.AND P1, PT, R123, 0x2, PT ;  /* 0x000000027b00780c */ /* 0x000fe40003f26270 */
[C---:B------:R-:W-:Y:S02]  /*5e70*/  ISETP.GT.AND P3, PT, R115.reuse, 0x8, !P2 ;  /* 0x000000087300780c */ /* 0x040fe40005764270 */
[----:B------:R-:W-:Y:S02]  /*5e80*/  ISETP.GT.AND P4, PT, R115, 0x1, !P1 ;  /* 0x000000017300780c */ /* 0x000fe40004f84270 */
[----:B------:R-:W-:Y:S02]  /*5e90*/  ISETP.LT.OR P3, PT, R113, 0x9, P3 ;  /* 0x000000097100780c */ /* 0x000fe40001f61670 */
[----:B------:R-:W-:-:S02]  /*5ea0*/  ISETP.GE.AND P5, PT, R123, 0xa, PT ;  /* 0x0000000a7b00780c */ /* 0x000fc40003fa6270 */
[----:B0-----:R-:W-:Y:S02]  /*5eb0*/  FSEL R184, R145, -INF , !P3 ;  /* 0xff80000091b87808 */ /* 0x001fe40005800000 */
        /* <DEDUP_REMOVED lines=86> */
[----:B------:R-:W-:Y:S02]  /*6420*/  ISETP.GE.AND P3, PT, R123, 0x51, PT ;  /* 0x000000517b00780c */ /* 0x000fe40003f66270 */
[----:B------:R-:W-:Y:S02]  /*6430*/  IADD3 R97, R126, 0x8, R3 ;  /* 0x000000087e617810 */ /* 0x000fe40007ffe003 */
[----:B------:R-:W-:-:S02]  /*6440*/  ISETP.GT.AND P4, PT, R115, 0x50, !P3 ;  /* 0x000000507300780c */ /* 0x000fc40005f84270 */
[----:B------:R-:W-:Y:S02]  /*6450*/  IADD3 R105, R130, 0x8, R3 ;  /* 0x0000000882697810 */ /* 0x000fe40007ffe003 */
        /* <DEDUP_REMOVED lines=20> */
[----:B------:R-:W-:-:S13]  /*65a0*/  ISETP.NE.AND P6, PT, R162, RZ, PT ;  /* 0x000000ffa200720c */ /* 0x000fda0003fc5270 */
[----:B------:R-:W-:Y:S05]  /*65b0*/  @!P6 BRA `(.L_x_1093) ;  /* 0x000000000054e947 */ /* 0x000fea0003800000 */
[----:B------:R-:W-:Y:S01]  /*65c0*/  ISETP.GT.AND P6, PT, R15, -0x1, PT ;  /* 0xffffffff0f00780c */ /* 0x000fe20003fc4270 */
[----:B------:R-:W-:-:S12]  /*65d0*/  BSSY B0, `(.L_x_1094) ;  /* 0x0000010000007945 */ /* 0x000fd80003800000 */
[----:B------:R-:W-:Y:S05]  /*65e0*/  @P6 BRA `(.L_x_1095) ;  /* 0x0000000000206947 */ /* 0x000fea0003800000 */
[----:B------:R-:W-:Y:S02]  /*65f0*/  IMAD.U32 R124, RZ, RZ, UR51 ;  /* 0x00000033ff7c7e24 */ /* 0x000fe4000f8e00ff */
[----:B------:R-:W-:-:S03]  /*6600*/  IMAD.MOV.U32 R11, RZ, RZ, R13 ;  /* 0x000000ffff0b7224 */ /* 0x000fc600078e000d */
[----:B------:R-:W-:-:S13]  /*6610*/  ISETP.NE.AND P6, PT, R124, 0x1, PT ;  /* 0x000000017c00780c */ /* 0x000fda0003fc5270 */
[----:B------:R-:W0:Y:S02]  /*6620*/  @P6 LDC.64 R122, c[0x0][0x9e8] ;  /* 0x00027a00ff7a6b82 */ /* 0x000e240000000a00 */
[----:B0-----:R-:W-:-:S05]  /*6630*/  @P6 IMAD.HI.U32 R122, R13, R122, RZ ;  /* 0x0000007a0d7a6227 */ /* 0x001fca00078e00ff */
[----:B------:R-:W-:-:S04]  /*6640*/  @P6 SHF.R.U32.HI R11, RZ, R123, R122 ;  /* 0x0000007bff0b6219 */ /* 0x000fc8000001167a */
[----:B------:R-:W-:Y:S01]  /*6650*/  LOP3.LUT R11, RZ, R11, RZ, 0x33, !PT ;  /* 0x0000000bff0b7212 */ /* 0x000fe200078e33ff */
[----:B------:R-:W-:Y:S06]  /*6660*/  BRA `(.L_x_1096) ;  /* 0x0000000000187947 */ /* 0x000fec0003800000 */
.L_x_1095:
[----:B------:R-:W-:Y:S02]  /*6670*/  IMAD.U32 R124, RZ, RZ, UR51 ;  /* 0x00000033ff7c7e24 */ /* 0x000fe4000f8e00ff */
[----:B------:R-:W-:-:S03]  /*6680*/  IMAD.MOV.U32 R11, RZ, RZ, R15 ;  /* 0x000000ffff0b7224 */ /* 0x000fc600078e000f */
[----:B------:R-:W-:-:S13]  /*6690*/  ISETP.NE.AND P6, PT, R124, 0x1, PT ;  /* 0x000000017c00780c */ /* 0x000fda0003fc5270 */
[----:B------:R-:W0:Y:S02]  /*66a0*/  @P6 LDC.64 R122, c[0x0][0x9e8] ;  /* 0x00027a00ff7a6b82 */ /* 0x000e240000000a00 */
[----:B0-----:R-:W-:-:S05]  /*66b0*/  @P6 IMAD.HI.U32 R122, R15, R122, RZ ;  /* 0x0000007a0f7a6227 */ /* 0x001fca00078e00ff */
[----:B------:R-:W-:-:S07]  /*66c0*/  @P6 SHF.R.U32.HI R11, RZ, R123, R122 ;  /* 0x0000007bff0b6219 */ /* 0x000fce000001167a */
.L_x_1096:
[----:B------:R-:W-:Y:S05]  /*66d0*/  BSYNC B0 ;  /* 0x0000000000007941 */ /* 0x000fea0003800000 */
.L_x_1094:
[----:B------:R-:W-:-:S05]  /*66e0*/  IMAD R122, R11, R124, R127 ;  /* 0x0000007c0b7a7224 */ /* 0x000fca00078e027f */
[----:B------:R-:W-:Y:S02]  /*66f0*/  VIADDMNMX R97, R122, R124, R97, PT ;  /* 0x0000007c7a617246 */ /* 0x000fe40003800161 */
[----:B------:R-:W-:-:S07]  /*6700*/  VIMNMX R105, R105, R122, !PT ;  /* 0x0000007a69697248 */ /* 0x000fce0007fe0100 */
.L_x_1093:
        /* <DEDUP_REMOVED lines=70> */
[----:B------:R-:W-:Y:S01]  /*6b70*/  ISETP.LT.OR P1, PT, R97, 0x31, P1 ;  /* 0x000000316100780c */ /* 0x000fe20000f21670 */
[----:B------:R-:W0:Y:S01]  /*6b80*/  LDC R11, c[0x0][0x988] ;  /* 0x00026200ff0b7b82 */ /* 0x000e220000000800 */
[----:B------:R-:W-:Y:S01]  /*6b90*/  ISETP.NE.AND P2, PT, R121, RZ, PT ;  /* 0x000000ff7900720c */ /* 0x000fe20003f45270 */
[----:B------:R-:W1:Y:S01]  /*6ba0*/  SHFL.BFLY PT, R160, R89, 0x2, 0x1f ;  /* 0x0c401f0059a07f89 */ /* 0x000e6200000e0000 */
[----:B------:R-:W-:Y:S02]  /*6bb0*/  FSEL R98, R98, -INF , !P1 ;  /* 0xff80000062627808 */ /* 0x000fe40004800000 */
[----:B------:R-:W-:-:S02]  /*6bc0*/  ISETP.NE.AND P1, PT, R147, RZ, PT ;  /* 0x000000ff9300720c */ /* 0x000fc40003f25270 */
[----:B------:R-:W-:Y:S02]  /*6bd0*/  ISETP.NE.AND P6, PT, R155, RZ, PT ;  /* 0x000000ff9b00720c */ /* 0x000fe40003fc5270 */
[C---:B------:R-:W-:Y:S02]  /*6be0*/  ISETP.GT.AND P1, PT, R105.reuse, 0x31, !P1 ;  /* 0x000000316900780c */ /* 0x040fe40004f24270 */
[----:B------:R-:W-:Y:S02]  /*6bf0*/  ISETP.GT.AND P3, PT, R105, 0x50, !P3 ;  /* 0x000000506900780c */ /* 0x000fe40005f64270 */
[C---:B------:R-:W-:Y:S02]  /*6c00*/  ISETP.LT.OR P1, PT, R97.reuse, 0x32, P1 ;  /* 0x000000326100780c */ /* 0x040fe40000f21670 */
[----:B------:R-:W-:Y:S02]  /*6c10*/  ISETP.LT.OR P3, PT, R97, 0x51, P3 ;  /* 0x000000516100780c */ /* 0x000fe40001f61670 */
[----:B------:R-:W-:-:S02]  /*6c20*/  FSEL R20, R99, -INF , !P1 ;  /* 0xff80000063147808 */ /* 0x000fc40004800000 */
[----:B------:R-:W-:Y:S02]  /*6c30*/  ISETP.NE.AND P1, PT, R149, RZ, PT ;  /* 0x000000ff9500720c */ /* 0x000fe40003f25270 */
[C---:B------:R-:W-:Y:S02]  /*6c40*/  ISETP.GT.AND P4, PT, R105.reuse, 0x51, !P4 ;  /* 0x000000516900780c */ /* 0x040fe40006784270 */
[----:B------:R-:W-:Y:S02]  /*6c50*/  ISETP.GT.AND P1, PT, R105, 0x38, !P1 ;  /* 0x000000386900780c */ /* 0x000fe40004f24270 */
[----:B------:R-:W-:Y:S02]  /*6c60*/  FSEL R150, R150, -INF , !P3 ;  /* 0xff80000096967808 */ /* 0x000fe40005800000 */
[----:B------:R-:W-:Y:S02]  /*6c70*/  ISETP.LT.OR P1, PT, R97, 0x39, P1 ;  /* 0x000000396100780c */ /* 0x000fe40000f21670 */
[----:B-1----:R-:W-:-:S02]  /*6c80*/  FMNMX.FTZ R91, R89, R160, !PT ;  /* 0x000000a0595b7209 */ /* 0x002fc40007810000 */
[----:B------:R-:W-:Y:S02]  /*6c90*/  FSEL R100, R100, -INF , !P1 ;  /* 0xff80000064647808 */ /* 0x000fe40004800000 */
[----:B------:R-:W-:Y:S01]  /*6ca0*/  ISETP.NE.AND P1, PT, R151, RZ, PT ;  /* 0x000000ff9700720c */ /* 0x000fe20003f25270 */
[----:B------:R-:W1:Y:S01]  /*6cb0*/  SHFL.BFLY PT, R160, R91, 0x1, 0x1f ;  /* 0x0c201f005ba07f89 */ /* 0x000e6200000e0000 */
[C---:B------:R-:W-:Y:S02]  /*6cc0*/  ISETP.GT.AND P5, PT, R105.reuse, 0x58, !P5 ;  /* 0x000000586900780c */ /* 0x040fe40006fa4270 */
[----:B------:R-:W-:Y:S02]  /*6cd0*/  ISETP.GT.AND P1, PT, R105, 0x39, !P1 ;  /* 0x000000396900780c */ /* 0x000fe40004f24270 */
[C---:B------:R-:W-:Y:S02]  /*6ce0*/  ISETP.LT.OR P4, PT, R97.reuse, 0x52, P4 ;  /* 0x000000526100780c */ /* 0x040fe40002781670 */
[----:B------:R-:W-:-:S02]  /*6cf0*/  ISETP.LT.OR P1, PT, R97, 0x3a, P1 ;  /* 0x0000003a6100780c */ /* 0x000fc40000f21670 */
[----:B------:R-:W-:Y:S02]  /*6d00*/  ISETP.LT.OR P5, PT, R97, 0x59, P5 ;  /* 0x000000596100780c */ /* 0x000fe40002fa1670 */
[----:B------:R-:W-:Y:S02]  /*6d10*/  FSEL R140, R140, -INF , !P1 ;  /* 0xff8000008c8c7808 */ /* 0x000fe40004800000 */
[----:B------:R-:W-:Y:S02]  /*6d20*/  ISETP.NE.AND P1, PT, R153, RZ, PT ;  /* 0x000000ff9900720c */ /* 0x000fe40003f25270 */
[----:B------:R-:W-:Y:S02]  /*6d30*/  FSEL R102, R102, -INF , !P5 ;  /* 0xff80000066667808 */ /* 0x000fe40006800000 */
[----:B------:R-:W-:-:S04]  /*6d40*/  ISETP.GT.AND P1, PT, R105, 0x40, !P1 ;  /* 0x000000406900780c */ /* 0x000fc80004f24270 */
[----:B------:R-:W-:Y:S02]  /*6d50*/  ISETP.LT.OR P1, PT, R97, 0x41, P1 ;  /* 0x000000416100780c */ /* 0x000fe40000f21670 */
[----:B-1----:R-:W-:Y:S02]  /*6d60*/  FMNMX.FTZ R160, R91, R160, !PT ;  /* 0x000000a05ba07209 */ /* 0x002fe40007810000 */
[----:B------:R-:W-:Y:S02]  /*6d70*/  FSEL R142, R142, -INF , !P1 ;  /* 0xff8000008e8e7808 */ /* 0x000fe40004800000 */
[----:B------:R-:W-:-:S04]  /*6d80*/  ISETP.NE.AND P1, PT, R119, RZ, PT ;  /* 0x000000ff7700720c */ /* 0x000fc80003f25270 */
        /* <DEDUP_REMOVED lines=15> */
[C---:B0-----:R-:W-:Y:S01]  /*6e80*/  FMUL.FTZ R0, R160.reuse, R11 ;  /* 0x0000000ba0007220 */ /* 0x041fe20000410000 */
        /* <DEDUP_REMOVED lines=12> */
[--C-:B------:R-:W-:Y:S01]  /*6f50*/  FFMA.FTZ R104, R96, R11, -R115.reuse ;  /* 0x0000000b60687223 */ /* 0x100fe20000010873 */
        /* <DEDUP_REMOVED lines=8> */
[----:B------:R0:W-:Y:S01]  /*6fe0*/  MUFU.EX2 R91, R184 ;  /* 0x000000b8005b7308 */ /* 0x0001e20000000800 */
[----:B------:R-:W-:Y:S01]  /*6ff0*/  FMNMX.FTZ R93, R90, R93, !PT ;  /* 0x0000005d5a5d7209 */ /* 0x000fe20007810000 */
[-CC-:B------:R-:W-:Y:S01]  /*7000*/  FFMA.FTZ R156, R156, R11.reuse, -R115.reuse ;  /* 0x0000000b9c9c7223 */ /* 0x180fe20000010873 */
[-CC-:B------:R-:W-:Y:S01]  /*7010*/  FFMA.FTZ R154, R154, R11.reuse, -R115.reuse ;  /* 0x0000000b9a9a7223 */ /* 0x180fe20000010873 */
[--C-:B------:R-:W-:Y:S01]  /*7020*/  FFMA.FTZ R134, R134, R11, -R115.reuse ;  /* 0x0000000b86867223 */ /* 0x100fe20000010873 */
[----:B------:R-:W-:Y:S01]  /*7030*/  FMNMX.FTZ R93, R124, R93, !PT ;  /* 0x0000005d7c5d7209 */ /* 0x000fe20007810000 */
[--C-:B------:R-:W-:Y:S01]  /*7040*/  FFMA.FTZ R103, R120, R11, -R115.reuse ;  /* 0x0000000b78677223 */ /* 0x100fe20000010873 */
[----:B------:R-:W-:Y:S01]  /*7050*/  LOP3.LUT P6, RZ, R175, 0x7f, RZ, 0xc0, !PT ;  /* 0x0000007fafff7812 */ /* 0x000fe200078cc0ff */
[----:B------:R-:W-:Y:S01]  /*7060*/  MUFU.EX2 R178, R178 ;  /* 0x000000b200b27308 */ /* 0x000fe20000000800 */
[----:B------:R-:W-:Y:S01]  /*7070*/  FMNMX.FTZ R93, R92, R93, !PT ;  /* 0x0000005d5c5d7209 */ /* 0x000fe20007810000 */
[-CC-:B0-----:R-:W-:Y:S01]  /*7080*/  FFMA.FTZ R184, R152, R11.reuse, -R115.reuse ;  /* 0x0000000b98b87223 */ /* 0x181fe20000010873 */
[----:B------:R-:W-:Y:S01]  /*7090*/  FSEL R152, R101, -INF , !P4 ;  /* 0xff80000065987808 */ /* 0x000fe20006000000 */
[--C-:B------:R-:W-:Y:S01]  /*70a0*/  FFMA.FTZ R101, R132, R11, -R115.reuse ;  /* 0x0000000b84657223 */ /* 0x100fe20000010873 */
[----:B------:R-:W-:Y:S01]  /*70b0*/  FMNMX.FTZ R95, R122, R93, !PT ;  /* 0x0000005d7a5f7209 */ /* 0x000fe20007810000 */
[-CC-:B------:R-:W-:Y:S01]  /*70c0*/  FFMA.FTZ R132, R136, R11.reuse, -R115.reuse ;  /* 0x0000000b88847223 */ /* 0x180fe20000010873 */
[--C-:B------:R-:W-:Y:S01]  /*70d0*/  FFMA.FTZ R136, R108, R11, -R115.reuse ;  /* 0x0000000b6c887223 */ /* 0x100fe20000010873 */
[----:B------:R-:W-:Y:S01]  /*70e0*/  FSEL R108, R160, RZ, P1 ;  /* 0x000000ffa06c7208 */ /* 0x000fe20000800000 */
[----:B------:R-:W0:Y:S01]  /*70f0*/  MUFU.EX2 R180, R180 ;  /* 0x000000b400b47308 */ /* 0x000e220000000800 */
[----:B------:R-:W-:Y:S01]  /*7100*/  FMNMX.FTZ R95, R94, R95, !PT ;  /* 0x0000005f5e5f7209 */ /* 0x000fe20007810000 */
[-CC-:B------:R-:W-:Y:S01]  /*7110*/  FFMA.FTZ R118, R118, R11.reuse, -R115.reuse ;  /* 0x0000000b76767223 */ /* 0x180fe20000010873 */
[----:B------:R-:W-:Y:S01]  /*7120*/  FFMA.FTZ R105, R116, R11, -R115 ;  /* 0x0000000b74697223 */ /* 0x000fe20000010873 */
[----:B------:R-:W-:Y:S01]  /*7130*/  FADD.FTZ R108, -R108, R9 ;  /* 0x000000096c6c7221 */ /* 0x000fe20000010100 */
[----:B------:R-:W-:Y:S01]  /*7140*/  FMNMX.FTZ R95, R2, R95, !PT ;  /* 0x0000005f025f7209 */ /* 0x000fe20007810000 */
[-CC-:B------:R-:W-:Y:S01]  /*7150*/  FFMA.FTZ R9, R106, R11.reuse, -R115.reuse ;  /* 0x0000000b6a097223 */ /* 0x180fe20000010873 */
[-CC-:B------:R-:W-:Y:S01]  /*7160*/  FFMA.FTZ R114, R114, R11.reuse, -R115.reuse ;  /* 0x0000000b72727223 */ /* 0x180fe20000010873 */
[----:B------:R-:W-:Y:S01]  /*7170*/  FMUL.FTZ R108, R108, R11 ;  /* 0x0000000b6c6c7220 */ /* 0x000fe20000410000 */
[----:B------:R-:W-:Y:S01]  /*7180*/  FMNMX.FTZ R95, R98, R95, !PT ;  /* 0x0000005f625f7209 */ /* 0x000fe20007810000 */
[----:B------:R-:W-:Y:S01]  /*7190*/  MUFU.EX2 R93, R182 ;  /* 0x000000b6005d7308 */ /* 0x000fe20000000800 */
[----:B------:R-:W-:-:S02]  /*71a0*/  FFMA.FTZ R110, R110, R11, -R115 ;  /* 0x0000000b6e6e7223 */ /* 0x000fc40000010873 */
        /* <DEDUP_REMOVED lines=8> */
[----:B------:R1:W2:Y:S01]  /*7230*/  MUFU.EX2 R182, R156 ;  /* 0x0000009c00b67308 */ /* 0x0002a20000000800 */
[----:B0-----:R-:W-:Y:S02]  /*7240*/  F2FP.F16.F32.PACK_AB R158, R180, R91 ;  /* 0x0000005bb49e723e */ /* 0x001fe400000000ff */
[----:B------:R-:W-:-:S04]  /*7250*/  FMNMX.FTZ R107, R148, R107, !PT ;  /* 0x0000006b946b7209 */ /* 0x000fc80007810000 */
[----:B------:R-:W-:Y:S01]  /*7260*/  FMNMX.FTZ R107, R150, R107, !PT ;  /* 0x0000006b966b7209 */ /* 0x000fe20007810000 */
[----:B------:R2:W-:Y:S01]  /*7270*/  MUFU.EX2 R99, R154 ;  /* 0x0000009a00637308 */ /* 0x0005e20000000800 */
[----:B-1----:R-:W-:Y:S02]  /*7280*/  F2FP.F16.F32.PACK_AB R156, R178, R89 ;  /* 0x00000059b29c723e */ /* 0x002fe400000000ff */
[----:B------:R-:W-:-:S04]  /*7290*/  FMNMX.FTZ R107, R152, R107, !PT ;  /* 0x0000006b986b7209 */ /* 0x000fc80007810000 */
[----:B------:R-:W-:Y:S01]  /*72a0*/  FMNMX.FTZ R107, R102, R107, !PT ;  /* 0x0000006b666b7209 */ /* 0x000fe20007810000 */
[----:B------:R-:W-:Y:S01]  /*72b0*/  MUFU.EX2 R184, R184 ;  /* 0x000000b800b87308 */ /* 0x000fe20000000800 */
[----:B--2---:R-:W-:Y:S02]  /*72c0*/  F2FP.F16.F32.PACK_AB R154, R182, R95 ;  /* 0x0000005fb69a723e */ /* 0x004fe400000000ff */
[----:B------:R-:W-:-:S05]  /*72d0*/  FMNMX.FTZ R107, R138, R107, !PT ;  /* 0x0000006b8a6b7209 */ /* 0x000fca0007810000 */
[----:B------:R-:W0:Y:S01]  /*72e0*/  SHFL.BFLY PT, R0, R107, 0x2, 0x1f ;  /* 0x0c401f006b007f89 */ /* 0x000e2200000e0000 */
[----:B------:R-:W-:Y:S08]  /*72f0*/  MUFU.EX2 R97, R97 ;  /* 0x0000006100617308 */ /* 0x000ff00000000800 */
[----:B------:R-:W-:Y:S08]  /*7300*/  MUFU.EX2 R134, R134 ;  /* 0x0000008600867308 */ /* 0x000ff00000000800 */
[----:B------:R-:W-:Y:S01]  /*7310*/  MUFU.EX2 R101, R101 ;  /* 0x0000006500657308 */ /* 0x000fe20000000800 */
[----:B0-----:R-:W-:-:S07]  /*7320*/  FMNMX.FTZ R0, R107, R0, !PT ;  /* 0x000000006b007209 */ /* 0x001fce0007810000 */
[----:B------:R-:W-:Y:S01]  /*7330*/  MUFU.EX2 R132, R132 ;  /* 0x0000008400847308 */ /* 0x000fe20000000800 */
[----:B------:R-:W-:Y:S01]  /*7340*/  FFMA.FTZ R107, R112, R11, -R115 ;  /* 0x0000000b706b7223 */ /* 0x000fe20000010873 */
[----:B------:R-:W0:Y:S06]  /*7350*/  SHFL.BFLY PT, R113, R0, 0x1, 0x1f ;  /* 0x0c201f0000717f89 */ /* 0x000e2c00000e0000 */
[----:B------:R-:W-:Y:S08]  /*7360*/  MUFU.EX2 R103, R103 ;  /* 0x0000006700677308 */ /* 0x000ff00000000800 */
[----:B------:R-:W-:Y:S08]  /*7370*/  MUFU.EX2 R118, R118 ;  /* 0x0000007600767308 */ /* 0x000ff00000000800 */
[----:B------:R-:W-:Y:S01]  /*7380*/  MUFU.EX2 R105, R105 ;  /* 0x0000006900697308 */ /* 0x000fe20000000800 */
[----:B0-----:R-:W-:-:S04]  /*7390*/  FMNMX.FTZ R96, R0, R113, !PT ;  /* 0x0000007100607209 */ /* 0x001fc80007810000 */
[C---:B------:R-:W-:Y:S01]  /*73a0*/  FSETP.NEU.FTZ.AND P1, PT, R96.reuse, -INF , PT ;  /* 0xff8000006000780b */ /* 0x040fe20003f3d000 */
[----:B------:R-:W-:Y:S02]  /*73b0*/  FMUL.FTZ R0, R96, R11 ;  /* 0x0000000b60007220 */ /* 0x000fe40000410000 */
[----:B------:R-:W-:Y:S03]  /*73c0*/  MUFU.EX2 R114, R114 ;  /* 0x0000007200727308 */ /* 0x000fe60000000800 */
[----:B------:R-:W-:-:S05]  /*73d0*/  FSEL R113, R0, RZ, P1 ;  /* 0x000000ff00717208 */ /* 0x000fca0000800000 */
[----:B------:R-:W0:Y:S01]  /*73e0*/  MUFU.EX2 R0, R108 ;  /* 0x0000006c00007308 */ /* 0x000e220000000800 */
[-CC-:B------:R-:W-:Y:S01]  /*73f0*/  FFMA.FTZ R157, R111, R11.reuse, -R113.reuse ;  /* 0x0000000b6f9d7223 */ /* 0x180fe20000010871 */
[----:B------:R-:W-:Y:S01]  /*7400*/  FSEL R111, R96, RZ, P1 ;  /* 0x000000ff606f7208 */ /* 0x000fe20000800000 */
[-CC-:B------:R-:W-:Y:S01]  /*7410*/  FFMA.FTZ R151, R94, R11.reuse, -R113.reuse ;  /* 0x0000000b5e977223 */ /* 0x180fe20000010871 */
[-CC-:B------:R-:W-:Y:S01]  /*7420*/  FFMA.FTZ R94, R2, R11.reuse, -R113.reuse ;  /* 0x0000000b025e7223 */ /* 0x180fe20000010871 */
[-CC-:B------:R-:W-:Y:S01]  /*7430*/  FFMA.FTZ R106, R130, R11.reuse, -R113.reuse ;  /* 0x0000000b826a7223 */ /* 0x180fe20000010871 */
[-CC-:B------:R-:W-:Y:S01]  /*7440*/  FFMA.FTZ R159, R14, R11.reuse, -R113.reuse ;  /* 0x0000000b0e9f7223 */ /* 0x180fe20000010871 */
[----:B------:R-:W-:Y:S01]  /*7450*/  FADD.FTZ R2, -R111, R8 ;  /* 0x000000086f027221 */ /* 0x000fe20000010100 */
[----:B------:R-:W-:Y:S01]  /*7460*/  MUFU.EX2 R157, R157 ;  /* 0x0000009d009d7308 */ /* 0x000fe20000000800 */
[-CC-:B------:R-:W-:Y:S01]  /*7470*/  FFMA.FTZ R14, R128, R11.reuse, -R113.reuse ;  /* 0x0000000b800e7223 */ /* 0x180fe20000010871 */
[-CC-:B------:R-:W-:Y:S01]  /*7480*/  FFMA.FTZ R153, R88, R11.reuse, -R113.reuse ;  /* 0x0000000b58997223 */ /* 0x180fe20000010871 */
[-C--:B------:R-:W-:Y:S01]  /*7490*/  FMUL.FTZ R2, R2, R11.reuse ;  /* 0x0000000b02027220 */ /* 0x080fe20000410000 */
[-CC-:B------:R-:W-:Y:S01]  /*74a0*/  FFMA.FTZ R88, R126, R11.reuse, -R113.reuse ;  /* 0x0000000b7e587223 */ /* 0x180fe20000010871 */
[-CC-:B------:R-:W-:Y:S01]  /*74b0*/  FFMA.FTZ R155, R90, R11.reuse, -R113.reuse ;  /* 0x0000000b5a9b7223 */ /* 0x180fe20000010871 */
[-CC-:B------:R-:W-:Y:S01]  /*74c0*/  FFMA.FTZ R90, R124, R11.reuse, -R113.reuse ;  /* 0x0000000b7c5a7223 */ /* 0x180fe20000010871 */
[----:B------:R-:W-:Y:S01]  /*74d0*/  FFMA.FTZ R149, R92, R11, -R113 ;  /* 0x0000000b5c957223 */ /* 0x000fe20000010871 */
[----:B------:R-:W-:Y:S01]  /*74e0*/  MUFU.EX2 R106, R106 ;  /* 0x0000006a006a7308 */ /* 0x000fe20000000800 */
[----:B0-----:R-:W-:Y:S01]  /*74f0*/  FFMA.FTZ R7, R0, R7, R89 ;  /* 0x0000000700077223 */ /* 0x001fe20000010059 */
[-CC-:B------:R-:W-:Y:S01]  /*7500*/  FFMA.FTZ R92, R122, R11.reuse, -R113.reuse ;  /* 0x0000000b7a5c7223 */ /* 0x180fe20000010871 */
[-CC-:B------:R-:W-:Y:S01]  /*7510*/  FFMA.FTZ R20, R20, R11.reuse, -R113.reuse ;  /* 0x0000000b14147223 */ /* 0x180fe20000010871 */
[-C--:B------:R-:W-:Y:S01]  /*7520*/  FFMA.FTZ R98, R98, R11.reuse, -R113 ;  /* 0x0000000b62627223 */ /* 0x080fe20000010871 */
[----:B------:R-:W-:Y:S01]  /*7530*/  FADD.FTZ R108, R178, R7 ;  /* 0x00000007b26c7221 */ /* 0x000fe20000010000 */
[-CC-:B------:R-:W-:Y:S01]  /*7540*/  FFMA.FTZ R100, R100, R11.reuse, -R113.reuse ;  /* 0x0000000b64647223 */ /* 0x180fe20000010871 */
[-CC-:B------:R-:W-:Y:S01]  /*7550*/  FFMA.FTZ R140, R140, R11.reuse, -R113.reuse ;  /* 0x0000000b8c8c7223 */ /* 0x180fe20000010871 */
[----:B------:R-:W0:Y:S01]  /*7560*/  MUFU.EX2 R2, R2 ;  /* 0x0000000200027308 */ /* 0x000e220000000800 */
[----:B------:R-:W-:Y:S01]  /*7570*/  FADD.FTZ R7, R91, R108 ;  /* 0x0000006c5b077221 */ /* 0x000fe20000010000 */
[-CC-:B------:R-:W-:Y:S01]  /*7580*/  FFMA.FTZ R142, R142, R11.reuse, -R113.reuse ;  /* 0x0000000b8e8e7223 */ /* 0x180fe20000010871 */
[-CC-:B------:R-:W-:Y:S01]  /*7590*/  FFMA.FTZ R144, R144, R11.reuse, -R113.reuse ;  /* 0x0000000b90907223 */ /* 0x180fe20000010871 */
[-C--:B------:R-:W-:Y:S01]  /*75a0*/  FFMA.FTZ R146, R146, R11.reuse, -R113 ;  /* 0x0000000b92927223 */ /* 0x080fe20000010871 */
[----:B------:R-:W-:Y:S01]  /*75b0*/  FADD.FTZ R108, R180, R7 ;  /* 0x00000007b46c7221 */ /* 0x000fe20000010000 */
[-CC-:B------:R-:W-:Y:S01]  /*75c0*/  FFMA.FTZ R148, R148, R11.reuse, -R113.reuse ;  /* 0x0000000b94947223 */ /* 0x180fe20000010871 */
[----:B------:R-:W-:Y:S01]  /*75d0*/  FFMA.FTZ R102, R102, R11, -R113 ;  /* 0x0000000b66667223 */ /* 0x000fe20000010871 */
[----:B------:R-:W1:Y:S01]  /*75e0*/  MUFU.EX2 R159, R159 ;  /* 0x0000009f009f7308 */ /* 0x000e620000000800 */
[----:B------:R-:W-:Y:S01]  /*75f0*/  FADD.FTZ R111, R93, R108 ;  /* 0x0000006c5d6f7221 */ /* 0x000fe20000010000 */
[C---:B------:R-:W-:Y:S01]  /*7600*/  ISETP.GT.AND P1, PT, R10.reuse, R163, PT ;  /* 0x000000a30a00720c */ /* 0x040fe20003f24270 */
[----:B------:R-:W-:-:S05]  /*7610*/  VIADD R10, R10, 0xffffffff ;  /* 0xffffffff0a0a7836 */ /* 0x000fca0000000000 */
[----:B------:R-:W2:Y:S01]  /*7620*/  MUFU.EX2 R14, R14 ;  /* 0x0000000e000e7308 */ /* 0x000ea20000000800 */
[----:B0-----:R-:W-:Y:S01]  /*7630*/  FFMA.FTZ R7, R2, R6, R157 ;  /* 0x0000000602077223 */ /* 0x001fe2000001009d */
[----:B------:R-:W-:-:S03]  /*7640*/  F2FP.F16.F32.PACK_AB R157, R106, R157 ;  /* 0x0000009d6a9d723e */ /* 0x000fc600000000ff */
[----:B------:R-:W-:-:S03]  /*7650*/  FADD.FTZ R6, R106, R7 ;  /* 0x000000076a067221 */ /* 0x000fc60000010000 */
[----:B------:R-:W0:Y:S01]  /*7660*/  MUFU.EX2 R153, R153 ;  /* 0x0000009900997308 */ /* 0x000e220000000800 */
[----:B-1----:R-:W-:-:S07]  /*7670*/  FADD.FTZ R7, R159, R6 ;  /* 0x000000069f077221 */ /* 0x002fce0000010000 */
[----:B------:R-:W1:Y:S01]  /*7680*/  MUFU.EX2 R88, R88 ;  /* 0x0000005800587308 */ /* 0x000e620000000800 */
[C---:B--2---:R-:W-:Y:S01]  /*7690*/  FADD.FTZ R6, R14.reuse, R7 ;  /* 0x000000070e067221 */ /* 0x044fe20000010000 */
[----:B------:R-:W-:-:S06]  /*76a0*/  F2FP.F16.F32.PACK_AB R159, R14, R159 ;  /* 0x0000009f0e9f723e */ /* 0x000fcc00000000ff */
[----:B------:R2:W-:Y:S01]  /*76b0*/  MUFU.EX2 R8, R94 ;  /* 0x0000005e00087308 */ /* 0x0005e20000000800 */
[----:B0-----:R-:W-:-:S07]  /*76c0*/  FADD.FTZ R7, R153, R6 ;  /* 0x0000000699077221 */ /* 0x001fce0000010000 */
[----:B------:R-:W0:Y:S01]  /*76d0*/  MUFU.EX2 R155, R155 ;  /* 0x0000009b009b7308 */ /* 0x000e220000000800 */
[----:B--2---:R-:W-:Y:S01]  /*76e0*/  FADD.FTZ R94, R176, R111 ;  /* 0x0000006fb05e7221 */ /* 0x004fe20000010000 */
[C---:B-1----:R-:W-:Y:S01]  /*76f0*/  FADD.FTZ R6, R88.reuse, R7 ;  /* 0x0000000758067221 */ /* 0x042fe20000010000 */
[----:B------:R-:W-:Y:S02]  /*7700*/  F2FP.F16.F32.PACK_AB R153, R88, R153 ;  /* 0x000000995899723e */ /* 0x000fe400000000ff */
[----:B------:R-:W-:-:S03]  /*7710*/  FADD.FTZ R111, R95, R94 ;  /* 0x0000005e5f6f7221 */ /* 0x000fc60000010000 */
[----:B------:R-:W1:Y:S01]  /*7720*/  MUFU.EX2 R90, R90 ;  /* 0x0000005a005a7308 */ /* 0x000e620000000800 */
[----:B------:R-:W-:-:S04]  /*7730*/  FADD.FTZ R94, R182, R111 ;  /* 0x0000006fb65e7221 */ /* 0x000fc80000010000 */
[----:B------:R-:W-:Y:S01]  /*7740*/  FADD.FTZ R111, R99, R94 ;  /* 0x0000005e636f7221 */ /* 0x000fe20000010000 */
[----:B------:R-:W-:Y:S02]  /*7750*/  IMAD.U32 R94, RZ, RZ, UR11 ;  /* 0x0000000bff5e7e24 */ /* 0x000fe4000f8e00ff */
[----:B------:R-:W2:Y:S01]  /*7760*/  MUFU.EX2 R149, R149 ;  /* 0x0000009500957308 */ /* 0x000ea20000000800 */
[----:B0-----:R-:W-:Y:S01]  /*7770*/  FADD.FTZ R7, R155, R6 ;  /* 0x000000069b077221 */ /* 0x001fe20000010000 */
[----:B------:R-:W-:-:S05]  /*7780*/  @!P6 VIADD R94, R94, 0x2a860 ;  /* 0x0002a8605e5ee836 */ /* 0x000fca0000000000 */
[----:B------:R-:W-:Y:S01]  /*7790*/  @!P6 PRMT R94, RZ, 0x654, R94 ;  /* 0x00000654ff5ee816 */ /* 0x000fe2000000005e */
[----:B------:R-:W0:Y:S01]  /*77a0*/  MUFU.EX2 R92, R92 ;  /* 0x0000005c005c7308 */ /* 0x000e220000000800 */
[C---:B-1----:R-:W-:Y:S01]  /*77b0*/  FADD.FTZ R6, R90.reuse, R7 ;  /* 0x000000075a067221 */ /* 0x042fe20000010000 */
[----:B------:R-:W-:Y:S01]  /*77c0*/  F2FP.F16.F32.PACK_AB R155, R90, R155 ;  /* 0x0000009b5a9b723e */ /* 0x000fe200000000ff */
[----:B------:R1:W-:Y:S05]  /*77d0*/  @!P6 SYNCS.ARRIVE.TRANS64.RED.A1T0 RZ, [R94+URZ], RZ ;  /* 0x000000ff5effe9a7 */ /* 0x0003ea000810043f */
[----:B------:R3:W-:Y:S01]  /*77e0*/  MUFU.EX2 R145, R20 ;  /* 0x0000001400917308 */ /* 0x0007e20000000800 */
[----:B--2---:R-:W-:Y:S01]  /*77f0*/  FADD.FTZ R7, R149, R6 ;  /* 0x0000000695077221 */ /* 0x004fe20000010000 */
[----:B------:R-:W-:Y:S01]  /*7800*/  FFMA.FTZ R6, R150, R11, -R113 ;  /* 0x0000000b96067223 */ /* 0x000fe20000010871 */
[----:B------:R-:W-:-:S05]  /*7810*/  F2FP.F16.F32.PACK_AB R150, R134, R97 ;  /* 0x000000618696723e */ /* 0x000fca00000000ff */
[----:B------:R-:W2:Y:S01]  /*7820*/  MUFU.EX2 R151, R151 ;  /* 0x0000009700977308 */ /* 0x000ea20000000800 */
[----:B---3--:R-:W-:Y:S01]  /*7830*/  FADD.FTZ R20, R184, R111 ;  /* 0x0000006fb8147221 */ /* 0x008fe20000010000 */
[----:B0-----:R-:W-:-:S03]  /*7840*/  F2FP.F16.F32.PACK_AB R149, R92, R149 ;  /* 0x000000955c95723e */ /* 0x001fc600000000ff */
[----:B------:R-:W-:-:S03]  /*7850*/  FADD.FTZ R111, R97, R20 ;  /* 0x00000014616f7221 */ /* 0x000fc60000010000 */
[----:B------:R-:W0:Y:S01]  /*7860*/  MUFU.EX2 R98, R98 ;  /* 0x0000006200627308 */ /* 0x000e220000000800 */
[----:B------:R-:W-:-:S04]  /*7870*/  FADD.FTZ R20, R134, R111 ;  /* 0x0000006f86147221 */ /* 0x000fc80000010000 */
[----:B------:R-:W-:Y:S01]  /*7880*/  FADD.FTZ R111, R101, R20 ;  /* 0x00000014656f7221 */ /* 0x000fe20000010000 */
[----:B------:R-:W-:Y:S01]  /*7890*/  FADD.FTZ R20, R92, R7 ;  /* 0x000000075c147221 */ /* 0x000fe20000010000 */
[-C--:B------:R-:W-:Y:S01]  /*78a0*/  FFMA.FTZ R7, R152, R11.reuse, -R113 ;  /* 0x0000000b98077223 */ /* 0x080fe20000010871 */
[----:B------:R-:W3:Y:S01]  /*78b0*/  MUFU.EX2 R100, R100 ;  /* 0x0000006400647308 */ /* 0x000ee20000000800 */
[----:B-1----:R-:W-:Y:S01]  /*78c0*/  FADD.FTZ R94, R132, R111 ;  /* 0x0000006f845e7221 */ /* 0x002fe20000010000 */
[----:B--2---:R-:W-:Y:S01]  /*78d0*/  FADD.FTZ R111, R151, R20 ;  /* 0x00000014976f7221 */ /* 0x004fe20000010000 */
[----:B------:R-:W-:Y:S01]  /*78e0*/  FFMA.FTZ R113, R138, R11, -R113 ;  /* 0x0000000b8a717223 */ /* 0x000fe20000010871 */
[C---:B------:R-:W-:Y:S01]  /*78f0*/  F2FP.F16.F32.PACK_AB R151, R8.reuse, R151 ;  /* 0x000000970897723e */ /* 0x040fe200000000ff */
[----:B------:R-:W-:Y:S01]  /*7900*/  FADD.FTZ R115, R103, R94 ;  /* 0x0000005e67737221 */ /* 0x000fe20000010000 */
[----:B------:R-:W-:Y:S01]  /*7910*/  FADD.FTZ R111, R8, R111 ;  /* 0x0000006f086f7221 */ /* 0x000fe20000010000 */
[----:B------:R-:W-:Y:S01]  /*7920*/  F2FP.F16.F32.PACK_AB R152, R176, R93 ;  /* 0x0000005db098723e */ /* 0x000fe200000000ff */
[----:B------:R1:W2:Y:S01]  /*7930*/  MUFU.EX2 R147, R140 ;  /* 0x0000008c00937308 */ /* 0x0002a20000000800 */
[----:B------:R-:W-:Y:S01]  /*7940*/  FADD.FTZ R20, R118, R115 ;  /* 0x0000007376147221 */ /* 0x000fe20000010000 */
[----:B0-----:R-:W-:Y:S01]  /*7950*/  FADD.FTZ R111, R98, R111 ;  /* 0x0000006f626f7221 */ /* 0x001fe20000010000 */
[----:B------:R-:W-:-:S02]  /*7960*/  IMAD.MOV.U32 R8, RZ, RZ, R96 ;  /* 0x000000ffff087224 */ /* 0x000fc400078e0060 */
[----:B------:R-:W-:Y:S01]  /*7970*/  FADD.FTZ R115, R105, R20 ;  /* 0x0000001469737221 */ /* 0x000fe20000010000 */
[C---:B------:R-:W-:Y:S01]  /*7980*/  FADD.FTZ R111, R145.reuse, R111 ;  /* 0x0000006f916f7221 */ /* 0x040fe20000010000 */
[----:B------:R-:W-:Y:S01]  /*7990*/  F2FP.F16.F32.PACK_AB R145, R145, R98 ;  /* 0x000000629191723e */ /* 0x000fe200000000ff */
[----:B------:R-:W0:Y:S01]  /*79a0*/  MUFU.EX2 R108, R142 ;  /* 0x0000008e006c7308 */ /* 0x000e220000000800 */
[----:B------:R-:W-:Y:S01]  /*79b0*/  FADD.FTZ R20, R114, R115 ;  /* 0x0000007372147221 */ /* 0x000fe20000010000 */
[----:B---3--:R-:W-:Y:S01]  /*79c0*/  FADD.FTZ R111, R100, R111 ;  /* 0x0000006f646f7221 */ /* 0x008fe20000010000 */
[----:B-1----:R-:W-:-:S05]  /*79d0*/  F2FP.F16.F32.PACK_AB R140, R114, R105 ;  /* 0x00000069728c723e */ /* 0x002fca00000000ff */
[----:B------:R1:W3:Y:S01]  /*79e0*/  MUFU.EX2 R141, R144 ;  /* 0x00000090008d7308 */ /* 0x0002e20000000800 */
[C---:B--2---:R-:W-:Y:S01]  /*79f0*/  FADD.FTZ R111, R147.reuse, R111 ;  /* 0x0000006f936f7221 */ /* 0x044fe20000010000 */
[----:B------:R-:W-:-:S06]  /*7a00*/  F2FP.F16.F32.PACK_AB R147, R147, R100 ;  /* 0x000000649393723e */ /* 0x000fcc00000000ff */
[----:B------:R-:W2:Y:S01]  /*7a10*/  MUFU.EX2 R107, R107 ;  /* 0x0000006b006b7308 */ /* 0x000ea20000000800 */
[----:B0-----:R-:W-:Y:S01]  /*7a20*/  FADD.FTZ R111, R108, R111 ;  /* 0x0000006f6c6f7221 */ /* 0x001fe20000010000 */
[----:B-1----:R-:W-:-:S06]  /*7a30*/  F2FP.F16.F32.PACK_AB R144, R132, R101 ;  /* 0x000000658490723e */ /* 0x002fcc00000000ff */
[----:B------:R0:W1:Y:S01]  /*7a40*/  MUFU.EX2 R112, R146 ;  /* 0x0000009200707308 */ /* 0x0000620000000800 */
[C---:B---3--:R-:W-:Y:S01]  /*7a50*/  FADD.FTZ R111, R141.reuse, R111 ;  /* 0x0000006f8d6f7221 */ /* 0x048fe20000010000 */
[----:B------:R-:W-:-:S06]  /*7a60*/  F2FP.F16.F32.PACK_AB R141, R141, R108 ;  /* 0x0000006c8d8d723e */ /* 0x000fcc00000000ff */
[----:B------:R-:W3:Y:S01]  /*7a70*/  MUFU.EX2 R110, R110 ;  /* 0x0000006e006e7308 */ /* 0x000ee20000000800 */
[----:B--2---:R-:W-:Y:S01]  /*7a80*/  FADD.FTZ R89, R107, R20 ;  /* 0x000000146b597221 */ /* 0x004fe20000010000 */
[----:B0-----:R-:W-:-:S06]  /*7a90*/  F2FP.F16.F32.PACK_AB R146, R118, R103 ;  /* 0x000000677692723e */ /* 0x001fcc00000000ff */
[----:B------:R0:W2:Y:S01]  /*7aa0*/  MUFU.EX2 R143, R148 ;  /* 0x00000094008f7308 */ /* 0x0000a20000000800 */
[----:B-1----:R-:W-:-:S07]  /*7ab0*/  FADD.FTZ R111, R112, R111 ;  /* 0x0000006f706f7221 */ /* 0x002fce0000010000 */
[----:B------:R-:W1:Y:S01]  /*7ac0*/  MUFU.EX2 R136, R136 ;  /* 0x0000008800887308 */ /* 0x000e620000000800 */
[----:B---3--:R-:W-:Y:S01]  /*7ad0*/  FADD.FTZ R89, R110, R89 ;  /* 0x000000596e597221 */ /* 0x008fe20000010000 */
[----:B0-----:R-:W-:Y:S02]  /*7ae0*/  F2FP.F16.F32.PACK_AB R148, R184, R99 ;  /* 0x00000063b894723e */ /* 0x001fe400000000ff */
[----:B------:R-:W-:-:S04]  /*7af0*/  F2FP.F16.F32.PACK_AB R142, R110, R107 ;  /* 0x0000006b6e8e723e */ /* 0x000fc800000000ff */
[----:B------:R-:W0:Y:S01]  /*7b00*/  MUFU.EX2 R94, R6 ;  /* 0x00000006005e7308 */ /* 0x000e220000000800 */
[C---:B--2---:R-:W-:Y:S01]  /*7b10*/  FADD.FTZ R111, R143.reuse, R111 ;  /* 0x0000006f8f6f7221 */ /* 0x044fe20000010000 */
[----:B------:R-:W-:-:S06]  /*7b20*/  F2FP.F16.F32.PACK_AB R143, R143, R112 ;  /* 0x000000708f8f723e */ /* 0x000fcc00000000ff */
[----:B------:R-:W2:Y:S01]  /*7b30*/  MUFU.EX2 R109, R109 ;  /* 0x0000006d006d7308 */ /* 0x000ea20000000800 */
[----:B-1----:R-:W-:-:S07]  /*7b40*/  FADD.FTZ R20, R136, R89 ;  /* 0x0000005988147221 */ /* 0x002fce0000010000 */
[----:B------:R-:W1:Y:S01]  /*7b50*/  MUFU.EX2 R137, R7 ;  /* 0x0000000700897308 */ /* 0x000e620000000800 */
[----:B0-----:R-:W-:-:S07]  /*7b60*/  FADD.FTZ R111, R94, R111 ;  /* 0x0000006f5e6f7221 */ /* 0x001fce0000010000 */
[----:B------:R-:W0:Y:S01]  /*7b70*/  MUFU.EX2 R104, R104 ;  /* 0x0000006800687308 */ /* 0x000e220000000800 */
[C---:B--2---:R-:W-:Y:S01]  /*7b80*/  FADD.FTZ R89, R109.reuse, R20 ;  /* 0x000000146d597221 */ /* 0x044fe20000010000 */
[----:B------:R-:W-:-:S06]  /*7b90*/  F2FP.F16.F32.PACK_AB R136, R109, R136 ;  /* 0x000000886d88723e */ /* 0x000fcc00000000ff */
[----:B------:R-:W2:Y:S01]  /*7ba0*/  MUFU.EX2 R102, R102 ;  /* 0x0000006600667308 */ /* 0x000ea20000000800 */
[C---:B-1----:R-:W-:Y:S01]  /*7bb0*/  FADD.FTZ R111, R137.reuse, R111 ;  /* 0x0000006f896f7221 */ /* 0x042fe20000010000 */
[----:B------:R-:W-:-:S06]  /*7bc0*/  F2FP.F16.F32.PACK_AB R137, R137, R94 ;  /* 0x0000005e8989723e */ /* 0x000fcc00000000ff */
[----:B------:R-:W1:Y:S01]  /*7bd0*/  MUFU.EX2 R9, R9 ;  /* 0x0000000900097308 */ /* 0x000e620000000800 */
[----:B0-----:R-:W-:-:S07]  /*7be0*/  FADD.FTZ R6, R104, R89 ;  /* 0x0000005968067221 */ /* 0x001fce0000010000 */
[----:B------:R-:W0:Y:S01]  /*7bf0*/  MUFU.EX2 R113, R113 ;  /* 0x0000007100717308 */ /* 0x000e220000000800 */
[----:B--2---:R-:W-:Y:S01]  /*7c00*/  FADD.FTZ R111, R102, R111 ;  /* 0x0000006f666f7221 */ /* 0x004fe20000010000 */
[C---:B-1----:R-:W-:Y:S01]  /*7c10*/  FADD.FTZ R7, R9.reuse, R6 ;  /* 0x0000000609077221 */ /* 0x042fe20000010000 */
[----:B------:R-:W-:Y:S01]  /*7c20*/  F2FP.F16.F32.PACK_AB R138, R9, R104 ;  /* 0x00000068098a723e */ /* 0x000fe200000000ff */
[----:B------:R-:W-:Y:S02]  /*7c30*/  IMAD.MOV.U32 R9, RZ, RZ, R160 ;  /* 0x000000ffff097224 */ /* 0x000fe400078e00a0 */
[C---:B0-----:R-:W-:Y:S01]  /*7c40*/  FADD.FTZ R6, R113.reuse, R111 ;  /* 0x0000006f71067221 */ /* 0x041fe20000010000 */
[----:B------:R-:W-:Y:S01]  /*7c50*/  F2FP.F16.F32.PACK_AB R139, R113, R102 ;  /* 0x00000066718b723e */ /* 0x000fe200000000ff */
[----:B------:R-:W-:Y:S06]  /*7c60*/  @P1 BRA `(.L_x_1097) ;  /* 0xffffffcc004c1947 */ /* 0x000fec000383ffff */
[----:B------:R-:W-:Y:S01]  /*7c70*/  IMAD.MOV.U32 R8, RZ, RZ, R96 ;  /* 0x000000ffff087224 */ /* 0x000fe200078e0060 */
[----:B------:R-:W-:Y:S01]  /*7c80*/  UMOV UR37, UR5 ;  /* 0x0000000500257c82 */ /* 0x000fe20008000000 */
[----:B------:R-:W-:Y:S01]  /*7c90*/  IMAD.MOV.U32 R9, RZ, RZ, R160 ;  /* 0x000000ffff097224 */ /* 0x000fe200078e00a0 */
[----:B------:R-:W-:-:S06]  /*7ca0*/  UMOV UR36, UR38 ;  /* 0x0000002600247c82 */ /* 0x000fcc0008000000 */
.L_x_1080:
[----:B------:R-:W0:Y:S01]  /*7cb0*/  LDC R12, c[0x0][0x9e4] ;  /* 0x00027900ff0c7b82 */ /* 0x000e220000000800 */
[----:B------:R-:W-:Y:S01]  /*7cc0*/  IADD3 R14, R16, 0x80, -R17 ;  /* 0x00000080100e7810 */ /* 0x000fe20007ffe811 */
[----:B------:R-:W-:-:S04]  /*7cd0*/  ULDC UR4, c[0x0][0x9dc] ;  /* 0x0002770000047ab9 */ /* 0x000fc80000000800 */
[----:B------:R-:W-:-:S04]  /*7ce0*/  IMAD R14, R161, 0x80, R14 ;  /* 0x00000080a10e7824 */ /* 0x000fc800078e020e */
[----:B------:R-:W-:Y:S01]  /*7cf0*/  VIADD R13, R14, -UR4 ;  /* 0x800000040e0d7c36 */ /* 0x000fe20008000000 */
[----:B0-----:R-:W-:-:S13]  /*7d00*/  ISETP.GE.AND P1, PT, R12, 0x1, PT ;  /* 0x000000010c00780c */ /* 0x001fda0003f26270 */
[----:B------:R-:W-:Y:S05]  /*7d10*/  @!P1 BRA `(.L_x_1098) ;  /* 0x00000000003c9947 */ /* 0x000fea0003800000 */
        /* <DEDUP_REMOVED lines=9> */
.L_x_1099:
[----:B------:R-:W-:-:S13]  /*7db0*/  ISETP.NE.AND P1, PT, R12, 0x1, PT ;  /* 0x000000010c00780c */ /* 0x000fda0003f25270 */
[----:B------:R-:W0:Y:S02]  /*7dc0*/  @P1 LDC.64 R20, c[0x0][0x9e8] ;  /* 0x00027a00ff141b82 */ /* 0x000e240000000a00 */
[----:B0-----:R-:W-:-:S05]  /*7dd0*/  @P1 IMAD.HI.U32 R20, R14, R20, RZ ;  /* 0x000000140e141227 */ /* 0x001fca00078e00ff */
[----:B------:R-:W-:-:S07]  /*7de0*/  @P1 SHF.R.U32.HI R14, RZ, R21, R20 ;  /* 0x00000015ff0e1219 */ /* 0x000fce0000011614 */
.L_x_1100:
[----:B------:R-:W-:-:S05]  /*7df0*/  IMAD R14, R14, R12, RZ ;  /* 0x0000000c0e0e7224 */ /* 0x000fca00078e02ff */
[----:B------:R-:W-:-:S07]  /*7e00*/  VIMNMX R13, R13, R14, !PT ;  /* 0x0000000e0d0d7248 */ /* 0x000fce0007fe0100 */
.L_x_1098:
        /* <DEDUP_REMOVED lines=12> */
.L_x_1110:
[----:B------:R-:W-:-:S04]  /*7ed0*/  UIADD3 UR6, UR4, 0x1, URZ ;  /* 0x0000000104067890 */ /* 0x000fc8000fffe03f */
[----:B------:R-:W-:-:S04]  /*7ee0*/  UISETP.NE.AND UP0, UPT, UR6, 0x2, UPT ;  /* 0x000000020600788c */ /* 0x000fc8000bf05270 */
[----:B------:R-:W-:Y:S02]  /*7ef0*/  USEL UR36, URZ, 0x1, UP0 ;  /* 0x000000013f247887 */ /* 0x000fe40008000000 */
[----:B------:R-:W-:Y:S02]  /*7f00*/  USEL UR37, UR6, URZ, UP0 ;  /* 0x0000003f06257287 */ /* 0x000fe40008000000 */
[----:B------:R-:W-:Y:S01]  /*7f10*/  ULOP3.LUT UR36, UR38, UR36, URZ, 0x3c, !UPT ;  /* 0x0000002426247292 */ /* 0x000fe2000f8e3c3f */
[----:B------:R-:W-:Y:S11]  /*7f20*/  @!P0 BRA `(.L_x_1102) ;  /* 0x0000000000048947 */ /* 0x000ff60003800000 */
[----:B------:R-:W-:Y:S01]  /*7f30*/  BPT.TRAP 0x1 ;  /* 0x000000040000795c */ /* 0x000fe20000300000 */
.L_x_1102:
[----:B------:R-:W-:Y:S01]  /*7f40*/  ULEA UR6, UR37, UR39, 0x3 ;  /* 0x0000002725067291 */ /* 0x000fe2000f8e183f */
[----:B------:R-:W-:-:S05]  /*7f50*/  IMAD.U32 R8, RZ, RZ, UR36 ;  /* 0x00000024ff087e24 */ /* 0x000fca000f8e00ff */
[----:B------:R-:W-:-:S04]  /*7f60*/  SHF.L.U32 R8, R8, 0x1f, RZ ;  /* 0x0000001f08087819 */ /* 0x000fc800000006ff */
[----:B------:R0:W1:Y:S01]  /*7f70*/  SYNCS.PHASECHK.TRANS64.TRYWAIT P1, [UR6+0x2a830], R8 ;  /* 0x02a83008ff0075a7 */ /* 0x0000620008020146 */
[----:B------:R-:W-:Y:S05]  /*7f80*/  @!P0 BRA `(.L_x_1103) ;  /* 0x0000000000048947 */ /* 0x000fea0003800000 */
[----:B------:R-:W-:Y:S01]  /*7f90*/  BPT.TRAP 0x1 ;  /* 0x000000040000795c */ /* 0x000fe20000300000 */
.L_x_1103:
[----:B-1----:R-:W-:Y:S05]  /*7fa0*/  @P1 BRA `(.L_x_1104) ;  /* 0x0000000000081947 */ /* 0x002fea0003800000 */
[----:B------:R-:W1:Y:S02]  /*7fb0*/  SYNCS.PHASECHK.TRANS64.TRYWAIT P1, [UR6+0x2a830], R8 ;  /* 0x02a83008ff0075a7 */ /* 0x000e640008020146 */
[----:B-1----:R-:W-:Y:S05]  /*7fc0*/  @!P1 BRA `(.L_x_1105) ;  /* 0x000000d400ec9947 */ /* 0x002fea0003800000 */
.L_x_1104:
        /* <DEDUP_REMOVED lines=135> */
.L_x_1106:
[----:B------:R-:W-:Y:S01]  /*8840*/  ULEA UR11, UR4, UR39, 0x3 ;  /* 0x00000027040b7291 */ /* 0x000fe2000f8e183f */
[----:B------:R-:W-:-:S05]  /*8850*/  IMAD.U32 R0, RZ, RZ, UR38 ;  /* 0x00000026ff007e24 */ /* 0x000fca000f8e00ff */
[----:B------:R-:W-:-:S04]  /*8860*/  SHF.L.U32 R0, R0, 0x1f, RZ ;  /* 0x0000001f00007819 */ /* 0x000fc800000006ff */
[----:B------:R2:W3:Y:S01]  /*8870*/  SYNCS.PHASECHK.TRANS64.TRYWAIT P1, [UR11+0x2a850], R0 ;  /* 0x02a85000ff0075a7 */ /* 0x0004e2000802014b */
[----:B------:R-:W-:Y:S05]  /*8880*/  @!P0 BRA `(.L_x_1107) ;  /* 0x0000000000048947 */ /* 0x000fea0003800000 */
[----:B------:R-:W-:Y:S01]  /*8890*/  BPT.TRAP 0x1 ;  /* 0x000000040000795c */ /* 0x000fe20000300000 */
.L_x_1107:
[----:B---3--:R-:W-:Y:S05]  /*88a0*/  @P1 BRA `(.L_x_1108) ;  /* 0x0000000000081947 */ /* 0x008fea0003800000 */
[----:B------:R-:W3:Y:S02]  /*88b0*/  SYNCS.PHASECHK.TRANS64.TRYWAIT P1, [UR11+0x2a850], R0 ;  /* 0x02a85000ff0075a7 */ /* 0x000ee4000802014b */
[----:B---3--:R-:W-:Y:S05]  /*88c0*/  @!P1 BRA `(.L_x_1109) ;  /* 0x000000cc00c49947 */ /* 0x008fea0003800000 */
.L_x_1108:
[----:B------:R-:W-:Y:S01]  /*88d0*/  UIADD3 UR7, UR39, 0x400, URZ ;  /* 0x0000040027077890 */ /* 0x000fe2000fffe03f */
[----:B------:R-:W-:Y:S01]  /*88e0*/  WARPGROUP.ARRIVE ;  /* 0x00000000000079c5 */ /* 0x000fe20000000000 */
[----:B------:R-:W-:Y:S01]  /*88f0*/  UMOV UR15, 0x40000040 ;  /* 0x40000040000f7882 */ /* 0x000fe20000000000 */
[----:B------:R-:W-:Y:S01]  /*8900*/  FMUL.FTZ R2, R88, UR5 ;  /* 0x0000000558027c20 */ /* 0x000fe20008410000 */
[----:B------:R-:W-:Y:S01]  /*8910*/  USHF.R.U32.HI UR7, URZ, 0x4, UR7 ;  /* 0x000000043f077899 */ /* 0x000fe20008011607 */
[----:B01----:R-:W-:Y:S01]  /*8920*/  FMUL.FTZ R8, R89, UR5 ;  /* 0x0000000559087c20 */ /* 0x003fe20008410000 */
[----:B------:R-:W-:Y:S01]  /*8930*/  FMUL.FTZ R162, R92, UR5 ;  /* 0x000000055ca27c20 */ /* 0x000fe20008410000 */
[----:B------:R-:W-:Y:S01]  /*8940*/  FMUL.FTZ R176, R93, UR5 ;  /* 0x000000055db07c20 */ /* 0x000fe20008410000 */
[----:B------:R-:W-:Y:S01]  /*8950*/  ULOP3.LUT UR7, UR7, 0x3fff, URZ, 0xc0, !UPT ;  /* 0x00003fff07077892 */ /* 0x000fe2000f8ec03f */
[----:B------:R-:W0:Y:S01]  /*8960*/  MUFU.TANH R2, R2 ;  /* 0x0000000200027308 */ /* 0x000e220000002400 */
[----:B------:R-:W-:Y:S01]  /*8970*/  FMUL.FTZ R178, R100, UR5 ;  /* 0x0000000564b27c20 */ /* 0x000fe20008410000 */
[----:B------:R-:W-:Y:S01]  /*8980*/  FMUL.FTZ R180, R101, UR5 ;  /* 0x0000000565b47c20 */ /* 0x000fe20008410000 */
[----:B------:R-:W-:Y:S01]  /*8990*/  ULOP3.LUT UR7, UR7, 0x3000000, URZ, 0xfc, !UPT ;  /* 0x0300000007077892 */ /* 0x000fe2000f8efc3f */
[----:B------:R-:W-:Y:S01]  /*89a0*/  FMUL.FTZ R182, R104, UR5 ;  /* 0x0000000568b67c20 */ /* 0x000fe20008410000 */
[----:B------:R-:W-:Y:S01]  /*89b0*/  FMUL.FTZ R184, R105, UR5 ;  /* 0x0000000569b87c20 */ /* 0x000fe20008410000 */
[----:B------:R-:W-:Y:S01]  /*89c0*/  FMUL.FTZ R100, R106, UR5 ;  /* 0x000000056a647c20 */ /* 0x000fe20008410000 */
[----:B------:R-:W-:Y:S01]  /*89d0*/  UIMAD UR4, UR4, 0x600, UR7 ;  /* 0x00000600040478a4 */ /* 0x000fe2000f8e0207 */
        /* <DEDUP_REMOVED lines=13> */
[----:B0-----:R-:W-:Y:S01]  /*8ab0*/  FMNMX.FTZ R9, R2, R160, !PT ;  /* 0x000000a002097209 */ /* 0x001fe20007810000 */
[----:B------:R-:W-:Y:S01]  /*8ac0*/  FMUL.FTZ R116, R116, UR5 ;  /* 0x0000000574747c20 */ /* 0x000fe20008410000 */
[----:B------:R-:W-:Y:S01]  /*8ad0*/  FMUL.FTZ R117, R117, UR5 ;  /* 0x0000000575757c20 */ /* 0x000fe20008410000 */
[----:B------:R-:W-:Y:S01]  /*8ae0*/  FMUL.FTZ R120, R120, UR5 ;  /* 0x0000000578787c20 */ /* 0x000fe20008410000 */
[----:B-1----:R-:W-:Y:S01]  /*8af0*/  FMNMX.FTZ R9, R8, R9, !PT ;  /* 0x0000000908097209 */ /* 0x002fe20007810000 */
        /* <DEDUP_REMOVED lines=27> */
[----:B------:R-:W0:Y:S01]  /*8cb0*/  LDC R11, c[0x0][0x988] ;  /* 0x00026200ff0b7b82 */ /* 0x000e220000000800 */
[----:B------:R-:W-:Y:S01]  /*8cc0*/  FMUL.FTZ R198, R131, UR5 ;  /* 0x0000000583c67c20 */ /* 0x000fe20008410000 */
[----:B------:R-:W-:Y:S01]  /*8cd0*/  FMUL.FTZ R134, R134, UR5 ;  /* 0x0000000586867c20 */ /* 0x000fe20008410000 */
[----:B------:R-:W-:Y:S01]  /*8ce0*/  FMUL.FTZ R200, R135, UR5 ;  /* 0x0000000587c87c20 */ /* 0x000fe20008410000 */
[----:B------:R-:W-:Y:S01]  /*8cf0*/  UMOV UR7, 0x40000040 ;  /* 0x4000004000077882 */ /* 0x000fe20000000000 */
[----:B------:R-:W1:Y:S01]  /*8d00*/  S2R R161, SR_TID.X ;  /* 0x0000000000a17919 */ /* 0x000e620000002100 */
[----:B------:R-:W-:Y:S01]  /*8d10*/  UMOV UR38, UR36 ;  /* 0x0000002400267c82 */ /* 0x000fe20008000000 */
[----:B------:R-:W-:Y:S08]  /*8d20*/  MUFU.TANH R184, R184 ;  /* 0x000000b800b87308 */ /* 0x000ff00000002400 */
[----:B------:R-:W-:Y:S08]  /*8d30*/  MUFU.TANH R106, R106 ;  /* 0x0000006a006a7308 */ /* 0x000ff00000002400 */
[----:B------:R-:W-:Y:S08]  /*8d40*/  MUFU.TANH R108, R108 ;  /* 0x0000006c006c7308 */ /* 0x000ff00000002400 */
[----:B------:R-:W-:Y:S01]  /*8d50*/  MUFU.TANH R110, R110 ;  /* 0x0000006e006e7308 */ /* 0x000fe20000002400 */
[----:B-1----:R-:W-:-:S07]  /*8d60*/  LOP3.LUT P1, RZ, R161, 0x7f, RZ, 0xc0, !PT ;  /* 0x0000007fa1ff7812 */ /* 0x002fce000782c0ff */
[----:B------:R-:W-:Y:S08]  /*8d70*/  MUFU.TANH R112, R112 ;  /* 0x0000007000707308 */ /* 0x000ff00000002400 */
[----:B------:R-:W-:Y:S08]  /*8d80*/  MUFU.TANH R116, R116 ;  /* 0x0000007400747308 */ /* 0x000ff00000002400 */
[----:B------:R-:W-:Y:S08]  /*8d90*/  MUFU.TANH R120, R120 ;  /* 0x0000007800787308 */ /* 0x000ff00000002400 */
[----:B------:R-:W-:Y:S08]  /*8da0*/  MUFU.TANH R124, R124 ;  /* 0x0000007c007c7308 */ /* 0x000ff00000002400 */
[----:B------:R-:W1:Y:S08]  /*8db0*/  MUFU.TANH R14, R14 ;  /* 0x0000000e000e7308 */ /* 0x000e700000002400 */
[----:B------:R-:W-:Y:S08]  /*8dc0*/  MUFU.TANH R186, R186 ;  /* 0x000000ba00ba7308 */ /* 0x000ff00000002400 */
[----:B------:R-:W3:Y:S01]  /*8dd0*/  MUFU.TANH R20, R20 ;  /* 0x0000001400147308 */ /* 0x000ee20000002400 */
[----:B-1----:R-:W-:-:S07]  /*8de0*/  FMNMX.FTZ R89, R14, R13, !PT ;  /* 0x0000000d0e597209 */ /* 0x002fce0007810000 */
[----:B------:R-:W-:Y:S08]  /*8df0*/  MUFU.TANH R128, R128 ;  /* 0x0000008000807308 */ /* 0x000ff00000002400 */
[----:B------:R-:W1:Y:S01]  /*8e00*/  MUFU.TANH R88, R88 ;  /* 0x0000005800587308 */ /* 0x000e620000002400 */
[----:B---3--:R-:W-:Y:S01]  /*8e10*/  FMNMX.FTZ R89, R20, R89, !PT ;  /* 0x0000005914597209 */ /* 0x008fe20007810000 */
[----:B------:R-:W-:-:S02]  /*8e20*/  WARPGROUP.DEPBAR.LE gsb0, 0x0 ;  /* 0x00008000000079c5 */ /* 0x000fc40000010000 */
[----:B------:R-:W-:Y:S01]  /*8e30*/  WARPGROUP.ARRIVE ;  /* 0x00000000000079c5 */ /* 0x000fe20000000000 */
[----:B------:R-:W-:Y:S01]  /*8e40*/  FMUL.FTZ R156, R96, UR5 ;  /* 0x00000005609c7c20 */ /* 0x000fe20008410000 */
[----:B------:R-:W-:Y:S01]  /*8e50*/  FMUL.FTZ R158, R97, UR5 ;  /* 0x00000005619e7c20 */ /* 0x000fe20008410000 */
[----:B------:R-:W-:Y:S01]  /*8e60*/  FMUL.FTZ R96, R102, UR5 ;  /* 0x0000000566607c20 */ /* 0x000fe20008410000 */
[----:B------:R-:W-:Y:S01]  /*8e70*/  MUFU.TANH R188, R188 ;  /* 0x000000bc00bc7308 */ /* 0x000fe20000002400 */
[----:B------:R-:W-:Y:S01]  /*8e80*/  FMUL.FTZ R102, R107, UR5 ;  /* 0x000000056b667c20 */ /* 0x000fe20008410000 */
[----:B------:R-:W-:Y:S01]  /*8e90*/  HGMMA.64x128x16.F32 R24, R152, gdesc[UR12].tnspB, R24, gsb0 ;  /* 0x41e0000c98187df0 */ /* 0x000fe20008000818 */
[----:B------:R-:W-:Y:S01]  /*8ea0*/  UMOV UR14, UR10 ;  /* 0x0000000a000e7c82 */ /* 0x000fe20008000000 */
[----:B------:R-:W-:Y:S01]  /*8eb0*/  UMOV UR15, 0x40000040 ;  /* 0x40000040000f7882 */ /* 0x000fe20000000000 */
[----:B------:R-:W-:-:S03]  /*8ec0*/  UIADD3 UR10, UR4, 0x180, URZ ;  /* 0x00000180040a7890 */ /* 0x000fc6000fffe03f */
[----:B------:R-:W3:Y:S01]  /*8ed0*/  MUFU.TANH R156, R156 ;  /* 0x0000009c009c7308 */ /* 0x000ee20000002400 */
[----:B-1----:R-:W-:-:S07]  /*8ee0*/  FMNMX.FTZ R89, R88, R89, !PT ;  /* 0x0000005958597209 */ /* 0x002fce0007810000 */
[----:B------:R-:W1:Y:S08]  /*8ef0*/  MUFU.TANH R158, R158 ;  /* 0x0000009e009e7308 */ /* 0x000e700000002400 */
[----:B------:R-:W4:Y:S01]  /*8f00*/  MUFU.TANH R90, R90 ;  /* 0x0000005a005a7308 */ /* 0x000f220000002400 */
[----:B---3--:R-:W-:-:S07]  /*8f10*/  FMNMX.FTZ R9, R156, R9, !PT ;  /* 0x000000099c097209 */ /* 0x008fce0007810000 */
[----:B------:R-:W-:Y:S01]  /*8f20*/  MUFU.TANH R132, R132 ;  /* 0x0000008400847308 */ /* 0x000fe20000002400 */
[----:B-1----:R-:W-:-:S04]  /*8f30*/  FMNMX.FTZ R9, R158, R9, !PT ;  /* 0x000000099e097209 */ /* 0x002fc80007810000 */
[----:B------:R-:W-:-:S03]  /*8f40*/  FMNMX.FTZ R9, R178, R9, !PT ;  /* 0x00000009b2097209 */ /* 0x000fc60007810000 */
[----:B------:R-:W1:Y:S01]  /*8f50*/  MUFU.TANH R92, R92 ;  /* 0x0000005c005c7308 */ /* 0x000e620000002400 */
[----:B------:R-:W-:Y:S02]  /*8f60*/  FMNMX.FTZ R9, R180, R9, !PT ;  /* 0x00000009b4097209 */ /* 0x000fe40007810000 */
[----:B----4-:R-:W-:Y:S02]  /*8f70*/  FMNMX.FTZ R89, R90, R89, !PT ;  /* 0x000000595a597209 */ /* 0x010fe40007810000 */
[----:B------:R-:W-:-:S03]  /*8f80*/  FMNMX.FTZ R9, R182, R9, !PT ;  /* 0x00000009b6097209 */ /* 0x000fc60007810000 */
[----:B------:R-:W-:Y:S01]  /*8f90*/  MUFU.TANH R190, R190 ;  /* 0x000000be00be7308 */ /* 0x000fe20000002400 */
[----:B------:R-:W-:-:S04]  /*8fa0*/  FMNMX.FTZ R9, R184, R9, !PT ;  /* 0x00000009b8097209 */ /* 0x000fc80007810000 */
[----:B------:R-:W-:-:S03]  /*8fb0*/  FMNMX.FTZ R9, R106, R9, !PT ;  /* 0x000000096a097209 */ /* 0x000fc60007810000 */
[----:B------:R-:W3:Y:S01]  /*8fc0*/  MUFU.TANH R94, R94 ;  /* 0x0000005e005e7308 */ /* 0x000ee20000002400 */
[----:B------:R-:W-:Y:S02]  /*8fd0*/  FMNMX.FTZ R9, R108, R9, !PT ;  /* 0x000000096c097209 */ /* 0x000fe40007810000 */
[----:B-1----:R-:W-:Y:S02]  /*8fe0*/  FMNMX.FTZ R91, R92, R89, !PT ;  /* 0x000000595c5b7209 */ /* 0x002fe40007810000 */
[----:B------:R-:W-:-:S03]  /*8ff0*/  FMNMX.FTZ R9, R110, R9, !PT ;  /* 0x000000096e097209 */ /* 0x000fc60007810000 */
[----:B------:R-:W1:Y:S01]  /*9000*/  MUFU.TANH R96, R96 ;  /* 0x0000006000607308 */ /* 0x000e620000002400 */
[----:B------:R-:W-:-:S04]  /*9010*/  FMNMX.FTZ R9, R112, R9, !PT ;  /* 0x0000000970097209 */ /* 0x000fc80007810000 */
[----:B------:R-:W-:-:S03]  /*9020*/  FMNMX.FTZ R9, R116, R9, !PT ;  /* 0x0000000974097209 */ /* 0x000fc60007810000 */
[----:B------:R-:W4:Y:S01]  /*9030*/  MUFU.TANH R98, R98 ;  /* 0x0000006200627308 */ /* 0x000f220000002400 */
[----:B---3--:R-:W-:-:S07]  /*9040*/  FMNMX.FTZ R91, R94, R91, !PT ;  /* 0x0000005b5e5b7209 */ /* 0x008fce0007810000 */
[----:B------:R-:W3:Y:S01]  /*9050*/  MUFU.TANH R100, R100 ;  /* 0x0000006400647308 */ /* 0x000ee20000002400 */
[----:B-1----:R-:W-:-:S07]  /*9060*/  FMNMX.FTZ R91, R96, R91, !PT ;  /* 0x0000005b605b7209 */ /* 0x002fce0007810000 */
[----:B------:R-:W1:Y:S01]  /*9070*/  MUFU.TANH R102, R102 ;  /* 0x0000006600667308 */ /* 0x000e620000002400 */
[----:B----4-:R-:W-:-:S07]  /*9080*/  FMNMX.FTZ R91, R98, R91, !PT ;  /* 0x0000005b625b7209 */ /* 0x010fce0007810000 */
        /* <DEDUP_REMOVED lines=10> */
[----:B------:R-:W-:Y:S01]  /*9130*/  MUFU.TANH R122, R122 ;  /* 0x0000007a007a7308 */ /* 0x000fe20000002400 */
[----:B----4-:R-:W-:Y:S01]  /*9140*/  FMNMX.FTZ R95, R194, R95, !PT ;  /* 0x0000005fc25f7209 */ /* 0x010fe20007810000 */
[----:B------:R-:W-:Y:S02]  /*9150*/  WARPGROUP.DEPBAR.LE gsb0, 0x0 ;  /* 0x00008000000079c5 */ /* 0x000fe40000010000 */
[----:B------:R-:W-:-:S04]  /*9160*/  WARPGROUP.ARRIVE ;  /* 0x00000000000079c5 */ /* 0x000fc80000000000 */
[----:B------:R-:W1:Y:S01]  /*9170*/  MUFU.TANH R152, R117 ;  /* 0x0000007500987308 */ /* 0x000e620000002400 */
[----:B------:R-:W-:Y:S01]  /*9180*/  FMUL.FTZ R154, R121, UR5 ;  /* 0x00000005799a7c20 */ /* 0x000fe20008410000 */
[----:B---3--:R-:W-:Y:S01]  /*9190*/  FMNMX.FTZ R95, R118, R95, !PT ;  /* 0x0000005f765f7209 */ /* 0x008fe20007810000 */
[----:B------:R-:W-:Y:S01]  /*91a0*/  HGMMA.64x128x16.F32 R24, R148, gdesc[UR12].tnspB, R24, gsb0 ;  /* 0x41e0000c94187df0 */ /* 0x000fe20008000818 */
[----:B------:R-:W-:Y:S01]  /*91b0*/  UMOV UR14, UR10 ;  /* 0x0000000a000e7c82 */ /* 0x000fe20008000000 */
[----:B------:R-:W-:-:S03]  /*91c0*/  UMOV UR15, 0x40000040 ;  /* 0x40000040000f7882 */ /* 0x000fc60000000000 */
[----:B------:R-:W3:Y:S01]  /*91d0*/  MUFU.TANH R154, R154 ;  /* 0x0000009a009a7308 */ /* 0x000ee20000002400 */
[----:B------:R-:W-:Y:S02]  /*91e0*/  UIADD3 UR10, UR4, 0x200, URZ ;  /* 0x00000200040a7890 */ /* 0x000fe4000fffe03f */
[----:B------:R-:W-:-:S05]  /*91f0*/  UIADD3 UR4, UR4, 0x280, URZ ;  /* 0x0000028004047890 */ /* 0x000fca000fffe03f */
[----:B------:R-:W-:Y:S01]  /*9200*/  MUFU.TANH R126, R126 ;  /* 0x0000007e007e7308 */ /* 0x000fe20000002400 */
[----:B-1----:R-:W-:-:S04]  /*9210*/  FMNMX.FTZ R9, R152, R9, !PT ;  /* 0x0000000998097209 */ /* 0x002fc80007810000 */
[----:B------:R-:W-:-:S03]  /*9220*/  FMNMX.FTZ R9, R120, R9, !PT ;  /* 0x0000000978097209 */ /* 0x000fc60007810000 */
[----:B------:R-:W-:Y:S01]  /*9230*/  MUFU.TANH R196, R196 ;  /* 0x000000c400c47308 */ /* 0x000fe20000002400 */
[----:B---3--:R-:W-:-:S04]  /*9240*/  FMNMX.FTZ R9, R154, R9, !PT ;  /* 0x000000099a097209 */ /* 0x008fc80007810000 */
        /* <DEDUP_REMOVED lines=8> */
[----:B------:R-:W-:-:S05]  /*92d0*/  FMNMX.FTZ R9, R190, R9, !PT ;  /* 0x00000009be097209 */ /* 0x000fca0007810000 */
[----:B--2---:R-:W1:Y:S02]  /*92e0*/  SHFL.BFLY PT, R0, R9, 0x2, 0x1f ;  /* 0x0c401f0009007f89 */ /* 0x004e6400000e0000 */
[----:B------:R-:W-:Y:S01]  /*92f0*/  MUFU.TANH R200, R200 ;  /* 0x000000c800c87308 */ /* 0x000fe20000002400 */
[----:B-1----:R-:W-:-:S05]  /*9300*/  FMNMX.FTZ R0, R9, R0, !PT ;  /* 0x0000000009007209 */ /* 0x002fca0007810000 */
[----:B------:R-:W1:Y:S02]  /*9310*/  SHFL.BFLY PT, R9, R0, 0x1, 0x1f ;  /* 0x0c201f0000097f89 */ /* 0x000e6400000e0000 */
[----:B-1----:R-:W-:-:S05]  /*9320*/  FMNMX.FTZ R9, R0, R9, !PT ;  /* 0x0000000900097209 */ /* 0x002fca0007810000 */
[C---:B0-----:R-:W-:Y:S01]  /*9330*/  FMUL.FTZ R111, R9.reuse, R11 ;  /* 0x0000000b096f7220 */ /* 0x041fe20000410000 */
[----:B------:R-:W-:-:S03]  /*9340*/  FADD.FTZ R0, -R9, R160 ;  /* 0x000000a009007221 */ /* 0x000fc60000010100 */
        /* <DEDUP_REMOVED lines=19> */
[----:B------:R-:W-:Y:S01]  /*9480*/  FMUL.FTZ R0, R0, R11 ;  /* 0x0000000b00007220 */ /* 0x000fe20000410000 */
[----:B------:R-:W-:Y:S08]  /*9490*/  MUFU.EX2 R21, R21 ;  /* 0x0000001500157308 */ /* 0x000ff00000000800 */
[----:B------:R-:W0:Y:S01]  /*94a0*/  MUFU.EX2 R0, R0 ;  /* 0x0000000000007308 */ /* 0x000e220000000800 */
[----:B------:R-:W-:-:S02]  /*94b0*/  WARPGROUP.DEPBAR.LE gsb0, 0x0 ;  /* 0x00008000000079c5 */ /* 0x000fc40000010000 */
[----:B------:R-:W-:Y:S01]  /*94c0*/  WARPGROUP.ARRIVE ;  /* 0x00000000000079c5 */ /* 0x000fe20000000000 */
[----:B------:R-:W-:Y:S01]  /*94d0*/  FMUL.FTZ R148, R119, UR5 ;  /* 0x0000000577947c20 */ /* 0x000fe20008410000 */
[----:B------:R-:W-:-:S03]  /*94e0*/  FMUL.FTZ R150, R123, UR5 ;  /* 0x000000057b967c20 */ /* 0x000fc60008410000 */
[----:B------:R-:W-:Y:S01]  /*94f0*/  MUFU.EX2 R160, R160 ;  /* 0x000000a000a07308 */ /* 0x000fe20000000800 */
[----:B------:R-:W-:Y:S01]  /*9500*/  HGMMA.64x128x16.F32 R24, R144, gdesc[UR12].tnspB, R24, gsb0 ;  /* 0x41e0000c90187df0 */ /* 0x000fe20008000818 */
[----:B------:R-:W-:Y:S01]  /*9510*/  UMOV UR14, UR10 ;  /* 0x0000000a000e7c82 */ /* 0x000fe20008000000 */
[----:B------:R-:W-:-:S05]  /*9520*/  UMOV UR15, 0x40000040 ;  /* 0x40000040000f7882 */ /* 0x000fca0000000000 */
[----:B------:R-:W1:Y:S01]  /*9530*/  MUFU.TANH R148, R148 ;  /* 0x0000009400947308 */ /* 0x000e620000002400 */
[----:B0-----:R-:W-:-:S07]  /*9540*/  FFMA.FTZ R7, R0, R7, R21 ;  /* 0x0000000700077223 */ /* 0x001fce0000010015 */
[----:B------:R-:W0:Y:S08]  /*9550*/  MUFU.TANH R150, R150 ;  /* 0x0000009600967308 */ /* 0x000e300000002400 */
[----:B------:R-:W2:Y:S01]  /*9560*/  MUFU.EX2 R162, R162 ;  /* 0x000000a200a27308 */ /* 0x000ea20000000800 */
[----:B-1----:R-:W-:-:S04]  /*9570*/  FMNMX.FTZ R95, R148, R95, !PT ;  /* 0x0000005f945f7209 */ /* 0x002fc80007810000 */
[----:B------:R-:W-:-:S03]  /*9580*/  FMNMX.FTZ R97, R122, R95, !PT ;  /* 0x0000005f7a617209 */ /* 0x000fc60007810000 */
[----:B------:R1:W-:Y:S01]  /*9590*/  MUFU.EX2 R91, R156 ;  /* 0x0000009c005b7308 */ /* 0x0003e20000000800 */
[----:B0-----:R-:W-:-:S04]  /*95a0*/  FMNMX.FTZ R97, R150, R97, !PT ;  /* 0x0000006196617209 */ /* 0x001fc80007810000 */
[----:B------:R-:W-:-:S03]  /*95b0*/  FMNMX.FTZ R97, R126, R97, !PT ;  /* 0x000000617e617209 */ /* 0x000fc60007810000 */
[----:B------:R-:W-:Y:S01]  /*95c0*/  MUFU.EX2 R93, R178 ;  /* 0x000000b2005d7308 */ /* 0x000fe20000000800 */
[----:B------:R-:W-:Y:S02]  /*95d0*/  FMNMX.FTZ R97, R196, R97, !PT ;  /* 0x00000061c4617209 */ /* 0x000fe40007810000 */
[----:B-1----:R-:W-:Y:S02]  /*95e0*/  F2FP.F16.F32.PACK_AB R156, R160, R21 ;  /* 0x00000015a09c723e */ /* 0x002fe400000000ff */
[----:B------:R-:W-:-:S03]  /*95f0*/  FMNMX.FTZ R99, R130, R97, !PT ;  /* 0x0000006182637209 */ /* 0x000fc60007810000 */
[----:B------:R0:W-:Y:S01]  /*9600*/  MUFU.EX2 R97, R8 ;  /* 0x0000000800617308 */ /* 0x0001e20000000800 */
[----:B------:R-:W-:-:S04]  /*9610*/  FMNMX.FTZ R99, R198, R99, !PT ;  /* 0x00000063c6637209 */ /* 0x000fc80007810000 */
[----:B------:R-:W-:-:S03]  /*9620*/  FMNMX.FTZ R99, R134, R99, !PT ;  /* 0x0000006386637209 */ /* 0x000fc60007810000 */
[----:B------:R-:W-:Y:S01]  /*9630*/  MUFU.EX2 R95, R182 ;  /* 0x000000b6005f7308 */ /* 0x000fe20000000800 */
[----:B------:R-:W-:Y:S01]  /*9640*/  FMNMX.FTZ R2, R200, R99, !PT ;  /* 0x00000063c8027209 */ /* 0x000fe20007810000 */
[-CC-:B------:R-:W-:Y:S01]  /*9650*/  FFMA.FTZ R99, R110, R11.reuse, -R111.reuse ;  /* 0x0000000b6e637223 */ /* 0x180fe2000001086f */
[----:B------:R-:W-:-:S03]  /*9660*/  FFMA.FTZ R110, R152, R11, -R111 ;  /* 0x0000000b986e7223 */ /* 0x000fc6000001086f */
[----:B------:R-:W0:Y:S02]  /*9670*/  SHFL.BFLY PT, R105, R2, 0x2, 0x1f ;  /* 0x0c401f0002697f89 */ /* 0x000e2400000e0000 */
[----:B------:R-:W-:Y:S08]  /*9680*/  MUFU.EX2 R176, R176 ;  /* 0x000000b000b07308 */ /* 0x000ff00000000800 */
[----:B------:R-:W-:Y:S08]  /*9690*/  MUFU.EX2 R106, R106 ;  /* 0x0000006a006a7308 */ /* 0x000ff00000000800 */
[----:B------:R-:W-:Y:S01]  /*96a0*/  MUFU.EX2 R99, R99 ;  /* 0x0000006300637308 */ /* 0x000fe20000000800 */
[----:B0-----:R-:W-:Y:S01]  /*96b0*/  FMNMX.FTZ R8, R2, R105, !PT ;  /* 0x0000006902087209 */ /* 0x001fe20007810000 */
[-CC-:B------:R-:W-:Y:S01]  /*96c0*/  FFMA.FTZ R105, R124, R11.reuse, -R111.reuse ;  /* 0x0000000b7c697223 */ /* 0x180fe2000001086f */
[----:B------:R-:W-:-:S05]  /*96d0*/  FFMA.FTZ R124, R190, R11, -R111 ;  /* 0x0000000bbe7c7223 */ /* 0x000fca000001086f */
[----:B------:R-:W-:Y:S01]  /*96e0*/  MUFU.EX2 R108, R108 ;  /* 0x0000006c006c7308 */ /* 0x000fe20000000800 */
[----:B------:R-:W0:Y:S07]  /*96f0*/  SHFL.BFLY PT, R109, R8, 0x1, 0x1f ;  /* 0x0c201f00086d7f89 */ /* 0x000e2e00000e0000 */
[----:B------:R-:W-:Y:S08]  /*9700*/  MUFU.EX2 R101, R101 ;  /* 0x0000006500657308 */ /* 0x000ff00000000800 */
[----:B------:R-:W-:Y:S08]  /*9710*/  MUFU.EX2 R110, R110 ;  /* 0x0000006e006e7308 */ /* 0x000ff00000000800 */
[----:B------:R-:W-:Y:S01]  /*9720*/  MUFU.EX2 R103, R103 ;  /* 0x0000006700677308 */ /* 0x000fe20000000800 */
[----:B0-----:R-:W-:-:S05]  /*9730*/  FMNMX.FTZ R8, R8, R109, !PT ;  /* 0x0000006d08087209 */ /* 0x001fca0007810000 */
[----:B------:R-:W-:Y:S01]  /*9740*/  FADD.FTZ R2, -R8, R13 ;  /* 0x0000000d08027221 */ /* 0x000fe20000010100 */
[----:B------:R-:W-:Y:S01]  /*9750*/  IMAD.U32 R13, RZ, RZ, UR6 ;  /* 0x00000006ff0d7e24 */ /* 0x000fe2000f8e00ff */
[----:B------:R-:W-:Y:S01]  /*9760*/  UMOV UR6, UR4 ;  /* 0x0000000400067c82 */ /* 0x000fe20008000000 */
[----:B------:R-:W-:Y:S01]  /*9770*/  MUFU.EX2 R112, R112 ;  /* 0x0000007000707308 */ /* 0x000fe20000000800 */
[----:B------:R-:W-:Y:S01]  /*9780*/  FMUL.FTZ R2, R2, R11 ;  /* 0x0000000b02027220 */ /* 0x000fe20000410000 */
[----:B------:R-:W-:Y:S01]  /*9790*/  @!P1 VIADD R13, R13, 0x2a840 ;  /* 0x0002a8400d0d9836 */ /* 0x000fe20000000000 */
[----:B------:R-:W-:-:S04]  /*97a0*/  UMOV UR4, UR37 ;  /* 0x0000002500047c82 */ /* 0x000fc80008000000 */
[----:B------:R-:W-:Y:S01]  /*97b0*/  @!P1 PRMT R13, RZ, 0x654, R13 ;  /* 0x00000654ff0d9816 */ /* 0x000fe2000000000d */
[----:B------:R-:W-:Y:S08]  /*97c0*/  MUFU.EX2 R2, R2 ;  /* 0x0000000200027308 */ /* 0x000ff00000000800 */
[----:B------:R-:W-:Y:S01]  /*97d0*/  MUFU.EX2 R105, R105 ;  /* 0x0000006900697308 */ /* 0x000fe20000000800 */
[----:B------:R-:W-:-:S02]  /*97e0*/  WARPGROUP.DEPBAR.LE gsb0, 0x0 ;  /* 0x00008000000079c5 */ /* 0x000fc40000010000 */
[----:B------:R-:W-:Y:S01]  /*97f0*/  WARPGROUP.ARRIVE ;  /* 0x00000000000079c5 */ /* 0x000fe20000000000 */
[-CC-:B------:R-:W-:Y:S01]  /*9800*/  FFMA.FTZ R144, R158, R11.reuse, -R111.reuse ;  /* 0x0000000b9e907223 */ /* 0x180fe2000001086f */
[-C--:B------:R-:W-:Y:S01]  /*9810*/  FFMA.FTZ R146, R180, R11.reuse, -R111 ;  /* 0x0000000bb4927223 */ /* 0x080fe2000001086f */
[----:B------:R-:W-:Y:S02]  /*9820*/  FMUL.FTZ R111, R8, R11 ;  /* 0x0000000b086f7220 */ /* 0x000fe40000410000 */
[----:B------:R-:W-:Y:S01]  /*9830*/  MUFU.EX2 R116, R116 ;  /* 0x0000007400747308 */ /* 0x000fe20000000800 */
[----:B--2---:R-:W-:Y:S01]  /*9840*/  F2FP.F16.F32.PACK_AB R158, R162, R89 ;  /* 0x00000059a29e723e */ /* 0x004fe200000000ff */
[----:B------:R-:W-:Y:S01]  /*9850*/  HGMMA.64x128x16.F32 R24, R140, gdesc[UR12].tnspB, R24, gsb0 ;  /* 0x41e0000c8c187df0 */ /* 0x000fe20008000818 */
[-CC-:B------:R-:W-:Y:S01]  /*9860*/  FFMA.FTZ R14, R14, R11.reuse, -R111.reuse ;  /* 0x0000000b0e0e7223 */ /* 0x180fe2000001086f */
[-CC-:B------:R-:W-:Y:S01]  /*9870*/  FFMA.FTZ R20, R20, R11.reuse, -R111.reuse ;  /* 0x0000000b14147223 */ /* 0x180fe2000001086f */
[-CC-:B------:R-:W-:Y:S01]  /*9880*/  FFMA.FTZ R88, R88, R11.reuse, -R111.reuse ;  /* 0x0000000b58587223 */ /* 0x180fe2000001086f */
[-CC-:B------:R-:W-:Y:S01]  /*9890*/  FFMA.FTZ R90, R90, R11.reuse, -R111.reuse ;  /* 0x0000000b5a5a7223 */ /* 0x180fe2000001086f */
[-CC-:B------:R-:W-:Y:S01]  /*98a0*/  FFMA.FTZ R92, R92, R11.reuse, -R111.reuse ;  /* 0x0000000b5c5c7223 */ /* 0x180fe2000001086f */
[----:B------:R0:W1:Y:S01]  /*98b0*/  MUFU.EX2 R157, R14 ;  /* 0x0000000e009d7308 */ /* 0x0000620000000800 */
[-CC-:B------:R-:W-:Y:S01]  /*98c0*/  FFMA.FTZ R94, R94, R11.reuse, -R111.reuse ;  /* 0x0000000b5e5e7223 */ /* 0x180fe2000001086f */
[-CC-:B------:R-:W-:Y:S01]  /*98d0*/  FFMA.FTZ R96, R96, R11.reuse, -R111.reuse ;  /* 0x0000000b60607223 */ /* 0x180fe2000001086f */
[-CC-:B------:R-:W-:Y:S01]  /*98e0*/  FFMA.FTZ R98, R98, R11.reuse, -R111.reuse ;  /* 0x0000000b62627223 */ /* 0x180fe2000001086f */
[-CC-:B------:R-:W-:Y:S01]  /*98f0*/  FFMA.FTZ R100, R100, R11.reuse, -R111.reuse ;  /* 0x0000000b64647223 */ /* 0x180fe2000001086f */
[-CC-:B------:R-:W-:Y:S01]  /*9900*/  FFMA.FTZ R102, R102, R11.reuse, -R111.reuse ;  /* 0x0000000b66667223 */ /* 0x180fe2000001086f */
[-CC-:B------:R-:W-:Y:S01]  /*9910*/  FFMA.FTZ R104, R104, R11.reuse, -R111.reuse ;  /* 0x0000000b68687223 */ /* 0x180fe2000001086f */
[----:B------:R-:W-:Y:S01]  /*9920*/  FFMA.FTZ R192, R192, R11, -R111 ;  /* 0x0000000bc0c07223 */ /* 0x000fe2000001086f */
[----:B------:R-:W2:Y:S01]  /*9930*/  MUFU.EX2 R20, R20 ;  /* 0x0000001400147308 */ /* 0x000ea20000000800 */
[----:B0-----:R-:W-:-:S02]  /*9940*/  IMAD.U32 R14, RZ, RZ, UR11 ;  /* 0x0000000bff0e7e24 */ /* 0x001fc4000f8e00ff */
[-CC-:B------:R-:W-:Y:S01]  /*9950*/  FFMA.FTZ R114, R114, R11.reuse, -R111.reuse ;  /* 0x0000000b72727223 */ /* 0x180fe2000001086f */
[-CC-:B------:R-:W-:Y:S01]  /*9960*/  FFMA.FTZ R194, R194, R11.reuse, -R111.reuse ;  /* 0x0000000bc2c27223 */ /* 0x180fe2000001086f */
[-CC-:B------:R-:W-:Y:S01]  /*9970*/  FFMA.FTZ R118, R118, R11.reuse, -R111.reuse ;  /* 0x0000000b76767223 */ /* 0x180fe2000001086f */
[-CC-:B------:R-:W-:Y:S01]  /*9980*/  FFMA.FTZ R148, R148, R11.reuse, -R111.reuse ;  /* 0x0000000b94947223 */ /* 0x180fe2000001086f */
[-CC-:B------:R-:W-:Y:S01]  /*9990*/  FFMA.FTZ R122, R122, R11.reuse, -R111.reuse ;  /* 0x0000000b7a7a7223 */ /* 0x180fe2000001086f */
[-C--:B------:R-:W-:Y:S01]  /*99a0*/  FFMA.FTZ R150, R150, R11.reuse, -R111 ;  /* 0x0000000b96967223 */ /* 0x080fe2000001086f */
[----:B------:R-:W0:Y:S01]  /*99b0*/  MUFU.EX2 R159, R88 ;  /* 0x00000058009f7308 */ /* 0x000e220000000800 */
[----:B-1----:R-:W-:Y:S01]  /*99c0*/  FFMA.FTZ R6, R2, R6, R157 ;  /* 0x0000000602067223 */ /* 0x002fe2000001009d */
[-CC-:B------:R-:W-:Y:S01]  /*99d0*/  FFMA.FTZ R126, R126, R11.reuse, -R111.reuse ;  /* 0x0000000b7e7e7223 */ /* 0x180fe2000001086f */
[-CC-:B------:R-:W-:Y:S01]  /*99e0*/  FFMA.FTZ R196, R196, R11.reuse, -R111.reuse ;  /* 0x0000000bc4c47223 */ /* 0x180fe2000001086f */
[-CC-:B------:R-:W-:Y:S01]  /*99f0*/  FFMA.FTZ R130, R130, R11.reuse, -R111.reuse ;  /* 0x0000000b82827223 */ /* 0x180fe2000001086f */
[-CC-:B------:R-:W-:Y:S01]  /*9a00*/  FFMA.FTZ R198, R198, R11.reuse, -R111.reuse ;  /* 0x0000000bc6c67223 */ /* 0x180fe2000001086f */
[-CC-:B------:R-:W-:Y:S01]  /*9a10*/  FFMA.FTZ R134, R134, R11.reuse, -R111.reuse ;  /* 0x0000000b86867223 */ /* 0x180fe2000001086f */
[----:B------:R-:W-:Y:S01]  /*9a20*/  FFMA.FTZ R111, R200, R11, -R111 ;  /* 0x0000000bc86f7223 */ /* 0x000fe2000001086f */
        /* <DEDUP_REMOVED lines=11> */
[----:B0-----:R-:W-:-:S07]  /*9ae0*/  F2FP.F16.F32.PACK_AB R152, R144, R91 ;  /* 0x0000005b9098723e */ /* 0x001fce00000000ff */
        /* <DEDUP_REMOVED lines=21> */
[----:B0-----:R-:W-:Y:S01]  /*9c40*/  FADD.FTZ R6, R145, R6 ;  /* 0x0000000691067221 */ /* 0x001fe20000010000 */
[----:B------:R-:W-:Y:S02]  /*9c50*/  WARPGROUP.DEPBAR.LE gsb0, 0x0 ;  /* 0x00008000000079c5 */ /* 0x000fe40000010000 */
[----:B------:R-:W-:-:S04]  /*9c60*/  WARPGROUP.ARRIVE ;  /* 0x00000000000079c5 */ /* 0x000fc80000000000 */
[----:B------:R-:W-:Y:S01]  /*9c70*/  MUFU.EX2 R141, R122 ;  /* 0x0000007a008d7308 */ /* 0x000fe20000000800 */
[C---:B-1----:R-:W-:Y:S01]  /*9c80*/  FADD.FTZ R6, R194.reuse, R6 ;  /* 0x00000006c2067221 */ /* 0x042fe20000010000 */
[----:B------:R-:W-:Y:S02]  /*9c90*/  F2FP.F16.F32.PACK_AB R145, R194, R145 ;  /* 0x00000091c291723e */ /* 0x000fe400000000ff */
[----:B------:R-:W-:Y:S01]  /*9ca0*/  F2FP.F16.F32.PACK_AB R140, R112, R103 ;  /* 0x00000067708c723e */ /* 0x000fe200000000ff */
[----:B------:R-:W-:Y:S01]  /*9cb0*/  HGMMA.64x128x16.F32 R24, R136, gdesc[UR4].tnspB, R24, gsb0 ;  /* 0x41e0000488187df0 */ /* 0x000fe20008000818 */
[----:B--2---:R-:W-:Y:S01]  /*9cc0*/  FADD.FTZ R6, R147, R6 ;  /* 0x0000000693067221 */ /* 0x004fe20000010000 */
[----:B------:R-:W-:Y:S01]  /*9cd0*/  F2FP.F16.F32.PACK_AB R142, R116, R105 ;  /* 0x00000069748e723e */ /* 0x000fe200000000ff */
[----:B------:R0:W-:Y:S08]  /*9ce0*/  MUFU.EX2 R88, R150 ;  /* 0x0000009600587308 */ /* 0x0001f00000000800 */
[----:B------:R-:W-:Y:S01]  /*9cf0*/  MUFU.EX2 R143, R126 ;  /* 0x0000007e008f7308 */ /* 0x000fe20000000800 */
[----:B0-----:R-:W-:-:S07]  /*9d00*/  F2FP.F16.F32.PACK_AB R150, R106, R97 ;  /* 0x000000616a96723e */ /* 0x001fce00000000ff */
[----:B------:R-:W-:Y:S08]  /*9d10*/  MUFU.EX2 R196, R196 ;  /* 0x000000c400c47308 */ /* 0x000ff00000000800 */
[----:B------:R-:W-:Y:S08]  /*9d20*/  MUFU.EX2 R107, R107 ;  /* 0x0000006b006b7308 */ /* 0x000ff00000000800 */
[----:B------:R-:W0:Y:S08]  /*9d30*/  MUFU.EX2 R120, R120 ;  /* 0x0000007800787308 */ /* 0x000e300000000800 */
[----:B------:R-:W-:Y:S08]  /*9d40*/  MUFU.EX2 R198, R198 ;  /* 0x000000c600c67308 */ /* 0x000ff00000000800 */
[----:B------:R-:W-:Y:S08]  /*9d50*/  MUFU.EX2 R109, R132 ;  /* 0x00000084006d7308 */ /* 0x000ff00000000800 */
[----:B------:R-:W1:Y:S08]  /*9d60*/  MUFU.EX2 R124, R124 ;  /* 0x0000007c007c7308 */ /* 0x000e700000000800 */
[----:B------:R-:W-:Y:S01]  /*9d70*/  MUFU.EX2 R111, R111 ;  /* 0x0000006f006f7308 */ /* 0x000fe20000000800 */
[----:B------:R-:W-:-:S02]  /*9d80*/  WARPGROUP.DEPBAR.LE gsb0, 0x0 ;  /* 0x00008000000079c5 */ /* 0x000fc40000010000 */
[----:B------:R2:W-:Y:S05]  /*9d90*/  @!P1 SYNCS.ARRIVE.TRANS64.RED.A1T0 RZ, [R13+URZ], RZ ;  /* 0x000000ff0dff99a7 */ /* 0x0005ea000810043f */
[----:B------:R-:W-:Y:S01]  /*9da0*/  MUFU.EX2 R137, R130 ;  /* 0x0000008200897308 */ /* 0x000fe20000000800 */
[----:B0-----:R-:W-:Y:S02]  /*9db0*/  F2FP.F16.F32.PACK_AB R136, R120, R107 ;  /* 0x0000006b7888723e */ /* 0x001fe400000000ff */
[----:B-1----:R-:W-:Y:S01]  /*9dc0*/  F2FP.F16.F32.PACK_AB R138, R124, R109 ;  /* 0x0000006d7c8a723e */ /* 0x002fe200000000ff */
[----:B--2---:R-:W-:Y:S02]  /*9dd0*/  @!P1 VIADD R13, R14, 0x2a860 ;  /* 0x0002a8600e0d9836 */ /* 0x004fe40000000000 */
[----:B------:R-:W-:-:S02]  /*9de0*/  FADD.FTZ R14, R160, R7 ;  /* 0x00000007a00e7221 */ /* 0x000fc40000010000 */
[----:B------:R-:W-:Y:S01]  /*9df0*/  MUFU.EX2 R139, R134 ;  /* 0x00000086008b7308 */ /* 0x000fe20000000800 */
[----:B------:R-:W-:Y:S02]  /*9e00*/  IMAD.MOV.U32 R160, RZ, RZ, R9 ;  /* 0x000000ffffa07224 */ /* 0x000fe400078e0009 */
[----:B------:R-:W-:Y:S01]  /*9e10*/  FADD.FTZ R7, R89, R14 ;  /* 0x0000000e59077221 */ /* 0x000fe20000010000 */
[----:B------:R-:W-:-:S03]  /*9e20*/  @!P1 PRMT R13, RZ, 0x654, R13 ;  /* 0x00000654ff0d9816 */ /* 0x000fc6000000000d */
[----:B------:R-:W-:Y:S01]  /*9e30*/  FADD.FTZ R14, R162, R7 ;  /* 0x00000007a20e7221 */ /* 0x000fe20000010000 */
[----:B------:R0:W-:Y:S01]  /*9e40*/  @!P1 SYNCS.ARRIVE.TRANS64.RED.A1T0 RZ, [R13+URZ], RZ ;  /* 0x000000ff0dff99a7 */ /* 0x0001e2000810043f */
[C---:B------:R-:W-:Y:S01]  /*9e50*/  ISETP.GT.AND P1, PT, R10.reuse, R15, PT ;  /* 0x0000000f0a00720c */ /* 0x040fe20003f24270 */
[----:B------:R-:W-:Y:S02]  /*9e60*/  VIADD R10, R10, 0xffffffff ;  /* 0xffffffff0a0a7836 */ /* 0x000fe40000000000 */
[----:B------:R-:W-:-:S04]  /*9e70*/  FADD.FTZ R7, R91, R14 ;  /* 0x0000000e5b077221 */ /* 0x000fc80000010000 */
[----:B------:R-:W-:Y:S01]  /*9e80*/  FADD.FTZ R14, R144, R7 ;  /* 0x00000007900e7221 */ /* 0x000fe20000010000 */
[----:B0-----:R0:W1:Y:S01]  /*9e90*/  MUFU.EX2 R13, R148 ;  /* 0x00000094000d7308 */ /* 0x0010620000000800 */
[----:B------:R-:W-:Y:S02]  /*9ea0*/  F2FP.F16.F32.PACK_AB R144, R108, R99 ;  /* 0x000000636c90723e */ /* 0x000fe400000000ff */
[----:B------:R-:W-:-:S04]  /*9eb0*/  FADD.FTZ R7, R93, R14 ;  /* 0x0000000e5d077221 */ /* 0x000fc80000010000 */
[----:B------:R-:W-:Y:S01]  /*9ec0*/  FADD.FTZ R14, R146, R7 ;  /* 0x00000007920e7221 */ /* 0x000fe20000010000 */
[----:B------:R-:W-:Y:S02]  /*9ed0*/  F2FP.F16.F32.PACK_AB R146, R110, R101 ;  /* 0x000000656e92723e */ /* 0x000fe400000000ff */
[----:B0-----:R-:W-:Y:S01]  /*9ee0*/  F2FP.F16.F32.PACK_AB R148, R176, R95 ;  /* 0x0000005fb094723e */ /* 0x001fe200000000ff */
[----:B------:R-:W-:-:S04]  /*9ef0*/  FADD.FTZ R7, R95, R14 ;  /* 0x0000000e5f077221 */ /* 0x000fc80000010000 */
[----:B------:R-:W-:Y:S01]  /*9f00*/  FADD.FTZ R14, R176, R7 ;  /* 0x00000007b00e7221 */ /* 0x000fe20000010000 */
[C---:B-1----:R-:W-:Y:S01]  /*9f10*/  FADD.FTZ R6, R13.reuse, R6 ;  /* 0x000000060d067221 */ /* 0x042fe20000010000 */
[----:B------:R-:W-:Y:S02]  /*9f20*/  F2FP.F16.F32.PACK_AB R147, R13, R147 ;  /* 0x000000930d93723e */ /* 0x000fe400000000ff */
[----:B------:R-:W-:Y:S01]  /*9f30*/  FADD.FTZ R7, R97, R14 ;  /* 0x0000000e61077221 */ /* 0x000fe20000010000 */
[----:B------:R-:W-:Y:S02]  /*9f40*/  IMAD.MOV.U32 R13, RZ, RZ, R8 ;  /* 0x000000ffff0d7224 */ /* 0x000fe400078e0008 */
[----:B------:R-:W-:Y:S01]  /*9f50*/  FADD.FTZ R6, R141, R6 ;  /* 0x000000068d067221 */ /* 0x000fe20000010000 */
[----:B------:R-:W-:Y:S01]  /*9f60*/  F2FP.F16.F32.PACK_AB R141, R88, R141 ;  /* 0x0000008d588d723e */ /* 0x000fe200000000ff */
[----:B------:R-:W-:Y:S02]  /*9f70*/  FADD.FTZ R14, R106, R7 ;  /* 0x000000076a0e7221 */ /* 0x000fe40000010000 */
[----:B------:R-:W-:-:S02]  /*9f80*/  FADD.FTZ R6, R88, R6 ;  /* 0x0000000658067221 */ /* 0x000fc40000010000 */
[----:B------:R-:W-:Y:S02]  /*9f90*/  FADD.FTZ R7, R99, R14 ;  /* 0x0000000e63077221 */ /* 0x000fe40000010000 */
[----:B------:R-:W-:Y:S01]  /*9fa0*/  FADD.FTZ R6, R143, R6 ;  /* 0x000000068f067221 */ /* 0x000fe20000010000 */
[----:B------:R-:W-:Y:S01]  /*9fb0*/  F2FP.F16.F32.PACK_AB R143, R196, R143 ;  /* 0x0000008fc48f723e */ /* 0x000fe200000000ff */
[----:B------:R-:W-:Y:S02]  /*9fc0*/  FADD.FTZ R14, R108, R7 ;  /* 0x000000076c0e7221 */ /* 0x000fe40000010000 */
[----:B------:R-:W-:Y:S02]  /*9fd0*/  FADD.FTZ R6, R196, R6 ;  /* 0x00000006c4067221 */ /* 0x000fe40000010000 */
[----:B------:R-:W-:Y:S02]  /*9fe0*/  FADD.FTZ R7, R101, R14 ;  /* 0x0000000e65077221 */ /* 0x000fe40000010000 */
[----:B------:R-:W-:Y:S01]  /*9ff0*/  FADD.FTZ R6, R137, R6 ;  /* 0x0000000689067221 */ /* 0x000fe20000010000 */
[----:B------:R-:W-:Y:S01]  /*a000*/  F2FP.F16.F32.PACK_AB R137, R198, R137 ;  /* 0x00000089c689723e */ /* 0x000fe200000000ff */
[----:B------:R-:W-:-:S02]  /*a010*/  FADD.FTZ R14, R110, R7 ;  /* 0x000000076e0e7221 */ /* 0x000fc40000010000 */
[----:B------:R-:W-:Y:S02]  /*a020*/  FADD.FTZ R6, R198, R6 ;  /* 0x00000006c6067221 */ /* 0x000fe40000010000 */
[----:B------:R-:W-:Y:S02]  /*a030*/  FADD.FTZ R7, R103, R14 ;  /* 0x0000000e67077221 */ /* 0x000fe40000010000 */
[----:B------:R-:W-:Y:S01]  /*a040*/  FADD.FTZ R6, R139, R6 ;  /* 0x000000068b067221 */ /* 0x000fe20000010000 */
[C---:B------:R-:W-:Y:S01]  /*a050*/  F2FP.F16.F32.PACK_AB R139, R111.reuse, R139 ;  /* 0x0000008b6f8b723e */ /* 0x040fe200000000ff */
[----:B------:R-:W-:Y:S02]  /*a060*/  FADD.FTZ R14, R112, R7 ;  /* 0x00000007700e7221 */ /* 0x000fe40000010000 */
[----:B------:R-:W-:Y:S02]  /*a070*/  FADD.FTZ R6, R111, R6 ;  /* 0x000000066f067221 */ /* 0x000fe40000010000 */
[----:B------:R-:W-:-:S04]  /*a080*/  FADD.FTZ R7, R105, R14 ;  /* 0x0000000e69077221 */ /* 0x000fc80000010000 */
[----:B------:R-:W-:-:S04]  /*a090*/  FADD.FTZ R14, R116, R7 ;  /* 0x00000007740e7221 */ /* 0x000fc80000010000 */
[----:B------:R-:W-:-:S04]  /*a0a0*/  FADD.FTZ R7, R107, R14 ;  /* 0x0000000e6b077221 */ /* 0x000fc80000010000 */
[----:B------:R-:W-:-:S04]  /*a0b0*/  FADD.FTZ R14, R120, R7 ;  /* 0x00000007780e7221 */ /* 0x000fc80000010000 */
[----:B------:R-:W-:-:S04]  /*a0c0*/  FADD.FTZ R7, R109, R14 ;  /* 0x0000000e6d077221 */ /* 0x000fc80000010000 */
[----:B------:R-:W-:Y:S01]  /*a0d0*/  FADD.FTZ R7, R124, R7 ;  /* 0x000000077c077221 */ /* 0x000fe20000010000 */
[----:B------:R-:W-:Y:S06]  /*a0e0*/  @P1 BRA `(.L_x_1110) ;  /* 0xffffffdc00781947 */ /* 0x000fec000383ffff */
.L_x_1101:
[----:B------:R-:W-:-:S13]  /*a0f0*/  ISETP.GE.AND P1, PT, R10, R23, PT ;  /* 0x000000170a00720c */ /* 0x000fda0003f26270 */
[----:B------:R-:W-:Y:S05]  /*a100*/  @!P1 BRA `(.L_x_1111) ;  /* 0x0000003000f09947 */ /* 0x000fea0003800000 */
[----:B------:R-:W-:Y:S01]  /*a110*/  IMAD.IADD R20, R16, 0x1, -R17 ;  /* 0x0000000110147824 */ /* 0x000fe200078e0a11 */
[----:B------:R-:W-:Y:S01]  /*a120*/  UMOV UR38, UR36 ;  /* 0x0000002400267c82 */ /* 0x000fe20008000000 */
[----:B------:R-:W-:Y:S01]  /*a130*/  IMAD.MOV.U32 R13, RZ, RZ, R8 ;  /* 0x000000ffff0d7224 */ /* 0x000fe200078e0008 */
[----:B------:R-:W-:Y:S01]  /*a140*/  UMOV UR4, UR37 ;  /* 0x0000002500047c82 */ /* 0x000fe20008000000 */
[----:B------:R-:W-:Y:S01]  /*a150*/  IMAD.MOV.U32 R14, RZ, RZ, R9 ;  /* 0x000000ffff0e7224 */ /* 0x000fe200078e0009 */
[----:B------:R-:W-:Y:S01]  /*a160*/  IADD3 R161, R20, 0x8, R3 ;  /* 0x0000000814a17810 */ /* 0x000fe20007ffe003 */
[----:B------:R-:W-:Y:S01]  /*a170*/  IMAD.IADD R15, R3, 0x1, R20 ;  /* 0x00000001030f7824 */ /* 0x000fe200078e0214 */
[----:B------:R-:W-:Y:S01]  /*a180*/  ULDC UR51, c[0x0][0x9e4] ;  /* 0x0002790000337ab9 */ /* 0x000fe20000000800 */
[----:B------:R-:W-:Y:S01]  /*a190*/  ULDC UR5, c[0x0][0x9d8] ;  /* 0x0002760000057ab9 */ /* 0x000fe20000000800 */
[----:B------:R-:W-:Y:S01]  /*a1a0*/  LOP3.LUT R21, RZ, R161, RZ, 0x33, !PT ;  /* 0x000000a1ff157212 */ /* 0x000fe200078e33ff */
[----:B------:R-:W-:-:S06]  /*a1b0*/  ULDC UR54, c[0x0][0x9e0] ;  /* 0x0002780000367ab9 */ /* 0x000fcc0000000800 */
.L_x_1128:
[----:B------:R-:W-:-:S04]  /*a1c0*/  UIADD3 UR6, UR4, 0x1, URZ ;  /* 0x0000000104067890 */ /* 0x000fc8000fffe03f */
[----:B------:R-:W-:-:S04]  /*a1d0*/  UISETP.NE.AND UP0, UPT, UR6, 0x2, UPT ;  /* 0x000000020600788c */ /* 0x000fc8000bf05270 */
[----:B------:R-:W-:Y:S02]  /*a1e0*/  USEL UR36, URZ, 0x1, UP0 ;  /* 0x000000013f247887 */ /* 0x000fe40008000000 */
[----:B------:R-:W-:Y:S02]  /*a1f0*/  USEL UR37, UR6, URZ, UP0 ;  /* 0x0000003f06257287 */ /* 0x000fe40008000000 */
[----:B------:R-:W-:Y:S01]  /*a200*/  ULOP3.LUT UR36, UR38, UR36, URZ, 0x3c, !UPT ;  /* 0x0000002426247292 */ /* 0x000fe2000f8e3c3f */
[----:B------:R-:W-:Y:S11]  /*a210*/  @!P0 BRA `(.L_x_1112) ;  /* 0x0000000000048947 */ /* 0x000ff60003800000 */
[----:B------:R-:W-:Y:S01]  /*a220*/  BPT.TRAP 0x1 ;  /* 0x000000040000795c */ /* 0x000fe20000300000 */
.L_x_1112:
[----:B------:R-:W-:Y:S01]  /*a230*/  ULEA UR6, UR37, UR39, 0x3 ;  /* 0x0000002725067291 */ /* 0x000fe2000f8e183f */
[----:B------:R-:W-:-:S05]  /*a240*/  IMAD.U32 R8, RZ, RZ, UR36 ;  /* 0x00000024ff087e24 */ /* 0x000fca000f8e00ff */
[----:B------:R-:W-:-:S04]  /*a250*/  SHF.L.U32 R8, R8, 0x1f, RZ ;  /* 0x0000001f08087819 */ /* 0x000fc800000006ff */
[----:B------:R0:W1:Y:S01]  /*a260*/  SYNCS.PHASECHK.TRANS64.TRYWAIT P1, [UR6+0x2a830], R8 ;  /* 0x02a83008ff0075a7 */ /* 0x0000620008020146 */
[----:B------:R-:W-:Y:S05]  /*a270*/  @!P0 BRA `(.L_x_1113) ;  /* 0x0000000000048947 */ /* 0x000fea0003800000 */
[----:B------:R-:W-:Y:S01]  /*a280*/  BPT.TRAP 0x1 ;  /* 0x000000040000795c */ /* 0x000fe20000300000 */
.L_x_1113:
[----:B-1----:R-:W-:Y:S05]  /*a290*/  @P1 BRA `(.L_x_1114) ;  /* 0x0000000000081947 */ /* 0x002fea0003800000 */
[----:B------:R-:W1:Y:S02]  /*a2a0*/  SYNCS.PHASECHK.TRANS64.TRYWAIT P1, [UR6+0x2a830], R8 ;  /* 0x02a83008ff0075a7 */ /* 0x000e640008020146 */
[----:B-1----:R-:W-:Y:S05]  /*a2b0*/  @!P1 BRA `(.L_x_1115) ;  /* 0x000000b400609947 */ /* 0x002fea0003800000 */
.L_x_1114:
        /* <DEDUP_REMOVED lines=135> */
.L_x_1116:
[----:B------:R-:W-:Y:S01]  /*ab30*/  ULEA UR11, UR4, UR39, 0x3 ;  /* 0x00000027040b7291 */ /* 0x000fe2000f8e183f */
[----:B------:R-:W-:-:S05]  /*ab40*/  IMAD.U32 R0, RZ, RZ, UR38 ;  /* 0x00000026ff007e24 */ /* 0x000fca000f8e00ff */
[----:B------:R-:W-:-:S04]  /*ab50*/  SHF.L.U32 R0, R0, 0x1f, RZ ;  /* 0x0000001f00007819 */ /* 0x000fc800000006ff */
[----:B------:R2:W3:Y:S01]  /*ab60*/  SYNCS.PHASECHK.TRANS64.TRYWAIT P1, [UR11+0x2a850], R0 ;  /* 0x02a85000ff0075a7 */ /* 0x0004e2000802014b */
[----:B------:R-:W-:Y:S05]  /*ab70*/  @!P0 BRA `(.L_x_1117) ;  /* 0x0000000000048947 */ /* 0x000fea0003800000 */
[----:B------:R-:W-:Y:S01]  /*ab80*/  BPT.TRAP 0x1 ;  /* 0x000000040000795c */ /* 0x000fe20000300000 */
.L_x_1117:
[----:B---3--:R-:W-:Y:S05]  /*ab90*/  @P1 BRA `(.L_x_1118) ;  /* 0x0000000000081947 */ /* 0x008fea0003800000 */
[----:B------:R-:W3:Y:S02]  /*aba0*/  SYNCS.PHASECHK.TRANS64.TRYWAIT P1, [UR11+0x2a850], R0 ;  /* 0x02a85000ff0075a7 */ /* 0x000ee4000802014b */
[----:B---3--:R-:W-:Y:S05]  /*abb0*/  @!P1 BRA `(.L_x_1119) ;  /* 0x000000ac00389947 */ /* 0x008fea0003800000 */
.L_x_1118:
[----:B------:R-:W-:Y:S01]  /*abc0*/  UIADD3 UR7, UR39, 0x400, URZ ;  /* 0x0000040027077890 */ /* 0x000fe2000fffe03f */
[----:B------:R-:W-:Y:S01]  /*abd0*/  WARPGROUP.ARRIVE ;  /* 0x00000000000079c5 */ /* 0x000fe20000000000 */
[----:B------:R-:W-:-:S05]  /*abe0*/  UMOV UR15, 0x40000040 ;  /* 0x40000040000f7882 */ /* 0x000fca0000000000 */
[----:B------:R-:W3:Y:S01]  /*abf0*/  S2R R163, SR_TID.X ;  /* 0x0000000000a37919 */ /* 0x000ee20000002100 */
[----:B------:R-:W-:Y:S01]  /*ac00*/  USHF.R.U32.HI UR7, URZ, 0x4, UR7 ;  /* 0x000000043f077899 */ /* 0x000fe20008011607 */
[----:B------:R-:W-:Y:S01]  /*ac10*/  FMUL.FTZ R160, R101, UR5 ;  /* 0x0000000565a07c20 */ /* 0x000fe20008410000 */
[----:B------:R-:W-:Y:S02]  /*ac20*/  IMAD.U32 R101, RZ, RZ, UR6 ;  /* 0x00000006ff657e24 */ /* 0x000fe4000f8e00ff */
[----:B-12---:R-:W-:Y:S01]  /*ac30*/  FMUL.FTZ R0, R90, UR5 ;  /* 0x000000055a007c20 */ /* 0x006fe20008410000 */
[----:B------:R-:W-:Y:S01]  /*ac40*/  ULOP3.LUT UR7, UR7, 0x3fff, URZ, 0xc0, !UPT ;  /* 0x00003fff07077892 */ /* 0x000fe2000f8ec03f */
[----:B------:R-:W-:Y:S01]  /*ac50*/  FMUL.FTZ R90, R103, UR5 ;  /* 0x00000005675a7c20 */ /* 0x000fe20008410000 */
[----:B------:R-:W-:Y:S01]  /*ac60*/  FMUL.FTZ R103, R119, UR5 ;  /* 0x0000000577677c20 */ /* 0x000fe20008410000 */
[----:B------:R-:W-:Y:S01]  /*ac70*/  IMAD R119, R10, -0x60, RZ ;  /* 0xffffffa00a777824 */ /* 0x000fe200078e02ff */
[----:B------:R-:W-:Y:S01]  /*ac80*/  ULOP3.LUT UR7, UR7, 0x3000000, URZ, 0xfc, !UPT ;  /* 0x0300000007077892 */ /* 0x000fe2000f8efc3f */
[----:B0-----:R-:W-:Y:S01]  /*ac90*/  FMUL.FTZ R8, R88, UR5 ;  /* 0x0000000558087c20 */ /* 0x001fe20008410000 */
[----:B------:R-:W-:Y:S01]  /*aca0*/  FMUL.FTZ R2, R91, UR5 ;  /* 0x000000055b027c20 */ /* 0x000fe20008410000 */
[----:B------:R-:W-:Y:S01]  /*acb0*/  FMUL.FTZ R9, R94, UR5 ;  /* 0x000000055e097c20 */ /* 0x000fe20008410000 */
[----:B------:R-:W-:Y:S01]  /*acc0*/  UIMAD UR4, UR4, 0x600, UR7 ;  /* 0x00000600040478a4 */ /* 0x000fe2000f8e0207 */
[----:B------:R-:W-:Y:S01]  /*acd0*/  FMUL.FTZ R11, R95, UR5 ;  /* 0x000000055f0b7c20 */ /* 0x000fe20008410000 */
        /* <DEDUP_REMOVED lines=30> */
[----:B------:R-:W-:Y:S01]  /*aec0*/  @!P1 VIADD R101, R101, 0x2a840 ;  /* 0x0002a84065659836 */ /* 0x000fe20000000000 */
[----:B------:R-:W0:Y:S01]  /*aed0*/  MUFU.TANH R8, R8 ;  /* 0x0000000800087308 */ /* 0x000e220000002400 */
[----:B------:R-:W-:-:S07]  /*aee0*/  FMUL.FTZ R124, R124, UR5 ;  /* 0x000000057c7c7c20 */ /* 0x000fce0008410000 */
[----:B------:R-:W1:Y:S08]  /*aef0*/  MUFU.TANH R0, R0 ;  /* 0x0000000000007308 */ /* 0x000e700000002400 */
        /* <DEDUP_REMOVED lines=17> */
[----:B------:R-:W-:Y:S02]  /*b010*/  IADD3 R104, R119, 0x1, R16 ;  /* 0x0000000177687810 */ /* 0x000fe40007ffe010 */
[----:B------:R-:W0:Y:S01]  /*b020*/  MUFU.TANH R94, R94 ;  /* 0x0000005e005e7308 */ /* 0x000e220000002400 */
[----:B------:R-:W-:Y:S01]  /*b030*/  HGMMA.64x128x16.F32 R24, R152, gdesc[UR12].tnspB, R24, gsb0 ;  /* 0x41e0000c98187df0 */ /* 0x000fe20008000818 */
[----:B------:R-:W-:Y:S01]  /*b040*/  UMOV UR14, UR10 ;  /* 0x0000000a000e7c82 */ /* 0x000fe20008000000 */
[----:B------:R-:W-:Y:S01]  /*b050*/  UMOV UR15, 0x40000040 ;  /* 0x40000040000f7882 */ /* 0x000fe20000000000 */
[----:B------:R-:W-:Y:S01]  /*b060*/  UIADD3 UR10, UR4, 0x180, URZ ;  /* 0x00000180040a7890 */ /* 0x000fe2000fffe03f */
[----:B------:R-:W-:-:S03]  /*b070*/  IMAD.IADD R105, R104, 0x1, -R17 ;  /* 0x0000000168697824 */ /* 0x000fc600078e0a11 */
[----:B------:R-:W0:Y:S01]  /*b080*/  MUFU.TANH R158, R158 ;  /* 0x0000009e009e7308 */ /* 0x000e220000002400 */
[----:B------:R-:W-:-:S07]  /*b090*/  IMAD R105, R18, -0x2, R105 ;  /* 0xfffffffe12697824 */ /* 0x000fce00078e0269 */
        /* <DEDUP_REMOVED lines=18> */
[----:B------:R-:W-:-:S04]  /*b1c0*/  FMUL.FTZ R154, R130, UR5 ;  /* 0x00000005829a7c20 */ /* 0x000fc80008410000 */
[----:B------:R-:W-:Y:S01]  /*b1d0*/  HGMMA.64x128x16.F32 R24, R148, gdesc[UR12].tnspB, R24, gsb0 ;  /* 0x41e0000c94187df0 */ /* 0x000fe20008000818 */
[----:B------:R-:W-:Y:S01]  /*b1e0*/  UMOV UR14, UR10 ;  /* 0x0000000a000e7c82 */ /* 0x000fe20008000000 */
[----:B------:R-:W-:Y:S01]  /*b1f0*/  UMOV UR15, 0x40000040 ;  /* 0x40000040000f7882 */ /* 0x000fe20000000000 */
[----:B------:R-:W-:Y:S01]  /*b200*/  UIADD3 UR10, UR4, 0x200, URZ ;  /* 0x00000200040a7890 */ /* 0x000fe2000fffe03f */
[----:B------:R-:W0:Y:S01]  /*b210*/  MUFU.TANH R152, R152 ;  /* 0x0000009800987308 */ /* 0x000e220000002400 */
[----:B------:R-:W-:-:S07]  /*b220*/  UIADD3 UR4, UR4, 0x280, URZ ;  /* 0x0000028004047890 */ /* 0x000fce000fffe03f */
[----:B------:R-:W0:Y:S01]  /*b230*/  MUFU.TANH R154, R154 ;  /* 0x0000009a009a7308 */ /* 0x000e220000002400 */
[----:B------:R-:W-:Y:S02]  /*b240*/  WARPGROUP.DEPBAR.LE gsb0, 0x0 ;  /* 0x00008000000079c5 */ /* 0x000fe40000010000 */
[----:B------:R-:W-:Y:S01]  /*b250*/  WARPGROUP.ARRIVE ;  /* 0x00000000000079c5 */ /* 0x000fe20000000000 */
[----:B------:R-:W-:Y:S01]  /*b260*/  FMUL.FTZ R148, R123, UR5 ;  /* 0x000000057b947c20 */ /* 0x000fe20008410000 */
[----:B------:R-:W-:Y:S01]  /*b270*/  FMUL.FTZ R150, R126, UR5 ;  /* 0x000000057e967c20 */ /* 0x000fe20008410000 */
[----:B------:R-:W-:Y:S02]  /*b280*/  VIADD R126, R105, UR50 ;  /* 0x00000032697e7c36 */ /* 0x000fe40008000000 */
[----:B------:R-:W-:Y:S01]  /*b290*/  IMAD R123, R18, -0x2, R119 ;  /* 0xfffffffe127b7824 */ /* 0x000fe200078e0277 */
[----:B------:R-:W-:Y:S01]  /*b2a0*/  HGMMA.64x128x16.F32 R24, R144, gdesc[UR12].tnspB, R24, gsb0 ;  /* 0x41e0000c90187df0 */ /* 0x000fe20008000818 */
[----:B------:R-:W-:Y:S01]  /*b2b0*/  UMOV UR14, UR10 ;  /* 0x0000000a000e7c82 */ /* 0x000fe20008000000 */
[----:B------:R-:W-:Y:S01]  /*b2c0*/  UMOV UR15, 0x40000040 ;  /* 0x40000040000f7882 */ /* 0x000fe20000000000 */
[----:B------:R-:W0:Y:S01]  /*b2d0*/  MUFU.TANH R148, R148 ;  /* 0x0000009400947308 */ /* 0x000e220000002400 */
[----:B------:R-:W-:-:S07]  /*b2e0*/  IMAD.IADD R111, R3, 0x1, R126 ;  /* 0x00000001036f7824 */ /* 0x000fce00078e027e */
[----:B------:R-:W0:Y:S01]  /*b2f0*/  MUFU.TANH R150, R150 ;  /* 0x0000009600967308 */ /* 0x000e220000002400 */
        /* <DEDUP_REMOVED lines=8> */
[----:B------:R-:W-:Y:S01]  /*b380*/  UMOV UR14, UR4 ;  /* 0x00000004000e7c82 */ /* 0x000fe20008000000 */
[----:B------:R-:W-:Y:S01]  /*b390*/  UMOV UR15, 0x40000040 ;  /* 0x40000040000f7882 */ /* 0x000fe20000000000 */
[----:B------:R-:W-:Y:S01]  /*b3a0*/  FMUL.FTZ R107, R112, UR5 ;  /* 0x00000005706b7c20 */ /* 0x000fe20008410000 */
[----:B------:R-:W-:Y:S01]  /*b3b0*/  FMUL.FTZ R146, R122, UR5 ;  /* 0x000000057a927c20 */ /* 0x000fe20008410000 */
[----:B------:R-:W0:Y:S08]  /*b3c0*/  MUFU.TANH R144, R144 ;  /* 0x0000009000907308 */ /* 0x000e300000002400 */
[----:B------:R-:W0:Y:S08]  /*b3d0*/  MUFU.TANH R145, R145 ;  /* 0x0000009100917308 */ /* 0x000e300000002400 */
[----:B------:R-:W0:Y:S08]  /*b3e0*/  MUFU.TANH R89, R89 ;  /* 0x0000005900597308 */ /* 0x000e300000002400 */
[----:B------:R-:W0:Y:S08]  /*b3f0*/  MUFU.TANH R92, R92 ;  /* 0x0000005c005c7308 */ /* 0x000e300000002400 */
[----:B------:R-:W0:Y:S08]  /*b400*/  MUFU.TANH R107, R107 ;  /* 0x0000006b006b7308 */ /* 0x000e300000002400 */
[----:B------:R-:W0:Y:S08]  /*b410*/  MUFU.TANH R146, R146 ;  /* 0x0000009200927308 */ /* 0x000e300000002400 */
[----:B------:R-:W0:Y:S08]  /*b420*/  MUFU.TANH R101, R134 ;  /* 0x0000008600657308 */ /* 0x000e300000002400 */
[----:B------:R5:W0:Y:S02]  /*b430*/  MUFU.TANH R112, R124 ;  /* 0x0000007c00707308 */ /* 0x000a240000002400 */
[----:B-----5:R-:W-:-:S04]  /*b440*/  VIADD R124, R105, UR54 ;  /* 0x00000036697c7c36 */ /* 0x020fc80008000000 */
[----:B------:R-:W-:Y:S01]  /*b450*/  IMAD.IADD R109, R3, 0x1, R124 ;  /* 0x00000001036d7824 */ /* 0x000fe200078e027c */
[----:B------:R-:W-:Y:S02]  /*b460*/  WARPGROUP.DEPBAR.LE gsb0, 0x0 ;  /* 0x00008000000079c5 */ /* 0x000fe40000010000 */
[----:B------:R-:W-:Y:S01]  /*b470*/  WARPGROUP.ARRIVE ;  /* 0x00000000000079c5 */ /* 0x000fe20000000000 */
[----:B------:R-:W-:Y:S01]  /*b480*/  FMUL.FTZ R142, R108, UR5 ;  /* 0x000000056c8e7c20 */ /* 0x000fe20008410000 */
[----:B------:R-:W-:Y:S01]  /*b490*/  FMUL.FTZ R108, R113, UR5 ;  /* 0x00000005716c7c20 */ /* 0x000fe20008410000 */
[----:B------:R-:W-:-:S03]  /*b4a0*/  FMUL.FTZ R140, R118, UR5 ;  /* 0x00000005768c7c20 */ /* 0x000fc60008410000 */
[----:B------:R-:W-:Y:S01]  /*b4b0*/  HGMMA.64x128x16.F32 R24, R136, gdesc[UR12].tnspB, R24, gsb0 ;  /* 0x41e0000c88187df0 */ /* 0x000fe20008000818 */
[----:B------:R-:W0:Y:S08]  /*b4c0*/  MUFU.TANH R142, R142 ;  /* 0x0000008e008e7308 */ /* 0x000e300000002400 */
[----:B------:R-:W0:Y:S08]  /*b4d0*/  MUFU.TANH R108, R108 ;  /* 0x0000006c006c7308 */ /* 0x000e300000002400 */
[----:B------:R-:W0:Y:S01]  /*b4e0*/  MUFU.TANH R140, R140 ;  /* 0x0000008c008c7308 */ /* 0x000e220000002400 */
[----:B------:R-:W-:-:S02]  /*b4f0*/  WARPGROUP.DEPBAR.LE gsb0, 0x0 ;  /* 0x00008000000079c5 */ /* 0x000fc40000010000 */
[----:B------:R5:W-:Y:S01]  /*b500*/  @!P1 SYNCS.ARRIVE.TRANS64.RED.A1T0 RZ, [R102+URZ], RZ ;  /* 0x000000ff66ff99a7 */ /* 0x000be2000810043f */
[----:B------:R-:W-:Y:S01]  /*b510*/  ISETP.GE.AND P1, PT, R12, 0x1, PT ;  /* 0x000000010c00780c */ /* 0x000fe20003f26270 */
[----:B-----5:R-:W-:-:S06]  /*b520*/  FMUL.FTZ R102, R135, UR5 ;  /* 0x0000000587667c20 */ /* 0x020fcc0008410000 */
[----:B------:R-:W0:Y:S06]  /*b530*/  MUFU.TANH R102, R102 ;  /* 0x0000006600667308 */ /* 0x000e2c0000002400 */
[----:B-1234-:R-:W-:Y:S05]  /*b540*/  @!P1 BRA `(.L_x_1120) ;  /* 0x0000000000589947 */ /* 0x01efea0003800000 */
[----:B------:R-:W-:Y:S01]  /*b550*/  ISETP.GT.AND P1, PT, R15, -0x1, PT ;  /* 0xffffffff0f00780c */ /* 0x000fe20003f24270 */
[----:B------:R-:W-:-:S12]  /*b560*/  BSSY B0, `(.L_x_1121) ;  /* 0x0000011000007945 */ /* 0x000fd80003800000 */
[----:B------:R-:W-:Y:S05]  /*b570*/  @P1 BRA `(.L_x_1122) ;  /* 0x0000000000241947 */ /* 0x000fea0003800000 */
[----:B------:R-:W-:Y:S01]  /*b580*/  IMAD.U32 R118, RZ, RZ, UR51 ;  /* 0x00000033ff767e24 */ /* 0x000fe2000f8e00ff */
[----:B------:R-:W-:-:S04]  /*b590*/  IADD3 R110, R3, R16, -R17 ;  /* 0x00000010036e7210 */ /* 0x000fc80007ffe811 */
[----:B------:R-:W-:Y:S02]  /*b5a0*/  ISETP.NE.AND P1, PT, R118, 0x1, PT ;  /* 0x000000017600780c */ /* 0x000fe40003f25270 */
[----:B------:R-:W-:-:S11]  /*b5b0*/  LOP3.LUT R113, RZ, R110, RZ, 0x33, !PT ;  /* 0x0000006eff717212 */ /* 0x000fd600078e33ff */
[----:B------:R-:W1:Y:S02]  /*b5c0*/  @P1 LDC.64 R104, c[0x0][0x9e8] ;  /* 0x00027a00ff681b82 */ /* 0x000e640000000a00 */
[----:B-1----:R-:W-:-:S05]  /*b5d0*/  @P1 IMAD.HI.U32 R104, R113, R104, RZ ;  /* 0x0000006871681227 */ /* 0x002fca00078e00ff */
[----:B------:R-:W-:-:S04]  /*b5e0*/  @P1 SHF.R.U32.HI R113, RZ, R105, R104 ;  /* 0x00000069ff711219 */ /* 0x000fc80000011668 */
[----:B------:R-:W-:Y:S01]  /*b5f0*/  LOP3.LUT R104, RZ, R113, RZ, 0x33, !PT ;  /* 0x00000071ff687212 */ /* 0x000fe200078e33ff */
[----:B------:R-:W-:Y:S06]  /*b600*/  BRA `(.L_x_1123) ;  /* 0x0000000000187947 */ /* 0x000fec0003800000 */
.L_x_1122:
[----:B------:R-:W-:-:S05]  /*b610*/  IMAD.U32 R118, RZ, RZ, UR51 ;  /* 0x00000033ff767e24 */ /* 0x000fca000f8e00ff */
[----:B------:R-:W-:-:S13]  /*b620*/  ISETP.NE.AND P1, PT, R118, 0x1, PT ;  /* 0x000000017600780c */ /* 0x000fda0003f25270 */
[----:B------:R-:W1:Y:S02]  /*b630*/  @P1 LDC.64 R104, c[0x0][0x9e8] ;  /* 0x00027a00ff681b82 */ /* 0x000e640000000a00 */
[----:B-1----:R-:W-:-:S04]  /*b640*/  @P1 IMAD.HI.U32 R110, R15, R104, RZ ;  /* 0x000000680f6e1227 */ /* 0x002fc800078e00ff */
[----:B------:R-:W-:Y:S01]  /*b650*/  IMAD.MOV.U32 R104, RZ, RZ, R15 ;  /* 0x000000ffff687224 */ /* 0x000fe200078e000f */
[----:B------:R-:W-:-:S07]  /*b660*/  @P1 SHF.R.U32.HI R104, RZ, R105, R110 ;  /* 0x00000069ff681219 */ /* 0x000fce000001166e */
.L_x_1123:
[----:B------:R-:W-:Y:S05]  /*b670*/  BSYNC B0 ;  /* 0x0000000000007941 */ /* 0x000fea0003800000 */
.L_x_1121:
[----:B------:R-:W-:-:S05]  /*b680*/  IMAD R104, R104, R118, R123 ;  /* 0x0000007668687224 */ /* 0x000fca00078e027b */
[----:B------:R-:W-:Y:S02]  /*b690*/  VIADDMNMX R109, R104, R118, R109, PT ;  /* 0x00000076686d7246 */ /* 0x000fe4000380016d */
[----:B------:R-:W-:-:S07]  /*b6a0*/  VIMNMX R111, R111, R104, !PT ;  /* 0x000000686f6f7248 */ /* 0x000fce0007fe0100 */
.L_x_1120:
        /* <DEDUP_REMOVED lines=111> */
[----:B------:R-:W-:Y:S02]  /*bda0*/  ISETP.GE.AND P6, PT, R119, 0x5a, PT ;  /* 0x0000005a7700780c */ /* 0x000fe40003fc6270 */
[----:B------:R-:W-:Y:S02]  /*bdb0*/  IADD3 R8, R124, 0x8, R3 ;  /* 0x000000087c087810 */ /* 0x000fe40007ffe003 */
[----:B------:R-:W-:Y:S02]  /*bdc0*/  P2R R115, PR, RZ, 0x40 ;  /* 0x00000040ff737803 */ /* 0x000fe40000000000 */
[----:B------:R-:W-:-:S04]  /*bdd0*/  ISETP.GT.AND P6, PT, R111, 0x59, !P6 ;  /* 0x000000596f00780c */ /* 0x000fc800077c4270 */
[----:B------:R-:W-:-:S04]  /*bde0*/  ISETP.LT.OR P6, PT, R109, 0x5a, P6 ;  /* 0x0000005a6d00780c */ /* 0x000fc800037c1670 */
[----:B------:R-:W-:Y:S02]  /*bdf0*/  FSEL R106, R133, -INF , !P6 ;  /* 0xff800000856a7808 */ /* 0x000fe40007000000 */
[----:B------:R-:W-:-:S13]  /*be00*/  ISETP.GE.AND P6, PT, R12, 0x1, PT ;  /* 0x000000010c00780c */ /* 0x000fda0003fc6270 */
        /* <DEDUP_REMOVED lines=12> */
.L_x_1126:
[----:B------:R-:W-:Y:S02]  /*bed0*/  IMAD.U32 R124, RZ, RZ, UR51 ;  /* 0x00000033ff7c7e24 */ /* 0x000fe4000f8e00ff */
[----:B------:R-:W-:-:S03]  /*bee0*/  IMAD.MOV.U32 R97, RZ, RZ, R161 ;  /* 0x000000ffff617224 */ /* 0x000fc600078e00a1 */
[----:B------:R-:W-:-:S13]  /*bef0*/  ISETP.NE.AND P6, PT, R124, 0x1, PT ;  /* 0x000000017c00780c */ /* 0x000fda0003fc5270 */
[----:B------:R-:W0:Y:S02]  /*bf00*/  @P6 LDC.64 R120, c[0x0][0x9e8] ;  /* 0x00027a00ff786b82 */ /* 0x000e240000000a00 */
[----:B0-----:R-:W-:-:S05]  /*bf10*/  @P6 IMAD.HI.U32 R120, R161, R120, RZ ;  /* 0x00000078a1786227 */ /* 0x001fca00078e00ff */
[----:B------:R-:W-:-:S07]  /*bf20*/  @P6 SHF.R.U32.HI R97, RZ, R121, R120 ;  /* 0x00000079ff616219 */ /* 0x000fce0000011678 */
.L_x_1127:
[----:B------:R-:W-:Y:S05]  /*bf30*/  BSYNC B0 ;  /* 0x0000000000007941 */ /* 0x000fea0003800000 */
.L_x_1125:
[----:B------:R-:W-:-:S05]  /*bf40*/  IMAD R97, R97, R124, R123 ;  /* 0x0000007c61617224 */ /* 0x000fca00078e027b */
[----:B------:R-:W-:Y:S02]  /*bf50*/  VIADDMNMX R8, R97, R124, R8, PT ;  /* 0x0000007c61087246 */ /* 0x000fe40003800108 */
[----:B------:R-:W-:-:S07]  /*bf60*/  VIMNMX R93, R93, R97, !PT ;  /* 0x000000615d5d7248 */ /* 0x000fce0007fe0100 */
.L_x_1124:
[C---:B------:R-:W-:Y:S01]  /*bf70*/  ISETP.GT.AND P1, PT, R93.reuse, 0x1, !P1 ;  /* 0x000000015d00780c */ /* 0x040fe20004f24270 */
[----:B------:R-:W-:Y:S01]  /*bf80*/  UMOV UR38, UR36 ;  /* 0x0000002400267c82 */ /* 0x000fe20008000000 */
[----:B------:R-:W-:Y:S01]  /*bf90*/  ISETP.NE.AND P6, PT, R130, RZ, PT ;  /* 0x000000ff8200720c */ /* 0x000fe20003fc5270 */
[----:B------:R-:W-:Y:S01]  /*bfa0*/  UMOV UR4, UR37 ;  /* 0x0000002500047c82 */ /* 0x000fe20008000000 */
[----:B------:R-:W-:Y:S02]  /*bfb0*/  ISETP.LT.OR P1, PT, R8, 0x2, P1 ;  /* 0x000000020800780c */ /* 0x000fe40000f21670 */
[----:B------:R-:W-:Y:S02]  /*bfc0*/  ISETP.GT.AND P2, PT, R93, 0x8, !P2 ;  /* 0x000000085d00780c */ /* 0x000fe40005744270 */
[----:B------:R-:W-:Y:S02]  /*bfd0*/  FSEL R130, R2, -INF , !P1 ;  /* 0xff80000002827808 */ /* 0x000fe40004800000 */
[----:B------:R-:W-:-:S02]  /*bfe0*/  ISETP.NE.AND P1, PT, R113, RZ, PT ;  /* 0x000000ff7100720c */ /* 0x000fc40003f25270 */
[C---:B------:R-:W-:Y:S02]  /*bff0*/  ISETP.LT.OR P2, PT, R8.reuse, 0x9, P2 ;  /* 0x000000090800780c */ /* 0x040fe40001741670 */
[----:B------:R-:W-:Y:S02]  /*c000*/  ISETP.GT.AND P1, PT, R93, 0x9, !P1 ;  /* 0x000000095d00780c */ /* 0x000fe40004f24270 */
[----:B------:R-:W-:Y:S02]  /*c010*/  FSEL R2, R9, -INF , !P2 ;  /* 0xff80000009027808 */ /* 0x000fe40005000000 */
[----:B------:R-:W-:Y:S02]  /*c020*/  ISETP.LT.OR P1, PT, R8, 0xa, P1 ;  /* 0x0000000a0800780c */ /* 0x000fe40000f21670 */
[----:B------:R-:W-:Y:S02]  /*c030*/  ISETP.NE.AND P2, PT, R135, RZ, PT ;  /* 0x000000ff8700720c */ /* 0x000fe40003f45270 */
[----:B------:R-:W-:-:S02]  /*c040*/  FSEL R128, R11, -INF , !P1 ;  /* 0xff8000000b807808 */ /* 0x000fc40004800000 */
[----:B------:R-:W-:Y:S01]  /*c050*/  ISETP.NE.AND P1, PT, R127, RZ, PT ;  /* 0x000000ff7f00720c */ /* 0x000fe20003f25270 */
[----:B------:R-:W0:Y:S01]  /*c060*/  LDC R11, c[0x0][0x988] ;  /* 0x00026200ff0b7b82 */ /* 0x000e220000000800 */
        /* <DEDUP_REMOVED lines=81> */
[----:B------:R-:W-:-:S04]  /*c580*/  ISETP.NE.AND P1, PT, R117, RZ, PT ;  /* 0x000000ff7500720c */ /* 0x000fc80003f25270 */
        /* <DEDUP_REMOVED lines=32> */
[--C-:B------:R-:W-:Y:S01]  /*c790*/  FFMA.FTZ R93, R142, R11, -R115.reuse ;  /* 0x0000000b8e5d7223 */ /* 0x100fe20000010873 */
[----:B------:R-:W-:Y:S01]  /*c7a0*/  FSEL R142, R102, -INF , !P2 ;  /* 0xff800000668e7808 */ /* 0x000fe20005000000 */
[----:B------:R-:W-:Y:S01]  /*c7b0*/  MUFU.EX2 R89, R0 ;  /* 0x0000000000597308 */ /* 0x000fe20000000800 */
[----:B------:R-:W-:Y:S01]  /*c7c0*/  FMNMX.FTZ R91, R120, R91, !PT ;  /* 0x0000005b785b7209 */ /* 0x000fe20007810000 */
[-CC-:B------:R-:W-:Y:S01]  /*c7d0*/  FFMA.FTZ R176, R176, R11.reuse, -R115.reuse ;  /* 0x0000000bb0b07223 */ /* 0x180fe20000010873 */
[----:B------:R-:W-:Y:S01]  /*c7e0*/  FSEL R113, R9, RZ, P1 ;  /* 0x000000ff09717208 */ /* 0x000fe20000800000 */
        /* <DEDUP_REMOVED lines=12> */
[----:B------:R-:W-:Y:S01]  /*c8b0*/  MUFU.EX2 R91, R184 ;  /* 0x000000b8005b7308 */ /* 0x000fe20000000800 */
[----:B------:R-:W-:Y:S01]  /*c8c0*/  FMNMX.FTZ R95, R88, R95, !PT ;  /* 0x0000005f585f7209 */ /* 0x000fe20007810000 */
[-CC-:B------:R-:W-:Y:S01]  /*c8d0*/  FFMA.FTZ R118, R118, R11.reuse, -R115.reuse ;  /* 0x0000000b76767223 */ /* 0x180fe20000010873 */
[----:B------:R-:W-:Y:S01]  /*c8e0*/  LOP3.LUT P6, RZ, R163, 0x7f, RZ, 0xc0, !PT ;  /* 0x0000007fa3ff7812 */ /* 0x000fe200078cc0ff */
[--C-:B------:R-:W-:Y:S01]  /*c8f0*/  FFMA.FTZ R114, R114, R11, -R115.reuse ;  /* 0x0000000b72727223 */ /* 0x100fe20000010873 */
[----:B------:R-:W-:Y:S01]  /*c900*/  FMNMX.FTZ R97, R92, R95, !PT ;  /* 0x0000005f5c617209 */ /* 0x000fe20007810000 */
[-CC-:B------:R-:W-:Y:S01]  /*c910*/  FFMA.FTZ R136, R108, R11.reuse, -R115.reuse ;  /* 0x0000000b6c887223 */ /* 0x180fe20000010873 */
[----:B------:R-:W-:Y:S01]  /*c920*/  FFMA.FTZ R110, R110, R11, -R115 ;  /* 0x0000000b6e6e7223 */ /* 0x000fe20000010873 */
[----:B------:R-:W-:Y:S01]  /*c930*/  MUFU.EX2 R178, R178 ;  /* 0x000000b200b27308 */ /* 0x000fe20000000800 */
[----:B------:R-:W-:-:S04]  /*c940*/  FMNMX.FTZ R97, R94, R97, !PT ;  /* 0x000000615e617209 */ /* 0x000fc80007810000 */
[----:B------:R-:W-:-:S03]  /*c950*/  FMNMX.FTZ R97, R90, R97, !PT ;  /* 0x000000615a617209 */ /* 0x000fc60007810000 */
        /* <DEDUP_REMOVED lines=9> */
[----:B------:R0:W-:Y:S01]  /*c9f0*/  MUFU.EX2 R99, R158 ;  /* 0x0000009e00637308 */ /* 0x0001e20000000800 */
[----:B------:R-:W-:-:S04]  /*ca00*/  FMNMX.FTZ R103, R150, R103, !PT ;  /* 0x0000006796677209 */ /* 0x000fc80007810000 */
[----:B------:R-:W-:-:S03]  /*ca10*/  FMNMX.FTZ R103, R152, R103, !PT ;  /* 0x0000006798677209 */ /* 0x000fc60007810000 */
[----:B------:R-:W-:Y:S01]  /*ca20*/  MUFU.EX2 R160, R160 ;  /* 0x000000a000a07308 */ /* 0x000fe20000000800 */
[----:B------:R-:W-:Y:S02]  /*ca30*/  FMNMX.FTZ R103, R154, R103, !PT ;  /* 0x000000679a677209 */ /* 0x000fe40007810000 */
[----:B0-----:R-:W-:Y:S01]  /*ca40*/  FSEL R158, R101, -INF , !P5 ;  /* 0xff800000659e7808 */ /* 0x001fe20006800000 */
[--C-:B------:R-:W-:Y:S01]  /*ca50*/  FFMA.FTZ R101, R132, R11, -R115.reuse ;  /* 0x0000000b84657223 */ /* 0x100fe20000010873 */
[----:B------:R-:W-:Y:S01]  /*ca60*/  FMNMX.FTZ R103, R156, R103, !PT ;  /* 0x000000679c677209 */ /* 0x000fe20007810000 */
[-CC-:B------:R-:W-:Y:S01]  /*ca70*/  FFMA.FTZ R132, R138, R11.reuse, -R115.reuse ;  /* 0x0000000b8a847223 */ /* 0x180fe20000010873 */
[----:B------:R-:W-:Y:S01]  /*ca80*/  FFMA.FTZ R138, R96, R11, -R115 ;  /* 0x0000000b608a7223 */ /* 0x000fe20000010873 */
[----:B------:R0:W-:Y:S01]  /*ca90*/  MUFU.EX2 R100, R105 ;  /* 0x0000006900647308 */ /* 0x0001e20000000800 */
[----:B------:R-:W-:-:S04]  /*caa0*/  FMNMX.FTZ R103, R158, R103, !PT ;  /* 0x000000679e677209 */ /* 0x000fc80007810000 */
[----:B------:R-:W-:Y:S01]  /*cab0*/  FMNMX.FTZ R0, R142, R103, !PT ;  /* 0x000000678e007209 */ /* 0x000fe20007810000 */
[-CC-:B------:R-:W-:Y:S02]  /*cac0*/  FFMA.FTZ R103, R122, R11.reuse, -R115.reuse ;  /* 0x0000000b7a677223 */ /* 0x180fe40000010873 */
[----:B------:R-:W-:Y:S01]  /*cad0*/  MUFU.EX2 R93, R93 ;  /* 0x0000005d005d7308 */ /* 0x000fe20000000800 */
[--C-:B0-----:R-:W-:Y:S01]  /*cae0*/  FFMA.FTZ R105, R116, R11, -R115.reuse ;  /* 0x0000000b74697223 */ /* 0x101fe20000010873 */
[----:B------:R-:W0:Y:S06]  /*caf0*/  SHFL.BFLY PT, R107, R0, 0x2, 0x1f ;  /* 0x0c401f00006b7f89 */ /* 0x000e2c00000e0000 */
[----:B------:R-:W-:Y:S08]  /*cb00*/  MUFU.EX2 R102, R102 ;  /* 0x0000006600667308 */ /* 0x000ff00000000800 */
[----:B------:R-:W-:Y:S08]  /*cb10*/  MUFU.EX2 R101, R101 ;  /* 0x0000006500657308 */ /* 0x000ff00000000800 */
[----:B------:R-:W-:Y:S01]  /*cb20*/  MUFU.EX2 R132, R132 ;  /* 0x0000008400847308 */ /* 0x000fe20000000800 */
[----:B0-----:R-:W-:Y:S01]  /*cb30*/  FMNMX.FTZ R8, R0, R107, !PT ;  /* 0x0000006b00087209 */ /* 0x001fe20007810000 */
[----:B------:R-:W-:Y:S01]  /*cb40*/  FADD.FTZ R0, -R113, R14 ;  /* 0x0000000e71007221 */ /* 0x000fe20000010100 */
[----:B------:R-:W-:-:S03]  /*cb50*/  FFMA.FTZ R107, R112, R11, -R115 ;  /* 0x0000000b706b7223 */ /* 0x000fc60000010873 */
[----:B------:R-:W0:Y:S01]  /*cb60*/  SHFL.BFLY PT, R111, R8, 0x1, 0x1f ;  /* 0x0c201f00086f7f89 */ /* 0x000e2200000e0000 */
[----:B------:R-:W-:Y:S01]  /*cb70*/  FMUL.FTZ R0, R0, R11 ;  /* 0x0000000b00007220 */ /* 0x000fe20000410000 */
[----:B------:R-:W-:Y:S08]  /*cb80*/  MUFU.EX2 R103, R103 ;  /* 0x0000006700677308 */ /* 0x000ff00000000800 */
[----:B------:R-:W1:Y:S08]  /*cb90*/  MUFU.EX2 R0, R0 ;  /* 0x0000000000007308 */ /* 0x000e700000000800 */
[----:B------:R-:W-:Y:S01]  /*cba0*/  MUFU.EX2 R118, R118 ;  /* 0x0000007600767308 */ /* 0x000fe20000000800 */
[----:B0-----:R-:W-:Y:S01]  /*cbb0*/  FMNMX.FTZ R8, R8, R111, !PT ;  /* 0x0000006f08087209 */ /* 0x001fe20007810000 */
[----:B------:R-:W-:-:S06]  /*cbc0*/  FFMA.FTZ R111, R106, R11, -R115 ;  /* 0x0000000b6a6f7223 */ /* 0x000fcc0000010873 */
[----:B------:R-:W-:Y:S01]  /*cbd0*/  MUFU.EX2 R105, R105 ;  /* 0x0000006900697308 */ /* 0x000fe20000000800 */
[----:B-1----:R-:W-:Y:S01]  /*cbe0*/  FFMA.FTZ R7, R0, R7, R89 ;  /* 0x0000000700077223 */ /* 0x002fe20000010059 */
[C---:B------:R-:W-:Y:S01]  /*cbf0*/  FSETP.NEU.FTZ.AND P1, PT, R8.reuse, -INF , PT ;  /* 0xff8000000800780b */ /* 0x040fe20003f3d000 */
[----:B------:R-:W-:-:S05]  /*cc00*/  FMUL.FTZ R14, R8, R11 ;  /* 0x0000000b080e7220 */ /* 0x000fca0000410000 */
[----:B------:R-:W-:Y:S01]  /*cc10*/  FSEL R113, R14, RZ, P1 ;  /* 0x000000ff0e717208 */ /* 0x000fe20000800000 */
[----:B------:R-:W-:Y:S04]  /*cc20*/  MUFU.EX2 R114, R114 ;  /* 0x0000007200727308 */ /* 0x000fe80000000800 */
[-CC-:B------:R-:W-:Y:S01]  /*cc30*/  FFMA.FTZ R159, R2, R11.reuse, -R113.reuse ;  /* 0x0000000b029f7223 */ /* 0x180fe20000010871 */
[----:B------:R-:W-:Y:S01]  /*cc40*/  FSEL R2, R8, RZ, P1 ;  /* 0x000000ff08027208 */ /* 0x000fe20000800000 */
[-CC-:B------:R-:W-:Y:S01]  /*cc50*/  FFMA.FTZ R157, R186, R11.reuse, -R113.reuse ;  /* 0x0000000bba9d7223 */ /* 0x180fe20000010871 */
[-CC-:B------:R-:W-:Y:S01]  /*cc60*/  FFMA.FTZ R14, R130, R11.reuse, -R113.reuse ;  /* 0x0000000b820e7223 */ /* 0x180fe20000010871 */
[-CC-:B------:R-:W-:Y:S01]  /*cc70*/  FFMA.FTZ R96, R128, R11.reuse, -R113.reuse ;  /* 0x0000000b80607223 */ /* 0x180fe20000010871 */
[-C--:B------:R-:W-:Y:S01]  /*cc80*/  FFMA.FTZ R149, R88, R11.reuse, -R113 ;  /* 0x0000000b58957223 */ /* 0x080fe20000010871 */
[----:B------:R-:W-:Y:S01]  /*cc90*/  FADD.FTZ R2, -R2, R13 ;  /* 0x0000000d02027221 */ /* 0x000fe20000010100 */
[-C--:B------:R-:W-:Y:S01]  /*cca0*/  FFMA.FTZ R88, R92, R11.reuse, -R113 ;  /* 0x0000000b5c587223 */ /* 0x080fe20000010871 */
[----:B------:R-:W-:Y:S01]  /*ccb0*/  MUFU.EX2 R157, R157 ;  /* 0x0000009d009d7308 */ /* 0x000fe20000000800 */
[----:B------:R-:W-:Y:S01]  /*ccc0*/  FADD.FTZ R92, R176, R7 ;  /* 0x00000007b05c7221 */ /* 0x000fe20000010000 */
[-C--:B------:R-:W-:Y:S01]  /*ccd0*/  FMUL.FTZ R2, R2, R11.reuse ;  /* 0x0000000b02027220 */ /* 0x080fe20000410000 */
[-CC-:B------:R-:W-:Y:S01]  /*cce0*/  FFMA.FTZ R153, R120, R11.reuse, -R113.reuse ;  /* 0x0000000b78997223 */ /* 0x180fe20000010871 */
[-CC-:B------:R-:W-:Y:S01]  /*ccf0*/  FFMA.FTZ R104, R126, R11.reuse, -R113.reuse ;  /* 0x0000000b7e687223 */ /* 0x180fe20000010871 */
[----:B------:R-:W-:Y:S01]  /*cd00*/  FADD.FTZ R7, R91, R92 ;  /* 0x0000005c5b077221 */ /* 0x000fe20000010000 */
[-CC-:B------:R-:W-:Y:S01]  /*cd10*/  FFMA.FTZ R155, R20, R11.reuse, -R113.reuse ;  /* 0x0000000b149b7223 */ /* 0x180fe20000010871 */
[-C--:B------:R-:W-:Y:S01]  /*cd20*/  FFMA.FTZ R90, R90, R11.reuse, -R113 ;  /* 0x0000000b5a5a7223 */ /* 0x080fe20000010871 */
[----:B------:R-:W0:Y:S01]  /*cd30*/  MUFU.EX2 R2, R2 ;  /* 0x0000000200027308 */ /* 0x000e220000000800 */
[----:B------:R-:W-:Y:S01]  /*cd40*/  FADD.FTZ R92, R178, R7 ;  /* 0x00000007b25c7221 */ /* 0x000fe20000010000 */
[-CC-:B------:R-:W-:Y:S01]  /*cd50*/  FFMA.FTZ R20, R124, R11.reuse, -R113.reuse ;  /* 0x0000000b7c147223 */ /* 0x180fe20000010871 */
[-CC-:B------:R-:W-:Y:S01]  /*cd60*/  FFMA.FTZ R151, R94, R11.reuse, -R113.reuse ;  /* 0x0000000b5e977223 */ /* 0x180fe20000010871 */
[----:B------:R-:W-:Y:S01]  /*cd70*/  FFMA.FTZ R98, R98, R11, -R113 ;  /* 0x0000000b62627223 */ /* 0x000fe20000010871 */
[----:B------:R-:W-:Y:S01]  /*cd80*/  FADD.FTZ R13, R95, R92 ;  /* 0x0000005c5f0d7221 */ /* 0x000fe20000010000 */
[----:B------:R-:W-:-:S02]  /*cd90*/  IMAD.U32 R92, RZ, RZ, UR11 ;  /* 0x0000000bff5c7e24 */ /* 0x000fc4000f8e00ff */
[-CC-:B------:R-:W-:Y:S01]  /*cda0*/  FFMA.FTZ R134, R134, R11.reuse, -R113.reuse ;  /* 0x0000000b86867223 */ /* 0x180fe20000010871 */
[----:B------:R-:W1:Y:S01]  /*cdb0*/  MUFU.EX2 R14, R14 ;  /* 0x0000000e000e7308 */ /* 0x000e620000000800 */
[-CC-:B------:R-:W-:Y:S01]  /*cdc0*/  FFMA.FTZ R140, R140, R11.reuse, -R113.reuse ;  /* 0x0000000b8c8c7223 */ /* 0x180fe20000010871 */
[----:B------:R-:W-:Y:S02]  /*cdd0*/  @!P6 VIADD R92, R92, 0x2a860 ;  /* 0x0002a8605c5ce836 */ /* 0x000fe40000000000 */
[-CC-:B------:R-:W-:Y:S01]  /*cde0*/  FFMA.FTZ R144, R144, R11.reuse, -R113.reuse ;  /* 0x0000000b90907223 */ /* 0x180fe20000010871 */
[-CC-:B------:R-:W-:Y:S01]  /*cdf0*/  FFMA.FTZ R146, R146, R11.reuse, -R113.reuse ;  /* 0x0000000b92927223 */ /* 0x180fe20000010871 */
[-CC-:B------:R-:W-:Y:S01]  /*ce00*/  FFMA.FTZ R148, R148, R11.reuse, -R113.reuse ;  /* 0x0000000b94947223 */ /* 0x180fe20000010871 */
[----:B------:R-:W-:Y:S01]  /*ce10*/  FFMA.FTZ R150, R150, R11, -R113 ;  /* 0x0000000b96967223 */ /* 0x000fe20000010871 */
[----:B------:R-:W-:Y:S01]  /*ce20*/  @!P6 PRMT R92, RZ, 0x654, R92 ;  /* 0x00000654ff5ce816 */ /* 0x000fe2000000005c */
[----:B------:R-:W2:Y:S01]  /*ce30*/  MUFU.EX2 R159, R159 ;  /* 0x0000009f009f7308 */ /* 0x000ea20000000800 */
[----:B0-----:R-:W-:Y:S01]  /*ce40*/  FFMA.FTZ R7, R2, R6, R157 ;  /* 0x0000000602077223 */ /* 0x001fe2000001009d */
[C---:B------:R-:W-:Y:S01]  /*ce50*/  ISETP.GT.AND P1, PT, R10.reuse, R23, PT ;  /* 0x000000170a00720c */ /* 0x040fe20003f24270 */
[----:B------:R0:W-:Y:S01]  /*ce60*/  @!P6 SYNCS.ARRIVE.TRANS64.RED.A1T0 RZ, [R92+URZ], RZ ;  /* 0x000000ff5cffe9a7 */ /* 0x0001e2000810043f */
[----:B------:R-:W-:-:S04]  /*ce70*/  VIADD R10, R10, 0xffffffff ;  /* 0xffffffff0a0a7836 */ /* 0x000fc80000000000 */
[----:B------:R-:W3:Y:S01]  /*ce80*/  MUFU.EX2 R96, R96 ;  /* 0x0000006000607308 */ /* 0x000ee20000000800 */
[C---:B-1----:R-:W-:Y:S01]  /*ce90*/  FADD.FTZ R6, R14.reuse, R7 ;  /* 0x000000070e067221 */ /* 0x042fe20000010000 */
[----:B------:R-:W-:Y:S01]  /*cea0*/  F2FP.F16.F32.PACK_AB R157, R14, R157 ;  /* 0x0000009d0e9d723e */ /* 0x000fe200000000ff */
[----:B------:R-:W-:-:S05]  /*ceb0*/  IMAD.MOV.U32 R14, RZ, RZ, R9 ;  /* 0x000000ffff0e7224 */ /* 0x000fca00078e0009 */
[----:B------:R-:W1:Y:S01]  /*cec0*/  MUFU.EX2 R153, R153 ;  /* 0x0000009900997308 */ /* 0x000e620000000800 */
[----:B--2---:R-:W-:-:S07]  /*ced0*/  FADD.FTZ R7, R159, R6 ;  /* 0x000000069f077221 */ /* 0x004fce0000010000 */
[----:B------:R-:W2:Y:S01]  /*cee0*/  MUFU.EX2 R104, R104 ;  /* 0x0000006800687308 */ /* 0x000ea20000000800 */
[C---:B---3--:R-:W-:Y:S01]  /*cef0*/  FADD.FTZ R6, R96.reuse, R7 ;  /* 0x0000000760067221 */ /* 0x048fe20000010000 */
[----:B------:R-:W-:-:S06]  /*cf00*/  F2FP.F16.F32.PACK_AB R159, R96, R159 ;  /* 0x0000009f609f723e */ /* 0x000fcc00000000ff */
[----:B------:R3:W-:Y:S01]  /*cf10*/  MUFU.EX2 R106, R90 ;  /* 0x0000005a006a7308 */ /* 0x0007e20000000800 */
[----:B-1----:R-:W-:-:S07]  /*cf20*/  FADD.FTZ R7, R153, R6 ;  /* 0x0000000699077221 */ /* 0x002fce0000010000 */
[----:B------:R-:W1:Y:S01]  /*cf30*/  MUFU.EX2 R155, R155 ;  /* 0x0000009b009b7308 */ /* 0x000e620000000800 */
[----:B---3--:R-:W-:Y:S01]  /*cf40*/  FADD.FTZ R90, R180, R13 ;  /* 0x0000000db45a7221 */ /* 0x008fe20000010000 */
[C---:B--2---:R-:W-:Y:S01]  /*cf50*/  FADD.FTZ R6, R104.reuse, R7 ;  /* 0x0000000768067221 */ /* 0x044fe20000010000 */
[----:B------:R-:W-:Y:S02]  /*cf60*/  F2FP.F16.F32.PACK_AB R153, R104, R153 ;  /* 0x000000996899723e */ /* 0x000fe400000000ff */
[----:B------:R-:W-:-:S03]  /*cf70*/  FADD.FTZ R13, R97, R90 ;  /* 0x0000005a610d7221 */ /* 0x000fc60000010000 */
[----:B------:R-:W2:Y:S01]  /*cf80*/  MUFU.EX2 R20, R20 ;  /* 0x0000001400147308 */ /* 0x000ea20000000800 */
[----:B------:R-:W-:-:S04]  /*cf90*/  FADD.FTZ R90, R160, R13 ;  /* 0x0000000da05a7221 */ /* 0x000fc80000010000 */
[----:B------:R-:W-:-:S03]  /*cfa0*/  FADD.FTZ R13, R99, R90 ;  /* 0x0000005a630d7221 */ /* 0x000fc60000010000 */
[----:B------:R-:W3:Y:S01]  /*cfb0*/  MUFU.EX2 R149, R149 ;  /* 0x0000009500957308 */ /* 0x000ee20000000800 */
[----:B------:R-:W-:Y:S01]  /*cfc0*/  FADD.FTZ R90, R100, R13 ;  /* 0x0000000d645a7221 */ /* 0x000fe20000010000 */
[----:B-1----:R-:W-:-:S03]  /*cfd0*/  FADD.FTZ R7, R155, R6 ;  /* 0x000000069b077221 */ /* 0x002fc60000010000 */
[----:B------:R-:W-:-:S03]  /*cfe0*/  FADD.FTZ R13, R93, R90 ;  /* 0x0000005a5d0d7221 */ /* 0x000fc60000010000 */
[----:B------:R-:W0:Y:S01]  /*cff0*/  MUFU.EX2 R88, R88 ;  /* 0x0000005800587308 */ /* 0x000e220000000800 */
[----:B--2---:R-:W-:Y:S01]  /*d000*/  FADD.FTZ R90, R20, R7 ;  /* 0x00000007145a7221 */ /* 0x004fe20000010000 */
[----:B------:R-:W-:Y:S01]  /*d010*/  FADD.FTZ R6, R102, R13 ;  /* 0x0000000d66067221 */ /* 0x000fe20000010000 */
[----:B------:R-:W-:-:S03]  /*d020*/  F2FP.F16.F32.PACK_AB R155, R20, R155 ;  /* 0x0000009b149b723e */ /* 0x000fc600000000ff */
[----:B------:R-:W-:Y:S01]  /*d030*/  FADD.FTZ R7, R101, R6 ;  /* 0x0000000665077221 */ /* 0x000fe20000010000 */
[-C--:B------:R-:W-:Y:S01]  /*d040*/  FFMA.FTZ R6, R152, R11.reuse, -R113 ;  /* 0x0000000b98067223 */ /* 0x080fe20000010871 */
[----:B------:R-:W1:Y:S01]  /*d050*/  MUFU.EX2 R151, R151 ;  /* 0x0000009700977308 */ /* 0x000e620000000800 */
[----:B---3--:R-:W-:Y:S01]  /*d060*/  FADD.FTZ R13, R149, R90 ;  /* 0x0000005a950d7221 */ /* 0x008fe20000010000 */
[----:B------:R-:W-:Y:S01]  /*d070*/  FADD.FTZ R90, R132, R7 ;  /* 0x00000007845a7221 */ /* 0x000fe20000010000 */
[--C-:B------:R-:W-:Y:S01]  /*d080*/  FFMA.FTZ R7, R154, R11, -R113.reuse ;  /* 0x0000000b9a077223 */ /* 0x100fe20000010871 */
[----:B------:R-:W-:Y:S02]  /*d090*/  F2FP.F16.F32.PACK_AB R152, R180, R95 ;  /* 0x0000005fb498723e */ /* 0x000fe400000000ff */
[----:B------:R-:W-:Y:S01]  /*d0a0*/  FADD.FTZ R115, R103, R90 ;  /* 0x0000005a67737221 */ /* 0x000fe20000010000 */
[-C--:B------:R-:W-:Y:S01]  /*d0b0*/  FFMA.FTZ R90, R158, R11.reuse, -R113 ;  /* 0x0000000b9e5a7223 */ /* 0x080fe20000010871 */
[----:B------:R-:W2:Y:S01]  /*d0c0*/  MUFU.EX2 R145, R98 ;  /* 0x0000006200917308 */ /* 0x000ea20000000800 */
[----:B0-----:R-:W-:Y:S01]  /*d0d0*/  FADD.FTZ R92, R88, R13 ;  /* 0x0000000d585c7221 */ /* 0x001fe20000010000 */
[----:B------:R-:W-:Y:S01]  /*d0e0*/  FADD.FTZ R94, R118, R115 ;  /* 0x00000073765e7221 */ /* 0x000fe20000010000 */
[-CC-:B------:R-:W-:Y:S01]  /*d0f0*/  FFMA.FTZ R13, R156, R11.reuse, -R113.reuse ;  /* 0x0000000b9c0d7223 */ /* 0x180fe20000010871 */
[----:B------:R-:W-:Y:S01]  /*d100*/  FFMA.FTZ R113, R142, R11, -R113 ;  /* 0x0000000b8e717223 */ /* 0x000fe20000010871 */
[----:B------:R-:W-:Y:S01]  /*d110*/  F2FP.F16.F32.PACK_AB R156, R176, R89 ;  /* 0x00000059b09c723e */ /* 0x000fe200000000ff */
[----:B------:R-:W-:Y:S01]  /*d120*/  FADD.FTZ R115, R105, R94 ;  /* 0x0000005e69737221 */ /* 0x000fe20000010000 */
[----:B------:R-:W-:Y:S01]  /*d130*/  F2FP.F16.F32.PACK_AB R158, R178, R91 ;  /* 0x0000005bb29e723e */ /* 0x000fe200000000ff */
[----:B------:R-:W0:Y:S01]  /*d140*/  MUFU.EX2 R134, R134 ;  /* 0x0000008600867308 */ /* 0x000e220000000800 */
[----:B-1----:R-:W-:Y:S01]  /*d150*/  FADD.FTZ R92, R151, R92 ;  /* 0x0000005c975c7221 */ /* 0x002fe20000010000 */
[----:B------:R-:W-:Y:S01]  /*d160*/  FADD.FTZ R94, R114, R115 ;  /* 0x00000073725e7221 */ /* 0x000fe20000010000 */
[----:B------:R-:W-:-:S02]  /*d170*/  F2FP.F16.F32.PACK_AB R154, R160, R97 ;  /* 0x00000061a09a723e */ /* 0x000fc400000000ff */
[----:B------:R-:W-:Y:S01]  /*d180*/  FADD.FTZ R92, R106, R92 ;  /* 0x0000005c6a5c7221 */ /* 0x000fe20000010000 */
[----:B------:R-:W-:Y:S02]  /*d190*/  F2FP.F16.F32.PACK_AB R149, R88, R149 ;  /* 0x000000955895723e */ /* 0x000fe400000000ff */
[----:B------:R1:W3:Y:S01]  /*d1a0*/  MUFU.EX2 R147, R140 ;  /* 0x0000008c00937308 */ /* 0x0002e20000000800 */
[----:B--2---:R-:W-:Y:S01]  /*d1b0*/  FADD.FTZ R92, R145, R92 ;  /* 0x0000005c915c7221 */ /* 0x004fe20000010000 */
[----:B------:R-:W-:-:S06]  /*d1c0*/  F2FP.F16.F32.PACK_AB R151, R106, R151 ;  /* 0x000000976a97723e */ /* 0x000fcc00000000ff */
[----:B------:R2:W4:Y:S01]  /*d1d0*/  MUFU.EX2 R98, R144 ;  /* 0x0000009000627308 */ /* 0x0005220000000800 */
[----:B0-----:R-:W-:Y:S01]  /*d1e0*/  FADD.FTZ R92, R134, R92 ;  /* 0x0000005c865c7221 */ /* 0x001fe20000010000 */
[----:B-1----:R-:W-:Y:S02]  /*d1f0*/  F2FP.F16.F32.PACK_AB R140, R114, R105 ;  /* 0x00000069728c723e */ /* 0x002fe400000000ff */
[----:B------:R-:W-:-:S04]  /*d200*/  F2FP.F16.F32.PACK_AB R145, R134, R145 ;  /* 0x000000918691723e */ /* 0x000fc800000000ff */
[----:B------:R0:W1:Y:S01]  /*d210*/  MUFU.EX2 R141, R146 ;  /* 0x00000092008d7308 */ /* 0x0000620000000800 */
[----:B---3--:R-:W-:Y:S01]  /*d220*/  FADD.FTZ R92, R147, R92 ;  /* 0x0000005c935c7221 */ /* 0x008fe20000010000 */
[----:B--2---:R-:W-:-:S06]  /*d230*/  F2FP.F16.F32.PACK_AB R144, R132, R101 ;  /* 0x000000658490723e */ /* 0x004fcc00000000ff */
[----:B------:R2:W3:Y:S01]  /*d240*/  MUFU.EX2 R108, R148 ;  /* 0x00000094006c7308 */ /* 0x0004e20000000800 */
[----:B----4-:R-:W-:Y:S01]  /*d250*/  FADD.FTZ R92, R98, R92 ;  /* 0x0000005c625c7221 */ /* 0x010fe20000010000 */
[----:B0-----:R-:W-:Y:S02]  /*d260*/  F2FP.F16.F32.PACK_AB R146, R118, R103 ;  /* 0x000000677692723e */ /* 0x001fe400000000ff */
[----:B------:R-:W-:-:S04]  /*d270*/  F2FP.F16.F32.PACK_AB R147, R98, R147 ;  /* 0x000000936293723e */ /* 0x000fc800000000ff */
[----:B------:R-:W0:Y:S01]  /*d280*/  MUFU.EX2 R107, R107 ;  /* 0x0000006b006b7308 */ /* 0x000e220000000800 */
[----:B-1----:R-:W-:Y:S01]  /*d290*/  FADD.FTZ R92, R141, R92 ;  /* 0x0000005c8d5c7221 */ /* 0x002fe20000010000 */
[----:B--2---:R-:W-:-:S06]  /*d2a0*/  F2FP.F16.F32.PACK_AB R148, R100, R99 ;  /* 0x000000636494723e */ /* 0x004fcc00000000ff */
[----:B------:R1:W2:Y:S01]  /*d2b0*/  MUFU.EX2 R143, R150 ;  /* 0x00000096008f7308 */ /* 0x0002a20000000800 */
[C---:B---3--:R-:W-:Y:S01]  /*d2c0*/  FADD.FTZ R92, R108.reuse, R92 ;  /* 0x0000005c6c5c7221 */ /* 0x048fe20000010000 */
[----:B------:R-:W-:-:S06]  /*d2d0*/  F2FP.F16.F32.PACK_AB R141, R108, R141 ;  /* 0x0000008d6c8d723e */ /* 0x000fcc00000000ff */
[----:B------:R-:W3:Y:S01]  /*d2e0*/  MUFU.EX2 R110, R110 ;  /* 0x0000006e006e7308 */ /* 0x000ee20000000800 */
[----:B0-----:R-:W-:Y:S01]  /*d2f0*/  FADD.FTZ R89, R107, R94 ;  /* 0x0000005e6b597221 */ /* 0x001fe20000010000 */
[----:B-1----:R-:W-:-:S06]  /*d300*/  F2FP.F16.F32.PACK_AB R150, R102, R93 ;  /* 0x0000005d6696723e */ /* 0x002fcc00000000ff */
[----:B------:R-:W0:Y:S01]  /*d310*/  MUFU.EX2 R112, R6 ;  /* 0x0000000600707308 */ /* 0x000e220000000800 */
[----:B--2---:R-:W-:-:S07]  /*d320*/  FADD.FTZ R92, R143, R92 ;  /* 0x0000005c8f5c7221 */ /* 0x004fce0000010000 */
[----:B------:R-:W1:Y:S01]  /*d330*/  MUFU.EX2 R136, R136 ;  /* 0x0000008800887308 */ /* 0x000e620000000800 */
[C---:B---3--:R-:W-:Y:S01]  /*d340*/  FADD.FTZ R89, R110.reuse, R89 ;  /* 0x000000596e597221 */ /* 0x048fe20000010000 */
[----:B------:R-:W-:-:S06]  /*d350*/  F2FP.F16.F32.PACK_AB R142, R110, R107 ;  /* 0x0000006b6e8e723e */ /* 0x000fcc00000000ff */
        /* <DEDUP_REMOVED lines=9> */
[----:B------:R-:W-:-:S06]  /*d3f0*/  F2FP.F16.F32.PACK_AB R136, R109, R136 ;  /* 0x000000886d88723e */ /* 0x000fcc00000000ff */
[----:B------:R-:W0:Y:S01]  /*d400*/  MUFU.EX2 R139, R90 ;  /* 0x0000005a008b7308 */ /* 0x000e220000000800 */
[C---:B-1----:R-:W-:Y:S01]  /*d410*/  FADD.FTZ R92, R13.reuse, R92 ;  /* 0x0000005c0d5c7221 */ /* 0x042fe20000010000 */
[----:B------:R-:W-:Y:S01]  /*d420*/  F2FP.F16.F32.PACK_AB R137, R13, R137 ;  /* 0x000000890d89723e */ /* 0x000fe200000000ff */
[----:B------:R-:W-:-:S05]  /*d430*/  IMAD.MOV.U32 R13, RZ, RZ, R8 ;  /* 0x000000ffff0d7224 */ /* 0x000fca00078e0008 */
[----:B------:R-:W1:Y:S01]  /*d440*/  MUFU.EX2 R111, R111 ;  /* 0x0000006f006f7308 */ /* 0x000e620000000800 */
[----:B--2---:R-:W-:-:S07]  /*d450*/  FADD.FTZ R6, R138, R7 ;  /* 0x000000078a067221 */ /* 0x004fce0000010000 */
[----:B------:R-:W2:Y:S01]  /*d460*/  MUFU.EX2 R113, R113 ;  /* 0x0000007100717308 */ /* 0x000ea20000000800 */
[----:B0-----:R-:W-:Y:S01]  /*d470*/  FADD.FTZ R92, R139, R92 ;  /* 0x0000005c8b5c7221 */ /* 0x001fe20000010000 */
[C---:B-1----:R-:W-:Y:S01]  /*d480*/  FADD.FTZ R7, R111.reuse, R6 ;  /* 0x000000066f077221 */ /* 0x042fe20000010000 */
[----:B------:R-:W-:Y:S02]  /*d490*/  F2FP.F16.F32.PACK_AB R138, R111, R138 ;  /* 0x0000008a6f8a723e */ /* 0x000fe400000000ff */
[C---:B--2---:R-:W-:Y:S01]  /*d4a0*/  FADD.FTZ R6, R113.reuse, R92 ;  /* 0x0000005c71067221 */ /* 0x044fe20000010000 */
[----:B------:R-:W-:Y:S01]  /*d4b0*/  F2FP.F16.F32.PACK_AB R139, R113, R139 ;  /* 0x0000008b718b723e */ /* 0x000fe200000000ff */
[----:B------:R-:W-:Y:S06]  /*d4c0*/  @P1 BRA `(.L_x_1128) ;  /* 0xffffffcc003c1947 */ /* 0x000fec000383ffff */
.L_x_1111:
        /* <DEDUP_REMOVED lines=67> */
.L_x_1129:
[----:B------:R-:W-:Y:S01]  /*d900*/  ULEA UR5, UR37, UR39, 0x3 ;  /* 0x0000002725057291 */ /* 0x000fe2000f8e183f */
[----:B------:R-:W-:-:S05]  /*d910*/  IMAD.U32 R0, RZ, RZ, UR36 ;  /* 0x00000024ff007e24 */ /* 0x000fca000f8e00ff */
[----:B------:R-:W-:-:S04]  /*d920*/  SHF.L.U32 R0, R0, 0x1f, RZ ;  /* 0x0000001f00007819 */ /* 0x000fc800000006ff */
[----:B------:R0:W1:Y:S01]  /*d930*/  SYNCS.PHASECHK.TRANS64.TRYWAIT P1, [UR5+0x2a850], R0 ;  /* 0x02a85000ff0075a7 */ /* 0x0000620008020145 */
[----:B------:R-:W-:Y:S05]  /*d940*/  @!P0 BRA `(.L_x_1130) ;  /* 0x0000000000048947 */ /* 0x000fea0003800000 */
[----:B------:R-:W-:Y:S01]  /*d950*/  BPT.TRAP 0x1 ;  /* 0x000000040000795c */ /* 0x000fe20000300000 */
.L_x_1130:
[----:B-1----:R-:W-:Y:S05]  /*d960*/  @P1 BRA `(.L_x_1131) ;  /* 0x0000000000081947 */ /* 0x002fea0003800000 */
[----:B------:R-:W1:Y:S02]  /*d970*/  SYNCS.PHASECHK.TRANS64.TRYWAIT P0, [UR5+0x2a850], R0 ;  /* 0x02a85000ff0075a7 */ /* 0x000e640008000145 */
[----:B-1----:R-:W-:Y:S05]  /*d980*/  @!P0 BRA `(.L_x_1132) ;  /* 0x0000007c00dc8947 */ /* 0x002fea0003800000 */
.L_x_1131:
[----:B------:R-:W-:Y:S01]  /*d990*/  UIADD3 UR39, UR39, 0x400, URZ ;  /* 0x0000040027277890 */ /* 0x000fe2000fffe03f */
[----:B------:R-:W-:Y:S01]  /*d9a0*/  WARPGROUP.ARRIVE ;  /* 0x00000000000079c5 */ /* 0x000fe20000000000 */
[----:B------:R-:W-:Y:S01]  /*d9b0*/  UMOV UR7, 0x40000040 ;  /* 0x4000004000077882 */ /* 0x000fe20000000000 */
[----:B01----:R-:W0:Y:S01]  /*d9c0*/  SHFL.BFLY PT, R0, R7, 0x2, 0x1f ;  /* 0x0c401f0007007f89 */ /* 0x003e2200000e0000 */
[----:B------:R-:W-:Y:S01]  /*d9d0*/  USHF.R.U32.HI UR39, URZ, 0x4, UR39 ;  /* 0x000000043f277899 */ /* 0x000fe20008011627 */
[----:B------:R-:W-:Y:S02]  /*d9e0*/  IMAD.MOV.U32 R12, RZ, RZ, RZ ;  /* 0x000000ffff0c7224 */ /* 0x000fe400078e00ff */
[----:B------:R-:W1:Y:S01]  /*d9f0*/  SHFL.BFLY PT, R3, R6, 0x2, 0x1f ;  /* 0x0c401f0006037f89 */ /* 0x000e6200000e0000 */
[----:B------:R-:W-:Y:S01]  /*da00*/  ULOP3.LUT UR39, UR39, 0x3fff, URZ, 0xc0, !UPT ;  /* 0x00003fff27277892 */ /* 0x000fe2000f8ec03f */
[----:B------:R-:W-:Y:S01]  /*da10*/  VIADD R169, R169, 0x1 ;  /* 0x00000001a9a97836 */ /* 0x000fe20000000000 */
[----:B------:R-:W2:Y:S02]  /*da20*/  S2R R14, SR_TID.X ;  /* 0x00000000000e7919 */ /* 0x000ea40000002100 */
[----:B------:R-:W-:-:S04]  /*da30*/  ULOP3.LUT UR4, UR39, 0x3000000, URZ, 0xfc, !UPT ;  /* 0x0300000027047892 */ /* 0x000fc8000f8efc3f */
[----:B------:R-:W-:Y:S02]  /*da40*/  UIMAD UR4, UR37, 0x600, UR4 ;  /* 0x00000600250478a4 */ /* 0x000fe4000f8e0204 */
[----:B------:R-:W-:-:S04]  /*da50*/  UIADD3 UR37, UR37, 0x1, URZ ;  /* 0x0000000125257890 */ /* 0x000fc8000fffe03f */
[----:B------:R-:W-:Y:S01]  /*da60*/  UISETP.NE.AND UP0, UPT, UR37, 0x2, UPT ;  /* 0x000000022500788c */ /* 0x000fe2000bf05270 */
[----:B------:R-:W-:Y:S02]  /*da70*/  UMOV UR6, UR4 ;  /* 0x0000000400067c82 */ /* 0x000fe40008000000 */
[----:B------:R-:W-:Y:S01]  /*da80*/  HGMMA.64x128x16.F32 R24, R156, gdesc[UR4].tnspB, R24, gsb0 ;  /* 0x41e000049c187df0 */ /* 0x000fe20008000818 */
[----:B------:R-:W-:Y:S01]  /*da90*/  UIADD3 UR6, UR4, 0x80, URZ ;  /* 0x0000008004067890 */ /* 0x000fe2000fffe03f */
[----:B0-----:R-:W-:Y:S01]  /*daa0*/  FADD.FTZ R0, R0, R7 ;  /* 0x0000000700007221 */ /* 0x001fe20000010000 */
[----:B------:R-:W-:Y:S01]  /*dab0*/  UMOV UR7, 0x40000040 ;  /* 0x4000004000077882 */ /* 0x000fe20000000000 */
[----:B------:R-:W-:Y:S01]  /*dac0*/  USEL UR37, UR37, URZ, UP0 ;  /* 0x0000003f25257287 */ /* 0x000fe20008000000 */
[----:B-1----:R-:W-:Y:S01]  /*dad0*/  FADD.FTZ R2, R3, R6 ;  /* 0x0000000603027221 */ /* 0x002fe20000010000 */
[----:B------:R-:W-:Y:S01]  /*dae0*/  IMAD.U32 R6, RZ, RZ, UR5 ;  /* 0x00000005ff067e24 */ /* 0x000fe2000f8e00ff */
[----:B------:R-:W0:Y:S04]  /*daf0*/  SHFL.BFLY PT, R3, R0, 0x1, 0x1f ;  /* 0x0c201f0000037f89 */ /* 0x000e2800000e0000 */
[----:B------:R-:W1:Y:S01]  /*db00*/  SHFL.BFLY PT, R5, R2, 0x1, 0x1f ;  /* 0x0c201f0002057f89 */ /* 0x000e6200000e0000 */
[----:B--2---:R-:W-:-:S13]  /*db10*/  LOP3.LUT P2, RZ, R14, 0x7f, RZ, 0xc0, !PT ;  /* 0x0000007f0eff7812 */ /* 0x004fda000784c0ff */
[----:B------:R-:W-:Y:S02]  /*db20*/  @!P2 VIADD R6, R6, 0x2a860 ;  /* 0x0002a8600606a836 */ /* 0x000fe40000000000 */
[----:B0-----:R-:W-:Y:S01]  /*db30*/  FADD.FTZ R10, R0, R3 ;  /* 0x00000003000a7221 */ /* 0x001fe20000010000 */
[----:B------:R-:W-:Y:S02]  /*db40*/  IMAD.MOV.U32 R3, RZ, RZ, RZ ;  /* 0x000000ffff037224 */ /* 0x000fe400078e00ff */
[----:B------:R-:W-:Y:S02]  /*db50*/  IMAD.MOV.U32 R0, RZ, RZ, -0x800000 ;  /* 0xff800000ff007424 */ /* 0x000fe400078e00ff */
[----:B-1----:R-:W-:Y:S01]  /*db60*/  FADD.FTZ R13, R2, R5 ;  /* 0x00000005020d7221 */ /* 0x002fe20000010000 */
[----:B------:R-:W-:Y:S01]  /*db70*/  FSETP.NE.FTZ.AND P0, PT, R10, RZ, PT ;  /* 0x000000ff0a00720b */ /* 0x000fe20003f15000 */
[----:B------:R-:W-:-:S03]  /*db80*/  IMAD.MOV.U32 R2, RZ, RZ, -0x800000 ;  /* 0xff800000ff027424 */ /* 0x000fc600078e00ff */
[----:B------:R-:W-:-:S09]  /*db90*/  FSETP.NE.FTZ.AND P1, PT, R13, RZ, PT ;  /* 0x000000ff0d00720b */ /* 0x000fd20003f35000 */
[----:B------:R-:W0:Y:S01]  /*dba0*/  @P0 MUFU.LG2 R5, R10 ;  /* 0x0000000a00050308 */ /* 0x000e220000000c00 */
[----:B------:R-:W-:-:S03]  /*dbb0*/  @P0 FMUL.FTZ R4, R11, 0.69314718246459960938 ;  /* 0x3f3172180b040820 */ /* 0x000fc60000410000 */
[----:B------:R-:W-:-:S04]  /*dbc0*/  @P1 FMUL.FTZ R14, R11, 0.69314718246459960938 ;  /* 0x3f3172180b0e1820 */ /* 0x000fc80000410000 */
[----:B------:R-:W1:Y:S08]  /*dbd0*/  @P1 MUFU.LG2 R7, R13 ;  /* 0x0000000d00071308 */ /* 0x000e700000000c00 */
[----:B------:R-:W2:Y:S01]  /*dbe0*/  @P0 MUFU.RCP R3, R10 ;  /* 0x0000000a00030308 */ /* 0x000ea20000001000 */
[----:B0-----:R-:W-:-:S04]  /*dbf0*/  @P0 FMUL.FTZ R5, R5, 0.69314718246459960938 ;  /* 0x3f31721805050820 */ /* 0x001fc80000410000 */
[----:B------:R-:W-:Y:S01]  /*dc00*/  @P0 FFMA.FTZ R2, R4, R9, R5 ;  /* 0x0000000904020223 */ /* 0x000fe20000010005 */
[----:B------:R-:W-:Y:S02]  /*dc10*/  @!P2 PRMT R4, RZ, 0x654, R6 ;  /* 0x00000654ff04a816 */ /* 0x000fe40000000006 */
[----:B------:R-:W0:Y:S01]  /*dc20*/  @P1 MUFU.RCP R12, R13 ;  /* 0x0000000d000c1308 */ /* 0x000e220000001000 */
[----:B-1----:R-:W-:Y:S01]  /*dc30*/  @P1 FMUL.FTZ R7, R7, 0.69314718246459960938 ;  /* 0x3f31721807071820 */ /* 0x002fe20000410000 */
[----:B------:R-:W-:-:S03]  /*dc40*/  PLOP3.LUT P0, PT, PT, PT, PT, 0x8, 0x0 ;  /* 0x000000000000781c */ /* 0x000fc60003f0e170 */
        /* <DEDUP_REMOVED lines=28> */
[----:B------:R1:W-:Y:S01]  /*de10*/  @!P2 SYNCS.ARRIVE.TRANS64.RED.A1T0 RZ, [R4+URZ], RZ ;  /* 0x000000ff04ffa9a7 */ /* 0x0003e2000810043f */
        /* <DEDUP_REMOVED lines=64> */
.L_x_1062:
[----:B------:R-:W0:Y:S01]  /*e220*/  S2R R4, SR_CgaCtaId ;  /* 0x0000000000047919 */ /* 0x000e220000008800 */
[----:B------:R-:W-:Y:S01]  /*e230*/  MOV R3, 0x400 ;  /* 0x0000040000037802 */ /* 0x000fe20000000f00 */
[----:B------:R-:W-:Y:S01]  /*e240*/  BSSY B0, `(.L_x_1133) ;  /* 0x00001e2000007945 */ /* 0x000fe20003800000 */
[----:B------:R-:W-:Y:S02]  /*e250*/  BAR.SYNC.DEFER_BLOCKING 0x5, 0x120 ;  /* 0x0144800000007b1d */ /* 0x000fe40000010000 */
[----:B0-----:R-:W-:-:S05]  /*e260*/  LEA R3, R4, R3, 0x18 ;  /* 0x0000000304037211 */ /* 0x001fca00078ec0ff */
[----:B------:R0:W1:Y:S01]  /*e270*/  LDS.128 R160, [R3+0x2a8d0] ;  /* 0x02a8d00003a07984 */ /* 0x0000620000000c00 */
[----:B------:R-:W-:Y:S06]  /*e280*/  BAR.ARV 0x4, 0x120 ;  /* 0x0104800000007b1d */ /* 0x000fec0000002000 */
[----:B------:R-:W-:Y:S05]  /*e290*/  @P0 BRA `(.L_x_1134) ;  /* 0x0000001000e00947 */ /* 0x000fea0003800000 */
[----:B------:R-:W2:Y:S01]  /*e2a0*/  S2R R4, SR_SWINHI ;  /* 0x0000000000047919 */ /* 0x000ea20000002f00 */
[----:B------:R-:W-:Y:S01]  /*e2b0*/  F2FP.F16.F32.PACK_AB R6, R6, R89 ;  /* 0x000000590606723e */ /* 0x000fe200000000ff */
[----:B------:R-:W-:Y:S01]  /*e2c0*/  ULDC.64 UR4, c[0x0][0x208] ;  /* 0x0000820000047ab9 */ /* 0x000fe20000000a00 */
[----:B------:R-:W-:Y:S01]  /*e2d0*/  F2FP.F16.F32.PACK_AB R7, R7, R30 ;  /* 0x0000001e0707723e */ /* 0x000fe200000000ff */
[----:B------:R-:W-:Y:S01]  /*e2e0*/  BAR.SYNC.DEFER_BLOCKING 0x1, 0x100 ;  /* 0x0044000000007b1d */ /* 0x000fe20000010000 */
        /* <DEDUP_REMOVED lines=10> */
[----:B------:R-:W-:Y:S02]  /*e390*/  MOV R16, R3 ;  /* 0x0000000300107202 */ /* 0x000fe40000000f00 */
[----:B--2---:R-:W-:-:S03]  /*e3a0*/  MOV R17, R4 ;  /* 0x0000000400117202 */ /* 0x004fc60000000f00 */
[----:B------:R-:W-:-:S03]  /*e3b0*/  IMAD.WIDE R4, R173, 0x2, R16 ;  /* 0x00000002ad047825 */ /* 0x000fc600078e0210 */
[C---:B------:R-:W-:Y:S02]  /*e3c0*/  LOP3.LUT R9, R4.reuse, 0x380, RZ, 0xc0, !PT ;  /* 0x0000038004097812 */ /* 0x040fe400078ec0ff */
[C---:B------:R-:W-:Y:S02]  /*e3d0*/  IADD3 R23, P6, R4.reuse, 0x20, RZ ;  /* 0x0000002004177810 */ /* 0x040fe40007fde0ff */
[----:B------:R-:W-:Y:S02]  /*e3e0*/  SHF.R.U64 R9, R9, 0x3, RZ ;  /* 0x0000000309097819 */ /* 0x000fe400000012ff */
[----:B------:R-:W-:Y:S01]  /*e3f0*/  LOP3.LUT R12, R23, 0x380, RZ, 0xc0, !PT ;  /* 0x00000380170c7812 */ /* 0x000fe200078ec0ff */
[----:B------:R-:W-:Y:S01]  /*e400*/  IMAD.X R27, RZ, RZ, R5, P6 ;  /* 0x000000ffff1b7224 */ /* 0x000fe200030e0605 */
[C---:B------:R-:W-:Y:S02]  /*e410*/  IADD3 R31, P5, R4.reuse, 0x40, RZ ;  /* 0x00000040041f7810 */ /* 0x040fe40007fbe0ff */
[----:B------:R-:W-:-:S02]  /*e420*/  IADD3 R93, P4, R4, 0x60, RZ ;  /* 0x00000060045d7810 */ /* 0x000fc40007f9e0ff */
[C---:B------:R-:W-:Y:S01]  /*e430*/  IADD3 R95, P3, R4.reuse, 0x4000, RZ ;  /* 0x00004000045f7810 */ /* 0x040fe20007f7e0ff */
[--C-:B------:R-:W-:Y:S01]  /*e440*/  IMAD.X R25, RZ, RZ, R5.reuse, P5 ;  /* 0x000000ffff197224 */ /* 0x100fe200028e0605 */
[C---:B------:R-:W-:Y:S01]  /*e450*/  IADD3 R97, P2, R4.reuse, 0x4020, RZ ;  /* 0x0000402004617810 */ /* 0x040fe20007f5e0ff */
[--C-:B------:R-:W-:Y:S01]  /*e460*/  IMAD.X R21, RZ, RZ, R5.reuse, P4 ;  /* 0x000000ffff157224 */ /* 0x100fe200020e0605 */
[C---:B------:R-:W-:Y:S01]  /*e470*/  IADD3 R99, P1, R4.reuse, 0x4040, RZ ;  /* 0x0000404004637810 */ /* 0x040fe20007f3e0ff */
[--C-:B------:R-:W-:Y:S01]  /*e480*/  IMAD.X R15, RZ, RZ, R5.reuse, P3 ;  /* 0x000000ffff0f7224 */ /* 0x100fe200018e0605 */
[----:B------:R-:W-:Y:S01]  /*e490*/  IADD3 R88, P0, R4, 0x4060, RZ ;  /* 0x0000406004587810 */ /* 0x000fe20007f1e0ff */
[--C-:B------:R-:W-:Y:S01]  /*e4a0*/  IMAD.X R13, RZ, RZ, R5.reuse, P2 ;  /* 0x000000ffff0d7224 */ /* 0x100fe200010e0605 */
[----:B------:R-:W-:Y:S01]  /*e4b0*/  LOP3.LUT R4, R9, R4, RZ, 0x3c, !PT ;  /* 0x0000000409047212 */ /* 0x000fe200078e3cff */
[--C-:B------:R-:W-:Y:S01]  /*e4c0*/  IMAD.X R11, RZ, RZ, R5.reuse, P1 ;  /* 0x000000ffff0b7224 */ /* 0x100fe200008e0605 */
[----:B------:R-:W-:Y:S01]  /*e4d0*/  SHF.R.U64 R12, R12, 0x3, RZ ;  /* 0x000000030c0c7819 */ /* 0x000fe200000012ff */
[----:B------:R-:W-:Y:S01]  /*e4e0*/  IMAD.X R9, RZ, RZ, R5, P0 ;  /* 0x000000ffff097224 */ /* 0x000fe200000e0605 */
[----:B------:R-:W-:-:S02]  /*e4f0*/  MOV R92, R4 ;  /* 0x00000004005c7202 */ /* 0x000fc40000000f00 */
[----:B------:R-:W-:Y:S02]  /*e500*/  F2FP.F16.F32.PACK_AB R5, R8, R29 ;  /* 0x0000001d0805723e */ /* 0x000fe400000000ff */
[----:B------:R-:W-:Y:S02]  /*e510*/  LOP3.LUT R26, R12, R23, RZ, 0x3c, !PT ;  /* 0x000000170c1a7212 */ /* 0x000fe400078e3cff */
[----:B------:R-:W-:Y:S02]  /*e520*/  F2FP.F16.F32.PACK_AB R4, R10, R91 ;  /* 0x0000005b0a04723e */ /* 0x000fe400000000ff */
[----:B------:R-:W-:Y:S02]  /*e530*/  LOP3.LUT R8, R97, 0x380, RZ, 0xc0, !PT ;  /* 0x0000038061087812 */ /* 0x000fe400078ec0ff */
[----:B------:R-:W-:Y:S01]  /*e540*/  LOP3.LUT R10, R99, 0x380, RZ, 0xc0, !PT ;  /* 0x00000380630a7812 */ /* 0x000fe200078ec0ff */
[----:B------:R2:W-:Y:S01]  /*e550*/  STSM.16.M88.4 [R92], R4 ;  /* 0x000000045c007844 */ /* 0x0005e20000000200 */
[----:B------:R-:W-:-:S02]  /*e560*/  LOP3.LUT R23, R88, 0x380, RZ, 0xc0, !PT ;  /* 0x0000038058177812 */ /* 0x000fc400078ec0ff */
[----:B------:R-:W-:Y:S02]  /*e570*/  LOP3.LUT R14, R31, 0x380, RZ, 0xc0, !PT ;  /* 0x000003801f0e7812 */ /* 0x000fe400078ec0ff */
[----:B------:R-:W-:Y:S02]  /*e580*/  LOP3.LUT R72, R95, 0x380, RZ, 0xc0, !PT ;  /* 0x000003805f487812 */ /* 0x000fe400078ec0ff */
[----:B------:R-:W-:Y:S02]  /*e590*/  SHF.R.U64 R8, R8, 0x3, RZ ;  /* 0x0000000308087819 */ /* 0x000fe400000012ff */
[----:B------:R-:W-:Y:S02]  /*e5a0*/  SHF.R.U64 R10, R10, 0x3, RZ ;  /* 0x000000030a0a7819 */ /* 0x000fe400000012ff */
[----:B------:R-:W-:Y:S02]  /*e5b0*/  SHF.R.U64 R23, R23, 0x3, RZ ;  /* 0x0000000317177819 */ /* 0x000fe400000012ff */
[----:B------:R-:W-:-:S02]  /*e5c0*/  SHF.R.U64 R14, R14, 0x3, RZ ;  /* 0x000000030e0e7819 */ /* 0x000fc400000012ff */
[----:B------:R-:W-:Y:S02]  /*e5d0*/  SHF.R.U64 R72, R72, 0x3, RZ ;  /* 0x0000000348487819 */ /* 0x000fe400000012ff */
[----:B------:R-:W-:Y:S02]  /*e5e0*/  LOP3.LUT R12, R8, R97, RZ, 0x3c, !PT ;  /* 0x00000061080c7212 */ /* 0x000fe400078e3cff */
[----:B------:R-:W-:Y:S02]  /*e5f0*/  LOP3.LUT R10, R10, R99, RZ, 0x3c, !PT ;  /* 0x000000630a0a7212 */ /* 0x000fe400078e3cff */
[----:B------:R-:W-:Y:S02]  /*e600*/  LOP3.LUT R8, R23, R88, RZ, 0x3c, !PT ;  /* 0x0000005817087212 */ /* 0x000fe400078e3cff */
[----:B------:R-:W-:Y:S02]  /*e610*/  LOP3.LUT R24, R14, R31, RZ, 0x3c, !PT ;  /* 0x0000001f0e187212 */ /* 0x000fe400078e3cff */
[----:B------:R-:W-:-:S02]  /*e620*/  LOP3.LUT R14, R72, R95, RZ, 0x3c, !PT ;  /* 0x0000005f480e7212 */ /* 0x000fc400078e3cff */
[----:B------:R-:W-:Y:S01]  /*e630*/  MOV R72, R10 ;  /* 0x0000000a00487202 */ /* 0x000fe20000000f00 */
[----:B------:R-:W3:Y:S01]  /*e640*/  LDC.64 R94, c[0x0][0xbd8] ;  /* 0x0002f600ff5e7b82 */ /* 0x000ee20000000a00 */
[----:B------:R-:W-:Y:S02]  /*e650*/  MOV R23, R8 ;  /* 0x0000000800177202 */ /* 0x000fe40000000f00 */
[----:B------:R-:W-:Y:S02]  /*e660*/  MOV R29, R26 ;  /* 0x0000001a001d7202 */ /* 0x000fe40000000f00 */
[----:B------:R-:W-:Y:S02]  /*e670*/  F2FP.F16.F32.PACK_AB R8, R33, R32 ;  /* 0x000000202108723e */ /* 0x000fe400000000ff */
[----:B------:R-:W-:Y:S02]  /*e680*/  F2FP.F16.F32.PACK_AB R9, R35, R34 ;  /* 0x000000222309723e */ /* 0x000fe400000000ff */
[----:B------:R-:W-:-:S02]  /*e690*/  F2FP.F16.F32.PACK_AB R10, R37, R36 ;  /* 0x00000024250a723e */ /* 0x000fc400000000ff */
[----:B------:R-:W-:Y:S02]  /*e6a0*/  F2FP.F16.F32.PACK_AB R11, R39, R38 ;  /* 0x00000026270b723e */ /* 0x000fe400000000ff */
[----:B------:R-:W-:Y:S02]  /*e6b0*/  MOV R31, R24 ;  /* 0x00000018001f7202 */ /* 0x000fe40000000f00 */
[----:B--2---:R-:W-:Y:S01]  /*e6c0*/  F2FP.F16.F32.PACK_AB R4, R41, R40 ;  /* 0x000000282904723e */ /* 0x004fe200000000ff */
[----:B------:R-:W-:Y:S01]  /*e6d0*/  STSM.16.M88.4 [R29], R8 ;  /* 0x000000081d007844 */ /* 0x000fe20000000200 */
[----:B------:R-:W-:Y:S02]  /*e6e0*/  F2FP.F16.F32.PACK_AB R5, R43, R42 ;  /* 0x0000002a2b05723e */ /* 0x000fe400000000ff */
[----:B------:R-:W-:Y:S02]  /*e6f0*/  F2FP.F16.F32.PACK_AB R6, R45, R44 ;  /* 0x0000002c2d06723e */ /* 0x000fe400000000ff */
[----:B------:R-:W-:-:S02]  /*e700*/  F2FP.F16.F32.PACK_AB R7, R47, R46 ;  /* 0x0000002e2f07723e */ /* 0x000fc400000000ff */
[----:B------:R-:W-:Y:S02]  /*e710*/  LOP3.LUT R20, R93, 0x380, RZ, 0xc0, !PT ;  /* 0x000003805d147812 */ /* 0x000fe400078ec0ff */
[----:B------:R-:W-:Y:S01]  /*e720*/  MOV R89, R14 ;  /* 0x0000000e00597202 */ /* 0x000fe20000000f00 */
[----:B------:R2:W-:Y:S01]  /*e730*/  STSM.16.M88.4 [R31], R4 ;  /* 0x000000041f007844 */ /* 0x0005e20000000200 */
[----:B------:R-:W-:Y:S02]  /*e740*/  SHF.R.U64 R20, R20, 0x3, RZ ;  /* 0x0000000314147819 */ /* 0x000fe400000012ff */
[----:B------:R-:W-:Y:S02]  /*e750*/  MOV R88, R12 ;  /* 0x0000000c00587202 */ /* 0x000fe40000000f00 */
[----:B------:R-:W-:Y:S02]  /*e760*/  LOP3.LUT R20, R20, R93, RZ, 0x3c, !PT ;  /* 0x0000005d14147212 */ /* 0x000fe400078e3cff */
[----:B------:R-:W-:-:S02]  /*e770*/  F2FP.F16.F32.PACK_AB R12, R49, R48 ;  /* 0x00000030310c723e */ /* 0x000fc400000000ff */
[----:B------:R-:W-:Y:S02]  /*e780*/  F2FP.F16.F32.PACK_AB R24, R57, R56 ;  /* 0x000000383918723e */ /* 0x000fe400000000ff */
[----:B------:R-:W-:Y:S02]  /*e790*/  F2FP.F16.F32.PACK_AB R25, R59, R58 ;  /* 0x0000003a3b19723e */ /* 0x000fe400000000ff */
[----:B------:R-:W-:Y:S02]  /*e7a0*/  F2FP.F16.F32.PACK_AB R26, R61, R60 ;  /* 0x0000003c3d1a723e */ /* 0x000fe400000000ff */
[----:B------:R-:W-:Y:S01]  /*e7b0*/  F2FP.F16.F32.PACK_AB R27, R63, R62 ;  /* 0x0000003e3f1b723e */ /* 0x000fe200000000ff */
[----:B--2---:R-:W2:Y:S01]  /*e7c0*/  LDC.64 R4, c[0x0][0xbe0] ;  /* 0x0002f800ff047b82 */ /* 0x004ea20000000a00 */
[----:B------:R-:W-:Y:S01]  /*e7d0*/  MOV R90, R20 ;  /* 0x00000014005a7202 */ /* 0x000fe20000000f00 */
[----:B------:R-:W-:Y:S01]  /*e7e0*/  IMAD.MOV.U32 R49, RZ, RZ, RZ ;  /* 0x000000ffff317224 */ /* 0x000fe200078e00ff */
[----:B------:R-:W-:-:S02]  /*e7f0*/  F2FP.F16.F32.PACK_AB R13, R51, R50 ;  /* 0x00000032330d723e */ /* 0x000fc400000000ff */
[----:B------:R-:W-:Y:S02]  /*e800*/  F2FP.F16.F32.PACK_AB R14, R53, R52 ;  /* 0x00000034350e723e */ /* 0x000fe400000000ff */
[----:B------:R-:W-:Y:S01]  /*e810*/  F2FP.F16.F32.PACK_AB R15, R55, R54 ;  /* 0x00000036370f723e */ /* 0x000fe200000000ff */
[----:B------:R-:W4:Y:S01]  /*e820*/  LDC.64 R20, c[0x0][0xbd8] ;  /* 0x0002f600ff147b82 */ /* 0x000f220000000a00 */
[----:B------:R-:W-:Y:S02]  /*e830*/  F2FP.F16.F32.PACK_AB R29, R75, R74 ;  /* 0x0000004a4b1d723e */ /* 0x000fe400000000ff */
[----:B------:R-:W-:Y:S01]  /*e840*/  F2FP.F16.F32.PACK_AB R31, R79, R78 ;  /* 0x0000004e4f1f723e */ /* 0x000fe200000000ff */
[----:B------:R0:W-:Y:S01]  /*e850*/  STSM.16.M88.4 [R90], R12 ;  /* 0x0000000c5a007844 */ /* 0x0001e20000000200 */
[----:B---3--:R-:W-:-:S03]  /*e860*/  ISETP.NE.U32.AND P0, PT, R94, RZ, PT ;  /* 0x000000ff5e00720c */ /* 0x008fc60003f05070 */
[----:B------:R0:W-:Y:S01]  /*e870*/  STSM.16.M88.4 [R89], R24 ;  /* 0x0000001859007844 */ /* 0x0001e20000000200 */
[----:B------:R-:W3:Y:S01]  /*e880*/  LDC R47, c[0x0][0xa88] ;  /* 0x0002a200ff2f7b82 */ /* 0x000ee20000000800 */
[----:B------:R-:W-:Y:S02]  /*e890*/  ISETP.NE.AND.EX P0, PT, R95, RZ, PT, P0 ;  /* 0x000000ff5f00720c */ /* 0x000fe40003f05300 */
[----:B------:R0:W-:Y:S01]  /*e8a0*/  STSM.16.M88.4 [R88], R64 ;  /* 0x0000004058007844 */ /* 0x0001e20000000200 */
[----:B--2---:R-:W-:-:S03]  /*e8b0*/  ISETP.NE.U32.AND P1, PT, R4, RZ, PT ;  /* 0x000000ff0400720c */ /* 0x004fc60003f25070 */
[----:B------:R0:W-:Y:S01]  /*e8c0*/  STSM.16.M88.4 [R72], R28 ;  /* 0x0000001c48007844 */ /* 0x0001e20000000200 */
[----:B------:R-:W-:-:S03]  /*e8d0*/  ISETP.NE.AND.EX P1, PT, R5, RZ, PT, P1 ;  /* 0x000000ff0500720c */ /* 0x000fc60003f25310 */
[----:B------:R0:W-:Y:S01]  /*e8e0*/  STSM.16.M88.4 [R23], R80 ;  /* 0x0000005017007844 */ /* 0x0001e20000000200 */
[----:B----4-:R-:W-:Y:S01]  /*e8f0*/  IMAD.WIDE R20, R167, 0x4, R20 ;  /* 0x00000004a7147825 */ /* 0x010fe200078e0214 */
[----:B------:R-:W-:Y:S08]  /*e900*/  BAR.SYNC.DEFER_BLOCKING 0x1, 0x100 ;  /* 0x0044000000007b1d */ /* 0x000ff00000010000 */
[----:B------:R-:W2:Y:S01]  /*e910*/  @P1 LDC.64 R4, c[0x0][0xbe0] ;  /* 0x0002f800ff041b82 */ /* 0x000ea20000000a00 */
[----:B------:R-:W-:-:S04]  /*e920*/  IMAD R7, R164, 0x40, R22 ;  /* 0x00000040a4077824 */ /* 0x000fc800078e0216 */
[----:B------:R-:W-:Y:S01]  /*e930*/  IMAD.WIDE R16, R7, 0x2, R16 ;  /* 0x0000000207107825 */ /* 0x000fe200078e0210 */
[----:B------:R0:W5:Y:S03]  /*e940*/  @P0 LDG.E R49, desc[UR4][R20.64] ;  /* 0x0000000414310981 */ /* 0x000166000c1e1900 */
[----:B--2---:R-:W-:-:S05]  /*e950*/  @P1 IMAD.WIDE R4, R167, 0x4, R4 ;  /* 0x00000004a7041825 */ /* 0x004fca00078e0204 */
[----:B---3--:R0:W5:Y:S01]  /*e960*/  @P1 LDG.E R47, desc[UR4][R4.64] ;  /* 0x00000004042f1981 */ /* 0x008162000c1e1900 */
[----:B------:R-:W-:Y:S05]  /*e970*/  @P1 BRA `(.L_x_1135) ;  /* 0x0000000000141947 */ /* 0x000fea0003800000 */
[----:B------:R-:W-:Y:S05]  /*e980*/  @!P0 BRA `(.L_x_1135) ;  /* 0x0000000000108947 */ /* 0x000fea0003800000 */
[----:B------:R-:W-:Y:S02]  /*e990*/  ULDC.64 UR4, c[0x0][0x208] ;  /* 0x0000820000047ab9 */ /* 0x000fe40000000a00 */
[----:B0-----:R-:W2:Y:S04]  /*e9a0*/  LDG.E R4, desc[UR4][R20.64] ;  /* 0x0000000414047981 */ /* 0x001ea8000c1e1900 */
[----:B-----5:R-:W2:Y:S02]  /*e9b0*/  LDG.E R47, desc[UR4][R20.64+0x4] ;  /* 0x00000404142f7981 */ /* 0x020ea4000c1e1900 */
[----:B--2---:R-:W-:-:S07]  /*e9c0*/  IMAD.IADD R47, R47, 0x1, -R4 ;  /* 0x000000012f2f7824 */ /* 0x004fce00078e0a04 */
.L_x_1135:
[----:B------:R-:W-:Y:S01]  /*e9d0*/  SHF.R.S32.HI R46, RZ, 0x1f, R166 ;  /* 0x0000001fff2e7819 */ /* 0x000fe200000114a6 */
[----:B------:R-:W-:Y:S01]  /*e9e0*/  ULDC.64 UR4, c[0x0][0xb70] ;  /* 0x0002dc0000047ab9 */ /* 0x000fe20000000a00 */
[--C-:B0----5:R-:W-:Y:S01]  /*e9f0*/  SHF.R.S32.HI R21, RZ, 0x1f, R49.reuse ;  /* 0x0000001fff157819 */ /* 0x121fe20000011431 */
[----:B------:R-:W-:Y:S01]  /*ea00*/  IMAD.MOV.U32 R20, RZ, RZ, R49 ;  /* 0x000000ffff147224 */ /* 0x000fe200078e0031 */
[----:B------:R-:W-:Y:S01]  /*ea10*/  SHF.R.S32.HI R6, RZ, 0x1f, R167 ;  /* 0x0000001fff067819 */ /* 0x000fe200000114a7 */
[----:B------:R-:W-:Y:S01]  /*ea20*/  IMAD R5, R46, UR4, RZ ;  /* 0x000000042e057c24 */ /* 0x000fe2000f8e02ff */
[----:B------:R-:W-:Y:S01]  /*ea30*/  SEL R51, R167, RZ, !P0 ;  /* 0x000000ffa7337207 */ /* 0x000fe20004000000 */
[----:B------:R-:W-:Y:S01]  /*ea40*/  IMAD R11, R168, 0x80, R171 ;  /* 0x00000080a80b7824 */ /* 0x000fe200078e02ab */
[----:B------:R-:W-:Y:S01]  /*ea50*/  SEL R48, R6, RZ, !P0 ;  /* 0x000000ff06307207 */ /* 0x000fe20004000000 */
[----:B------:R-:W-:Y:S01]  /*ea60*/  IMAD R7, R166, UR5, R5 ;  /* 0x00000005a6077c24 */ /* 0x000fe2000f8e0205 */
[----:B------:R-:W-:Y:S01]  /*ea70*/  IADD3 R9, P6, R16, 0x3000, RZ ;  /* 0x0000300010097810 */ /* 0x000fe20007fde0ff */
[----:B------:R-:W-:Y:S01]  /*ea80*/  IMAD.WIDE.U32 R4, R166, UR4, R20 ;  /* 0x00000004a6047c25 */ /* 0x000fe2000f8e0014 */
[----:B------:R-:W-:Y:S01]  /*ea90*/  ULDC.64 UR4, c[0x0][0xb78] ;  /* 0x0002de0000047ab9 */ /* 0x000fe20000000a00 */
[C---:B------:R-:W-:Y:S01]  /*eaa0*/  IADD3 R13, P2, R16.reuse, 0x2000, RZ ;  /* 0x00002000100d7810 */ /* 0x040fe20007f5e0ff */
[----:B------:R-:W-:Y:S01]  /*eab0*/  ULDC.64 UR6, c[0x0][0x208] ;  /* 0x0000820000067ab9 */ /* 0x000fe20000000a00 */
[----:B------:R-:W-:Y:S01]  /*eac0*/  IMAD.IADD R5, R5, 0x1, R7 ;  /* 0x0000000105057824 */ /* 0x000fe200078e0207 */
[----:B------:R-:W-:Y:S01]  /*ead0*/  IADD3 R29, P1, R16, 0x1000, RZ ;  /* 0x00001000101d7810 */ /* 0x000fe20007f3e0ff */
[----:B------:R-:W-:Y:S01]  /*eae0*/  IMAD R7, R48, UR4, RZ ;  /* 0x0000000430077c24 */ /* 0x000fe2000f8e02ff */
[----:B------:R-:W-:Y:S01]  /*eaf0*/  LOP3.LUT R6, R9, 0x380, RZ, 0xc0, !PT ;  /* 0x0000038009067812 */ /* 0x000fe200078ec0ff */
[----:B------:R-:W-:Y:S01]  /*eb00*/  IMAD.WIDE.U32 R4, R51, UR4, R4 ;  /* 0x0000000433047c25 */ /* 0x000fe2000f8e0004 */
[----:B------:R-:W-:-:S02]  /*eb10*/  LOP3.LUT R12, R13, 0x380, RZ, 0xc0, !PT ;  /* 0x000003800d0c7812 */ /* 0x000fc400078ec0ff */
[----:B------:R-:W-:Y:S01]  /*eb20*/  LOP3.LUT R28, R29, 0x380, RZ, 0xc0, !PT ;  /* 0x000003801d1c7812 */ /* 0x000fe200078ec0ff */
[----:B------:R-:W-:Y:S01]  /*eb30*/  IMAD R10, R51, UR5, R7 ;  /* 0x00000005330a7c24 */ /* 0x000fe2000f8e0207 */
[----:B------:R-:W-:Y:S01]  /*eb40*/  SHF.R.S32.HI R7, RZ, 0x1f, R11 ;  /* 0x0000001fff077819 */ /* 0x000fe2000001140b */
[----:B------:R-:W-:Y:S01]  /*eb50*/  ULDC.64 UR4, c[0x0][0xb40] ;  /* 0x0002d00000047ab9 */ /* 0x000fe20000000a00 */
[----:B------:R-:W-:Y:S02]  /*eb60*/  IADD3 R8, P0, R11, R4, RZ ;  /* 0x000000040b087210 */ /* 0x000fe40007f1e0ff */
[----:B------:R-:W-:Y:S02]  /*eb70*/  SHF.R.U64 R6, R6, 0x3, RZ ;  /* 0x0000000306067819 */ /* 0x000fe400000012ff */
[----:B------:R-:W-:Y:S01]  /*eb80*/  IADD3.X R7, R7, R5, R10, P0, !PT ;  /* 0x0000000507077210 */ /* 0x000fe200007fe40a */
[----:B------:R-:W-:Y:S01]  /*eb90*/  IMAD.X R5, RZ, RZ, R17, P6 ;  /* 0x000000ffff057224 */ /* 0x000fe200030e0611 */
[----:B------:R-:W-:-:S02]  /*eba0*/  LEA R44, P0, R8, UR4, 0x2 ;  /* 0x00000004082c7c11 */ /* 0x000fc4000f8010ff */
[----:B------:R-:W-:Y:S02]  /*ebb0*/  SHF.R.U64 R12, R12, 0x3, RZ ;  /* 0x000000030c0c7819 */ /* 0x000fe400000012ff */
[----:B------:R-:W-:Y:S02]  /*ebc0*/  SHF.R.U64 R28, R28, 0x3, RZ ;  /* 0x000000031c1c7819 */ /* 0x000fe400000012ff */
[----:B------:R-:W-:Y:S01]  /*ebd0*/  LOP3.LUT R4, R6, R9, RZ, 0x3c, !PT ;  /* 0x0000000906047212 */ /* 0x000fe200078e3cff */
[----:B------:R-:W-:Y:S01]  /*ebe0*/  VIADD R6, R11, 0x8 ;  /* 0x000000080b067836 */ /* 0x000fe20000000000 */
[----:B------:R-:W-:Y:S01]  /*ebf0*/  LEA.HI.X R45, R8, UR5, R7, 0x2, P0 ;  /* 0x00000005082d7c11 */ /* 0x000fe200080f1407 */
[----:B------:R-:W-:Y:S01]  /*ec00*/  ULDC.64 UR4, c[0x0][0xaa0] ;  /* 0x0002a80000047ab9 */ /* 0x000fe20000000a00 */
[----:B------:R-:W-:Y:S01]  /*ec10*/  LOP3.LUT R12, R12, R13, RZ, 0x3c, !PT ;  /* 0x0000000d0c0c7212 */ /* 0x000fe200078e3cff */
[----:B------:R-:W-:Y:S01]  /*ec20*/  IMAD.X R13, RZ, RZ, R17, P2 ;  /* 0x000000ffff0d7224 */ /* 0x000fe200010e0611 */
[----:B------:R-:W-:-:S02]  /*ec30*/  LOP3.LUT P0, RZ, R170, 0x3, RZ, 0xc0, !PT ;  /* 0x00000003aaff7812 */ /* 0x000fc4000780c0ff */
[C---:B------:R-:W-:Y:S02]  /*ec40*/  IADD3 R41, P5, R16.reuse, 0x4000, RZ ;  /* 0x0000400010297810 */ /* 0x040fe40007fbe0ff */
[C---:B------:R-:W-:Y:S02]  /*ec50*/  IADD3 R33, P4, R16.reuse, 0x5000, RZ ;  /* 0x0000500010217810 */ /* 0x040fe40007f9e0ff */
[----:B------:R-:W-:Y:S02]  /*ec60*/  IADD3 R25, P3, R16, 0x6000, RZ ;  /* 0x0000600010197810 */ /* 0x000fe40007f7e0ff */
[----:B------:R-:W-:Y:S01]  /*ec70*/  LOP3.LUT R28, R28, R29, RZ, 0x3c, !PT ;  /* 0x0000001d1c1c7212 */ /* 0x000fe200078e3cff */
[----:B------:R-:W-:Y:S01]  /*ec80*/  IMAD.X R29, RZ, RZ, R17, P1 ;  /* 0x000000ffff1d7224 */ /* 0x000fe200008e0611 */
[----:B------:R-:W-:Y:S02]  /*ec90*/  IADD3 R7, P2, R16, 0x7000, RZ ;  /* 0x0000700010077810 */ /* 0x000fe40007f5e0ff */
[----:B------:R-:W-:-:S02]  /*eca0*/  ISETP.GE.OR P1, PT, R11, R47, P0 ;  /* 0x0000002f0b00720c */ /* 0x000fc40000726670 */
[----:B------:R-:W-:Y:S02]  /*ecb0*/  LOP3.LUT R40, R41, 0x380, RZ, 0xc0, !PT ;  /* 0x0000038029287812 */ /* 0x000fe400078ec0ff */
[----:B------:R-:W-:Y:S02]  /*ecc0*/  LOP3.LUT R32, R33, 0x380, RZ, 0xc0, !PT ;  /* 0x0000038021207812 */ /* 0x000fe400078ec0ff */
[----:B------:R-:W-:Y:S02]  /*ecd0*/  LOP3.LUT R24, R25, 0x380, RZ, 0xc0, !PT ;  /* 0x0000038019187812 */ /* 0x000fe400078ec0ff */
[----:B------:R-:W-:Y:S02]  /*ece0*/  LOP3.LUT R9, R16, 0x380, RZ, 0xc0, !PT ;  /* 0x0000038010097812 */ /* 0x000fe400078ec0ff */
[----:B------:R-:W-:Y:S02]  /*ecf0*/  ISETP.GE.OR P0, PT, R6, R47, P0 ;  /* 0x0000002f0600720c */ /* 0x000fe40000706670 */
[----:B------:R-:W-:Y:S01]  /*ed00*/  LOP3.LUT R6, R7, 0x380, RZ, 0xc0, !PT ;  /* 0x0000038007067812 */ /* 0x000fe200078ec0ff */
[----:B------:R-:W-:Y:S01]  /*ed10*/  @!P1 STG.E desc[UR6][R44.64], R2 ;  /* 0x000000022c009986 */ /* 0x000fe2000c101906 */
[----:B------:R-:W-:-:S02]  /*ed20*/  SHF.R.U64 R40, R40, 0x3, RZ ;  /* 0x0000000328287819 */ /* 0x000fc400000012ff */
[----:B------:R-:W-:Y:S02]  /*ed30*/  SHF.R.U64 R32, R32, 0x3, RZ ;  /* 0x0000000320207819 */ /* 0x000fe400000012ff */
[----:B------:R-:W-:Y:S02]  /*ed40*/  SHF.R.U64 R24, R24, 0x3, RZ ;  /* 0x0000000318187819 */ /* 0x000fe400000012ff */
[----:B------:R-:W-:Y:S02]  /*ed50*/  SHF.R.U64 R9, R9, 0x3, RZ ;  /* 0x0000000309097819 */ /* 0x000fe400000012ff */
[----:B------:R-:W-:Y:S01]  /*ed60*/  SHF.R.U64 R6, R6, 0x3, RZ ;  /* 0x0000000306067819 */ /* 0x000fe200000012ff */
[----:B------:R0:W-:Y:S01]  /*ed70*/  @!P0 STG.E desc[UR6][R44.64+0x20], R0 ;  /* 0x000020002c008986 */ /* 0x0001e2000c101906 */
[----:B------:R-:W-:Y:S01]  /*ed80*/  LOP3.LUT R40, R40, R41, RZ, 0x3c, !PT ;  /* 0x0000002928287212 */ /* 0x000fe200078e3cff */
[--C-:B------:R-:W-:Y:S01]  /*ed90*/  IMAD.X R41, RZ, RZ, R17.reuse, P5 ;  /* 0x000000ffff297224 */ /* 0x100fe200028e0611 */
[----:B------:R-:W-:Y:S01]  /*eda0*/  LOP3.LUT R32, R32, R33, RZ, 0x3c, !PT ;  /* 0x0000002120207212 */ /* 0x000fe200078e3cff */
[--C-:B------:R-:W-:Y:S01]  /*edb0*/  IMAD.X R33, RZ, RZ, R17.reuse, P4 ;  /* 0x000000ffff217224 */ /* 0x100fe200020e0611 */
[----:B------:R-:W-:Y:S01]  /*edc0*/  LOP3.LUT R24, R24, R25, RZ, 0x3c, !PT ;  /* 0x0000001918187212 */ /* 0x000fe200078e3cff */
[--C-:B------:R-:W-:Y:S01]  /*edd0*/  IMAD.X R25, RZ, RZ, R17.reuse, P3 ;  /* 0x000000ffff197224 */ /* 0x100fe200018e0611 */
[----:B------:R-:W-:Y:S01]  /*ede0*/  LOP3.LUT R16, R9, R16, RZ, 0x3c, !PT ;  /* 0x0000001009107212 */ /* 0x000fe200078e3cff */
[----:B------:R-:W-:Y:S01]  /*edf0*/  IMAD.X R9, RZ, RZ, R17, P2 ;  /* 0x000000ffff097224 */ /* 0x000fe200010e0611 */
[----:B------:R-:W-:Y:S01]  /*ee00*/  LOP3.LUT R8, R6, R7, RZ, 0x3c, !PT ;  /* 0x0000000706087212 */ /* 0x000fe200078e3cff */
[----:B------:R-:W5:Y:S01]  /*ee10*/  LD.E.128 R28, desc[UR6][R28.64] ;  /* 0x000000061c1c7980 */ /* 0x000f62000c101d00 */
[----:B------:R-:W-:-:S03]  /*ee20*/  SHF.R.S32.HI R23, RZ, 0x1f, R22 ;  /* 0x0000001fff177819 */ /* 0x000fc60000011416 */
[----:B------:R2:W5:Y:S04]  /*ee30*/  LD.E.128 R36, desc[UR6][R16.64] ;  /* 0x0000000610247980 */ /* 0x000568000c101d00 */
[----:B------:R-:W5:Y:S04]  /*ee40*/  LD.E.128 R12, desc[UR6][R12.64] ;  /* 0x000000060c0c7980 */ /* 0x000f68000c101d00 */
[----:B------:R-:W5:Y:S04]  /*ee50*/  LD.E.128 R4, desc[UR6][R4.64] ;  /* 0x0000000604047980 */ /* 0x000f68000c101d00 */
[----:B------:R-:W5:Y:S04]  /*ee60*/  LD.E.128 R40, desc[UR6][R40.64] ;  /* 0x0000000628287980 */ /* 0x000f68000c101d00 */
[----:B------:R-:W5:Y:S04]  /*ee70*/  LD.E.128 R32, desc[UR6][R32.64] ;  /* 0x0000000620207980 */ /* 0x000f68000c101d00 */
[----:B------:R-:W5:Y:S04]  /*ee80*/  LD.E.128 R24, desc[UR6][R24.64] ;  /* 0x0000000618187980 */ /* 0x000f68000c101d00 */
[----:B------:R-:W5:Y:S01]  /*ee90*/  LD.E.128 R8, desc[UR6][R8.64] ;  /* 0x0000000608087980 */ /* 0x000f62000c101d00 */
[----:B0-----:R-:W-:Y:S01]  /*eea0*/  IMAD R0, R21, UR4, RZ ;  /* 0x0000000415007c24 */ /* 0x001fe2000f8e02ff */
[----:B------:R-:W-:Y:S01]  /*eeb0*/  @!PT LDS RZ, [RZ] ;  /* 0x00000000fffff984 */ /* 0x000fe20000000800 */
[----:B------:R-:W-:Y:S01]  /*eec0*/  @!PT LDS RZ, [RZ] ;  /* 0x00000000fffff984 */ /* 0x000fe20000000800 */
[----:B------:R-:W-:Y:S01]  /*eed0*/  @!PT LDS RZ, [RZ] ;  /* 0x00000000fffff984 */ /* 0x000fe20000000800 */
[----:B------:R-:W-:Y:S01]  /*eee0*/  @!PT LDS RZ, [RZ] ;  /* 0x00000000fffff984 */ /* 0x000fe20000000800 */
[----:B------:R0:W-:Y:S06]  /*eef0*/  MEMBAR.ALL.CTA ;  /* 0x0000000000007992 */ /* 0x0001ec0000008000 */
[----:B0-----:R-:W0:Y:S01]  /*ef00*/  FENCE.VIEW.ASYNC.S ;  /* 0x00000000000073c6 */ /* 0x001e220000000000 */
[----:B--2---:R-:W-:-:S04]  /*ef10*/  IMAD.WIDE.U32 R16, R49, UR4, R22 ;  /* 0x0000000431107c25 */ /* 0x004fc8000f8e0016 */
[----:B------:R-:W-:Y:S01]  /*ef20*/  IMAD R49, R49, UR5, R0 ;  /* 0x0000000531317c24 */ /* 0x000fe2000f8e0200 */
[----:B------:R-:W-:Y:S01]  /*ef30*/  ULDC.64 UR4, c[0x0][0xae0] ;  /* 0x0002b80000047ab9 */ /* 0x000fe20000000a00 */
[----:B------:R-:W-:Y:S02]  /*ef40*/  IMAD R47, R168, -0x80, R47 ;  /* 0xffffff80a82f7824 */ /* 0x000fe400078e022f */
[----:B------:R-:W-:Y:S02]  /*ef50*/  IMAD.IADD R17, R17, 0x1, R49 ;  /* 0x0000000111117824 */ /* 0x000fe400078e0231 */
[----:B------:R-:W-:Y:S01]  /*ef60*/  IMAD R21, R46, UR4, RZ ;  /* 0x000000042e157c24 */ /* 0x000fe2000f8e02ff */
[C---:B------:R-:W-:Y:S01]  /*ef70*/  ISETP.GE.AND P2, PT, R164.reuse, R47, PT ;  /* 0x0000002fa400720c */ /* 0x040fe20003f46270 */
[----:B------:R-:W-:Y:S02]  /*ef80*/  VIADD R0, R164, 0x20 ;  /* 0x00000020a4007836 */ /* 0x000fe40000000000 */
[----:B------:R-:W-:-:S02]  /*ef90*/  IMAD R21, R166, UR5, R21 ;  /* 0x00000005a6157c24 */ /* 0x000fc4000f8e0215 */
[----:B------:R-:W-:Y:S01]  /*efa0*/  IMAD.WIDE.U32 R16, R166, UR4, R16 ;  /* 0x00000004a6107c25 */ /* 0x000fe2000f8e0010 */
[----:B------:R-:W-:-:S03]  /*efb0*/  ULDC.64 UR4, c[0x0][0xae8] ;  /* 0x0002ba0000047ab9 */ /* 0x000fc60000000a00 */
[----:B------:R-:W-:Y:S01]  /*efc0*/  VIADD R3, R3, 0x2a820 ;  /* 0x0002a82003037836 */ /* 0x000fe20000000000 */
[-C--:B------:R-:W-:Y:S01]  /*efd0*/  ISETP.GE.AND P4, PT, R0, R47.reuse, PT ;  /* 0x0000002f0000720c */ /* 0x080fe20003f86270 */
[----:B------:R-:W-:Y:S02]  /*efe0*/  VIADD R20, R164, 0x60 ;  /* 0x00000060a4147836 */ /* 0x000fe40000000000 */
[----:B------:R-:W-:Y:S01]  /*eff0*/  IMAD.IADD R17, R17, 0x1, R21 ;  /* 0x0000000111117824 */ /* 0x000fe200078e0215 */
[----:B------:R-:W-:Y:S01]  /*f000*/  PRMT R3, RZ, 0x654, R3 ;  /* 0x00000654ff037816 */ /* 0x000fe20000000003 */
[----:B------:R-:W-:Y:S01]  /*f010*/  IMAD R0, R48, UR4, RZ ;  /* 0x0000000430007c24 */ /* 0x000fe2000f8e02ff */
[-C--:B------:R-:W-:Y:S01]  /*f020*/  ISETP.GE.AND P1, PT, R20, R47.reuse, PT ;  /* 0x0000002f1400720c */ /* 0x080fe20003f26270 */
[----:B------:R-:W-:Y:S01]  /*f030*/  VIADD R2, R164, 0x40 ;  /* 0x00000040a4027836 */ /* 0x000fe20000000000 */
[----:B------:R-:W-:Y:S01]  /*f040*/  SHF.R.S32.HI R165, RZ, 0x1f, R164 ;  /* 0x0000001fffa57819 */ /* 0x000fe200000114a4 */
[C---:B------:R-:W-:Y:S01]  /*f050*/  IMAD R23, R51.reuse, UR5, R0 ;  /* 0x0000000533177c24 */ /* 0x040fe2000f8e0200 */
[----:B0-----:R0:W-:Y:S01]  /*f060*/  SYNCS.ARRIVE.TRANS64.RED.A1T0 RZ, [R3+URZ], RZ ;  /* 0x000000ff03ff79a7 */ /* 0x0011e2000810043f */
[----:B------:R-:W-:Y:S01]  /*f070*/  IMAD.WIDE.U32 R20, R51, UR4, R16 ;  /* 0x0000000433147c25 */ /* 0x000fe2000f8e0010 */
[----:B------:R-:W-:Y:S01]  /*f080*/  BSSY B1, `(.L_x_1136) ;  /* 0x0000016000017945 */ /* 0x000fe20003800000 */
[----:B------:R-:W-:-:S02]  /*f090*/  ISETP.GE.AND P0, PT, R2, R47, PT ;  /* 0x0000002f0200720c */ /* 0x000fc40003f06270 */
[----:B------:R-:W-:-:S04]  /*f0a0*/  IMAD.WIDE R16, R168, 0x80, R164 ;  /* 0x00000080a8107825 */ /* 0x000fc800078e02a4 */
[----:B------:R-:W-:Y:S01]  /*f0b0*/  IMAD.IADD R47, R21, 0x1, R23 ;  /* 0x00000001152f7824 */ /* 0x000fe200078e0217 */
[----:B0-----:R-:W-:Y:S06]  /*f0c0*/  @P2 BRA `(.L_x_1137) ;  /* 0x0000000000442947 */ /* 0x001fec0003800000 */
[----:B------:R-:W-:Y:S01]  /*f0d0*/  ULDC.64 UR4, c[0x0][0xad8] ;  /* 0x0002b60000047ab9 */ /* 0x000fe20000000a00 */
[----:B------:R-:W-:Y:S01]  /*f0e0*/  IMAD.MOV.U32 R2, RZ, RZ, R20 ;  /* 0x000000ffff027224 */ /* 0x000fe200078e0014 */
[----:B------:R-:W-:Y:S01]  /*f0f0*/  ULDC.64 UR6, c[0x0][0xa80] ;  /* 0x0002a00000067ab9 */ /* 0x000fe20000000a00 */
[----:B------:R-:W-:Y:S01]  /*f100*/  IMAD.MOV.U32 R3, RZ, RZ, R47 ;  /* 0x000000ffff037224 */ /* 0x000fe200078e002f */
[----:B------:R-:W-:Y:S01]  /*f110*/  ULDC.64 UR8, c[0x0][0x208] ;  /* 0x0000820000087ab9 */ /* 0x000fe20000000a00 */
[----:B------:R-:W-:Y:S02]  /*f120*/  IMAD R23, R17, UR4, RZ ;  /* 0x0000000411177c24 */ /* 0x000fe4000f8e02ff */
[----:B------:R-:W-:Y:S02]  /*f130*/  VIADD R0, R22, 0x40 ;  /* 0x0000004016007836 */ /* 0x000fe40000000000 */
[----:B------:R-:W-:Y:S01]  /*f140*/  IMAD.WIDE.U32 R2, R16, UR4, R2 ;  /* 0x0000000410027c25 */ /* 0x000fe2000f8e0002 */
[----:B------:R-:W-:-:S02]  /*f150*/  ULDC UR4, c[0x0][0xa8c] ;  /* 0x0002a30000047ab9 */ /* 0x000fc40000000800 */
[----:B------:R-:W-:Y:S01]  /*f160*/  ISETP.GE.AND P2, PT, R22, UR4, PT ;  /* 0x0000000416007c0c */ /* 0x000fe2000bf46270 */
[----:B------:R-:W-:Y:S01]  /*f170*/  IMAD R23, R16, UR5, R23 ;  /* 0x0000000510177c24 */ /* 0x000fe2000f8e0217 */
[----:B------:R-:W-:Y:S02]  /*f180*/  ISETP.GE.AND P3, PT, R0, UR4, PT ;  /* 0x0000000400007c0c */ /* 0x000fe4000bf66270 */
[----:B------:R-:W-:Y:S01]  /*f190*/  LEA R44, P5, R2, UR6, 0x1 ;  /* 0x00000006022c7c11 */ /* 0x000fe2000f8a08ff */
[----:B------:R-:W-:-:S05]  /*f1a0*/  IMAD.IADD R3, R3, 0x1, R23 ;  /* 0x0000000103037824 */ /* 0x000fca00078e0217 */
[----:B------:R-:W-:-:S05]  /*f1b0*/  LEA.HI.X R45, R2, UR7, R3, 0x1, P5 ;  /* 0x00000007022d7c11 */ /* 0x000fca000a8f0c03 */
[----:B-----5:R0:W-:Y:S04]  /*f1c0*/  @!P2 STG.E.128 desc[UR8][R44.64], R36 ;  /* 0x000000242c00a986 */ /* 0x0201e8000c101d08 */
[----:B------:R0:W-:Y:S02]  /*f1d0*/  @!P3 STG.E.128 desc[UR8][R44.64+0x80], R40 ;  /* 0x000080282c00b986 */ /* 0x0001e4000c101d08 */
.L_x_1137:
[----:B------:R-:W-:Y:S05]  /*f1e0*/  BSYNC B1 ;  /* 0x0000000000017941 */ /* 0x000fea0003800000 */
.L_x_1136:
[----:B------:R-:W-:Y:S04]  /*f1f0*/  BSSY B1, `(.L_x_1138) ;  /* 0x0000015000017945 */ /* 0x000fe80003800000 */
[----:B------:R-:W-:Y:S05]  /*f200*/  @P4 BRA `(.L_x_1139) ;  /* 0x00000000004c4947 */ /* 0x000fea0003800000 */
[----:B------:R-:W-:Y:S01]  /*f210*/  IADD3 R23, P2, R16, 0x20, RZ ;  /* 0x0000002010177810 */ /* 0x000fe20007f5e0ff */
[----:B------:R-:W-:Y:S01]  /*f220*/  ULDC.64 UR4, c[0x0][0xad8] ;  /* 0x0002b60000047ab9 */ /* 0x000fe20000000a00 */
[----:B------:R-:W-:Y:S01]  /*f230*/  IMAD.MOV.U32 R2, RZ, RZ, R20 ;  /* 0x000000ffff027224 */ /* 0x000fe200078e0014 */
[----:B------:R-:W-:Y:S01]  /*f240*/  ULDC.64 UR6, c[0x0][0xa80] ;  /* 0x0002a00000067ab9 */ /* 0x000fe20000000a00 */
[----:B------:R-:W-:Y:S01]  /*f250*/  IMAD.MOV.U32 R3, RZ, RZ, R47 ;  /* 0x000000ffff037224 */ /* 0x000fe200078e002f */
[----:B------:R-:W-:Y:S01]  /*f260*/  ULDC.64 UR8, c[0x0][0x208] ;  /* 0x0000820000087ab9 */ /* 0x000fe20000000a00 */
[----:B------:R-:W-:Y:S02]  /*f270*/  IMAD.X R0, RZ, RZ, R17, P2 ;  /* 0x000000ffff007224 */ /* 0x000fe400010e0611 */
[----:B0----5:R-:W-:Y:S02]  /*f280*/  VIADD R36, R22, 0x40 ;  /* 0x0000004016247836 */ /* 0x021fe40000000000 */
[----:B------:R-:W-:-:S02]  /*f290*/  IMAD R0, R0, UR4, RZ ;  /* 0x0000000400007c24 */ /* 0x000fc4000f8e02ff */
[C---:B------:R-:W-:Y:S01]  /*f2a0*/  IMAD.WIDE.U32 R2, R23.reuse, UR4, R2 ;  /* 0x0000000417027c25 */ /* 0x040fe2000f8e0002 */
        /* <DEDUP_REMOVED lines=9> */
.L_x_1139:
[----:B------:R-:W-:Y:S05]  /*f340*/  BSYNC B1 ;  /* 0x0000000000017941 */ /* 0x000fea0003800000 */
.L_x_1138:
        /* <DEDUP_REMOVED lines=9> */
[----:B--2--5:R-:W-:Y:S02]  /*f3e0*/  VIADD R28, R22, 0x40 ;  /* 0x00000040161c7836 */ /* 0x024fe40000000000 */
        /* <DEDUP_REMOVED lines=11> */
.L_x_1141:
[----:B------:R-:W-:Y:S05]  /*f4a0*/  BSYNC B1 ;  /* 0x0000000000017941 */ /* 0x000fea0003800000 */
.L_x_1140:
[----:B------:R-:W-:Y:S05]  /*f4b0*/  @P1 BRA `(.L_x_1142) ;  /* 0x0000000800e81947 */ /* 0x000fea0003800000 */
[----:B---3-5:R-:W-:Y:S01]  /*f4c0*/  IADD3 R13, P0, R16, 0x60, RZ ;  /* 0x00000060100d7810 */ /* 0x028fe20007f1e0ff */
[----:B------:R-:W-:Y:S01]  /*f4d0*/  ULDC.64 UR6, c[0x0][0xad8] ;  /* 0x0002b60000067ab9 */ /* 0x000fe20000000a00 */
[----:B------:R-:W-:Y:S01]  /*f4e0*/  IMAD.MOV.U32 R2, RZ, RZ, R20 ;  /* 0x000000ffff027224 */ /* 0x000fe200078e0014 */
[----:B------:R-:W-:Y:S01]  /*f4f0*/  ULDC UR4, c[0x0][0xa8c] ;  /* 0x0002a30000047ab9 */ /* 0x000fe20000000800 */
[----:B------:R-:W-:Y:S01]  /*f500*/  IMAD.MOV.U32 R3, RZ, RZ, R47 ;  /* 0x000000ffff037224 */ /* 0x000fe200078e002f */
[----:B------:R-:W-:Y:S01]  /*f510*/  ISETP.GE.AND P1, PT, R22, UR4, PT ;  /* 0x0000000416007c0c */ /* 0x000fe2000bf26270 */
[----:B------:R-:W-:Y:S01]  /*f520*/  IMAD.X R16, RZ, RZ, R17, P0 ;  /* 0x000000ffff107224 */ /* 0x000fe200000e0611 */
[----:B------:R-:W-:Y:S01]  /*f530*/  ULDC.64 UR8, c[0x0][0x208] ;  /* 0x0000820000087ab9 */ /* 0x000fe20000000a00 */
[----:B------:R-:W-:-:S04]  /*f540*/  IMAD.WIDE.U32 R2, R13, UR6, R2 ;  /* 0x000000060d027c25 */ /* 0x000fc8000f8e0002 */
[----:B------:R-:W-:Y:S02]  /*f550*/  IMAD R16, R16, UR6, RZ ;  /* 0x0000000610107c24 */ /* 0x000fe4000f8e02ff */
[----:B------:R-:W-:Y:S02]  /*f560*/  VIADD R0, R22, 0x40 ;  /* 0x0000004016007836 */ /* 0x000fe40000000000 */
        /* <DEDUP_REMOVED lines=11> */
.L_x_1134:
[----:B------:R-:W2:Y:S01]  /*f620*/  LDC.64 R4, c[0x0][0xbd8] ;  /* 0x0002f600ff047b82 */ /* 0x000ea20000000a00 */
[----:B------:R-:W-:Y:S01]  /*f630*/  IMAD.MOV.U32 R9, RZ, RZ, RZ ;  /* 0x000000ffff097224 */ /* 0x000fe200078e00ff */
[----:B------:R-:W-:-:S06]  /*f640*/  ULDC.64 UR4, c[0x0][0x208] ;  /* 0x0000820000047ab9 */ /* 0x000fcc0000000a00 */
[----:B0-----:R-:W0:Y:S01]  /*f650*/  LDC.64 R2, c[0x0][0xbd8] ;  /* 0x0002f600ff027b82 */ /* 0x001e220000000a00 */
[----:B--2---:R-:W-:-:S04]  /*f660*/  ISETP.NE.U32.AND P0, PT, R4, RZ, PT ;  /* 0x000000ff0400720c */ /* 0x004fc80003f05070 */
[----:B------:R-:W-:-:S03]  /*f670*/  ISETP.NE.AND.EX P0, PT, R5, RZ, PT, P0 ;  /* 0x000000ff0500720c */ /* 0x000fc60003f05300 */
[----:B------:R-:W2:Y:S01]  /*f680*/  LDC.64 R4, c[0x0][0xbe0] ;  /* 0x0002f800ff047b82 */ /* 0x000ea20000000a00 */
[----:B0-----:R-:W-:-:S07]  /*f690*/  IMAD.WIDE R2, R167, 0x4, R2 ;  /* 0x00000004a7027825 */ /* 0x001fce00078e0202 */
[----:B------:R-:W0:Y:S02]  /*f6a0*/  LDC R7, c[0x0][0xa88] ;  /* 0x0002a200ff077b82 */ /* 0x000e240000000800 */
[----:B------:R3:W5:Y:S01]  /*f6b0*/  @P0 LDG.E R9, desc[UR4][R2.64] ;  /* 0x0000000402090981 */ /* 0x000762000c1e1900 */
[----:B--2---:R-:W-:-:S04]  /*f6c0*/  ISETP.NE.U32.AND P1, PT, R4, RZ, PT ;  /* 0x000000ff0400720c */ /* 0x004fc80003f25070 */
[----:B------:R-:W-:-:S13]  /*f6d0*/  ISETP.NE.AND.EX P1, PT, R5, RZ, PT, P1 ;  /* 0x000000ff0500720c */ /* 0x000fda0003f25310 */
[----:B------:R-:W2:Y:S01]  /*f6e0*/  @P1 LDC.64 R4, c[0x0][0xbe0] ;  /* 0x0002f800ff041b82 */ /* 0x000ea20000000a00 */
[----:B------:R-:W-:Y:S01]  /*f6f0*/  ISETP.GT.AND P2, PT, R174, 0x7f, PT ;  /* 0x0000007fae00780c */ /* 0x000fe20003f44270 */
[----:B--2---:R-:W-:-:S05]  /*f700*/  @P1 IMAD.WIDE R4, R167, 0x4, R4 ;  /* 0x00000004a7041825 */ /* 0x004fca00078e0204 */
[----:B0-----:R3:W5:Y:S01]  /*f710*/  @P1 LDG.E R7, desc[UR4][R4.64] ;  /* 0x0000000404071981 */ /* 0x001762000c1e1900 */
[----:B------:R-:W-:Y:S06]  /*f720*/  @P1 BRA `(.L_x_1143) ;  /* 0x0000000000141947 */ /* 0x000fec0003800000 */
[----:B------:R-:W-:Y:S05]  /*f730*/  @!P0 BRA `(.L_x_1143) ;  /* 0x0000000000108947 */ /* 0x000fea0003800000 */
[----:B------:R-:W-:Y:S02]  /*f740*/  ULDC.64 UR4, c[0x0][0x208] ;  /* 0x0000820000047ab9 */ /* 0x000fe40000000a00 */
[----:B------:R-:W2:Y:S04]  /*f750*/  LDG.E R0, desc[UR4][R2.64] ;  /* 0x0000000402007981 */ /* 0x000ea8000c1e1900 */
[----:B-----5:R-:W2:Y:S02]  /*f760*/  LDG.E R7, desc[UR4][R2.64+0x4] ;  /* 0x0000040402077981 */ /* 0x020ea4000c1e1900 */
[----:B--2---:R-:W-:-:S07]  /*f770*/  IMAD.IADD R7, R7, 0x1, -R0 ;  /* 0x0000000107077824 */ /* 0x004fce00078e0a00 */
.L_x_1143:
[----:B------:R-:W-:Y:S01]  /*f780*/  SHF.R.S32.HI R0, RZ, 0x1f, R167 ;  /* 0x0000001fff007819 */ /* 0x000fe200000114a7 */
[----:B------:R-:W-:Y:S01]  /*f790*/  BSSY B1, `(.L_x_1144) ;  /* 0x000001e000017945 */ /* 0x000fe20003800000 */
[----:B------:R-:W-:Y:S02]  /*f7a0*/  SHF.R.S32.HI R8, RZ, 0x1f, R166 ;  /* 0x0000001fff087819 */ /* 0x000fe400000114a6 */
[----:B------:R-:W-:Y:S02]  /*f7b0*/  SHF.R.S32.HI R23, RZ, 0x1f, R22 ;  /* 0x0000001fff177819 */ /* 0x000fe40000011416 */
[----:B------:R-:W-:Y:S02]  /*f7c0*/  SEL R11, R167, RZ, !P0 ;  /* 0x000000ffa70b7207 */ /* 0x000fe40004000000 */
[----:B------:R-:W-:Y:S02]  /*f7d0*/  SEL R10, R0, RZ, !P0 ;  /* 0x000000ff000a7207 */ /* 0x000fe40004000000 */
[----:B-----5:R-:W-:Y:S01]  /*f7e0*/  SHF.R.S32.HI R6, RZ, 0x1f, R9 ;  /* 0x0000001fff067819 */ /* 0x020fe20000011409 */
[----:B------:R-:W-:Y:S06]  /*f7f0*/  @P2 BRA `(.L_x_1145) ;  /* 0x00000000005c2947 */ /* 0x000fec0003800000 */
[----:B---3--:R-:W0:Y:S02]  /*f800*/  S2R R2, SR_TID.X ;  /* 0x0000000000027919 */ /* 0x008e240000002100 */
[----:B0-----:R-:W-:-:S04]  /*f810*/  IMAD R0, R168, 0x80, R2 ;  /* 0x00000080a8007824 */ /* 0x001fc800078e0202 */
[----:B------:R-:W-:-:S05]  /*f820*/  VIADD R0, R0, 0xffffff80 ;  /* 0xffffff8000007836 */ /* 0x000fca0000000000 */
[----:B------:R-:W-:-:S13]  /*f830*/  ISETP.GE.AND P0, PT, R0, R7, PT ;  /* 0x000000070000720c */ /* 0x000fda0003f06270 */
[----:B------:R-:W-:Y:S05]  /*f840*/  @P0 BRA `(.L_x_1145) ;  /* 0x0000000000480947 */ /* 0x000fea0003800000 */
[----:B------:R-:W-:Y:S01]  /*f850*/  IADD3 R2, P0, R0, R9, RZ ;  /* 0x0000000900027210 */ /* 0x000fe20007f1e0ff */
[----:B------:R-:W-:Y:S01]  /*f860*/  ULDC.64 UR4, c[0x0][0xb70] ;  /* 0x0002dc0000047ab9 */ /* 0x000fe20000000a00 */
[----:B------:R-:W-:Y:S01]  /*f870*/  ULDC.64 UR6, c[0x0][0x208] ;  /* 0x0000820000067ab9 */ /* 0x000fe20000000a00 */
[----:B------:R-:W-:Y:S01]  /*f880*/  IMAD R5, R8, UR4, RZ ;  /* 0x0000000408057c24 */ /* 0x000fe2000f8e02ff */
[----:B------:R-:W-:-:S03]  /*f890*/  LEA.HI.X.SX32 R3, R0, R6, 0x1, P0 ;  /* 0x0000000600037211 */ /* 0x000fc600000f0eff */
[C---:B------:R-:W-:Y:S02]  /*f8a0*/  IMAD R5, R166.reuse, UR5, R5 ;  /* 0x00000005a6057c24 */ /* 0x040fe4000f8e0205 */
[----:B------:R-:W-:Y:S01]  /*f8b0*/  IMAD.WIDE.U32 R2, R166, UR4, R2 ;  /* 0x00000004a6027c25 */ /* 0x000fe2000f8e0002 */
[----:B------:R-:W-:-:S03]  /*f8c0*/  ULDC.64 UR4, c[0x0][0xb78] ;  /* 0x0002de0000047ab9 */ /* 0x000fc60000000a00 */
[----:B------:R-:W-:Y:S02]  /*f8d0*/  IMAD R0, R10, UR4, RZ ;  /* 0x000000040a007c24 */ /* 0x000fe4000f8e02ff */
[----:B------:R-:W-:Y:S02]  /*f8e0*/  IMAD.IADD R3, R3, 0x1, R5 ;  /* 0x0000000103037824 */ /* 0x000fe400078e0205 */
[C---:B------:R-:W-:Y:S02]  /*f8f0*/  IMAD R5, R11.reuse, UR5, R0 ;  /* 0x000000050b057c24 */ /* 0x040fe4000f8e0200 */
[----:B------:R-:W-:Y:S01]  /*f900*/  IMAD.WIDE.U32 R2, R11, UR4, R2 ;  /* 0x000000040b027c25 */ /* 0x000fe2000f8e0002 */
[----:B------:R-:W-:-:S03]  /*f910*/  ULDC.64 UR4, c[0x0][0xb40] ;  /* 0x0002d00000047ab9 */ /* 0x000fc60000000a00 */
[----:B------:R-:W-:Y:S01]  /*f920*/  IMAD.IADD R3, R3, 0x1, R5 ;  /* 0x0000000103037824 */ /* 0x000fe200078e0205 */
[----:B------:R-:W-:-:S04]  /*f930*/  LEA R4, P0, R2, UR4, 0x2 ;  /* 0x0000000402047c11 */ /* 0x000fc8000f8010ff */
[----:B------:R-:W-:Y:S01]  /*f940*/  LEA.HI.X R5, R2, UR5, R3, 0x2, P0 ;  /* 0x0000000502057c11 */ /* 0x000fe200080f1403 */
[----:B------:R-:W-:-:S05]  /*f950*/  IMAD.MOV.U32 R3, RZ, RZ, -0x800000 ;  /* 0xff800000ff037424 */ /* 0x000fca00078e00ff */
[----:B------:R0:W-:Y:S03]  /*f960*/  STG.E desc[UR6][R4.64], R3 ;  /* 0x0000000304007986 */ /* 0x0001e6000c101906 */
.L_x_1145:
[----:B------:R-:W-:Y:S05]  /*f970*/  BSYNC B1 ;  /* 0x0000000000017941 */ /* 0x000fea0003800000 */
.L_x_1144:
[----:B------:R-:W-:Y:S01]  /*f980*/  ULDC.64 UR4, c[0x0][0xaa0] ;  /* 0x0002a80000047ab9 */ /* 0x000fe20000000a00 */
[----:B------:R-:W-:Y:S01]  /*f990*/  IMAD R7, R168, -0x80, R7 ;  /* 0xffffff80a8077824 */ /* 0x000fe200078e0207 */
[----:B------:R-:W-:Y:S01]  /*f9a0*/  BSSY B1, `(.L_x_1146) ;  /* 0x000002b000017945 */ /* 0x000fe20003800000 */
[----:B------:R-:W-:Y:S02]  /*f9b0*/  IMAD R0, R6, UR4, RZ ;  /* 0x0000000406007c24 */ /* 0x000fe4000f8e02ff */
[----:B0--3--:R-:W-:Y:S01]  /*f9c0*/  IMAD.WIDE.U32 R2, R9, UR4, R22 ;  /* 0x0000000409027c25 */ /* 0x009fe2000f8e0016 */
[----:B------:R-:W-:-:S03]  /*f9d0*/  ISETP.GE.AND P2, PT, R164, R7, PT ;  /* 0x00000007a400720c */ /* 0x000fc60003f46270 */
[----:B------:R-:W-:Y:S01]  /*f9e0*/  IMAD R9, R9, UR5, R0 ;  /* 0x0000000509097c24 */ /* 0x000fe2000f8e0200 */
[----:B------:R-:W-:Y:S01]  /*f9f0*/  ULDC.64 UR4, c[0x0][0xae0] ;  /* 0x0002b80000047ab9 */ /* 0x000fe20000000a00 */
[----:B------:R-:W-:Y:S02]  /*fa00*/  VIADD R0, R164, 0x20 ;  /* 0x00000020a4007836 */ /* 0x000fe40000000000 */
[----:B------:R-:W-:Y:S02]  /*fa10*/  IMAD.IADD R3, R3, 0x1, R9 ;  /* 0x0000000103037824 */ /* 0x000fe400078e0209 */
[----:B------:R-:W-:Y:S01]  /*fa20*/  IMAD R5, R8, UR4, RZ ;  /* 0x0000000408057c24 */ /* 0x000fe2000f8e02ff */
[----:B------:R-:W-:Y:S01]  /*fa30*/  ISETP.GE.AND P3, PT, R0, R7, PT ;  /* 0x000000070000720c */ /* 0x000fe20003f66270 */
[----:B------:R-:W-:Y:S02]  /*fa40*/  VIADD R0, R164, 0x60 ;  /* 0x00000060a4007836 */ /* 0x000fe40000000000 */
[----:B------:R-:W-:-:S02]  /*fa50*/  IMAD R5, R166, UR5, R5 ;  /* 0x00000005a6057c24 */ /* 0x000fc4000f8e0205 */
[----:B------:R-:W-:Y:S01]  /*fa60*/  IMAD.WIDE.U32 R2, R166, UR4, R2 ;  /* 0x00000004a6027c25 */ /* 0x000fe2000f8e0002 */
[----:B------:R-:W-:Y:S01]  /*fa70*/  ULDC.64 UR4, c[0x0][0xae8] ;  /* 0x0002ba0000047ab9 */ /* 0x000fe20000000a00 */
[-C--:B------:R-:W-:Y:S02]  /*fa80*/  ISETP.GE.AND P0, PT, R0, R7.reuse, PT ;  /* 0x000000070000720c */ /* 0x080fe40003f06270 */
[----:B------:R-:W-:Y:S02]  /*fa90*/  VIADD R4, R164, 0x40 ;  /* 0x00000040a4047836 */ /* 0x000fe40000000000 */
[----:B------:R-:W-:Y:S02]  /*faa0*/  IMAD.IADD R3, R3, 0x1, R5 ;  /* 0x0000000103037824 */ /* 0x000fe400078e0205 */
[----:B------:R-:W-:Y:S01]  /*fab0*/  IMAD R0, R10, UR4, RZ ;  /* 0x000000040a007c24 */ /* 0x000fe2000f8e02ff */
[----:B------:R-:W-:Y:S01]  /*fac0*/  ISETP.GE.AND P1, PT, R4, R7, PT ;  /* 0x000000070400720c */ /* 0x000fe20003f26270 */
[----:B------:R-:W-:Y:S01]  /*fad0*/  IMAD.WIDE.U32 R4, R11, UR4, R2 ;  /* 0x000000040b047c25 */ /* 0x000fe2000f8e0002 */
[----:B------:R-:W-:-:S03]  /*fae0*/  SHF.R.S32.HI R7, RZ, 0x1f, R164 ;  /* 0x0000001fff077819 */ /* 0x000fc600000114a4 */
[----:B------:R-:W-:Y:S02]  /*faf0*/  IMAD R9, R11, UR5, R0 ;  /* 0x000000050b097c24 */ /* 0x000fe4000f8e0200 */
[----:B------:R-:W-:Y:S02]  /*fb00*/  IMAD.MOV.U32 R6, RZ, RZ, R164 ;  /* 0x000000ffff067224 */ /* 0x000fe400078e00a4 */
[----:B------:R-:W-:Y:S02]  /*fb10*/  IMAD.IADD R11, R5, 0x1, R9 ;  /* 0x00000001050b7824 */ /* 0x000fe400078e0209 */
[----:B------:R-:W-:Y:S01]  /*fb20*/  IMAD.WIDE R6, R168, 0x80, R6 ;  /* 0x00000080a8067825 */ /* 0x000fe200078e0206 */
[----:B------:R-:W-:Y:S06]  /*fb30*/  @P2 BRA `(.L_x_1147) ;  /* 0x0000000000442947 */ /* 0x000fec0003800000 */
        /* <DEDUP_REMOVED lines=15> */
[----:B------:R0:W-:Y:S04]  /*fc30*/  @!P4 STG.E.128 desc[UR8][R8.64], RZ ;  /* 0x000000ff0800c986 */ /* 0x0001e8000c101d08 */
[----:B------:R0:W-:Y:S02]  /*fc40*/  @!P5 STG.E.128 desc[UR8][R8.64+0x80], RZ ;  /* 0x000080ff0800d986 */ /* 0x0001e4000c101d08 */
.L_x_1147:
[----:B------:R-:W-:Y:S05]  /*fc50*/  BSYNC B1 ;  /* 0x0000000000017941 */ /* 0x000fea0003800000 */
.L_x_1146:
[----:B------:R-:W-:Y:S04]  /*fc60*/  BSSY B1, `(.L_x_1148) ;  /* 0x0000015000017945 */ /* 0x000fe80003800000 */
[----:B------:R-:W-:Y:S05]  /*fc70*/  @P3 BRA `(.L_x_1149) ;  /* 0x00000000004c3947 */ /* 0x000fea0003800000 */
[----:B0-----:R-:W-:Y:S01]  /*fc80*/  IADD3 R9, P2, R6, 0x20, RZ ;  /* 0x0000002006097810 */ /* 0x001fe20007f5e0ff */
[----:B------:R-:W-:Y:S01]  /*fc90*/  ULDC.64 UR4, c[0x0][0xad8] ;  /* 0x0002b60000047ab9 */ /* 0x000fe20000000a00 */
[----:B------:R-:W-:Y:S01]  /*fca0*/  IMAD.MOV.U32 R2, RZ, RZ, R4 ;  /* 0x000000ffff027224 */ /* 0x000fe200078e0004 */
[----:B------:R-:W-:Y:S01]  /*fcb0*/  ULDC.64 UR6, c[0x0][0xa80] ;  /* 0x0002a00000067ab9 */ /* 0x000fe20000000a00 */
[----:B------:R-:W-:Y:S01]  /*fcc0*/  IMAD.MOV.U32 R3, RZ, RZ, R11 ;  /* 0x000000ffff037224 */ /* 0x000fe200078e000b */
[----:B------:R-:W-:Y:S01]  /*fcd0*/  ULDC.64 UR8, c[0x0][0x208] ;  /* 0x0000820000087ab9 */ /* 0x000fe20000000a00 */
[----:B------:R-:W-:Y:S02]  /*fce0*/  IMAD.X R0, RZ, RZ, R7, P2 ;  /* 0x000000ffff007224 */ /* 0x000fe400010e0607 */
[----:B------:R-:W-:Y:S02]  /*fcf0*/  VIADD R8, R22, 0x40 ;  /* 0x0000004016087836 */ /* 0x000fe40000000000 */
        /* <DEDUP_REMOVED lines=11> */
.L_x_1149:
[----:B------:R-:W-:Y:S05]  /*fdb0*/  BSYNC B1 ;  /* 0x0000000000017941 */ /* 0x000fea0003800000 */
.L_x_1148:
[----:B------:R-:W-:Y:S04]  /*fdc0*/  BSSY B1, `(.L_x_1150) ;  /* 0x0000015000017945 */ /* 0x000fe80003800000 */
[----:B------:R-:W-:Y:S05]  /*fdd0*/  @P1 BRA `(.L_x_1151) ;  /* 0x00000000004c1947 */ /* 0x000fea0003800000 */
[----:B0-2---:R-:W-:Y:S01]  /*fde0*/  IADD3 R9, P1, R6, 0x40, RZ ;  /* 0x0000004006097810 */ /* 0x005fe20007f3e0ff */
        /* <DEDUP_REMOVED lines=18> */
.L_x_1151:
[----:B------:R-:W-:Y:S05]  /*ff10*/  BSYNC B1 ;  /* 0x0000000000017941 */ /* 0x000fea0003800000 */
.L_x_1150:
        /* <DEDUP_REMOVED lines=20> */
.L_x_1142:
[----:B------:R-:W-:Y:S05]  /*10060*/  BSYNC B0 ;  /* 0x0000000000007941 */ /* 0x000fea0003800000 */
.L_x_1133:
[----:B------:R-:W-:Y:S02]  /*10070*/  ULDC UR4, c[0x0][0xc14] ;  /* 0x0003050000047ab9 */ /* 0x000fe40000000800 */
[----:B-1----:R-:W-:-:S13]  /*10080*/  ISETP.GE.AND P0, PT, R163, UR4, PT ;  /* 0x00000004a3007c0c */ /* 0x002fda000bf06270 */
[----:B------:R-:W-:Y:S05]  /*10090*/  @!P0 BRA `(.L_x_1152) ;  /* 0xffffff0c00248947 */ /* 0x000fea000383ffff */
[----:B------:R-:W-:Y:S05]  /*100a0*/  EXIT ;  /* 0x000000000000794d */ /* 0x000fea0003800000 */
.L_x_1051:
[----:B------:R-:W-:-:S08]  /*100b0*/  NOP ;  /* 0x0000000000007918 */ /* 0x000fd00000000000 */
[----:B0-----:R-:W0:-:S00]  /*100c0*/  USETMAXREG.DEALLOC.CTAPOOL 0x18 ;  /* 0x00000018000079c8 */ /* 0x001e0000080e0500 */
[----:B0-----:R-:W-:-:S06]  /*100d0*/  LOP3.LUT R0, R0, 0x3, RZ, 0xc0, !PT ;  /* 0x0000000300007812 */ /* 0x001fcc00078ec0ff */
[----:B------:R-:W0:Y:S02]  /*100e0*/  SHFL.IDX PT, R0, R0, RZ, 0x1f ;  /* 0x00001fff00007589 */ /* 0x000e2400000e0000 */
[----:B0-----:R-:W-:-:S13]  /*100f0*/  ISETP.NE.AND P0, PT, R0, RZ, PT ;  /* 0x000000ff0000720c */ /* 0x001fda0003f05270 */
[----:B------:R-:W-:Y:S05]  /*10100*/  @P0 EXIT ;  /* 0x000000000000094d */ /* 0x000fea0003800000 */
[----:B------:R-:W2:Y:S01]  /*10110*/  LDL.LU R6, [R1] ;  /* 0x0000000001067983 */ /* 0x000ea20000300800 */
[----:B------:R-:W-:Y:S01]  /*10120*/  ULDC UR5, c[0x0][0xc14] ;  /* 0x0003050000057ab9 */ /* 0x000fe20000000800 */
[----:B------:R-:W0:Y:S01]  /*10130*/  S2R R2, SR_TID.X ;  /* 0x0000000000027919 */ /* 0x000e220000002100 */
[----:B------:R-:W-:Y:S01]  /*10140*/  CS2R R16, SRZ ;  /* 0x0000000000107805 */ /* 0x000fe2000001ff00 */
[----:B------:R-:W-:Y:S01]  /*10150*/  ULDC.64 UR6, c[0x0][0x208] ;  /* 0x0000820000067ab9 */ /* 0x000fe20000000a00 */
[----:B------:R-:W-:Y:S01]  /*10160*/  ULDC UR4, c[0x0][0xc10] ;  /* 0x0003040000047ab9 */ /* 0x000fe20000000800 */
[----:B0-----:R-:W-:-:S04]  /*10170*/  LOP3.LUT R7, R2, 0x1f, RZ, 0xc0, !PT ;  /* 0x0000001f02077812 */ /* 0x001fc800078ec0ff */
[----:B------:R-:W-:Y:S02]  /*10180*/  ISETP.NE.AND P0, PT, R7, 0x1f, PT ;  /* 0x0000001f0700780c */ /* 0x000fe40003f05270 */
[----:B--2---:R-:W-:-:S11]  /*10190*/  LOP3.LUT R6, R6, 0xffffffdf, RZ, 0xc0, !PT ;  /* 0xffffffdf06067812 */ /* 0x004fd600078ec0ff */
[----:B------:R-:W-:Y:S02]  /*101a0*/  @P0 LOP3.LUT R6, R6, 0x20, RZ, 0xfc, !PT ;  /* 0x0000002006060812 */ /* 0x000fe400078efcff */
[----:B------:R-:W-:-:S13]  /*101b0*/  ISETP.GE.OR P0, PT, R7, UR5, !P0 ;  /* 0x0000000507007c0c */ /* 0x000fda000c706670 */
[----:B------:R-:W0:Y:S02]  /*101c0*/  @!P0 LDC.64 R2, c[0x0][0xc58] ;  /* 0x00031600ff028b82 */ /* 0x000e240000000a00 */
[----:B0-----:R-:W-:-:S05]  /*101d0*/  @!P0 IMAD.WIDE.U32 R2, R7, 0x4, R2 ;  /* 0x0000000407028825 */ /* 0x001fca00078e0002 */
[----:B------:R-:W2:Y:S01]  /*101e0*/  @!P0 LDG.E R17, desc[UR6][R2.64] ;  /* 0x0000000602118981 */ /* 0x000ea2000c1e1900 */
[C---:B------:R-:W-:Y:S02]  /*101f0*/  ISETP.NE.AND P1, PT, R7.reuse, RZ, PT ;  /* 0x000000ff0700720c */ /* 0x040fe40003f25270 */
[----:B------:R-:W-:Y:S02]  /*10200*/  ISETP.GE.U32.AND P0, PT, R7, 0x2, PT ;  /* 0x000000020700780c */ /* 0x000fe40003f06070 */
[----:B------:R-:W-:-:S09]  /*10210*/  LOP3.LUT R6, R6, 0xfffffffe, RZ, 0xc0, !PT ;  /* 0xfffffffe06067812 */ /* 0x000fd200078ec0ff */
[----:B------:R-:W-:-:S04]  /*10220*/  @P1 LOP3.LUT R6, R6, 0x1, RZ, 0xfc, !PT ;  /* 0x0000000106061812 */ /* 0x000fc800078efcff */
[----:B------:R-:W-:-:S04]  /*10230*/  LOP3.LUT R6, R6, 0xffffffef, RZ, 0xc0, !PT ;  /* 0xffffffef06067812 */ /* 0x000fc800078ec0ff */
[----:B------:R-:W-:-:S04]  /*10240*/  @P0 LOP3.LUT R6, R6, 0x10, RZ, 0xfc, !PT ;  /* 0x0000001006060812 */ /* 0x000fc800078efcff */
[----:B------:R-:W-:Y:S01]  /*10250*/  LOP3.LUT R6, R6, 0xfffffff7, RZ, 0xc0, !PT ;  /* 0xfffffff706067812 */ /* 0x000fe200078ec0ff */
[----:B------:R-:W0:Y:S01]  /*10260*/  S2UR UR6, SR_CTAID.X ;  /* 0x00000000000679c3 */ /* 0x000e220000002500 */
[----:B------:R-:W-:Y:S01]  /*10270*/  IMAD.MOV.U32 R19, RZ, RZ, RZ ;  /* 0x000000ffff137224 */ /* 0x000fe200078e00ff */
[----:B--2---:R-:W1:Y:S02]  /*10280*/  SHFL.UP PT, R0, R17, 0x1, RZ ;  /* 0x0420000011007989 */ /* 0x004e6400000e00ff */
[----:B-1----:R-:W-:-:S05]  /*10290*/  SEL R0, R0, RZ, P1 ;  /* 0x000000ff00007207 */ /* 0x002fca0000800000 */
[----:B------:R-:W-:-:S05]  /*102a0*/  IMAD.IADD R0, R17, 0x1, R0 ;  /* 0x0000000111007824 */ /* 0x000fca00078e0200 */
[----:B------:R-:W1:Y:S02]  /*102b0*/  SHFL.UP PT, R4, R0, 0x2, RZ ;  /* 0x0440000000047989 */ /* 0x000e6400000e00ff */
[----:B-1----:R-:W-:-:S05]  /*102c0*/  SEL R5, R4, RZ, P0 ;  /* 0x000000ff04057207 */ /* 0x002fca0000000000 */
[----:B------:R-:W-:-:S05]  /*102d0*/  IMAD.IADD R5, R0, 0x1, R5 ;  /* 0x0000000100057824 */ /* 0x000fca00078e0205 */
[----:B------:R-:W1:Y:S01]  /*102e0*/  SHFL.UP PT, R4, R5, 0x4, RZ ;  /* 0x0480000005047989 */ /* 0x000e6200000e00ff */
[----:B------:R-:W-:-:S04]  /*102f0*/  ISETP.GE.U32.AND P0, PT, R7, 0x4, PT ;  /* 0x000000040700780c */ /* 0x000fc80003f06070 */
[----:B-1----:R-:W-:-:S05]  /*10300*/  SEL R4, R4, RZ, P0 ;  /* 0x000000ff04047207 */ /* 0x002fca0000000000 */
[----:B------:R-:W-:-:S05]  /*10310*/  IMAD.IADD R4, R5, 0x1, R4 ;  /* 0x0000000105047824 */ /* 0x000fca00078e0204 */
[----:B------:R-:W1:Y:S01]  /*10320*/  SHFL.UP PT, R2, R4, 0x8, RZ ;  /* 0x0500000004027989 */ /* 0x000e6200000e00ff */
[----:B------:R-:W-:Y:S02]  /*10330*/  @P0 LOP3.LUT R6, R6, 0x8, RZ, 0xfc, !PT ;  /* 0x0000000806060812 */ /* 0x000fe400078efcff */
[----:B------:R-:W-:-:S04]  /*10340*/  ISETP.GE.U32.AND P0, PT, R7, 0x8, PT ;  /* 0x000000080700780c */ /* 0x000fc80003f06070 */
[----:B-1----:R-:W-:-:S05]  /*10350*/  SEL R3, R2, RZ, P0 ;  /* 0x000000ff02037207 */ /* 0x002fca0000000000 */
[----:B------:R-:W-:-:S05]  /*10360*/  IMAD.IADD R3, R4, 0x1, R3 ;  /* 0x0000000104037824 */ /* 0x000fca00078e0203 */
[----:B------:R-:W1:Y:S01]  /*10370*/  SHFL.UP PT, R0, R3, 0x10, RZ ;  /* 0x0600000003007989 */ /* 0x000e6200000e00ff */
[----:B------:R-:W-:-:S04]  /*10380*/  LOP3.LUT R6, R6, 0xfffffffb, RZ, 0xc0, !PT ;  /* 0xfffffffb06067812 */ /* 0x000fc800078ec0ff */
[----:B------:R-:W-:Y:S02]  /*10390*/  @P0 LOP3.LUT R6, R6, 0x4, RZ, 0xfc, !PT ;  /* 0x0000000406060812 */ /* 0x000fe400078efcff */
[----:B------:R-:W-:-:S04]  /*103a0*/  ISETP.GE.U32.AND P0, PT, R7, 0x10, PT ;  /* 0x000000100700780c */ /* 0x000fc80003f06070 */
[----:B-1----:R-:W-:-:S05]  /*103b0*/  SEL R0, R0, RZ, P0 ;  /* 0x000000ff00007207 */ /* 0x002fca0000000000 */
[----:B------:R-:W-:-:S05]  /*103c0*/  IMAD.IADD R0, R3, 0x1, R0 ;  /* 0x0000000103007824 */ /* 0x000fca00078e0200 */
[----:B------:R-:W1:Y:S01]  /*103d0*/  SHFL.IDX PT, R2, R0, 0x1f, 0x1f ;  /* 0x03e01f0000027f89 */ /* 0x000e6200000e0000 */
[----:B------:R-:W-:-:S04]  /*103e0*/  LOP3.LUT R6, R6, 0xfffffffd, RZ, 0xc0, !PT ;  /* 0xfffffffd06067812 */ /* 0x000fc800078ec0ff */
[----:B------:R-:W-:-:S05]  /*103f0*/  @P0 LOP3.LUT R6, R6, 0x2, RZ, 0xfc, !PT ;  /* 0x0000000206060812 */ /* 0x000fca00078efcff */
[----:B------:R2:W-:Y:S01]  /*10400*/  STL [R1], R6 ;  /* 0x0000000601007387 */ /* 0x0005e20000100800 */
[----:B-1----:R-:W-:-:S05]  /*10410*/  IMAD R4, R2, UR4, RZ ;  /* 0x0000000402047c24 */ /* 0x002fca000f8e02ff */
[----:B0-----:R-:W-:Y:S01]  /*10420*/  ISETP.GT.AND P0, PT, R4, UR6, PT ;  /* 0x0000000604007c0c */ /* 0x001fe2000bf04270 */
[----:B------:R-:W-:-:S12]  /*10430*/  IMAD.MOV.U32 R5, RZ, RZ, R4 ;  /* 0x000000ffff057224 */ /* 0x000fd800078e0004 */
[----:B--2---:R-:W-:Y:S05]  /*10440*/  @P0 BRA `(.L_x_1153) ;  /* 0x0000000000c00947 */ /* 0x004fea0003800000 */
[----:B------:R-:W-:Y:S01]  /*10450*/  IMAD.MOV.U32 R4, RZ, RZ, R5 ;  /* 0x000000ffff047224 */ /* 0x000fe200078e0005 */
[----:B------:R-:W-:Y:S01]  /*10460*/  ULDC UR5, c[0x0][0xc14] ;  /* 0x0003050000057ab9 */ /* 0x000fe20000000800 */
[----:B------:R-:W-:Y:S01]  /*10470*/  IMAD.MOV.U32 R19, RZ, RZ, RZ ;  /* 0x000000ffff137224 */ /* 0x000fe200078e00ff */
[----:B------:R-:W-:Y:S01]  /*10480*/  ULDC UR7, c[0x0][0xc14] ;  /* 0x0003050000077ab9 */ /* 0x000fe20000000800 */
[----:B------:R-:W-:-:S05]  /*10490*/  ULDC UR4, c[0x0][0xc10] ;  /* 0x0003040000047ab9 */ /* 0x000fca0000000800 */
.L_x_1157:
[----:B------:R-:W-:Y:S02]  /*104a0*/  VIADD R0, R19, 0x1f ;  /* 0x0000001f13007836 */ /* 0x000fe40000000000 */
[----:B------:R-:W-:-:S03]  /*104b0*/  IMAD.U32 R19, RZ, RZ, UR7 ;  /* 0x00000007ff137e24 */ /* 0x000fc6000f8e00ff */
[----:B------:R-:W-:-:S13]  /*104c0*/  ISETP.GE.AND P0, PT, R0, UR5, PT ;  /* 0x0000000500007c0c */ /* 0x000fda000bf06270 */
[----:B------:R-:W-:Y:S05]  /*104d0*/  @P0 BRA `(.L_x_1154) ;  /* 0x0000000400d00947 */ /* 0x000fea0003800000 */
[----:B------:R-:W0:Y:S01]  /*104e0*/  S2R R2, SR_TID.X ;  /* 0x0000000000027919 */ /* 0x000e220000002100 */
[----:B------:R-:W-:Y:S01]  /*104f0*/  IMAD.MOV.U32 R19, RZ, RZ, R0 ;  /* 0x000000ffff137224 */ /* 0x000fe200078e0000 */
[----:B------:R-:W-:Y:S01]  /*10500*/  BSSY B0, `(.L_x_1155) ;  /* 0x000000b000007945 */ /* 0x000fe20003800000 */
[----:B------:R-:W-:Y:S01]  /*10510*/  IMAD.MOV.U32 R17, RZ, RZ, RZ ;  /* 0x000000ffff117224 */ /* 0x000fe200078e00ff */
        /* <DEDUP_REMOVED lines=9> */
.L_x_1156:
[----:B------:R-:W-:Y:S05]  /*105b0*/  BSYNC B0 ;  /* 0x0000000000007941 */ /* 0x000fea0003800000 */
.L_x_1155:
[----:B-----5:R-:W1:Y:S01]  /*105c0*/  SHFL.UP PT, R0, R17, 0x1, RZ ;  /* 0x0420000011007989 */ /* 0x020e6200000e00ff */
[C---:B------:R-:W-:Y:S02]  /*105d0*/  ISETP.NE.AND P0, PT, R6.reuse, RZ, PT ;  /* 0x000000ff0600720c */ /* 0x040fe40003f05270 */
[----:B------:R-:W-:Y:S02]  /*105e0*/  ISETP.GE.U32.AND P1, PT, R6, 0x2, PT ;  /* 0x000000020600780c */ /* 0x000fe40003f26070 */
[----:B-1----:R-:W-:Y:S02]  /*105f0*/  SEL R0, R0, RZ, P0 ;  /* 0x000000ff00007207 */ /* 0x002fe40000000000 */
[----:B------:R-:W-:-:S03]  /*10600*/  ISETP.GE.U32.AND P0, PT, R6, 0x4, PT ;  /* 0x000000040600780c */ /* 0x000fc60003f06070 */
[----:B------:R-:W-:-:S05]  /*10610*/  IMAD.IADD R0, R17, 0x1, R0 ;  /* 0x0000000111007824 */ /* 0x000fca00078e0200 */
[----:B0-----:R-:W0:Y:S02]  /*10620*/  SHFL.UP PT, R2, R0, 0x2, RZ ;  /* 0x0440000000027989 */ /* 0x001e2400000e00ff */
        /* <DEDUP_REMOVED lines=18> */
.L_x_1153:
[----:B------:R-:W-:Y:S01]  /*10750*/  IMAD.IADD R5, R4, 0x1, -R5 ;  /* 0x0000000104057824 */ /* 0x000fe200078e0a05 */
[----:B------:R-:W-:-:S03]  /*10760*/  ULDC.64 UR8, c[0x0][0x208] ;  /* 0x0000820000087ab9 */ /* 0x000fc60000000a00 */
[----:B------:R-:W-:-:S05]  /*10770*/  IMAD R2, R0, UR4, R5 ;  /* 0x0000000400027c24 */ /* 0x000fca000f8e0205 */
[----:B------:R-:W-:Y:S02]  /*10780*/  ISETP.GT.AND P0, PT, R2, UR6, PT ;  /* 0x0000000602007c0c */ /* 0x000fe4000bf04270 */
[----:B------:R-:W0:Y:S11]  /*10790*/  LDC.64 R2, c[0x0][0xc68] ;  /* 0x00031a00ff027b82 */ /* 0x000e360000000a00 */
[----:B------:R-:W-:-:S04]  /*107a0*/  VOTE.ANY R7, PT, !P0 ;  /* 0x0000000000077806 */ /* 0x000fc800040e0100 */
[----:B------:R-:W1:Y:S02]  /*107b0*/  POPC R4, R7 ;  /* 0x0000000700047309 */ /* 0x000e640000000000 */
[----:B-1----:R-:W-:-:S04]  /*107c0*/  IMAD.IADD R19, R4, 0x1, R19 ;  /* 0x0000000104137824 */ /* 0x002fc800078e0213 */
[----:B0-----:R-:W-:-:S05]  /*107d0*/  IMAD.WIDE R2, R19, 0x4, R2 ;  /* 0x0000000413027825 */ /* 0x001fca00078e0202 */
[----:B------:R-:W2:Y:S01]  /*107e0*/  LDG.E R8, desc[UR8][R2.64] ;  /* 0x0000000802087981 */ /* 0x000ea2000c1e1900 */
[----:B------:R-:W-:-:S03]  /*107f0*/  ISETP.NE.AND P0, PT, R7, RZ, PT ;  /* 0x000000ff0700720c */ /* 0x000fc60003f05270 */
[----:B------:R-:W2:Y:S02]  /*10800*/  SHFL.IDX PT, R17, R17, R4, 0x1f ;  /* 0x00001f0411117589 */ /* 0x000ea400000e0000 */
[----:B--2---:R-:W-:-:S05]  /*10810*/  IMAD R6, R17, R8, RZ ;  /* 0x0000000811067224 */ /* 0x004fca00078e02ff */
[----:B------:R-:W-:-:S04]  /*10820*/  IABS R9, R6 ;  /* 0x0000000600097213 */ /* 0x000fc80000000000 */
[----:B------:R-:W0:Y:S08]  /*10830*/  I2F.RP R10, R9 ;  /* 0x00000009000a7306 */ /* 0x000e300000209400 */
[----:B0-----:R-:W0:Y:S02]  /*10840*/  MUFU.RCP R10, R10 ;  /* 0x0000000a000a7308 */ /* 0x001e240000001000 */
[----:B0-----:R-:W-:-:S06]  /*10850*/  VIADD R11, R10, 0xffffffe ;  /* 0x0ffffffe0a0b7836 */ /* 0x001fcc0000000000 */
[----:B------:R0:W1:Y:S01]  /*10860*/  F2I.FTZ.U32.TRUNC.NTZ R3, R11 ;  /* 0x0000000b00037305 */ /* 0x000062000021f000 */
[----:B------:R-:W-:Y:S05]  /*10870*/  @!P0 BRA `(.L_x_1158) ;  /* 0x0000000000088947 */ /* 0x000fea0003800000 */
[----:B------:R-:W-:-:S05]  /*10880*/  VIADD R7, R4, 0xffffffff ;  /* 0xffffffff04077836 */ /* 0x000fca0000000000 */
[----:B------:R2:W3:Y:S02]  /*10890*/  SHFL.IDX PT, R16, R0, R7, 0x1f ;  /* 0x00001f0700107589 */ /* 0x0004e400000e0000 */
.L_x_1158:
[----:B-12---:R-:W-:Y:S02]  /*108a0*/  IMAD.MOV R0, RZ, RZ, -R3 ;  /* 0x000000ffff007224 */ /* 0x006fe400078e0a03 */
[----:B---3--:R-:W-:Y:S02]  /*108b0*/  IMAD R16, R16, UR4, R5 ;  /* 0x0000000410107c24 */ /* 0x008fe4000f8e0205 */
[----:B------:R-:W-:Y:S02]  /*108c0*/  IMAD R5, R0, R9, RZ ;  /* 0x0000000900057224 */ /* 0x000fe400078e02ff */
[----:B------:R-:W-:-:S04]  /*108d0*/  IMAD.MOV.U32 R2, RZ, RZ, RZ ;  /* 0x000000ffff027224 */ /* 0x000fc800078e00ff */
[----:B------:R-:W-:Y:S01]  /*108e0*/  IMAD.HI.U32 R2, R3, R5, R2 ;  /* 0x0000000503027227 */ /* 0x000fe200078e0002 */
[----:B------:R-:W-:Y:S02]  /*108f0*/  IADD3 R5, -R16, UR6, RZ ;  /* 0x0000000610057c10 */ /* 0x000fe4000fffe1ff */
[----:B------:R-:W-:Y:S02]  /*10900*/  IABS R3, R6 ;  /* 0x0000000600037213 */ /* 0x000fe40000000000 */
[----:B------:R-:W-:-:S03]  /*10910*/  IABS R0, R5 ;  /* 0x0000000500007213 */ /* 0x000fc60000000000 */
[----:B------:R-:W-:Y:S02]  /*10920*/  IMAD.MOV R3, RZ, RZ, -R3 ;  /* 0x000000ffff037224 */ /* 0x000fe400078e0a03 */
        /* <DEDUP_REMOVED lines=11> */
[----:B------:R-:W-:-:S05]  /*109e0*/  @!P0 LOP3.LUT R7, RZ, R6, RZ, 0x33, !PT ;  /* 0x00000006ff078212 */ /* 0x000fca00078e33ff */
[----:B------:R-:W-:Y:S02]  /*109f0*/  IMAD R0, R8, R7, RZ ;  /* 0x0000000708007224 */ /* 0x000fe400078e02ff */
[----:B------:R-:W-:Y:S02]  /*10a00*/  IMAD.MOV R7, RZ, RZ, -R7 ;  /* 0x000000ffff077224 */ /* 0x000fe400078e0a07 */
[----:B------:R-:W-:Y:S02]  /*10a10*/  IMAD.MOV R3, RZ, RZ, -R0 ;  /* 0x000000ffff037224 */ /* 0x000fe400078e0a00 */
[----:B------:R-:W-:-:S03]  /*10a20*/  IMAD R5, R6, R7, R5 ;  /* 0x0000000706057224 */ /* 0x000fc600078e0205 */
[----:B------:R-:W-:Y:S01]  /*10a30*/  VIADDMNMX R8, R3, UR4, R8, PT ;  /* 0x0000000403087c46 */ /* 0x000fe2000b800108 */
[----:B------:R-:W-:Y:S01]  /*10a40*/  IMAD.IADD R0, R5, 0x1, R0 ;  /* 0x0000000105007824 */ /* 0x000fe200078e0200 */
[----:B------:R-:W-:Y:S02]  /*10a50*/  IABS R6, R5 ;  /* 0x0000000500067213 */ /* 0x000fe40000000000 */
[----:B------:R-:W-:-:S04]  /*10a60*/  IABS R4, R8 ;  /* 0x0000000800047213 */ /* 0x000fc80000000000 */
[----:B------:R-:W1:Y:S08]  /*10a70*/  I2F.RP R9, R4 ;  /* 0x0000000400097306 */ /* 0x000e700000209400 */
[----:B-1----:R-:W1:Y:S02]  /*10a80*/  MUFU.RCP R9, R9 ;  /* 0x0000000900097308 */ /* 0x002e640000001000 */
[----:B-1----:R-:W-:-:S06]  /*10a90*/  VIADD R2, R9, 0xffffffe ;  /* 0x0ffffffe09027836 */ /* 0x002fcc0000000000 */
[----:B------:R1:W2:Y:S02]  /*10aa0*/  F2I.FTZ.U32.TRUNC.NTZ R3, R2 ;  /* 0x0000000200037305 */ /* 0x0002a4000021f000 */
[----:B-1----:R-:W-:Y:S02]  /*10ab0*/  IMAD.MOV.U32 R2, RZ, RZ, RZ ;  /* 0x000000ffff027224 */ /* 0x002fe400078e00ff */
[----:B--2---:R-:W-:-:S04]  /*10ac0*/  IMAD.MOV R7, RZ, RZ, -R3 ;  /* 0x000000ffff077224 */ /* 0x004fc800078e0a03 */
[----:B------:R-:W-:-:S04]  /*10ad0*/  IMAD R7, R7, R4, RZ ;  /* 0x0000000407077224 */ /* 0x000fc800078e02ff */
[----:B------:R-:W-:Y:S01]  /*10ae0*/  IMAD.HI.U32 R3, R3, R7, R2 ;  /* 0x0000000703037227 */ /* 0x000fe200078e0002 */
[-C--:B------:R-:W-:Y:S02]  /*10af0*/  IABS R7, R8.reuse ;  /* 0x0000000800077213 */ /* 0x080fe40000000000 */
[----:B------:R-:W-:-:S03]  /*10b00*/  LOP3.LUT R2, R5, R8, RZ, 0x3c, !PT ;  /* 0x0000000805027212 */ /* 0x000fc600078e3cff */
[----:B------:R-:W-:Y:S02]  /*10b10*/  IMAD.MOV R7, RZ, RZ, -R7 ;  /* 0x000000ffff077224 */ /* 0x000fe400078e0a07 */
[----:B------:R-:W-:-:S04]  /*10b20*/  IMAD.HI.U32 R3, R3, R6, RZ ;  /* 0x0000000603037227 */ /* 0x000fc800078e00ff */
[----:B------:R-:W-:-:S05]  /*10b30*/  IMAD R7, R3, R7, R6 ;  /* 0x0000000703077224 */ /* 0x000fca00078e0206 */
[----:B------:R-:W-:-:S13]  /*10b40*/  ISETP.GT.U32.AND P0, PT, R4, R7, PT ;  /* 0x000000070400720c */ /* 0x000fda0003f04070 */
[----:B------:R-:W-:Y:S02]  /*10b50*/  @!P0 IMAD.IADD R7, R7, 0x1, -R4 ;  /* 0x0000000107078824 */ /* 0x000fe400078e0a04 */
[----:B------:R-:W-:-:S03]  /*10b60*/  @!P0 VIADD R3, R3, 0x1 ;  /* 0x0000000103038836 */ /* 0x000fc60000000000 */
[----:B------:R-:W-:-:S13]  /*10b70*/  ISETP.GE.U32.AND P0, PT, R7, R4, PT ;  /* 0x000000040700720c */ /* 0x000fda0003f06070 */
[----:B------:R-:W-:Y:S01]  /*10b80*/  @P0 VIADD R3, R3, 0x1 ;  /* 0x0000000103030836 */ /* 0x000fe20000000000 */
[----:B------:R-:W-:-:S13]  /*10b90*/  ISETP.GE.AND P0, PT, R2, RZ, PT ;  /* 0x000000ff0200720c */ /* 0x000fda0003f06270 */
[----:B------:R-:W-:Y:S01]  /*10ba0*/  @!P0 IMAD.MOV R3, RZ, RZ, -R3 ;  /* 0x000000ffff038224 */ /* 0x000fe200078e0a03 */
[----:B------:R-:W-:-:S13]  /*10bb0*/  ISETP.NE.AND P0, PT, R8, RZ, PT ;  /* 0x000000ff0800720c */ /* 0x000fda0003f05270 */
[----:B------:R-:W-:Y:S01]  /*10bc0*/  @!P0 LOP3.LUT R3, RZ, R8, RZ, 0x33, !PT ;  /* 0x00000008ff038212 */ /* 0x000fe200078e33ff */
[----:B------:R-:W-:-:S04]  /*10bd0*/  IMAD.MOV R8, RZ, RZ, -R8 ;  /* 0x000000ffff087224 */ /* 0x000fc800078e0a08 */
[----:B------:R-:W-:Y:S01]  /*10be0*/  IMAD R18, R3, R8, R0 ;  /* 0x0000000803127224 */ /* 0x000fe200078e0200 */
[----:B------:R-:W-:-:S05]  /*10bf0*/  LOP3.LUT R0, RZ, R3, RZ, 0x33, !PT ;  /* 0x00000003ff007212 */ /* 0x000fca00078e33ff */
[----:B------:R-:W-:Y:S01]  /*10c00*/  IMAD.IADD R17, R17, 0x1, R0 ;  /* 0x0000000111117824 */ /* 0x000fe200078e0200 */
[----:B------:R-:W-:Y:S06]  /*10c10*/  BRA `(.L_x_1159) ;  /* 0x00000000000c7947 */ /* 0x000fec0003800000 */
.L_x_1154:
[----:B------:R-:W-:Y:S02]  /*10c20*/  IMAD.MOV.U32 R17, RZ, RZ, RZ ;  /* 0x000000ffff117224 */ /* 0x000fe400078e00ff */
[----:B------:R-:W-:Y:S02]  /*10c30*/  IMAD.U32 R16, RZ, RZ, UR6 ;  /* 0x00000006ff107e24 */ /* 0x000fe4000f8e00ff */
[----:B------:R-:W-:-:S07]  /*10c40*/  IMAD.MOV.U32 R18, RZ, RZ, RZ ;  /* 0x000000ffff127224 */ /* 0x000fce00078e00ff */
.L_x_1159:
[----:B------:R-:W1:Y:S01]  /*10c50*/  S2R R0, SR_TID.X ;  /* 0x0000000000007919 */ /* 0x000e620000002100 */
[----:B------:R-:W-:Y:S01]  /*10c60*/  STL [R1], RZ ;  /* 0x000000ff01007387 */ /* 0x000fe20000100800 */
[----:B-1----:R-:W-:-:S04]  /*10c70*/  LOP3.LUT R0, R0, 0x1f, RZ, 0xc0, !PT ;  /* 0x0000001f00007812 */ /* 0x002fc800078ec0ff */
[----:B------:R-:W-:-:S13]  /*10c80*/  ISETP.NE.AND P0, PT, R0, RZ, PT ;  /* 0x000000ff0000720c */ /* 0x000fda0003f05270 */
[----:B------:R-:W1:Y:S01]  /*10c90*/  @!P0 S2R R3, SR_CgaCtaId ;  /* 0x0000000000038919 */ /* 0x000e620000008800 */
[----:B------:R-:W-:-:S04]  /*10ca0*/  @!P0 MOV R0, 0x400 ;  /* 0x0000040000008802 */ /* 0x000fc80000000f00 */
[----:B-1----:R-:W-:-:S05]  /*10cb0*/  @!P0 LEA R0, R3, R0, 0x18 ;  /* 0x0000000003008211 */ /* 0x002fca00078ec0ff */
[----:B------:R1:W-:Y:S01]  /*10cc0*/  @!P0 STS.128 [R0+0x2a8d0], R16 ;  /* 0x02a8d01000008388 */ /* 0x0003e20000000c00 */
[----:B------:R-:W-:Y:S06]  /*10cd0*/  BAR.ARV 0x5, 0x120 ;  /* 0x0144800000007b1d */ /* 0x000fec0000002000 */
[----:B------:R-:W-:Y:S01]  /*10ce0*/  ISETP.GE.AND P0, PT, R19, UR5, PT ;  /* 0x0000000513007c0c */ /* 0x000fe2000bf06270 */
[----:B-1----:R-:W-:-:S05]  /*10cf0*/  IMAD.MOV.U32 R0, RZ, RZ, 0x1 ;  /* 0x00000001ff007424 */ /* 0x002fca00078e00ff */
[----:B------:R1:W-:Y:S04]  /*10d00*/  STL [R1+0x8], R0 ;  /* 0x0000080001007387 */ /* 0x0003e80000100800 */
[----:B------:R1:W-:Y:S03]  /*10d10*/  STL [R1+0x18], RZ ;  /* 0x000018ff01007387 */ /* 0x0003e60000100800 */
[----:B------:R-:W-:Y:S05]  /*10d20*/  @P0 BRA `(.L_x_1160) ;  /* 0x0000004400440947 */ /* 0x000fea0003800000 */
[----:B-1----:R-:W-:Y:S01]  /*10d30*/  IMAD.MOV.U32 R0, RZ, RZ, 0x1 ;  /* 0x00000001ff007424 */ /* 0x002fe200078e00ff */
[----:B------:R1:W-:Y:S01]  /*10d40*/  STL [R1+0x18], RZ ;  /* 0x000018ff01007387 */ /* 0x0003e20000100800 */
[----:B------:R-:W-:Y:S01]  /*10d50*/  ULDC UR38, c[0x0][0xc] ;  /* 0x0000030000267ab9 */ /* 0x000fe20000000800 */
[----:B------:R-:W-:Y:S02]  /*10d60*/  ULDC.64 UR36, c[0x0][0x198] ;  /* 0x0000660000247ab9 */ /* 0x000fe40000000a00 */
[----:B------:R1:W-:Y:S04]  /*10d70*/  STL [R1+0x8], R0 ;  /* 0x0000080001007387 */ /* 0x0003e80000100800 */
[----:B------:R1:W-:Y:S02]  /*10d80*/  STL [R1], RZ ;  /* 0x000000ff01007387 */ /* 0x0003e40000100800 */
.L_x_1235:
[----:B------:R-:W-:Y:S05]  /*10d90*/  YIELD ;  /* 0x0000000000007946 */ /* 0x000fea0003800000 */
[----:B------:R-:W-:Y:S01]  /*10da0*/  ULDC.64 UR4, c[0x0][0xa28] ;  /* 0x00028a0000047ab9 */ /* 0x000fe20000000a00 */
[----:B------:R-:W-:Y:S01]  /*10db0*/  IMAD.MOV.U32 R4, RZ, RZ, RZ ;  /* 0x000000ffff047224 */ /* 0x000fe200078e00ff */
[----:B------:R-:W-:Y:S01]  /*10dc0*/  ISETP.NE.U32.AND P0, PT, RZ, UR4, PT ;  /* 0x00000004ff007c0c */ /* 0x000fe2000bf05070 */
[----:B------:R-:W-:-:S03]  /*10dd0*/  ULDC.64 UR6, c[0x0][0x208] ;  /* 0x0000820000067ab9 */ /* 0x000fc60000000a00 */
[----:B------:R-:W-:Y:S01]  /*10de0*/  ISETP.NE.AND.EX P0, PT, RZ, UR5, PT, P0 ;  /* 0x00000005ff007c0c */ /* 0x000fe2000bf05300 */
[----:B------:R-:W-:-:S12]  /*10df0*/  ULDC.64 UR4, c[0x0][0xa00] ;  /* 0x0002800000047ab9 */ /* 0x000fd80000000a00 */
[----:B--2---:R-:W2:Y:S01]  /*10e00*/  @P0 LDC.64 R2, c[0x0][0xa28] ;  /* 0x00028a00ff020b82 */ /* 0x004ea20000000a00 */
[----:B------:R-:W-:Y:S01]  /*10e10*/  ISETP.NE.U32.AND P2, PT, RZ, UR4, PT ;  /* 0x00000004ff007c0c */ /* 0x000fe2000bf45070 */
[----:B--2---:R-:W-:-:S05]  /*10e20*/  @P0 IMAD.WIDE R2, R19, 0x4, R2 ;  /* 0x0000000413020825 */ /* 0x004fca00078e0202 */
[----:B------:R2:W5:Y:S01]  /*10e30*/  @P0 LDG.E R4, desc[UR6][R2.64] ;  /* 0x0000000602040981 */ /* 0x000562000c1e1900 */
[----:B------:R-:W-:Y:S01]  /*10e40*/  ISETP.NE.AND.EX P2, PT, RZ, UR5, PT, P2 ;  /* 0x00000005ff007c0c */ /* 0x000fe2000bf45320 */
[----:B-1----:R-:W-:Y:S01]  /*10e50*/  IMAD.MOV.U32 R0, RZ, RZ, RZ ;  /* 0x000000ffff007224 */ /* 0x002fe200078e00ff */
[----:B------:R-:W-:Y:S01]  /*10e60*/  ULDC.64 UR4, c[0x0][0xa18] ;  /* 0x0002860000047ab9 */ /* 0x000fe20000000a00 */
[----:B--2---:R-:W1:Y:S02]  /*10e70*/  LDC.64 R2, c[0x0][0xa00] ;  /* 0x00028000ff027b82 */ /* 0x004e640000000a00 */
[----:B-1----:R-:W-:-:S08]  /*10e80*/  IMAD.WIDE R2, R19, 0x4, R2 ;  /* 0x0000000413027825 */ /* 0x002fd000078e0202 */
[----:B------:R-:W2:Y:S01]  /*10e90*/  @P2 LDG.E R0, desc[UR6][R2.64] ;  /* 0x0000000602002981 */ /* 0x000ea2000c1e1900 */
[----:B------:R-:W-:Y:S01]  /*10ea0*/  ISETP.NE.U32.AND P1, PT, RZ, UR4, PT ;  /* 0x00000004ff007c0c */ /* 0x000fe2000bf25070 */
[----:B------:R-:W-:-:S03]  /*10eb0*/  ULDC UR4, c[0x0][0x288] ;  /* 0x0000a20000047ab9 */ /* 0x000fc60000000800 */
[----:B------:R-:W-:-:S13]  /*10ec0*/  ISETP.NE.AND.EX P1, PT, RZ, UR5, PT, P1 ;  /* 0x00000005ff007c0c */ /* 0x000fda000bf25310 */
[----:B------:R-:W1:Y:S02]  /*10ed0*/  @P1 LDC.64 R6, c[0x0][0xa18] ;  /* 0x00028600ff061b82 */ /* 0x000e640000000a00 */
[----:B-1----:R-:W-:Y:S01]  /*10ee0*/  @P1 IMAD.WIDE R6, R19, 0x4, R6 ;  /* 0x0000000413061825 */ /* 0x002fe200078e0206 */
[----:B--2---:R1:W-:Y:S03]  /*10ef0*/  STL [R1+0x1c], R0 ;  /* 0x00001c0001007387 */ /* 0x0043e60000100800 */
[----:B-1----:R-:W-:Y:S01]  /*10f00*/  IMAD.U32 R0, RZ, RZ, UR4 ;  /* 0x00000004ff007e24 */ /* 0x002fe2000f8e00ff */
[----:B------:R-:W-:Y:S02]  /*10f10*/  ULDC.64 UR4, c[0x0][0x3f8] ;  /* 0x0000fe0000047ab9 */ /* 0x000fe40000000a00 */
[----:B------:R-:W-:-:S03]  /*10f20*/  UISETP.NE.U32.AND UP0, UPT, UR4, URZ, UPT ;  /* 0x0000003f0400728c */ /* 0x000fc6000bf05070 */
[----:B------:R-:W-:Y:S01]  /*10f30*/  ULDC UR4, c[0x0][0x404] ;  /* 0x0001010000047ab9 */ /* 0x000fe20000000800 */
[----:B------:R-:W-:Y:S01]  /*10f40*/  UISETP.NE.AND.EX UP0, UPT, UR5, URZ, UPT, UP0 ;  /* 0x0000003f0500728c */ /* 0x000fe2000bf05300 */
[----:B------:R1:W5:Y:S01]  /*10f50*/  @P1 LDG.E R0, desc[UR6][R6.64] ;  /* 0x0000000606001981 */ /* 0x000362000c1e1900 */
[----:B------:R-:W-:Y:S01]  /*10f60*/  ULDC.64 UR6, c[0x0][0xa08] ;  /* 0x0002820000067ab9 */ /* 0x000fe20000000a00 */
[----:B------:R-:W-:Y:S01]  /*10f70*/  ULDC UR5, c[0x0][0x2e0] ;  /* 0x0000b80000057ab9 */ /* 0x000fe20000000800 */
[----:B------:R-:W-:Y:S01]  /*10f80*/  USEL UR4, UR4, 0x1, UP0 ;  /* 0x0000000104047887 */ /* 0x000fe20008000000 */
[----:B------:R-:W-:-:S03]  /*10f90*/  ISETP.NE.U32.AND P0, PT, RZ, UR6, PT ;  /* 0x00000006ff007c0c */ /* 0x000fc6000bf05070 */
[----:B------:R-:W-:Y:S01]  /*10fa0*/  UIMAD UR4, UR4, UR5, URZ ;  /* 0x00000005040472a4 */ /* 0x000fe2000f8e023f */
[----:B------:R-:W-:-:S05]  /*10fb0*/  ISETP.NE.AND.EX P0, PT, RZ, UR7, PT, P0 ;  /* 0x00000007ff007c0c */ /* 0x000fca000bf05300 */
[----:B------:R-:W-:Y:S01]  /*10fc0*/  IMAD.U32 R5, RZ, RZ, UR4 ;  /* 0x00000004ff057e24 */ /* 0x000fe2000f8e00ff */
[----:B-1----:R-:W-:Y:S07]  /*10fd0*/  @P1 BRA `(.L_x_1161) ;  /* 0x0000000000141947 */ /* 0x002fee0003800000 */
[----:B------:R-:W-:Y:S05]  /*10fe0*/  @!P2 BRA `(.L_x_1161) ;  /* 0x000000000010a947 */ /* 0x000fea0003800000 */
[----:B------:R-:W-:Y:S02]  /*10ff0*/  ULDC.64 UR4, c[0x0][0x208] ;  /* 0x0000820000047ab9 */ /* 0x000fe40000000a00 */
[----:B------:R-:W2:Y:S04]  /*11000*/  LDG.E R7, desc[UR4][R2.64] ;  /* 0x0000000402077981 */ /* 0x000ea8000c1e1900 */
[----:B-----5:R-:W2:Y:S02]  /*11010*/  LDG.E R0, desc[UR4][R2.64+0x4] ;  /* 0x0000040402007981 */ /* 0x020ea4000c1e1900 */
[----:B--2---:R-:W-:-:S07]  /*11020*/  IMAD.IADD R0, R0, 0x1, -R7 ;  /* 0x0000000100007824 */ /* 0x004fce00078e0a07 */
.L_x_1161:
[----:B------:R-:W1:Y:S01]  /*11030*/  LDC.64 R2, c[0x0][0xa08] ;  /* 0x00028200ff027b82 */ /* 0x000e620000000a00 */
[----:B------:R-:W-:Y:S01]  /*11040*/  IMAD.MOV.U32 R7, RZ, RZ, RZ ;  /* 0x000000ffff077224 */ /* 0x000fe200078e00ff */
[----:B------:R-:W-:Y:S01]  /*11050*/  ULDC.64 UR4, c[0x0][0x208] ;  /* 0x0000820000047ab9 */ /* 0x000fe20000000a00 */
[----:B-1----:R-:W-:-:S05]  /*11060*/  IMAD.WIDE R2, R19, 0x4, R2 ;  /* 0x0000000413027825 */ /* 0x002fca00078e0202 */
[----:B------:R-:W2:Y:S01]  /*11070*/  @P0 LDG.E R7, desc[UR4][R2.64] ;  /* 0x0000000402070981 */ /* 0x000ea2000c1e1900 */
[----:B------:R-:W-:Y:S02]  /*11080*/  ULDC.64 UR4, c[0x0][0xa20] ;  /* 0x0002880000047ab9 */ /* 0x000fe40000000a00 */
[----:B------:R-:W-:-:S04]  /*11090*/  ISETP.NE.U32.AND P1, PT, RZ, UR4, PT ;  /* 0x00000004ff007c0c */ /* 0x000fc8000bf25070 */
[----:B------:R-:W-:Y:S01]  /*110a0*/  ISETP.NE.AND.EX P1, PT, RZ, UR5, PT, P1 ;  /* 0x00000005ff007c0c */ /* 0x000fe2000bf25310 */
[----:B--2--5:R-:W-:-:S05]  /*110b0*/  IMAD.IADD R6, R7, 0x1, R4 ;  /* 0x0000000107067824 */ /* 0x024fca00078e0204 */
[----:B------:R1:W-:Y:S07]  /*110c0*/  STL [R1+0x4], R6 ;  /* 0x0000040601007387 */ /* 0x0003ee0000100800 */
[----:B------:R-:W-:Y:S05]  /*110d0*/  @!P1 BRA `(.L_x_1162) ;  /* 0x0000000000149947 */ /* 0x000fea0003800000 */
[----:B------:R-:W2:Y:S01]  /*110e0*/  LDC.64 R2, c[0x0][0xa20] ;  /* 0x00028800ff027b82 */ /* 0x000ea20000000a00 */
[----:B------:R-:W-:Y:S01]  /*110f0*/  ULDC.64 UR4, c[0x0][0x208] ;  /* 0x0000820000047ab9 */ /* 0x000fe20000000a00 */
[----:B--2---:R-:W-:-:S05]  /*11100*/  IMAD.WIDE R2, R19, 0x4, R2 ;  /* 0x0000000413027825 */ /* 0x004fca00078e0202 */
[----:B------:R2:W5:Y:S01]  /*11110*/  LDG.E R5, desc[UR4][R2.64] ;  /* 0x0000000402057981 */ /* 0x000562000c1e1900 */
[----:B------:R-:W-:Y:S05]  /*11120*/  BRA `(.L_x_1163) ;  /* 0x0000000000147947 */ /* 0x000fea0003800000 */
.L_x_1162:
[----:B------:R-:W-:Y:S05]  /*11130*/  @!P0 BRA `(.L_x_1163) ;  /* 0x0000000000108947 */ /* 0x000fea0003800000 */
[----:B------:R-:W-:Y:S02]  /*11140*/  ULDC.64 UR4, c[0x0][0x208] ;  /* 0x0000820000047ab9 */ /* 0x000fe40000000a00 */
[----:B-1----:R-:W2:Y:S04]  /*11150*/  LDG.E R6, desc[UR4][R2.64] ;  /* 0x0000000402067981 */ /* 0x002ea8000c1e1900 */
[----:B------:R-:W2:Y:S02]  /*11160*/  LDG.E R5, desc[UR4][R2.64+0x4] ;  /* 0x0000040402057981 */ /* 0x000ea4000c1e1900 */
[----:B--2---:R-:W-:-:S07]  /*11170*/  IMAD.IADD R5, R5, 0x1, -R6 ;  /* 0x0000000105057824 */ /* 0x004fce00078e0a06 */
.L_x_1163:
[----:B--2---:R-:W2:Y:S01]  /*11180*/  LDC.64 R2, c[0x0][0x9e0] ;  /* 0x00027800ff027b82 */ /* 0x004ea20000000a00 */
[----:B-----5:R-:W-:Y:S01]  /*11190*/  IMAD.IADD R7, R5, 0x1, -R4 ;  /* 0x0000000105077824 */ /* 0x020fe200078e0a04 */
[----:B------:R-:W-:-:S04]  /*111a0*/  LEA R9, R17, 0x80, 0x7 ;  /* 0x0000008011097811 */ /* 0x000fc800078e38ff */
[----:B------:R-:W-:Y:S02]  /*111b0*/  IADD3 R9, R7, R9, -R0 ;  /* 0x0000000907097210 */ /* 0x000fe40007ffe800 */
[----:B--2---:R-:W-:-:S03]  /*111c0*/  ISETP.GE.AND P0, PT, R3, 0x1, PT ;  /* 0x000000010300780c */ /* 0x004fc60003f06270 */
[----:B------:R-:W-:-:S10]  /*111d0*/  IMAD.IADD R2, R9, 0x1, R2 ;  /* 0x0000000109027824 */ /* 0x000fd400078e0202 */
[----:B------:R-:W-:Y:S05]  /*111e0*/  @!P0 BRA `(.L_x_1164) ;  /* 0x0000000000488947 */ /* 0x000fea0003800000 */
[C---:B------:R-:W-:Y:S01]  /*111f0*/  ISETP.GT.AND P1, PT, R9.reuse, RZ, PT ;  /* 0x000000ff0900720c */ /* 0x040fe20003f24270 */
[----:B------:R-:W-:Y:S01]  /*11200*/  BSSY B0, `(.L_x_1165) ;  /* 0x000000e000007945 */ /* 0x000fe20003800000 */
[----:B-1----:R-:W-:-:S11]  /*11210*/  VIADD R6, R9, 0xffffffff ;  /* 0xffffffff09067836 */ /* 0x002fd60000000000 */
        /* <DEDUP_REMOVED lines=8> */
.L_x_1166:
[----:B------:R-:W-:-:S13]  /*112a0*/  ISETP.NE.AND P1, PT, R3, 0x1, PT ;  /* 0x000000010300780c */ /* 0x000fda0003f25270 */
[----:B------:R-:W1:Y:S02]  /*112b0*/  @P1 LDC.64 R4, c[0x0][0x9e8] ;  /* 0x00027a00ff041b82 */ /* 0x000e640000000a00 */
[----:B-1----:R-:W-:-:S05]  /*112c0*/  @P1 IMAD.HI.U32 R4, R6, R4, RZ ;  /* 0x0000000406041227 */ /* 0x002fca00078e00ff */
[----:B------:R-:W-:-:S07]  /*112d0*/  @P1 SHF.R.U32.HI R6, RZ, R5, R4 ;  /* 0x00000005ff061219 */ /* 0x000fce0000011604 */
.L_x_1167:
[----:B------:R-:W-:Y:S05]  /*112e0*/  BSYNC B0 ;  /* 0x0000000000007941 */ /* 0x000fea0003800000 */
.L_x_1165:
[----:B------:R-:W-:-:S05]  /*112f0*/  IMAD R5, R6, R3, R3 ;  /* 0x0000000306057224 */ /* 0x000fca00078e0203 */
[----:B------:R-:W-:-:S07]  /*11300*/  VIMNMX R2, R2, R5, PT ;  /* 0x0000000502027248 */ /* 0x000fce0003fe0100 */
.L_x_1164:
[----:B------:R-:W-:Y:S01]  /*11310*/  VIADD R2, R2, 0x5f ;  /* 0x0000005f02027836 */ /* 0x000fe20000000000 */
[----:B------:R-:W-:Y:S01]  /*11320*/  ULDC UR4, c[0x0][0x9dc] ;  /* 0x0002770000047ab9 */ /* 0x000fe20000000800 */
[----:B------:R-:W-:Y:S02]  /*11330*/  IMAD R4, R17, 0x80, -R0 ;  /* 0x0000008011047824 */ /* 0x000fe400078e0a00 */
[----:B------:R-:W-:-:S04]  /*11340*/  IMAD.HI R2, R2, 0x2aaaaaab, RZ ;  /* 0x2aaaaaab02027827 */ /* 0x000fc800078e02ff */
[C---:B------:R-:W-:Y:S01]  /*11350*/  VIADD R0, R7.reuse, 0x5f ;  /* 0x0000005f07007836 */ /* 0x040fe20000000000 */
[----:B------:R-:W-:Y:S01]  /*11360*/  SHF.R.U32.HI R5, RZ, 0x1f, R2 ;  /* 0x0000001fff057819 */ /* 0x000fe20000011602 */
[----:B------:R-:W-:Y:S02]  /*11370*/  IMAD.IADD R7, R7, 0x1, R4 ;  /* 0x0000000107077824 */ /* 0x000fe400078e0204 */
[----:B------:R-:W-:Y:S01]  /*11380*/  IMAD.HI R0, R0, 0x2aaaaaab, RZ ;  /* 0x2aaaaaab00007827 */ /* 0x000fe200078e02ff */
[----:B------:R-:W-:-:S04]  /*11390*/  LEA.HI.SX32 R2, R2, R5, 0x1c ;  /* 0x0000000502027211 */ /* 0x000fc800078fe2ff */
[----:B------:R-:W-:-:S04]  /*113a0*/  SHF.R.U32.HI R5, RZ, 0x1f, R0 ;  /* 0x0000001fff057819 */ /* 0x000fc80000011600 */
[----:B------:R-:W-:Y:S01]  /*113b0*/  LEA.HI.SX32 R5, R0, R5, 0x1c ;  /* 0x0000000500057211 */ /* 0x000fe200078fe2ff */
[----:B------:R-:W-:-:S03]  /*113c0*/  VIADD R0, R7, -UR4 ;  /* 0x8000000407007c36 */ /* 0x000fc60008000000 */
[----:B-1----:R-:W-:-:S05]  /*113d0*/  VIMNMX R6, R5, R2, PT ;  /* 0x0000000205067248 */ /* 0x002fca0003fe0100 */
[----:B------:R1:W-:Y:S01]  /*113e0*/  STL [R1+0x14], R6 ;  /* 0x0000140601007387 */ /* 0x0003e20000100800 */
[----:B------:R-:W-:Y:S05]  /*113f0*/  @!P0 BRA `(.L_x_1168) ;  /* 0x0000000000448947 */ /* 0x000fea0003800000 */
[----:B------:R-:W-:Y:S01]  /*11400*/  ISETP.GT.AND P0, PT, R7, -0x1, PT ;  /* 0xffffffff0700780c */ /* 0x000fe20003f04270 */
[----:B------:R-:W-:-:S12]  /*11410*/  BSSY B0, `(.L_x_1169) ;  /* 0x000000d000007945 */ /* 0x000fd80003800000 */
        /* <DEDUP_REMOVED lines=8> */
.L_x_1170:
[----:B------:R-:W-:-:S13]  /*114a0*/  ISETP.NE.AND P0, PT, R3, 0x1, PT ;  /* 0x000000010300780c */ /* 0x000fda0003f05270 */
[----:B------:R-:W2:Y:S02]  /*114b0*/  @P0 LDC.64 R4, c[0x0][0x9e8] ;  /* 0x00027a00ff040b82 */ /* 0x000ea40000000a00 */
[----:B--2---:R-:W-:-:S05]  /*114c0*/  @P0 IMAD.HI.U32 R4, R7, R4, RZ ;  /* 0x0000000407040227 */ /* 0x004fca00078e00ff */
[----:B------:R-:W-:-:S07]  /*114d0*/  @P0 SHF.R.U32.HI R7, RZ, R5, R4 ;  /* 0x00000005ff070219 */ /* 0x000fce0000011604 */
.L_x_1171:
[----:B------:R-:W-:Y:S05]  /*114e0*/  BSYNC B0 ;  /* 0x0000000000007941 */ /* 0x000fea0003800000 */
.L_x_1169:
[----:B------:R-:W-:-:S05]  /*114f0*/  IMAD R3, R7, R3, RZ ;  /* 0x0000000307037224 */ /* 0x000fca00078e02ff */
[----:B------:R-:W-:-:S07]  /*11500*/  VIMNMX R0, R0, R3, !PT ;  /* 0x0000000300007248 */ /* 0x000fce0007fe0100 */
.L_x_1168:
[----:B------:R-:W-:Y:S01]  /*11510*/  IMAD.HI R0, R0, 0x2aaaaaab, RZ ;  /* 0x2aaaaaab00007827 */ /* 0x000fe200078e02ff */
[----:B------:R-:W-:Y:S04]  /*11520*/  BSSY B6, `(.L_x_1172) ;  /* 0x000030d000067945 */ /* 0x000fe80003800000 */
[----:B------:R-:W-:-:S04]  /*11530*/  SHF.R.U32.HI R3, RZ, 0x1f, R0 ;  /* 0x0000001fff037819 */ /* 0x000fc80000011600 */
[----:B------:R-:W-:-:S04]  /*11540*/  LEA.HI.SX32 R3, R0, R3, 0x1c ;  /* 0x0000000300037211 */ /* 0x000fc800078fe2ff */
[----:B------:R-:W-:-:S04]  /*11550*/  VIMNMX R2, RZ, R3, !PT ;  /* 0x00000003ff027248 */ /* 0x000fc80007fe0100 */
[----:B------:R-:W-:Y:S01]  /*11560*/  ISETP.GT.AND P0, PT, R6, R2, PT ;  /* 0x000000020600720c */ /* 0x000fe20003f04270 */
[----:B------:R2:W-:-:S12]  /*11570*/  STL [R1+0x10], R2 ;  /* 0x0000100201007387 */ /* 0x0005d80000100800 */
[----:B--2---:R-:W-:Y:S05]  /*11580*/  @P0 BRA `(.L_x_1173) ;  /* 0x0000000000480947 */ /* 0x004fea0003800000 */
[----:B------:R-:W2:Y:S02]  /*11590*/  S2R R2, SR_TID.X ;  /* 0x0000000000027919 */ /* 0x000ea40000002100 */
[----:B--2---:R-:W-:-:S04]  /*115a0*/  LOP3.LUT R2, R2, 0x1f, RZ, 0xc0, !PT ;  /* 0x0000001f02027812 */ /* 0x004fc800078ec0ff */
[----:B------:R-:W-:-:S13]  /*115b0*/  ISETP.NE.AND P1, PT, R2, RZ, PT ;  /* 0x000000ff0200720c */ /* 0x000fda0003f25270 */
[----:B------:R-:W-:Y:S05]  /*115c0*/  @P1 BRA `(.L_x_1174) ;  /* 0x0000003000081947 */ /* 0x000fea0003800000 */
[----:B------:R-:W2:Y:S01]  /*115d0*/  S2R R7, SR_LANEID ;  /* 0x0000000000077919 */ /* 0x000ea20000000000 */
[----:B------:R-:W-:Y:S01]  /*115e0*/  VOTEU.ANY UR4, UPT, PT ;  /* 0x0000000000047886 */ /* 0x000fe200038e0100 */
[----:B------:R-:W3:Y:S01]  /*115f0*/  LDC.64 R2, c[0x0][0xc38] ;  /* 0x00030e00ff027b82 */ /* 0x000ee20000000a00 */
[----:B------:R-:W2:Y:S01]  /*11600*/  FLO.U32 R0, UR4 ;  /* 0x0000000400007d00 */ /* 0x000ea200080e0000 */
[----:B------:R-:W-:-:S07]  /*11610*/  ULDC.64 UR6, c[0x0][0x208] ;  /* 0x0000820000067ab9 */ /* 0x000fce0000000a00 */
[----:B------:R-:W3:Y:S01]  /*11620*/  POPC R5, UR4 ;  /* 0x0000000400057d09 */ /* 0x000ee20008000000 */
[----:B--2---:R-:W-:-:S13]  /*11630*/  ISETP.EQ.U32.AND P0, PT, R0, R7, PT ;  /* 0x000000070000720c */ /* 0x004fda0003f02070 */
[----:B---3--:R-:W2:Y:S01]  /*11640*/  @P0 ATOMG.E.ADD.STRONG.GPU PT, R3, desc[UR6][R2.64], R5 ;  /* 0x00000005020309a8 */ /* 0x008ea200081ee1c6 */
[----:B------:R-:W3:Y:S02]  /*11650*/  S2R R4, SR_LTMASK ;  /* 0x0000000000047919 */ /* 0x000ee40000003900 */
[----:B---3--:R-:W-:-:S04]  /*11660*/  LOP3.LUT R4, R4, UR4, RZ, 0xc0, !PT ;  /* 0x0000000404047c12 */ /* 0x008fc8000f8ec0ff */
[----:B------:R-:W3:Y:S01]  /*11670*/  POPC R7, R4 ;  /* 0x0000000400077309 */ /* 0x000ee20000000000 */
[----:B--2---:R-:W3:Y:S02]  /*11680*/  SHFL.IDX PT, R0, R3, R0, 0x1f ;  /* 0x00001f0003007589 */ /* 0x004ee400000e0000 */
[----:B---3--:R-:W-:Y:S01]  /*11690*/  IADD3 R16, R0, UR38, R7 ;  /* 0x0000002600107c10 */ /* 0x008fe2000fffe007 */
[----:B------:R-:W-:Y:S06]  /*116a0*/  BRA `(.L_x_1174) ;  /* 0x0000002c00d07947 */ /* 0x000fec0003800000 */
.L_x_1173:
[----:B------:R-:W2:Y:S01]  /*116b0*/  S2R R3, SR_CgaCtaId ;  /* 0x0000000000037919 */ /* 0x000ea20000008800 */
[----:B------:R-:W-:-:S04]  /*116c0*/  MOV R0, 0x400 ;  /* 0x0000040000007802 */ /* 0x000fc80000000f00 */
[----:B--2---:R-:W-:-:S05]  /*116d0*/  LEA R2, R3, R0, 0x18 ;  /* 0x0000000003027211 */ /* 0x004fca00078ec0ff */
[----:B------:R2:W-:Y:S01]  /*116e0*/  STL [R1+0xc], R2 ;  /* 0x00000c0201007387 */ /* 0x0005e20000100800 */
[----:B------:R-:W-:-:S05]  /*116f0*/  VIADD R0, R2, 0x18400 ;  /* 0x0001840002007836 */ /* 0x000fca0000000000 */
[----:B------:R-:W-:-:S13]  /*11700*/  LOP3.LUT P0, RZ, R0, 0x3ff, RZ, 0xc0, !PT ;  /* 0x000003ff00ff7812 */ /* 0x000fda000780c0ff */
[----:B--2---:R-:W-:Y:S05]  /*11710*/  @!P0 BRA `(.L_x_1175) ;  /* 0x0000000000408947 */ /* 0x004fea0003800000 */
[----:B------:R-:W-:Y:S01]  /*11720*/  MOV R2, 0x0 ;  /* 0x0000000000027802 */ /* 0x000fe20000000f00 */
[----:B------:R-:W-:Y:S01]  /*11730*/  ULDC.64 UR6, c[0x4][0xb8] ;  /* 0x01002e0000067ab9 */ /* 0x000fe20000000a00 */
[----:B------:R-:W-:Y:S01]  /*11740*/  ULDC.64 UR8, c[0x4][0xc0] ;  /* 0x0100300000087ab9 */ /* 0x000fe20000000a00 */
[----:B------:R-:W-:Y:S01]  /*11750*/  ULDC.64 UR4, c[0x4][0x38] ;  /* 0x01000e0000047ab9 */ /* 0x000fe20000000a00 */
[----:B------:R-:W-:Y:S02]  /*11760*/  IMAD.U32 R4, RZ, RZ, UR6 ;  /* 0x00000006ff047e24 */ /* 0x000fe4000f8e00ff */
[----:B------:R-:W2:Y:S01]  /*11770*/  LDC.64 R2, c[0x4][R2] ;  /* 0x0100000002027b82 */ /* 0x000ea20000000a00 */
[----:B------:R-:W-:Y:S02]  /*11780*/  IMAD.U32 R5, RZ, RZ, UR7 ;  /* 0x00000007ff057e24 */ /* 0x000fe4000f8e00ff */
[----:B-1----:R-:W-:Y:S02]  /*11790*/  IMAD.U32 R6, RZ, RZ, UR8 ;  /* 0x00000008ff067e24 */ /* 0x002fe4000f8e00ff */
[----:B------:R-:W-:-:S02]  /*117a0*/  IMAD.U32 R7, RZ, RZ, UR9 ;  /* 0x00000009ff077e24 */ /* 0x000fc4000f8e00ff */
[----:B------:R-:W-:Y:S02]  /*117b0*/  IMAD.U32 R10, RZ, RZ, UR4 ;  /* 0x00000004ff0a7e24 */ /* 0x000fe4000f8e00ff */
[----:B0-----:R-:W-:Y:S02]  /*117c0*/  IMAD.U32 R11, RZ, RZ, UR5 ;  /* 0x00000005ff0b7e24 */ /* 0x001fe4000f8e00ff */
[----:B------:R-:W-:Y:S02]  /*117d0*/  IMAD.MOV.U32 R8, RZ, RZ, 0x70 ;  /* 0x00000070ff087424 */ /* 0x000fe400078e00ff */
[----:B------:R-:W-:Y:S02]  /*117e0*/  IMAD.MOV.U32 R12, RZ, RZ, 0x1 ;  /* 0x00000001ff0c7424 */ /* 0x000fe400078e00ff */
[----:B------:R-:W-:-:S07]  /*117f0*/  IMAD.MOV.U32 R13, RZ, RZ, RZ ;  /* 0x000000ffff0d7224 */ /* 0x000fce00078e00ff */
[----:B------:R-:W-:-:S07]  /*11800*/  LEPC R20, `(.L_x_1175) ;  /* 0x000000001014794e */ /* 0x000fce0000000000 */
[----:B--2---:R-:W-:Y:S05]  /*11810*/  CALL.ABS.NOINC R2 ;  /* 0x0000000002007343 */ /* 0x004fea0003c00000 */
.L_x_1175:
        /* <DEDUP_REMOVED lines=8> */
[----:B------:R2:W3:Y:S01]  /*118a0*/  LDC.64 R2, c[0x4][R0] ;  /* 0x0100000000027b82 */ /* 0x0004e20000000a00 */
[----:B------:R-:W-:Y:S02]  /*118b0*/  IMAD.U32 R4, RZ, RZ, UR6 ;  /* 0x00000006ff047e24 */ /* 0x000fe4000f8e00ff */
[----:B------:R-:W-:Y:S02]  /*118c0*/  IMAD.U32 R5, RZ, RZ, UR7 ;  /* 0x00000007ff057e24 */ /* 0x000fe4000f8e00ff */
[----:B-1----:R-:W-:Y:S02]  /*118d0*/  IMAD.U32 R6, RZ, RZ, UR8 ;  /* 0x00000008ff067e24 */ /* 0x002fe4000f8e00ff */
[----:B------:R-:W-:-:S02]  /*118e0*/  IMAD.U32 R7, RZ, RZ, UR9 ;  /* 0x00000009ff077e24 */ /* 0x000fc4000f8e00ff */
[----:B------:R-:W-:Y:S02]  /*118f0*/  IMAD.U32 R10, RZ, RZ, UR4 ;  /* 0x00000004ff0a7e24 */ /* 0x000fe4000f8e00ff */
[----:B0-----:R-:W-:Y:S02]  /*11900*/  IMAD.U32 R11, RZ, RZ, UR5 ;  /* 0x00000005ff0b7e24 */ /* 0x001fe4000f8e00ff */
[----:B------:R-:W-:Y:S02]  /*11910*/  IMAD.MOV.U32 R8, RZ, RZ, 0x70 ;  /* 0x00000070ff087424 */ /* 0x000fe400078e00ff */
[----:B------:R-:W-:Y:S02]  /*11920*/  IMAD.MOV.U32 R12, RZ, RZ, 0x1 ;  /* 0x00000001ff0c7424 */ /* 0x000fe400078e00ff */
[----:B--2---:R-:W-:-:S07]  /*11930*/  IMAD.MOV.U32 R13, RZ, RZ, RZ ;  /* 0x000000ffff0d7224 */ /* 0x004fce00078e00ff */
[----:B------:R-:W-:-:S07]  /*11940*/  LEPC R20, `(.L_x_1177) ;  /* 0x000000001014794e */ /* 0x000fce0000000000 */
[----:B---3--:R-:W-:Y:S05]  /*11950*/  CALL.ABS.NOINC R2 ;  /* 0x0000000002007343 */ /* 0x008fea0003c00000 */
.L_x_1177:
[----:B------:R-:W-:Y:S01]  /*11960*/  MOV R2, 0x0 ;  /* 0x0000000000027802 */ /* 0x000fe20000000f00 */
[----:B------:R-:W-:Y:S01]  /*11970*/  ULDC.64 UR6, c[0x4][0xb8] ;  /* 0x01002e0000067ab9 */ /* 0x000fe20000000a00 */
[----:B------:R-:W-:Y:S01]  /*11980*/  ULDC.64 UR8, c[0x4][0xc0] ;  /* 0x0100300000087ab9 */ /* 0x000fe20000000a00 */
[----:B------:R-:W-:Y:S01]  /*11990*/  ULDC.64 UR4, c[0x4][0x48] ;  /* 0x0100120000047ab9 */ /* 0x000fe20000000a00 */
[----:B------:R-:W-:Y:S02]  /*119a0*/  IMAD.U32 R4, RZ, RZ, UR6 ;  /* 0x00000006ff047e24 */ /* 0x000fe4000f8e00ff */
[----:B------:R-:W0:Y:S01]  /*119b0*/  LDC.64 R2, c[0x4][R2] ;  /* 0x0100000002027b82 */ /* 0x000e220000000a00 */
        /* <DEDUP_REMOVED lines=9> */
[----:B0-----:R-:W-:Y:S05]  /*11a50*/  CALL.ABS.NOINC R2 ;  /* 0x0000000002007343 */ /* 0x001fea0003c00000 */
.L_x_1176:
[----:B------:R-:W2:Y:S01]  /*11a60*/  LDL.LU R7, [R1+0x1c] ;  /* 0x00001c0001077983 */ /* 0x000ea20000300800 */
[----:B------:R-:W3:Y:S01]  /*11a70*/  LDC R0, c[0x0][0x428] ;  /* 0x00010a00ff007b82 */ /* 0x000ee20000000800 */
[----:B------:R-:W-:Y:S01]  /*11a80*/  IMAD.MOV.U32 R4, RZ, RZ, R18 ;  /* 0x000000ffff047224 */ /* 0x000fe200078e0012 */
[----:B------:R-:W-:Y:S01]  /*11a90*/  ULDC.64 UR4, c[0x0][0x9f8] ;  /* 0x00027e0000047ab9 */ /* 0x000fe20000000a00 */
[----:B-1----:R-:W1:Y:S01]  /*11aa0*/  S2R R6, SR_TID.X ;  /* 0x0000000000067919 */ /* 0x002e620000002100 */
[----:B------:R-:W-:Y:S01]  /*11ab0*/  ULDC.64 UR6, c[0x0][0x208] ;  /* 0x0000820000067ab9 */ /* 0x000fe20000000a00 */
[----:B---3--:R-:W-:Y:S02]  /*11ac0*/  ISETP.NE.AND P0, PT, R0, 0x1, PT ;  /* 0x000000010000780c */ /* 0x008fe40003f05270 */
[----:B-1----:R-:W-:-:S11]  /*11ad0*/  LOP3.LUT R6, R6, 0x1f, RZ, 0xc0, !PT ;  /* 0x0000001f06067812 */ /* 0x002fd600078ec0ff */
[----:B------:R-:W1:Y:S08]  /*11ae0*/  @P0 LDC R3, c[0x0][0x42c] ;  /* 0x00010b00ff030b82 */ /* 0x000e700000000800 */
[----:B------:R-:W3:Y:S01]  /*11af0*/  @P0 LDC R5, c[0x0][0x430] ;  /* 0x00010c00ff050b82 */ /* 0x000ee20000000800 */
[----:B-1----:R-:W-:-:S05]  /*11b00*/  @P0 IMAD.HI.U32 R0, R18, R3, RZ ;  /* 0x0000000312000227 */ /* 0x002fca00078e00ff */
[----:B---3--:R-:W-:Y:S01]  /*11b10*/  @P0 SHF.R.U32.HI R4, RZ, R5, R0 ;  /* 0x00000005ff040219 */ /* 0x008fe20000011600 */
[----:B------:R-:W-:Y:S01]  /*11b20*/  IMAD.MOV.U32 R0, RZ, RZ, R19 ;  /* 0x000000ffff007224 */ /* 0x000fe200078e0013 */
[----:B------:R-:W-:-:S04]  /*11b30*/  ISETP.NE.U32.AND P0, PT, RZ, UR4, PT ;  /* 0x00000004ff007c0c */ /* 0x000fc8000bf05070 */
[----:B------:R-:W-:Y:S01]  /*11b40*/  ISETP.NE.AND.EX P0, PT, RZ, UR5, PT, P0 ;  /* 0x00000005ff007c0c */ /* 0x000fe2000bf05300 */
[----:B------:R-:W-:-:S12]  /*11b50*/  ULDC.64 UR4, c[0x0][0xa00] ;  /* 0x0002800000047ab9 */ /* 0x000fd80000000a00 */
[----:B------:R-:W1:Y:S01]  /*11b60*/  @P0 LDC.64 R2, c[0x0][0x9f8] ;  /* 0x00027e00ff020b82 */ /* 0x000e620000000a00 */
[----:B------:R-:W-:-:S04]  /*11b70*/  ISETP.NE.AND P6, PT, R6, RZ, PT ;  /* 0x000000ff0600720c */ /* 0x000fc80003fc5270 */
[----:B------:R-:W-:-:S09]  /*11b80*/  PLOP3.LUT P1, PT, P6, PT, PT, 0x8, 0x0 ;  /* 0x000000000000781c */ /* 0x000fd2000372e170 */
[----:B------:R-:W-:Y:S01]  /*11b90*/  VOTEU.ALL UP1, P6 ;  /* 0x00000000003f7886 */ /* 0x000fe20003020000 */
[----:B-1----:R-:W-:-:S05]  /*11ba0*/  @P0 IMAD.WIDE R2, R19, 0x4, R2 ;  /* 0x0000000413020825 */ /* 0x002fca00078e0202 */
[----:B------:R1:W5:Y:S01]  /*11bb0*/  @P0 LDG.E R0, desc[UR6][R2.64] ;  /* 0x0000000602000981 */ /* 0x000362000c1e1900 */
[----:B------:R-:W-:Y:S01]  /*11bc0*/  ISETP.NE.U32.AND P0, PT, RZ, UR4, PT ;  /* 0x00000004ff007c0c */ /* 0x000fe2000bf05070 */
[----:B------:R-:W-:-:S03]  /*11bd0*/  @!UP1 UIADD3 UR8, UP0, UR36, 0x270, URZ ;  /* 0x0000027024089890 */ /* 0x000fc6000ff1e03f */
[----:B------:R-:W-:Y:S01]  /*11be0*/  ISETP.NE.AND.EX P0, PT, RZ, UR5, PT, P0 ;  /* 0x00000005ff007c0c */ /* 0x000fe2000bf05300 */
[----:B------:R-:W-:-:S03]  /*11bf0*/  @!UP1 UIADD3.X UR9, URZ, UR37, URZ, UP0, !UPT ;  /* 0x000000253f099290 */ /* 0x000fc600087fe43f */
[----:B------:R-:W-:Y:S01]  /*11c00*/  SEL R8, R19, RZ, !P0 ;  /* 0x000000ff13087207 */ /* 0x000fe20004000000 */
[----:B------:R-:W-:Y:S01]  /*11c10*/  VOTEU.ALL UP0, P6 ;  /* 0x00000000003f7886 */ /* 0x000fe20003000000 */
[----:B-12---:R-:W-:-:S07]  /*11c20*/  IMAD R7, R17, 0x80, R7 ;  /* 0x0000008011077824 */ /* 0x006fce00078e0207 */
.L_x_1178:
        /* <DEDUP_REMOVED lines=16> */
.L_x_1179:
        /* <DEDUP_REMOVED lines=15> */
.L_x_1180:
        /* <DEDUP_REMOVED lines=9> */
[----:B------:R-:W2:Y:S01]  /*11eb0*/  LDL R5, [R1+0x14] ;  /* 0x0000140001057983 */ /* 0x000ea20000100800 */
[----:B------:R-:W1:Y:S01]  /*11ec0*/  LDC.64 R2, c[0x0][0x3f8] ;  /* 0x0000fe00ff027b82 */ /* 0x000e620000000a00 */
[----:B------:R-:W-:Y:S02]  /*11ed0*/  ULDC.64 UR4, c[0x0][0xa08] ;  /* 0x0002820000047ab9 */ /* 0x000fe40000000a00 */
[----:B-1----:R-:W-:Y:S01]  /*11ee0*/  LOP3.LUT P0, RZ, R2, UR4, RZ, 0xfc, !PT ;  /* 0x0000000402ff7c12 */ /* 0x002fe2000f80fcff */
[----:B------:R-:W-:-:S03]  /*11ef0*/  UMOV UR4, 0xffffffff ;  /* 0xffffffff00047882 */ /* 0x000fc60000000000 */
[----:B------:R-:W-:-:S04]  /*11f00*/  LOP3.LUT P0, RZ, R3, UR5, RZ, 0xfc, P0 ;  /* 0x0000000503ff7c12 */ /* 0x000fc8000800fcff */
[----:B-----5:R-:W-:Y:S01]  /*11f10*/  SEL R6, R0, RZ, !P0 ;  /* 0x000000ff00067207 */ /* 0x020fe20004000000 */
[----:B--2---:R-:W-:Y:S01]  /*11f20*/  VIADD R5, R5, 0xffffffff ;  /* 0xffffffff05057836 */ /* 0x004fe20000000000 */
[----:B------:R-:W-:Y:S07]  /*11f30*/  BRA.DIV UR4, `(.L_x_1181) ;  /* 0x0000003a04887947 */ /* 0x000fee000b800000 */
.L_x_1251:
[----:B------:R-:W-:Y:S01]  /*11f40*/  UMOV UR4, 0xffffffff ;  /* 0xffffffff00047882 */ /* 0x000fe20000000000 */
[----:B------:R-:W-:Y:S02]  /*11f50*/  SHF.R.S32.HI R17, RZ, 0x1f, R0 ;  /* 0x0000001fff117819 */ /* 0x000fe40000011400 */
[----:B------:R-:W-:Y:S05]  /*11f60*/  BRA.DIV UR4, `(.L_x_1182) ;  /* 0x0000003a04b07947 */ /* 0x000fea000b800000 */
[----:B------:R-:W-:-:S13]  /*11f70*/  ELECT P6, URZ, PT ;  /* 0x00000000003f782f */ /* 0x000fda00038c0000 */
.L_x_1254:
[----:B------:R-:W-:Y:S05]  /*11f80*/  @!P6 BRA `(.L_x_1183) ;  /* 0x00000004002ce947 */ /* 0x000fea0003800000 */
[----:B------:R-:W-:-:S04]  /*11f90*/  ISETP.NE.U32.AND P0, PT, R2, RZ, PT ;  /* 0x000000ff0200720c */ /* 0x000fc80003f05070 */
[----:B------:R-:W-:-:S13]  /*11fa0*/  ISETP.NE.AND.EX P0, PT, R3, RZ, PT, P0 ;  /* 0x000000ff0300720c */ /* 0x000fda0003f05300 */
[----:B------:R-:W-:Y:S05]  /*11fb0*/  @!P0 BRA `(.L_x_1184) ;  /* 0x00000000004c8947 */ /* 0x000fea0003800000 */
[----:B------:R-:W1:Y:S01]  /*11fc0*/  LDC R12, c[0x0][0x41c] ;  /* 0x00010700ff0c7b82 */ /* 0x000e620000000800 */
[----:B------:R-:W-:Y:S01]  /*11fd0*/  IMAD.MOV.U32 R6, RZ, RZ, R5 ;  /* 0x000000ffff067224 */ /* 0x000fe200078e0005 */
[----:B------:R-:W-:Y:S01]  /*11fe0*/  ULDC.64 UR4, c[0x0][0x408] ;  /* 0x0001020000047ab9 */ /* 0x000fe20000000a00 */
[----:B------:R-:W-:Y:S01]  /*11ff0*/  ULDC.64 UR6, c[0x0][0x208] ;  /* 0x0000820000067ab9 */ /* 0x000fe20000000a00 */
[----:B-1----:R-:W-:-:S13]  /*12000*/  ISETP.NE.AND P0, PT, R12, 0x1, PT ;  /* 0x000000010c00780c */ /* 0x002fda0003f05270 */
[----:B0-----:R-:W0:Y:S02]  /*12010*/  @P0 LDC.64 R10, c[0x0][0x420] ;  /* 0x00010800ff0a0b82 */ /* 0x001e240000000a00 */
[----:B0-----:R-:W-:-:S05]  /*12020*/  @P0 IMAD.HI.U32 R10, R5, R10, RZ ;  /* 0x0000000a050a0227 */ /* 0x001fca00078e00ff */
[----:B------:R-:W-:-:S04]  /*12030*/  @P0 SHF.R.U32.HI R6, RZ, R11, R10 ;  /* 0x0000000bff060219 */ /* 0x000fc8000001160a */
[--C-:B------:R-:W-:Y:S01]  /*12040*/  SHF.R.S32.HI R11, RZ, 0x1f, R6.reuse ;  /* 0x0000001fff0b7819 */ /* 0x100fe20000011406 */
[--C-:B------:R-:W-:Y:S02]  /*12050*/  IMAD.MOV R9, RZ, RZ, -R6.reuse ;  /* 0x000000ffff097224 */ /* 0x100fe400078e0a06 */
[----:B------:R-:W-:Y:S02]  /*12060*/  IMAD.MOV.U32 R10, RZ, RZ, R6 ;  /* 0x000000ffff0a7224 */ /* 0x000fe400078e0006 */
        /* <DEDUP_REMOVED lines=8> */
.L_x_1184:
[----:B------:R-:W2:Y:S01]  /*120f0*/  LDL R9, [R1] ;  /* 0x0000000001097983 */ /* 0x000ea20000100800 */
[----:B0-----:R-:W-:-:S03]  /*12100*/  MOV R11, 0x400 ;  /* 0x00000400000b7802 */ /* 0x001fc60000000f00 */
[----:B------:R-:W3:Y:S01]  /*12110*/  LDL R10, [R1+0x8] ;  /* 0x00000800010a7983 */ /* 0x000ee20000100800 */
[----:B-1----:R-:W0:Y:S02]  /*12120*/  S2R R12, SR_CgaCtaId ;  /* 0x00000000000c7919 */ /* 0x002e240000008800 */
[----:B0-----:R-:W-:-:S05]  /*12130*/  LEA R11, R12, R11, 0x18 ;  /* 0x0000000b0c0b7211 */ /* 0x001fca00078ec0ff */
[----:B--2---:R-:W-:Y:S01]  /*12140*/  IMAD R9, R9, 0x8, R11 ;  /* 0x0000000809097824 */ /* 0x004fe200078e020b */
[----:B---3--:R-:W-:-:S04]  /*12150*/  SHF.L.U32 R10, R10, 0x1f, RZ ;  /* 0x0000001f0a0a7819 */ /* 0x008fc800000006ff */
[----:B------:R-:W0:Y:S02]  /*12160*/  SYNCS.PHASECHK.TRANS64.TRYWAIT P0, [R9+URZ+0x2a840], R10 ;  /* 0x02a8400a090075a7 */ /* 0x000e24000800017f */
[----:B0-----:R-:W-:Y:S05]  /*12170*/  @!P0 BRA `(.L_x_1185) ;  /* 0x00000038004c8947 */ /* 0x001fea0003800000 */
.L_x_1255:
        /* <DEDUP_REMOVED lines=11> */
.L_x_1186:
[----:B------:R-:W2:Y:S01]  /*12230*/  LDL R11, [R1] ;  /* 0x00000000010b7983 */ /* 0x000ea20000100800 */
[----:B------:R-:W-:-:S03]  /*12240*/  MOV R12, 0x400 ;  /* 0x00000400000c7802 */ /* 0x000fc60000000f00 */
[----:B0-----:R-:W3:Y:S01]  /*12250*/  LDL R10, [R1+0x4] ;  /* 0x00000400010a7983 */ /* 0x001ee20000100800 */
[----:B------:R-:W0:Y:S01]  /*12260*/  S2R R13, SR_CgaCtaId ;  /* 0x00000000000d7919 */ /* 0x000e220000008800 */
[----:B------:R-:W-:Y:S02]  /*12270*/  R2UR UR9, R9 ;  /* 0x00000000090972ca */ /* 0x000fe400000e0000 */
[----:B------:R-:W-:Y:S01]  /*12280*/  R2UR UR11, R5 ;  /* 0x00000000050b72ca */ /* 0x000fe200000e0000 */
[----:B------:R-:W-:Y:S01]  /*12290*/  UIADD3 UR4, UP0, UR36, 0x370, URZ ;  /* 0x0000037024047890 */ /* 0x000fe2000ff1e03f */
[----:B------:R-:W-:Y:S02]  /*122a0*/  R2UR UR12, R4 ;  /* 0x00000000040c72ca */ /* 0x000fe400000e0000 */
[----:B-----5:R-:W-:Y:S02]  /*122b0*/  R2UR UR13, R6 ;  /* 0x00000000060d72ca */ /* 0x020fe400000e0000 */
[----:B0-----:R-:W-:-:S05]  /*122c0*/  LEA R12, R13, R12, 0x18 ;  /* 0x0000000c0d0c7211 */ /* 0x001fca00078ec0ff */
[----:B------:R-:W-:Y:S01]  /*122d0*/  UIADD3 UR9, UR9, 0x2a830, URZ ;  /* 0x0002a83009097890 */ /* 0x000fe2000fffe03f */
[----:B------:R-:W-:Y:S01]  /*122e0*/  UMOV UR10, URZ ;  /* 0x0000003f000a7c82 */ /* 0x000fe20008000000 */
[----:B------:R-:W-:Y:S01]  /*122f0*/  UMOV UR6, 0x0 ;  /* 0x0000000000067882 */ /* 0x000fe20000000000 */
[----:B------:R-:W-:Y:S01]  /*12300*/  UMOV UR7, 0x14f00000 ;  /* 0x14f0000000077882 */ /* 0x000fe20000000000 */
[----:B------:R-:W-:Y:S01]  /*12310*/  UMOV UR16, 0x40 ;  /* 0x0000004000107882 */ /* 0x000fe20000000000 */
[----:B--2---:R-:W-:Y:S01]  /*12320*/  IMAD R9, R11, 0x9000, R12 ;  /* 0x000090000b097824 */ /* 0x004fe200078e020c */
[----:B---3--:R-:W-:-:S04]  /*12330*/  R2UR UR5, R10 ;  /* 0x000000000a0572ca */ /* 0x008fc800000e0000 */
[----:B------:R-:W-:-:S09]  /*12340*/  R2UR UR8, R9 ;  /* 0x00000000090872ca */ /* 0x000fd200000e0000 */
[----:B------:R-:W-:-:S04]  /*12350*/  UIMAD UR11, UR11, 0x60, UR5 ;  /* 0x000000600b0b78a4 */ /* 0x000fc8000f8e0205 */
[----:B------:R-:W-:Y:S02]  /*12360*/  UIADD3 UR14, UR8, 0x18400, URZ ;  /* 0x00018400080e7890 */ /* 0x000fe4000fffe03f */
        /* <DEDUP_REMOVED lines=12> */
[----:B-1----:R-:W-:Y:S01]  /*12430*/  NOP ;  /* 0x0000000000007918 */ /* 0x002fe20000000000 */
.L_x_1183:
[----:B------:R-:W2:Y:S01]  /*12440*/  LDL.LU R12, [R1+0x18] ;  /* 0x00001800010c7983 */ /* 0x000ea20000300800 */
[----:B------:R-:W-:Y:S01]  /*12450*/  MOV R10, 0x400 ;  /* 0x00000400000a7802 */ /* 0x000fe20000000f00 */
[----:B------:R-:W-:Y:S05]  /*12460*/  WARPSYNC.ALL ;  /* 0x0000000000007948 */ /* 0x000fea0003800000 */
[----:B0-----:R-:W0:Y:S01]  /*12470*/  S2R R11, SR_CgaCtaId ;  /* 0x00000000000b7919 */ /* 0x001e220000008800 */
        /* <DEDUP_REMOVED lines=43> */
.L_x_1256:
[----:B------:R-:W-:Y:S05]  /*12730*/  BSYNC B0 ;  /* 0x0000000000007941 */ /* 0x000fea0003800000 */
.L_x_1187:
[----:B------:R-:W2:Y:S04]  /*12740*/  LDL R9, [R1+0x14] ;  /* 0x0000140001097983 */ /* 0x000ea80000100800 */
[----:B0-----:R-:W3:Y:S01]  /*12750*/  LDL R8, [R1+0x10] ;  /* 0x0000100001087983 */ /* 0x001ee20000100800 */
[----:B------:R-:W-:Y:S01]  /*12760*/  BSSY B0, `(.L_x_1189) ;  /* 0x000019a000007945 */ /* 0x000fe20003800000 */
[----:B--2---:R-:W-:-:S05]  /*12770*/  VIADD R7, R9, 0xfffffffe ;  /* 0xfffffffe09077836 */ /* 0x004fca0000000000 */
[----:B---3--:R-:W-:-:S13]  /*12780*/  ISETP.GE.AND P0, PT, R7, R8, PT ;  /* 0x000000080700720c */ /* 0x008fda0003f06270 */
[----:B------:R-:W-:Y:S05]  /*12790*/  @!P0 BRA `(.L_x_1190) ;  /* 0x0000001800588947 */ /* 0x000fea0003800000 */
[----:B------:R-:W-:Y:S01]  /*127a0*/  LOP3.LUT R13, RZ, R8, RZ, 0x33, !PT ;  /* 0x00000008ff0d7212 */ /* 0x000fe200078e33ff */
[----:B------:R-:W-:Y:S01]  /*127b0*/  IMAD.MOV R8, RZ, RZ, -R9 ;  /* 0x000000ffff087224 */ /* 0x000fe200078e0a09 */
[----:B------:R-:W-:Y:S04]  /*127c0*/  BSSY B1, `(.L_x_1191) ;  /* 0x000008d000017945 */ /* 0x000fe80003800000 */
[----:B------:R-:W-:-:S05]  /*127d0*/  VIADDMNMX R13, R8, 0x1, R13, !PT ;  /* 0x00000001080d7846 */ /* 0x000fca000780010d */
[----:B------:R-:W-:-:S05]  /*127e0*/  IMAD.IADD R8, R9, 0x1, R13 ;  /* 0x0000000109087824 */ /* 0x000fca00078e020d */
[----:B------:R-:W-:-:S04]  /*127f0*/  LOP3.LUT R8, R8, 0x1, RZ, 0xc0, !PT ;  /* 0x0000000108087812 */ /* 0x000fc800078ec0ff */
[----:B------:R-:W-:-:S13]  /*12800*/  ISETP.NE.U32.AND P0, PT, R8, 0x1, PT ;  /* 0x000000010800780c */ /* 0x000fda0003f05070 */
        /* <DEDUP_REMOVED lines=26> */
[----:B------:R-:W-:Y:S01]  /*129b0*/  IMAD.IADD R15, R15, 0x1, R11 ;  /* 0x000000010f0f7824 */ /* 0x000fe200078e020b */
[----:B------:R-:W-:Y:S01]  /*129c0*/  LEA R2, P0, R10, R2, 0x2 ;  /* 0x000000020a027211 */ /* 0x000fe200078010ff */
[----:B------:R-:W-:-:S03]  /*129d0*/  IMAD.MOV R8, RZ, RZ, -R8 ;  /* 0x000000ffff087224 */ /* 0x000fc600078e0a08 */
[----:B------:R-:W-:Y:S01]  /*129e0*/  LEA.HI.X R3, R10, R3, R15, 0x2, P0 ;  /* 0x000000030a037211 */ /* 0x000fe200000f140f */
[----:B------:R-:W-:-:S04]  /*129f0*/  IMAD R7, R18, R8, R7 ;  /* 0x0000000812077224 */ /* 0x000fc800078e0207 */
[----:B------:R0:W5:Y:S04]  /*12a00*/  LDG.E R8, desc[UR6][R2.64] ;  /* 0x0000000602087981 */ /* 0x000168000c1e1900 */
.L_x_1195:
[----:B0-----:R-:W0:Y:S01]  /*12a10*/  S2R R3, SR_CgaCtaId ;  /* 0x0000000000037919 */ /* 0x001e220000008800 */
[----:B------:R-:W-:-:S04]  /*12a20*/  MOV R2, 0x400 ;  /* 0x0000040000027802 */ /* 0x000fc80000000f00 */
[----:B0-----:R-:W-:Y:S02]  /*12a30*/  LEA R2, R3, R2, 0x18 ;  /* 0x0000000203027211 */ /* 0x001fe400078ec0ff */
[----:B------:R-:W-:-:S03]  /*12a40*/  SHF.L.U32 R3, R14, 0x1f, RZ ;  /* 0x0000001f0e037819 */ /* 0x000fc600000006ff */
[----:B------:R-:W-:-:S04]  /*12a50*/  IMAD R2, R12, 0x8, R2 ;  /* 0x000000080c027824 */ /* 0x000fc800078e0202 */
[----:B------:R-:W0:Y:S02]  /*12a60*/  SYNCS.PHASECHK.TRANS64.TRYWAIT P0, [R2+URZ+0x2a840], R3 ;  /* 0x02a84003020075a7 */ /* 0x000e24000800017f */
[----:B0-----:R-:W-:Y:S05]  /*12a70*/  @!P0 BRA `(.L_x_1196) ;  /* 0x0000003000408947 */ /* 0x001fea0003800000 */
.L_x_1257:
        /* <DEDUP_REMOVED lines=11> */
.L_x_1197:
        /* <DEDUP_REMOVED lines=24> */
[----:B------:R-:W-:Y:S02]  /*12cb0*/  UIMAD UR11, UR11, 0x60, UR5 ;  /* 0x000000600b0b78a4 */ /* 0x000fe4000f8e0205 */
        /* <DEDUP_REMOVED lines=12> */
.L_x_1258:
[----:B------:R-:W-:Y:S05]  /*12d80*/  @P1 BRA `(.L_x_1199) ;  /* 0x0000000000301947 */ /* 0x000fea0003800000 */
[----:B------:R-:W1:Y:S01]  /*12d90*/  S2R R9, SR_TID.X ;  /* 0x0000000000097919 */ /* 0x000e620000002100 */
[----:B------:R-:W-:Y:S01]  /*12da0*/  MOV R10, 0x400 ;  /* 0x00000400000a7802 */ /* 0x000fe20000000f00 */
[----:B------:R-:W2:Y:S01]  /*12db0*/  S2R R11, SR_CgaCtaId ;  /* 0x00000000000b7919 */ /* 0x000ea20000008800 */
[----:B-1----:R-:W-:Y:S02]  /*12dc0*/  LOP3.LUT R15, R9, 0x1f, RZ, 0xc0, !PT ;  /* 0x0000001f090f7812 */ /* 0x002fe400078ec0ff */
[----:B------:R-:W3:Y:S02]  /*12dd0*/  LDL R9, [R1] ;  /* 0x0000000001097983 */ /* 0x000ee40000100800 */
[----:B------:R-:W-:Y:S02]  /*12de0*/  ISETP.NE.AND P0, PT, R15, RZ, PT ;  /* 0x000000ff0f00720c */ /* 0x000fe40003f05270 */
[----:B--2---:R-:W-:Y:S01]  /*12df0*/  LEA R10, R11, R10, 0x18 ;  /* 0x0000000a0b0a7211 */ /* 0x004fe200078ec0ff */
[----:B0-----:R-:W-:-:S04]  /*12e00*/  IMAD.MOV.U32 R3, RZ, RZ, 0x6000 ;  /* 0x00006000ff037424 */ /* 0x001fc800078e00ff */
[----:B---3--:R-:W-:-:S04]  /*12e10*/  IMAD R2, R9, 0x8, R10 ;  /* 0x0000000809027824 */ /* 0x008fc800078e020a */
[----:B------:R1:W-:Y:S02]  /*12e20*/  SYNCS.ARRIVE.TRANS64 RZ, [R2+URZ+0x2a850], R3 ;  /* 0x02a8500302ff79a7 */ /* 0x0003e4000800003f */
[----:B------:R-:W-:Y:S05]  /*12e30*/  @!P0 BRA `(.L_x_1199) ;  /* 0x0000000000048947 */ /* 0x000fea0003800000 */
[----:B------:R-:W-:Y:S01]  /*12e40*/  BPT.TRAP 0x1 ;  /* 0x000000040000795c */ /* 0x000fe20000300000 */
.L_x_1199:
[----:B01----:R-:W2:Y:S01]  /*12e50*/  LDL.LU R2, [R1] ;  /* 0x0000000001027983 */ /* 0x003ea20000300800 */
[----:B------:R-:W-:-:S03]  /*12e60*/  MOV R10, 0x400 ;  /* 0x00000400000a7802 */ /* 0x000fc60000000f00 */
[----:B------:R-:W3:Y:S01]  /*12e70*/  LDL R3, [R1+0x4] ;  /* 0x0000040001037983 */ /* 0x000ee20000100800 */
[----:B------:R-:W0:Y:S01]  /*12e80*/  S2R R11, SR_CgaCtaId ;  /* 0x00000000000b7919 */ /* 0x000e220000008800 */
[----:B------:R-:W-:Y:S01]  /*12e90*/  R2UR UR11, R5 ;  /* 0x00000000050b72ca */ /* 0x000fe200000e0000 */
[----:B------:R-:W-:Y:S01]  /*12ea0*/  UIADD3 UR4, UP0, UR36, 0x470, URZ ;  /* 0x0000047024047890 */ /* 0x000fe2000ff1e03f */
[----:B------:R-:W-:Y:S02]  /*12eb0*/  R2UR UR13, R6 ;  /* 0x00000000060d72ca */ /* 0x000fe400000e0000 */
[----:B------:R-:W-:Y:S02]  /*12ec0*/  R2UR UR12, R4 ;  /* 0x00000000040c72ca */ /* 0x000fe400000e0000 */
[----:B0-----:R-:W-:Y:S01]  /*12ed0*/  LEA R10, R11, R10, 0x18 ;  /* 0x0000000a0b0a7211 */ /* 0x001fe200078ec0ff */
[----:B------:R-:W-:Y:S01]  /*12ee0*/  UMOV UR10, URZ ;  /* 0x0000003f000a7c82 */ /* 0x000fe20008000000 */
[----:B------:R-:W-:Y:S01]  /*12ef0*/  UMOV UR7, 0x14f00000 ;  /* 0x14f0000000077882 */ /* 0x000fe20000000000 */
[----:B------:R-:W-:Y:S01]  /*12f00*/  UMOV UR15, 0x40 ;  /* 0x00000040000f7882 */ /* 0x000fe20000000000 */
[----:B------:R-:W-:-:S02]  /*12f10*/  IMAD.MOV.U32 R6, RZ, RZ, R8 ;  /* 0x000000ffff067224 */ /* 0x000fc400078e0008 */
[----:B------:R-:W-:Y:S02]  /*12f20*/  IMAD.MOV.U32 R5, RZ, RZ, R7 ;  /* 0x000000ffff057224 */ /* 0x000fe400078e0007 */
[----:B--2---:R-:W-:-:S04]  /*12f30*/  IMAD.MOV.U32 R9, RZ, RZ, R2 ;  /* 0x000000ffff097224 */ /* 0x004fc800078e0002 */
[----:B------:R-:W-:-:S05]  /*12f40*/  IMAD R2, R9, 0x8, R10 ;  /* 0x0000000809027824 */ /* 0x000fca00078e020a */
[----:B------:R-:W-:Y:S01]  /*12f50*/  R2UR UR9, R2 ;  /* 0x00000000020972ca */ /* 0x000fe200000e0000 */
[----:B------:R-:W-:Y:S01]  /*12f60*/  IMAD R2, R9, 0x6000, R10 ;  /* 0x0000600009027824 */ /* 0x000fe200078e020a */
[----:B---3--:R-:W-:-:S04]  /*12f70*/  R2UR UR5, R3 ;  /* 0x00000000030572ca */ /* 0x008fc800000e0000 */
[----:B------:R-:W-:-:S07]  /*12f80*/  R2UR UR6, R2 ;  /* 0x00000000020672ca */ /* 0x000fce00000e0000 */
[----:B------:R-:W-:Y:S02]  /*12f90*/  UIADD3 UR9, UR9, 0x2a850, URZ ;  /* 0x0002a85009097890 */ /* 0x000fe4000fffe03f */
[----:B------:R-:W-:Y:S02]  /*12fa0*/  UIMAD UR11, UR11, 0x60, UR5 ;  /* 0x000000600b0b78a4 */ /* 0x000fe4000f8e0205 */
[----:B------:R-:W-:Y:S02]  /*12fb0*/  UIADD3.X UR5, URZ, UR37, URZ, UP0, !UPT ;  /* 0x000000253f057290 */ /* 0x000fe400087fe43f */
[----:B------:R-:W-:Y:S02]  /*12fc0*/  UIADD3 UR8, UR6, 0x400, URZ ;  /* 0x0000040006087890 */ /* 0x000fe4000fffe03f */
[----:B------:R-:W-:-:S03]  /*12fd0*/  UIADD3 UR14, UR6, 0x3400, URZ ;  /* 0x00003400060e7890 */ /* 0x000fc6000fffe03f */
[----:B------:R-:W-:-:S04]  /*12fe0*/  UMOV UR6, 0x0 ;  /* 0x0000000000067882 */ /* 0x000fc80000000000 */
[----:B------:R0:W-:Y:S02]  /*12ff0*/  UTMALDG.4D [UR8], [UR4], desc[UR6] ;  /* 0x00000608040075b4 */ /* 0x0001e40008019000 */
[----:B0-----:R-:W-:Y:S01]  /*13000*/  UMOV UR8, UR14 ;  /* 0x0000000e00087c82 */ /* 0x001fe20008000000 */
[----:B------:R-:W-:Y:S02]  /*13010*/  UMOV UR10, UR15 ;  /* 0x0000000f000a7c82 */ /* 0x000fe40008000000 */
[----:B------:R0:W-:Y:S02]  /*13020*/  UTMALDG.4D [UR8], [UR4], desc[UR6] ;  /* 0x00000608040075b4 */ /* 0x0001e40008019000 */
[----:B0-----:R-:W-:Y:S01]  /*13030*/  NOP ;  /* 0x0000000000007918 */ /* 0x001fe20000000000 */
.L_x_1194:
[----:B------:R-:W-:Y:S05]  /*13040*/  BSYNC B2 ;  /* 0x0000000000027941 */ /* 0x000fea0003800000 */
.L_x_1193:
[----:B------:R-:W2:Y:S04]  /*13050*/  LDL R2, [R1+0x14] ;  /* 0x0000140001027983 */ /* 0x000ea80000100800 */
[----:B------:R0:W-:Y:S04]  /*13060*/  STL [R1], R12 ;  /* 0x0000000c01007387 */ /* 0x0001e80000100800 */
[----:B------:R0:W-:Y:S02]  /*13070*/  STL [R1+0x8], R14 ;  /* 0x0000080e01007387 */ /* 0x0001e40000100800 */
[----:B0-2---:R-:W-:-:S07]  /*13080*/  VIADD R7, R2, 0xfffffffd ;  /* 0xfffffffd02077836 */ /* 0x005fce0000000000 */
.L_x_1192:
[----:B------:R-:W-:Y:S05]  /*13090*/  BSYNC B1 ;  /* 0x0000000000017941 */ /* 0x000fea0003800000 */
.L_x_1191:
[----:B------:R-:W2:Y:S01]  /*130a0*/  LDL.LU R2, [R1+0x14] ;  /* 0x0000140001027983 */ /* 0x000ea20000300800 */
[----:B------:R-:W-:Y:S01]  /*130b0*/  VIADD R13, R13, 0xfffffffe ;  /* 0xfffffffe0d0d7836 */ /* 0x000fe20000000000 */
[----:B--2---:R-:W-:-:S04]  /*130c0*/  LOP3.LUT R2, RZ, R2, RZ, 0x33, !PT ;  /* 0x00000002ff027212 */ /* 0x004fc800078e33ff */
[----:B------:R-:W-:-:S13]  /*130d0*/  ISETP.NE.AND P0, PT, R13, R2, PT ;  /* 0x000000020d00720c */ /* 0x000fda0003f05270 */
[----:B------:R-:W-:Y:S05]  /*130e0*/  @!P0 BRA `(.L_x_1190) ;  /* 0x0000001000048947 */ /* 0x000fea0003800000 */
[----:B------:R-:W-:-:S07]  /*130f0*/  IMAD.MOV.U32 R10, RZ, RZ, R6 ;  /* 0x000000ffff0a7224 */ /* 0x000fce00078e0006 */
.L_x_1214:
[----:B------:R-:W2:Y:S04]  /*13100*/  LDL R3, [R1] ;  /* 0x0000000001037983 */ /* 0x000ea80000100800 */
[----:B------:R-:W3:Y:S01]  /*13110*/  LDL R2, [R1+0x8] ;  /* 0x0000080001027983 */ /* 0x000ee20000100800 */
[----:B------:R-:W-:Y:S05]  /*13120*/  YIELD ;  /* 0x0000000000007946 */ /* 0x000fea0003800000 */
[----:B------:R-:W-:Y:S01]  /*13130*/  BSSY B1, `(.L_x_1200) ;  /* 0x000007a000017945 */ /* 0x000fe20003800000 */
[----:B--2---:R-:W-:-:S05]  /*13140*/  VIADD R8, R3, 0x1 ;  /* 0x0000000103087836 */ /* 0x004fca0000000000 */
        /* <DEDUP_REMOVED lines=28> */
.L_x_1202:
[----:B------:R-:W1:Y:S01]  /*13310*/  S2R R3, SR_CgaCtaId ;  /* 0x0000000000037919 */ /* 0x000e620000008800 */
[----:B------:R-:W-:-:S04]  /*13320*/  MOV R2, 0x400 ;  /* 0x0000040000027802 */ /* 0x000fc80000000f00 */
[----:B-1----:R-:W-:Y:S02]  /*13330*/  LEA R2, R3, R2, 0x18 ;  /* 0x0000000203027211 */ /* 0x002fe400078ec0ff */
[----:B------:R-:W-:-:S03]  /*13340*/  SHF.L.U32 R3, R9, 0x1f, RZ ;  /* 0x0000001f09037819 */ /* 0x000fc600000006ff */
[----:B------:R-:W-:-:S04]  /*13350*/  IMAD R2, R8, 0x8, R2 ;  /* 0x0000000808027824 */ /* 0x000fc800078e0202 */
[----:B------:R-:W1:Y:S02]  /*13360*/  SYNCS.PHASECHK.TRANS64.TRYWAIT P0, [R2+URZ+0x2a840], R3 ;  /* 0x02a84003020075a7 */ /* 0x000e64000800017f */
[----:B-1----:R-:W-:Y:S05]  /*13370*/  @!P0 BRA `(.L_x_1203) ;  /* 0x0000002800288947 */ /* 0x002fea0003800000 */
.L_x_1259:
        /* <DEDUP_REMOVED lines=11> */
.L_x_1204:
        /* <DEDUP_REMOVED lines=37> */
.L_x_1260:
        /* <DEDUP_REMOVED lines=8> */
.L_x_1206:
[----:B0-----:R-:W2:Y:S01]  /*13700*/  LDL.LU R2, [R1] ;  /* 0x0000000001027983 */ /* 0x001ea20000300800 */
[----:B------:R-:W-:-:S03]  /*13710*/  MOV R13, 0x400 ;  /* 0x00000400000d7802 */ /* 0x000fc60000000f00 */
[----:B------:R-:W3:Y:S01]  /*13720*/  LDL R11, [R1+0x4] ;  /* 0x00000400010b7983 */ /* 0x000ee20000100800 */
[----:B------:R-:W0:Y:S01]  /*13730*/  S2R R14, SR_CgaCtaId ;  /* 0x00000000000e7919 */ /* 0x000e220000008800 */
[----:B------:R-:W-:Y:S02]  /*13740*/  R2UR UR11, R5 ;  /* 0x00000000050b72ca */ /* 0x000fe400000e0000 */
[----:B------:R-:W-:Y:S01]  /*13750*/  R2UR UR9, R3 ;  /* 0x00000000030972ca */ /* 0x000fe200000e0000 */
[----:B------:R-:W-:Y:S01]  /*13760*/  UIADD3 UR4, UP0, UR36, 0x470, URZ ;  /* 0x0000047024047890 */ /* 0x000fe2000ff1e03f */
[----:B------:R-:W-:Y:S02]  /*13770*/  R2UR UR13, R6 ;  /* 0x00000000060d72ca */ /* 0x000fe400000e0000 */
[----:B------:R-:W-:Y:S02]  /*13780*/  R2UR UR12, R4 ;  /* 0x00000000040c72ca */ /* 0x000fe400000e0000 */
[----:B0-----:R-:W-:-:S07]  /*13790*/  LEA R13, R14, R13, 0x18 ;  /* 0x0000000d0e0d7211 */ /* 0x001fce00078ec0ff */
[----:B------:R-:W-:Y:S01]  /*137a0*/  UIADD3 UR9, UR9, 0x50, URZ ;  /* 0x0000005009097890 */ /* 0x000fe2000fffe03f */
[----:B------:R-:W-:Y:S01]  /*137b0*/  UMOV UR10, URZ ;  /* 0x0000003f000a7c82 */ /* 0x000fe20008000000 */
[----:B------:R-:W-:Y:S01]  /*137c0*/  UMOV UR7, 0x14f00000 ;  /* 0x14f0000000077882 */ /* 0x000fe20000000000 */
[----:B------:R-:W-:Y:S01]  /*137d0*/  UMOV UR15, 0x40 ;  /* 0x00000040000f7882 */ /* 0x000fe20000000000 */
[----:B------:R-:W-:Y:S02]  /*137e0*/  IMAD.MOV.U32 R5, RZ, RZ, R12 ;  /* 0x000000ffff057224 */ /* 0x000fe400078e000c */
[----:B------:R-:W-:Y:S02]  /*137f0*/  IMAD.MOV.U32 R6, RZ, RZ, R10 ;  /* 0x000000ffff067224 */ /* 0x000fe400078e000a */
[----:B--2---:R-:W-:Y:S01]  /*13800*/  IMAD R2, R2, 0x6000, R13 ;  /* 0x0000600002027824 */ /* 0x004fe200078e020d */
[----:B---3--:R-:W-:-:S04]  /*13810*/  R2UR UR5, R11 ;  /* 0x000000000b0572ca */ /* 0x008fc800000e0000 */
[----:B------:R-:W-:-:S09]  /*13820*/  R2UR UR6, R2 ;  /* 0x00000000020672ca */ /* 0x000fd200000e0000 */
[----:B------:R-:W-:-:S04]  /*13830*/  UIMAD UR11, UR11, 0x60, UR5 ;  /* 0x000000600b0b78a4 */ /* 0x000fc8000f8e0205 */
[----:B------:R-:W-:Y:S02]  /*13840*/  UIADD3 UR8, UR6, 0x400, URZ ;  /* 0x0000040006087890 */ /* 0x000fe4000fffe03f */
[----:B------:R-:W-:Y:S02]  /*13850*/  UIADD3.X UR5, URZ, UR37, URZ, UP0, !UPT ;  /* 0x000000253f057290 */ /* 0x000fe400087fe43f */
[----:B------:R-:W-:-:S03]  /*13860*/  UIADD3 UR14, UR6, 0x3400, URZ ;  /* 0x00003400060e7890 */ /* 0x000fc6000fffe03f */
[----:B------:R-:W-:-:S04]  /*13870*/  UMOV UR6, 0x0 ;  /* 0x0000000000067882 */ /* 0x000fc80000000000 */
[----:B------:R0:W-:Y:S02]  /*13880*/  UTMALDG.4D [UR8], [UR4], desc[UR6] ;  /* 0x00000608040075b4 */ /* 0x0001e40008019000 */
[----:B0-----:R-:W-:Y:S01]  /*13890*/  UMOV UR8, UR14 ;  /* 0x0000000e00087c82 */ /* 0x001fe20008000000 */
[----:B------:R-:W-:Y:S02]  /*138a0*/  UMOV UR10, UR15 ;  /* 0x0000000f000a7c82 */ /* 0x000fe40008000000 */
[----:B------:R0:W-:Y:S02]  /*138b0*/  UTMALDG.4D [UR8], [UR4], desc[UR6] ;  /* 0x00000608040075b4 */ /* 0x0001e40008019000 */
[----:B0-----:R-:W-:Y:S01]  /*138c0*/  NOP ;  /* 0x0000000000007918 */ /* 0x001fe20000000000 */
.L_x_1201:
[----:B------:R-:W-:Y:S05]  /*138d0*/  BSYNC B1 ;  /* 0x0000000000017941 */ /* 0x000fea0003800000 */
.L_x_1200:
[----:B------:R-:W-:Y:S01]  /*138e0*/  VIADD R3, R8, 0x1 ;  /* 0x0000000108037836 */ /* 0x000fe20000000000 */
[----:B------:R-:W-:Y:S01]  /*138f0*/  BSSY B1, `(.L_x_1207) ;  /* 0x000007c000017945 */ /* 0x000fe20003800000 */
[----:B------:R-:W-:-:S03]  /*13900*/  VIADD R13, R7, 0xffffffff ;  /* 0xffffffff070d7836 */ /* 0x000fc60000000000 */
        /* <DEDUP_REMOVED lines=8> */
[----:B------:R-:W-:Y:S01]  /*13990*/  IMAD.MOV.U32 R12, RZ, RZ, R13 ;  /* 0x000000ffff0c7224 */ /* 0x000fe200078e000d */
        /* <DEDUP_REMOVED lines=21> */
.L_x_1209:
[----:B------:R-:W2:Y:S01]  /*13af0*/  S2R R3, SR_CgaCtaId ;  /* 0x0000000000037919 */ /* 0x000ea20000008800 */
[----:B------:R-:W-:-:S04]  /*13b00*/  MOV R2, 0x400 ;  /* 0x0000040000027802 */ /* 0x000fc80000000f00 */
[----:B--2---:R-:W-:Y:S02]  /*13b10*/  LEA R2, R3, R2, 0x18 ;  /* 0x0000000203027211 */ /* 0x004fe400078ec0ff */
[----:B------:R-:W-:-:S03]  /*13b20*/  SHF.L.U32 R3, R14, 0x1f, RZ ;  /* 0x0000001f0e037819 */ /* 0x000fc600000006ff */
[----:B------:R-:W-:-:S04]  /*13b30*/  IMAD R2, R15, 0x8, R2 ;  /* 0x000000080f027824 */ /* 0x000fc800078e0202 */
[----:B------:R-:W2:Y:S02]  /*13b40*/  SYNCS.PHASECHK.TRANS64.TRYWAIT P0, [R2+URZ+0x2a840], R3 ;  /* 0x02a84003020075a7 */ /* 0x000ea4000800017f */
[----:B--2---:R-:W-:Y:S05]  /*13b50*/  @!P0 BRA `(.L_x_1210) ;  /* 0x0000002000588947 */ /* 0x004fea0003800000 */
.L_x_1261:
        /* <DEDUP_REMOVED lines=11> */
.L_x_1211:
        /* <DEDUP_REMOVED lines=22> */
[----:B------:R-:W-:Y:S02]  /*13d70*/  UIMAD UR11, UR11, 0x60, UR5 ;  /* 0x000000600b0b78a4 */ /* 0x000fe4000f8e0205 */
        /* <DEDUP_REMOVED lines=15> */
.L_x_1262:
        /* <DEDUP_REMOVED lines=8> */
.L_x_1213:
[----:B-1----:R-:W2:Y:S01]  /*13ef0*/  LDL R3, [R1+0x4] ;  /* 0x0000040001037983 */ /* 0x002ea20000100800 */
[----:B0-----:R-:W-:Y:S01]  /*13f00*/  MOV R9, 0x400 ;  /* 0x0000040000097802 */ /* 0x001fe20000000f00 */
[----:B------:R-:W0:Y:S01]  /*13f10*/  S2R R11, SR_CgaCtaId ;  /* 0x00000000000b7919 */ /* 0x000e220000008800 */
[----:B------:R-:W-:Y:S02]  /*13f20*/  R2UR UR11, R5 ;  /* 0x00000000050b72ca */ /* 0x000fe400000e0000 */
        /* <DEDUP_REMOVED lines=14> */
[----:B------:R-:W-:Y:S02]  /*14010*/  IMAD.MOV.U32 R5, RZ, RZ, R12 ;  /* 0x000000ffff057224 */ /* 0x000fe400078e000c */
[----:B------:R-:W-:Y:S01]  /*14020*/  IMAD.MOV.U32 R6, RZ, RZ, R10 ;  /* 0x000000ffff067224 */ /* 0x000fe200078e000a */
[----:B--2---:R-:W-:-:S13]  /*14030*/  R2UR UR5, R3 ;  /* 0x00000000030572ca */ /* 0x004fda00000e0000 */
[----:B------:R-:W-:Y:S02]  /*14040*/  UIMAD UR11, UR11, 0x60, UR5 ;  /* 0x000000600b0b78a4 */ /* 0x000fe4000f8e0205 */
[----:B------:R-:W-:-:S09]  /*14050*/  UIADD3.X UR5, URZ, UR37, URZ, UP0, !UPT ;  /* 0x000000253f057290 */ /* 0x000fd200087fe43f */
[----:B------:R0:W-:Y:S02]  /*14060*/  UTMALDG.4D [UR8], [UR4], desc[UR6] ;  /* 0x00000608040075b4 */ /* 0x0001e40008019000 */
[----:B0-----:R-:W-:Y:S01]  /*14070*/  UMOV UR8, UR14 ;  /* 0x0000000e00087c82 */ /* 0x001fe20008000000 */
[----:B------:R-:W-:Y:S02]  /*14080*/  UMOV UR10, UR15 ;  /* 0x0000000f000a7c82 */ /* 0x000fe40008000000 */
[----:B------:R1:W-:Y:S02]  /*14090*/  UTMALDG.4D [UR8], [UR4], desc[UR6] ;  /* 0x00000608040075b4 */ /* 0x0003e40008019000 */
[----:B-1----:R-:W-:Y:S01]  /*140a0*/  NOP ;  /* 0x0000000000007918 */ /* 0x002fe20000000000 */
.L_x_1208:
[----:B------:R-:W-:Y:S05]  /*140b0*/  BSYNC B1 ;  /* 0x0000000000017941 */ /* 0x000fea0003800000 */
.L_x_1207:
[----:B------:R-:W2:Y:S01]  /*140c0*/  LDL R2, [R1+0x10] ;  /* 0x0000100001027983 */ /* 0x000ea20000100800 */
[----:B------:R-:W-:Y:S01]  /*140d0*/  VIADD R7, R7, 0xfffffffe ;  /* 0xfffffffe07077836 */ /* 0x000fe20000000000 */
[----:B--2---:R-:W-:-:S13]  /*140e0*/  ISETP.GT.AND P0, PT, R13, R2, PT ;  /* 0x000000020d00720c */ /* 0x004fda0003f04270 */
[----:B------:R-:W-:Y:S05]  /*140f0*/  @P0 BRA `(.L_x_1214) ;  /* 0xfffffff000000947 */ /* 0x000fea000383ffff */
.L_x_1190:
[----:B------:R-:W-:Y:S05]  /*14100*/  BSYNC B0 ;  /* 0x0000000000007941 */ /* 0x000fea0003800000 */
.L_x_1189:
        /* <DEDUP_REMOVED lines=18> */
.L_x_1216:
[----:B------:R-:W-:Y:S05]  /*14230*/  BSYNC B0 ;  /* 0x0000000000007941 */ /* 0x000fea0003800000 */
.L_x_1215:
        /* <DEDUP_REMOVED lines=11> */
.L_x_1263:
        /* <DEDUP_REMOVED lines=11> */
.L_x_1220:
[----:B-1----:R-:W2:Y:S01]  /*143a0*/  LDL R0, [R1] ;  /* 0x0000000001007983 */ /* 0x002ea20000100800 */
[----:B------:R-:W-:-:S03]  /*143b0*/  MOV R7, 0x400 ;  /* 0x0000040000077802 */ /* 0x000fc60000000f00 */
[----:B------:R-:W3:Y:S01]  /*143c0*/  LDL.LU R2, [R1+0x4] ;  /* 0x0000040001027983 */ /* 0x000ee20000300800 */
[----:B------:R-:W1:Y:S01]  /*143d0*/  S2R R8, SR_CgaCtaId ;  /* 0x0000000000087919 */ /* 0x000e620000008800 */
[----:B------:R-:W-:Y:S02]  /*143e0*/  R2UR UR11, R5 ;  /* 0x00000000050b72ca */ /* 0x000fe400000e0000 */
[----:B------:R-:W-:Y:S01]  /*143f0*/  R2UR UR9, R3 ;  /* 0x00000000030972ca */ /* 0x000fe200000e0000 */
[----:B------:R-:W-:Y:S01]  /*14400*/  UIADD3 UR4, UP0, UR36, 0x470, URZ ;  /* 0x0000047024047890 */ /* 0x000fe2000ff1e03f */
[----:B------:R-:W-:Y:S02]  /*14410*/  R2UR UR12, R4 ;  /* 0x00000000040c72ca */ /* 0x000fe400000e0000 */
[----:B------:R-:W-:Y:S02]  /*14420*/  R2UR UR13, R6 ;  /* 0x00000000060d72ca */ /* 0x000fe400000e0000 */
[----:B-1----:R-:W-:-:S07]  /*14430*/  LEA R7, R8, R7, 0x18 ;  /* 0x0000000708077211 */ /* 0x002fce00078ec0ff */
[----:B------:R-:W-:Y:S01]  /*14440*/  UIADD3 UR9, UR9, 0x2a850, URZ ;  /* 0x0002a85009097890 */ /* 0x000fe2000fffe03f */
[----:B------:R-:W-:Y:S01]  /*14450*/  UMOV UR10, URZ ;  /* 0x0000003f000a7c82 */ /* 0x000fe20008000000 */
        /* <DEDUP_REMOVED lines=15> */
.L_x_1218:
[----:B------:R-:W-:Y:S05]  /*14550*/  BSYNC B0 ;  /* 0x0000000000007941 */ /* 0x000fea0003800000 */
.L_x_1217:
        /* <DEDUP_REMOVED lines=9> */
.L_x_1174:
[----:B------:R-:W-:Y:S05]  /*145f0*/  BSYNC B6 ;  /* 0x0000000000067941 */ /* 0x000fea0003800000 */
.L_x_1172:
[----:B------:R-:W-:-:S03]  /*14600*/  UMOV UR4, 0xffffffff ;  /* 0xffffffff00047882 */ /* 0x000fc60000000000 */
[----:B------:R-:W-:Y:S05]  /*14610*/  BRA.DIV UR4, `(.L_x_1221) ;  /* 0x0000001604e47947 */ /* 0x000fea000b800000 */
[----:B------:R2:W3:Y:S04]  /*14620*/  SHFL.IDX PT, R4, R16, RZ, 0x1f ;  /* 0x00001fff10047589 */ /* 0x0004e800000e0000 */
[----:B------:R-:W4:Y:S02]  /*14630*/  SHFL.IDX PT, R16, R16, 0x1, 0x1f ;  /* 0x00201f0010107f89 */ /* 0x000f2400000e0000 */
.L_x_1267:
[----:B-1----:R-:W1:Y:S01]  /*14640*/  S2R R0, SR_TID.X ;  /* 0x0000000000007919 */ /* 0x002e620000002100 */
[----:B------:R-:W-:Y:S01]  /*14650*/  ULDC UR4, c[0x0][0xc14] ;  /* 0x0003050000047ab9 */ /* 0x000fe20000000800 */
[----:B------:R-:W-:Y:S01]  /*14660*/  BSSY B0, `(.L_x_1222) ;  /* 0x000000c000007945 */ /* 0x000fe20003800000 */
[----:B------:R-:W-:Y:S01]  /*14670*/  IMAD.MOV.U32 R17, RZ, RZ, RZ ;  /* 0x000000ffff117224 */ /* 0x000fe200078e00ff */
[----:B-1----:R-:W-:Y:S01]  /*14680*/  LOP3.LUT R6, R0, 0x1f, RZ, 0xc0, !PT ;  /* 0x0000001f00067812 */ /* 0x002fe200078ec0ff */
[----:B------:R-:W-:-:S03]  /*14690*/  IMAD.U32 R0, RZ, RZ, UR4 ;  /* 0x00000004ff007e24 */ /* 0x000fc6000f8e00ff */
[C---:B------:R-:W-:Y:S01]  /*146a0*/  ISETP.NE.AND P0, PT, R6.reuse, 0x1f, PT ;  /* 0x0000001f0600780c */ /* 0x040fe20003f05270 */
[----:B------:R-:W-:-:S05]  /*146b0*/  IMAD.IADD R5, R6, 0x1, R19 ;  /* 0x0000000106057824 */ /* 0x000fca00078e0213 */
[----:B------:R-:W-:-:S13]  /*146c0*/  ISETP.GE.OR P0, PT, R5, R0, !P0 ;  /* 0x000000000500720c */ /* 0x000fda0004706670 */
[----:B------:R-:W-:Y:S05]  /*146d0*/  @P0 BRA `(.L_x_1223) ;  /* 0x0000000000100947 */ /* 0x000fea0003800000 */
[----:B------:R-:W1:Y:S01]  /*146e0*/  LDC.64 R2, c[0x0][0xc58] ;  /* 0x00031600ff027b82 */ /* 0x000e620000000a00 */
[----:B------:R-:W-:Y:S01]  /*146f0*/  ULDC.64 UR4, c[0x0][0x208] ;  /* 0x0000820000047ab9 */ /* 0x000fe20000000a00 */
[----:B-1----:R-:W-:-:S05]  /*14700*/  IMAD.WIDE R2, R5, 0x4, R2 ;  /* 0x0000000405027825 */ /* 0x002fca00078e0202 */
[----:B------:R1:W5:Y:S02]  /*14710*/  LDG.E R17, desc[UR4][R2.64] ;  /* 0x0000000402117981 */ /* 0x000364000c1e1900 */
.L_x_1223:
[----:B------:R-:W-:Y:S05]  /*14720*/  BSYNC B0 ;  /* 0x0000000000007941 */ /* 0x000fea0003800000 */
.L_x_1222:
[----:B------:R-:W-:-:S03]  /*14730*/  UMOV UR4, 0xffffffff ;  /* 0xffffffff00047882 */ /* 0x000fc60000000000 */
[----:B------:R-:W-:Y:S05]  /*14740*/  BRA.DIV UR4, `(.L_x_1224) ;  /* 0x0000001604e47947 */ /* 0x000fea000b800000 */
[----:B0----5:R-:W0:Y:S01]  /*14750*/  SHFL.UP PT, R14, R17, 0x1, RZ ;  /* 0x04200000110e7989 */ /* 0x021e2200000e00ff */
[C---:B------:R-:W-:Y:S02]  /*14760*/  ISETP.NE.AND P0, PT, R6.reuse, RZ, PT ;  /* 0x000000ff0600720c */ /* 0x040fe40003f05270 */
[----:B------:R-:W-:Y:S02]  /*14770*/  ISETP.GE.U32.AND P1, PT, R6, 0x2, PT ;  /* 0x000000020600780c */ /* 0x000fe40003f26070 */
[----:B0-----:R-:W-:Y:S02]  /*14780*/  SEL R14, R14, RZ, P0 ;  /* 0x000000ff0e0e7207 */ /* 0x001fe40000000000 */
[----:B------:R-:W-:-:S03]  /*14790*/  ISETP.GE.U32.AND P0, PT, R6, 0x4, PT ;  /* 0x000000040600780c */ /* 0x000fc60003f06070 */
[----:B------:R-:W-:-:S05]  /*147a0*/  IMAD.IADD R13, R17, 0x1, R14 ;  /* 0x00000001110d7824 */ /* 0x000fca00078e020e */
[----:B------:R-:W1:Y:S02]  /*147b0*/  SHFL.UP PT, R14, R13, 0x2, RZ ;  /* 0x044000000d0e7989 */ /* 0x000e6400000e00ff */
        /* <DEDUP_REMOVED lines=14> */
.L_x_1275:
[----:B------:R-:W-:Y:S02]  /*148a0*/  ULDC UR4, c[0x0][0xc10] ;  /* 0x0003040000047ab9 */ /* 0x000fe40000000800 */
[----:B------:R-:W-:-:S04]  /*148b0*/  IMAD.U32 R5, RZ, RZ, UR4 ;  /* 0x00000004ff057e24 */ /* 0x000fc8000f8e00ff */
[----:B-1----:R-:W-:-:S04]  /*148c0*/  IMAD R3, R14, R5, RZ ;  /* 0x000000050e037224 */ /* 0x002fc800078e02ff */
[----:B--2-4-:R-:W-:-:S05]  /*148d0*/  IMAD.IADD R16, R16, 0x1, R3 ;  /* 0x0000000110107824 */ /* 0x014fca00078e0203 */
[----:B---3--:R-:W-:-:S13]  /*148e0*/  ISETP.GT.AND P0, PT, R16, R4, PT ;  /* 0x000000041000720c */ /* 0x008fda0003f04270 */
[----:B------:R-:W-:Y:S05]  /*148f0*/  @P0 BRA `(.L_x_1225) ;  /* 0x0000000000b80947 */ /* 0x000fea0003800000 */
[----:B------:R-:W1:Y:S02]  /*14900*/  LDC R0, c[0x0][0xc14] ;  /* 0x00030500ff007b82 */ /* 0x000e640000000800 */
.L_x_1230:
[----:B------:R-:W-:-:S05]  /*14910*/  VIADD R19, R19, 0x1f ;  /* 0x0000001f13137836 */ /* 0x000fca0000000000 */
[----:B-1----:R-:W-:-:S13]  /*14920*/  ISETP.GE.AND P0, PT, R19, R0, PT ;  /* 0x000000001300720c */ /* 0x002fda0003f06270 */
[----:B------:R-:W-:Y:S05]  /*14930*/  @P0 BRA `(.L_x_1226) ;  /* 0x0000000400f40947 */ /* 0x000fea0003800000 */
[----:B0-----:R-:W0:Y:S01]  /*14940*/  S2R R2, SR_TID.X ;  /* 0x0000000000027919 */ /* 0x001e220000002100 */
[----:B------:R-:W-:Y:S01]  /*14950*/  BSSY B0, `(.L_x_1227) ;  /* 0x000000b000007945 */ /* 0x000fe20003800000 */
[----:B------:R-:W-:Y:S01]  /*14960*/  IMAD.MOV.U32 R17, RZ, RZ, RZ ;  /* 0x000000ffff117224 */ /* 0x000fe200078e00ff */
[----:B0-----:R-:W-:-:S04]  /*14970*/  LOP3.LUT R6, R2, 0x1f, RZ, 0xc0, !PT ;  /* 0x0000001f02067812 */ /* 0x001fc800078ec0ff */
[C---:B------:R-:W-:Y:S01]  /*14980*/  ISETP.NE.AND P1, PT, R6.reuse, 0x1f, PT ;  /* 0x0000001f0600780c */ /* 0x040fe20003f25270 */
[----:B------:R-:W-:-:S05]  /*14990*/  IMAD.IADD R5, R6, 0x1, R19 ;  /* 0x0000000106057824 */ /* 0x000fca00078e0213 */
[----:B------:R-:W-:-:S13]  /*149a0*/  ISETP.GE.OR P0, PT, R5, R0, !P1 ;  /* 0x000000000500720c */ /* 0x000fda0004f06670 */
[----:B------:R-:W-:Y:S05]  /*149b0*/  @P0 BRA `(.L_x_1228) ;  /* 0x0000000000100947 */ /* 0x000fea0003800000 */
[----:B------:R-:W0:Y:S01]  /*149c0*/  LDC.64 R2, c[0x0][0xc58] ;  /* 0x00031600ff027b82 */ /* 0x000e220000000a00 */
[----:B------:R-:W-:Y:S01]  /*149d0*/  ULDC.64 UR4, c[0x0][0x208] ;  /* 0x0000820000047ab9 */ /* 0x000fe20000000a00 */
[----:B0-----:R-:W-:-:S05]  /*149e0*/  IMAD.WIDE R2, R5, 0x4, R2 ;  /* 0x0000000405027825 */ /* 0x001fca00078e0202 */
[----:B------:R0:W5:Y:S02]  /*149f0*/  LDG.E R17, desc[UR4][R2.64] ;  /* 0x0000000402117981 */ /* 0x000164000c1e1900 */
.L_x_1228:
[----:B------:R-:W-:Y:S05]  /*14a00*/  BSYNC B0 ;  /* 0x0000000000007941 */ /* 0x000fea0003800000 */
.L_x_1227:
        /* <DEDUP_REMOVED lines=23> */
.L_x_1283:
[----:B------:R-:W-:Y:S02]  /*14b80*/  ULDC UR4, c[0x0][0xc10] ;  /* 0x0003040000047ab9 */ /* 0x000fe40000000800 */
[----:B------:R-:W-:-:S04]  /*14b90*/  IMAD.U32 R5, RZ, RZ, UR4 ;  /* 0x00000004ff057e24 */ /* 0x000fc8000f8e00ff */
[----:B-1----:R-:W-:-:S04]  /*14ba0*/  IMAD R3, R14, R5, RZ ;  /* 0x000000050e037224 */ /* 0x002fc800078e02ff */
[----:B------:R-:W-:-:S05]  /*14bb0*/  IMAD.IADD R16, R3, 0x1, R16 ;  /* 0x0000000103107824 */ /* 0x000fca00078e0210 */
[----:B------:R-:W-:-:S13]  /*14bc0*/  ISETP.GT.AND P0, PT, R16, R4, PT ;  /* 0x000000041000720c */ /* 0x000fda0003f04270 */
[----:B------:R-:W-:Y:S05]  /*14bd0*/  @!P0 BRA `(.L_x_1230) ;  /* 0xfffffffc004c8947 */ /* 0x000fea000383ffff */
.L_x_1225:
        /* <DEDUP_REMOVED lines=8> */
.L_x_1287:
[----:B------:R-:W-:Y:S01]  /*14c60*/  ISETP.NE.AND P0, PT, R3, RZ, PT ;  /* 0x000000ff0300720c */ /* 0x000fe20003f05270 */
[----:B------:R-:W-:-:S12]  /*14c70*/  IMAD.MOV.U32 R7, RZ, RZ, RZ ;  /* 0x000000ffff077224 */ /* 0x000fd800078e00ff */
[----:B------:R-:W-:Y:S05]  /*14c80*/  @!P0 BRA `(.L_x_1232) ;  /* 0x0000000000108947 */ /* 0x000fea0003800000 */
[----:B------:R-:W-:Y:S01]  /*14c90*/  UMOV UR4, 0xffffffff ;  /* 0xffffffff00047882 */ /* 0x000fe20000000000 */
[----:B------:R-:W-:Y:S02]  /*14ca0*/  VIADD R12, R6, 0xffffffff ;  /* 0xffffffff060c7836 */ /* 0x000fe40000000000 */
[----:B------:R-:W-:Y:S05]  /*14cb0*/  BRA.DIV UR4, `(.L_x_1233) ;  /* 0x0000001a04707947 */ /* 0x000fea000b800000 */
[----:B------:R3:W4:Y:S02]  /*14cc0*/  SHFL.IDX PT, R7, R2, R12, 0x1f ;  /* 0x00001f0c02077589 */ /* 0x00072400000e0000 */
.L_x_1232:
[----:B0--3--:R-:W0:Y:S01]  /*14cd0*/  LDC.64 R2, c[0x0][0xc68] ;  /* 0x00031a00ff027b82 */ /* 0x009e220000000a00 */
[----:B------:R-:W-:Y:S01]  /*14ce0*/  IMAD.IADD R19, R6, 0x1, R19 ;  /* 0x0000000106137824 */ /* 0x000fe200078e0213 */
[----:B------:R-:W-:-:S03]  /*14cf0*/  ULDC.64 UR4, c[0x0][0x208] ;  /* 0x0000820000047ab9 */ /* 0x000fc60000000a00 */
[----:B0-----:R-:W-:-:S05]  /*14d00*/  IMAD.WIDE R2, R19, 0x4, R2 ;  /* 0x0000000413027825 */ /* 0x001fca00078e0202 */
[----:B------:R0:W1:Y:S01]  /*14d10*/  LDG.E R8, desc[UR4][R2.64] ;  /* 0x0000000402087981 */ /* 0x000062000c1e1900 */
[----:B----4-:R-:W-:-:S04]  /*14d20*/  IMAD R16, R7, R5, R16 ;  /* 0x0000000507107224 */ /* 0x010fc800078e0210 */
[----:B------:R-:W-:Y:S02]  /*14d30*/  IMAD.IADD R7, R4, 0x1, -R16 ;  /* 0x0000000104077824 */ /* 0x000fe400078e0a10 */
[----:B0-----:R-:W-:Y:S02]  /*14d40*/  IMAD.MOV.U32 R2, RZ, RZ, RZ ;  /* 0x000000ffff027224 */ /* 0x001fe400078e00ff */
[----:B-12---:R-:W-:-:S05]  /*14d50*/  IMAD R6, R17, R8, RZ ;  /* 0x0000000811067224 */ /* 0x006fca00078e02ff */
[-C--:B------:R-:W-:Y:S02]  /*14d60*/  IABS R9, R6.reuse ;  /* 0x0000000600097213 */ /* 0x080fe40000000000 */
[----:B------:R-:W-:Y:S02]  /*14d70*/  IABS R4, R6 ;  /* 0x0000000600047213 */ /* 0x000fe40000000000 */
[----:B------:R-:W0:Y:S03]  /*14d80*/  I2F.RP R10, R9 ;  /* 0x00000009000a7306 */ /* 0x000e260000209400 */
[----:B------:R-:W-:-:S05]  /*14d90*/  IMAD.MOV R4, RZ, RZ, -R4 ;  /* 0x000000ffff047224 */ /* 0x000fca00078e0a04 */
[----:B0-----:R-:W0:Y:S02]  /*14da0*/  MUFU.RCP R10, R10 ;  /* 0x0000000a000a7308 */ /* 0x001e240000001000 */
[----:B0-----:R-:W-:-:S06]  /*14db0*/  VIADD R11, R10, 0xffffffe ;  /* 0x0ffffffe0a0b7836 */ /* 0x001fcc0000000000 */
[----:B------:R-:W0:Y:S02]  /*14dc0*/  F2I.FTZ.U32.TRUNC.NTZ R3, R11 ;  /* 0x0000000b00037305 */ /* 0x000e24000021f000 */
[----:B0-----:R-:W-:-:S04]  /*14dd0*/  IMAD.MOV R12, RZ, RZ, -R3 ;  /* 0x000000ffff0c7224 */ /* 0x001fc800078e0a03 */
[----:B------:R-:W-:-:S04]  /*14de0*/  IMAD R13, R12, R9, RZ ;  /* 0x000000090c0d7224 */ /* 0x000fc800078e02ff */
[----:B------:R-:W-:Y:S01]  /*14df0*/  IMAD.HI.U32 R2, R3, R13, R2 ;  /* 0x0000000d03027227 */ /* 0x000fe200078e0002 */
[----:B------:R-:W-:-:S05]  /*14e00*/  IABS R3, R7 ;  /* 0x0000000700037213 */ /* 0x000fca0000000000 */
[----:B------:R-:W-:-:S04]  /*14e10*/  IMAD.HI.U32 R2, R2, R3, RZ ;  /* 0x0000000302027227 */ /* 0x000fc800078e00ff */
[----:B------:R-:W-:Y:S01]  /*14e20*/  IMAD R4, R2, R4, R3 ;  /* 0x0000000402047224 */ /* 0x000fe200078e0203 */
[----:B------:R-:W-:-:S04]  /*14e30*/  LOP3.LUT R3, R7, R6, RZ, 0x3c, !PT ;  /* 0x0000000607037212 */ /* 0x000fc800078e3cff */
[----:B------:R-:W-:-:S13]  /*14e40*/  ISETP.GT.U32.AND P0, PT, R9, R4, PT ;  /* 0x000000040900720c */ /* 0x000fda0003f04070 */
[----:B------:R-:W-:Y:S02]  /*14e50*/  @!P0 IMAD.IADD R4, R4, 0x1, -R9 ;  /* 0x0000000104048824 */ /* 0x000fe400078e0a09 */
[----:B------:R-:W-:-:S03]  /*14e60*/  @!P0 VIADD R2, R2, 0x1 ;  /* 0x0000000102028836 */ /* 0x000fc60000000000 */
[----:B------:R-:W-:-:S13]  /*14e70*/  ISETP.GE.U32.AND P0, PT, R4, R9, PT ;  /* 0x000000090400720c */ /* 0x000fda0003f06070 */
[----:B------:R-:W-:Y:S01]  /*14e80*/  @P0 VIADD R2, R2, 0x1 ;  /* 0x0000000102020836 */ /* 0x000fe20000000000 */
[----:B------:R-:W-:-:S03]  /*14e90*/  ISETP.GE.AND P0, PT, R3, RZ, PT ;  /* 0x000000ff0300720c */ /* 0x000fc60003f06270 */
[----:B------:R-:W-:-:S10]  /*14ea0*/  IMAD.MOV.U32 R9, RZ, RZ, R2 ;  /* 0x000000ffff097224 */ /* 0x000fd400078e0002 */
[----:B------:R-:W-:Y:S01]  /*14eb0*/  @!P0 IMAD.MOV R9, RZ, RZ, -R9 ;  /* 0x000000ffff098224 */ /* 0x000fe200078e0a09 */
[----:B------:R-:W-:-:S13]  /*14ec0*/  ISETP.NE.AND P0, PT, R6, RZ, PT ;  /* 0x000000ff0600720c */ /* 0x000fda0003f05270 */
[----:B------:R-:W-:-:S05]  /*14ed0*/  @!P0 LOP3.LUT R9, RZ, R6, RZ, 0x33, !PT ;  /* 0x00000006ff098212 */ /* 0x000fca00078e33ff */
[----:B------:R-:W-:Y:S02]  /*14ee0*/  IMAD R4, R8, R9, RZ ;  /* 0x0000000908047224 */ /* 0x000fe400078e02ff */
[----:B------:R-:W-:Y:S02]  /*14ef0*/  IMAD.MOV R9, RZ, RZ, -R9 ;  /* 0x000000ffff097224 */ /* 0x000fe400078e0a09 */
[----:B------:R-:W-:Y:S02]  /*14f00*/  IMAD.MOV R2, RZ, RZ, -R4 ;  /* 0x000000ffff027224 */ /* 0x000fe400078e0a04 */
[----:B------:R-:W-:-:S03]  /*14f10*/  IMAD R7, R6, R9, R7 ;  /* 0x0000000906077224 */ /* 0x000fc600078e0207 */
[----:B------:R-:W-:Y:S01]  /*14f20*/  VIADDMNMX R8, R2, R5, R8, PT ;  /* 0x0000000502087246 */ /* 0x000fe20003800108 */
[----:B------:R-:W-:-:S03]  /*14f30*/  IMAD.IADD R4, R7, 0x1, R4 ;  /* 0x0000000107047824 */ /* 0x000fc600078e0204 */
[----:B------:R-:W-:-:S04]  /*14f40*/  IABS R5, R8 ;  /* 0x0000000800057213 */ /* 0x000fc80000000000 */
[----:B------:R-:W0:Y:S08]  /*14f50*/  I2F.RP R10, R5 ;  /* 0x00000005000a7306 */ /* 0x000e300000209400 */
[----:B0-----:R-:W0:Y:S02]  /*14f60*/  MUFU.RCP R10, R10 ;  /* 0x0000000a000a7308 */ /* 0x001e240000001000 */
[----:B0-----:R-:W-:-:S06]  /*14f70*/  VIADD R2, R10, 0xffffffe ;  /* 0x0ffffffe0a027836 */ /* 0x001fcc0000000000 */
[----:B------:R0:W1:Y:S02]  /*14f80*/  F2I.FTZ.U32.TRUNC.NTZ R3, R2 ;  /* 0x0000000200037305 */ /* 0x000064000021f000 */
[----:B0-----:R-:W-:Y:S02]  /*14f90*/  IMAD.MOV.U32 R2, RZ, RZ, RZ ;  /* 0x000000ffff027224 */ /* 0x001fe400078e00ff */
[----:B-1----:R-:W-:-:S04]  /*14fa0*/  IMAD.MOV R6, RZ, RZ, -R3 ;  /* 0x000000ffff067224 */ /* 0x002fc800078e0a03 */
[----:B------:R-:W-:Y:S01]  /*14fb0*/  IMAD R9, R6, R5, RZ ;  /* 0x0000000506097224 */ /* 0x000fe200078e02ff */
[----:B------:R-:W-:-:S03]  /*14fc0*/  IABS R6, R7 ;  /* 0x0000000700067213 */ /* 0x000fc60000000000 */
[----:B------:R-:W-:Y:S01]  /*14fd0*/  IMAD.HI.U32 R3, R3, R9, R2 ;  /* 0x0000000903037227 */ /* 0x000fe200078e0002 */
[----:B------:R-:W-:-:S05]  /*14fe0*/  IABS R9, R8 ;  /* 0x0000000800097213 */ /* 0x000fca0000000000 */
        /* <DEDUP_REMOVED lines=12> */
[----:B------:R-:W-:Y:S01]  /*150b0*/  @!P0 LOP3.LUT R3, RZ, R8, RZ, 0x33, !PT ;  /* 0x00000008ff038212 */ /* 0x000fe200078e33ff */
[----:B------:R-:W-:-:S03]  /*150c0*/  IMAD.MOV R8, RZ, RZ, -R8 ;  /* 0x000000ffff087224 */ /* 0x000fc600078e0a08 */
[----:B------:R-:W-:Y:S01]  /*150d0*/  LOP3.LUT R2, RZ, R3, RZ, 0x33, !PT ;  /* 0x00000003ff027212 */ /* 0x000fe200078e33ff */
[----:B------:R-:W-:-:S04]  /*150e0*/  IMAD R18, R3, R8, R4 ;  /* 0x0000000803127224 */ /* 0x000fc800078e0204 */
[----:B------:R-:W-:Y:S01]  /*150f0*/  IMAD.IADD R17, R17, 0x1, R2 ;  /* 0x0000000111117824 */ /* 0x000fe200078e0202 */
[----:B------:R-:W-:Y:S06]  /*15100*/  BRA `(.L_x_1234) ;  /* 0x00000000001c7947 */ /* 0x000fec0003800000 */
.L_x_1226:
[----:B------:R-:W-:Y:S01]  /*15110*/  UMOV UR4, URZ ;  /* 0x0000003f00047c82 */ /* 0x000fe20008000000 */
[----:B------:R-:W-:Y:S01]  /*15120*/  UMOV UR5, URZ ;  /* 0x0000003f00057c82 */ /* 0x000fe20008000000 */
[----:B------:R-:W-:Y:S01]  /*15130*/  ULDC UR6, c[0x0][0xc14] ;  /* 0x0003050000067ab9 */ /* 0x000fe20000000800 */
[----:B------:R-:W-:Y:S02]  /*15140*/  IMAD.MOV.U32 R16, RZ, RZ, R4 ;  /* 0x000000ffff107224 */ /* 0x000fe400078e0004 */
[----:B------:R-:W-:Y:S02]  /*15150*/  IMAD.U32 R17, RZ, RZ, UR4 ;  /* 0x00000004ff117e24 */ /* 0x000fe4000f8e00ff */
[----:B------:R-:W-:Y:S02]  /*15160*/  IMAD.U32 R18, RZ, RZ, UR5 ;  /* 0x00000005ff127e24 */ /* 0x000fe4000f8e00ff */
[----:B------:R-:W-:-:S07]  /*15170*/  IMAD.U32 R19, RZ, RZ, UR6 ;  /* 0x00000006ff137e24 */ /* 0x000fce000f8e00ff */
.L_x_1234:
        /* <DEDUP_REMOVED lines=12> */
.L_x_1160:
[----:B-1----:R-:W3:Y:S01]  /*15240*/  LDL.LU R0, [R1+0x18] ;  /* 0x0000180001007983 */ /* 0x002ee20000300800 */
[----:B------:R-:W-:Y:S01]  /*15250*/  BSSY B0, `(.L_x_1236) ;  /* 0x000000b000007945 */ /* 0x000fe20003800000 */
[----:B------:R-:W1:Y:S01]  /*15260*/  S2R R5, SR_CgaCtaId ;  /* 0x0000000000057919 */ /* 0x000e620000008800 */
[----:B---3--:R-:W-:-:S05]  /*15270*/  VIADD R0, R0, 0x1 ;  /* 0x0000000100007836 */ /* 0x008fca0000000000 */
[----:B--2---:R-:W-:-:S04]  /*15280*/  LEA.HI R2, R0, R0, RZ, 0x1 ;  /* 0x0000000000027211 */ /* 0x004fc800078f08ff */
[----:B------:R-:W-:-:S05]  /*15290*/  LOP3.LUT R3, R2, 0xfffffffe, RZ, 0xc0, !PT ;  /* 0xfffffffe02037812 */ /* 0x000fca00078ec0ff */
[----:B------:R-:W-:Y:S01]  /*152a0*/  IMAD.IADD R3, R0, 0x1, -R3 ;  /* 0x0000000100037824 */ /* 0x000fe200078e0a03 */
[----:B------:R-:W-:-:S04]  /*152b0*/  MOV R0, 0x400 ;  /* 0x0000040000007802 */ /* 0x000fc80000000f00 */
[----:B-1----:R-:W-:Y:S02]  /*152c0*/  LEA R0, R5, R0, 0x18 ;  /* 0x0000000005007211 */ /* 0x002fe400078ec0ff */
[----:B------:R-:W-:-:S04]  /*152d0*/  SHF.L.U32 R3, R3, 0x1f, RZ ;  /* 0x0000001f03037819 */ /* 0x000fc800000006ff */
[----:B------:R-:W1:Y:S02]  /*152e0*/  SYNCS.PHASECHK.TRANS64.TRYWAIT P0, [R0+URZ+0x2a820], R3 ;  /* 0x02a82003000075a7 */ /* 0x000e64000800017f */
[----:B-1----:R-:W-:Y:S05]  /*152f0*/  @!P0 BRA `(.L_x_1237) ;  /* 0x0000001400088947 */ /* 0x002fea0003800000 */
.L_x_1290:
[----:B------:R-:W-:Y:S05]  /*15300*/  BSYNC B0 ;  /* 0x0000000000007941 */ /* 0x000fea0003800000 */
.L_x_1236:
[----:B------:R-:W-:-:S03]  /*15310*/  UMOV UR4, 0xffffffff ;  /* 0xffffffff00047882 */ /* 0x000fc60000000000 */
[----:B------:R-:W-:Y:S05]  /*15320*/  BRA.DIV UR4, `(.L_x_1238) ;  /* 0x0000001604107947 */ /* 0x000fea000b800000 */
[----:B------:R-:W2:Y:S02]  /*15330*/  S2R R2, SR_TID.X ;  /* 0x0000000000027919 */ /* 0x000ea40000002100 */
[----:B--2---:R-:W-:-:S04]  /*15340*/  SHF.R.U32.HI R2, RZ, 0x5, R2 ;  /* 0x00000005ff027819 */ /* 0x004fc80000011602 */
[----:B------:R-:W-:-:S05]  /*15350*/  LOP3.LUT R2, R2, 0x3, RZ, 0xc0, !PT ;  /* 0x0000000302027812 */ /* 0x000fca00078ec0ff */
[----:B------:R2:W3:Y:S02]  /*15360*/  SHFL.IDX PT, R14, R2, RZ, 0x1f ;  /* 0x00001fff020e7589 */ /* 0x0004e400000e0000 */
.L_x_1293:
[----:B---3--:R-:W-:Y:S01]  /*15370*/  ISETP.NE.AND P0, PT, R14, RZ, PT ;  /* 0x000000ff0e00720c */ /* 0x008fe20003f05270 */
[----:B------:R-:W-:-:S12]  /*15380*/  BSSY B0, `(.L_x_1239) ;  /* 0x0000027000007945 */ /* 0x000fd80003800000 */
[----:B------:R-:W-:Y:S05]  /*15390*/  @P0 BRA `(.L_x_1240) ;  /* 0x0000000000940947 */ /* 0x000fea0003800000 */
[----:B------:R-:W-:-:S03]  /*153a0*/  UMOV UR4, 0xffffffff ;  /* 0xffffffff00047882 */ /* 0x000fc60000000000 */
[----:B------:R-:W-:Y:S05]  /*153b0*/  BRA.DIV UR4, `(.L_x_1241) ;  /* 0x0000001604207947 */ /* 0x000fea000b800000 */
[----:B------:R-:W-:-:S13]  /*153c0*/  ELECT P6, URZ, PT ;  /* 0x00000000003f782f */ /* 0x000fda00038c0000 */
.L_x_1296:
[----:B------:R-:W-:Y:S05]  /*153d0*/  @!P6 BRA `(.L_x_1240) ;  /* 0x000000000084e947 */ /* 0x000fea0003800000 */
[----:B--2---:R-:W2:Y:S02]  /*153e0*/  LDL.LU R2, [R1+0x20] ;  /* 0x0000200001027983 */ /* 0x004ea40000300800 */
[----:B--2---:R-:W-:-:S04]  /*153f0*/  LOP3.LUT R2, R2, 0x2, RZ, 0xfc, !PT ;  /* 0x0000000202027812 */ /* 0x004fc800078efcff */
[----:B------:R-:W-:-:S13]  /*15400*/  ISETP.NE.AND P2, PT, R2, 0x3, PT ;  /* 0x000000030200780c */ /* 0x000fda0003f45270 */
[----:B------:R-:W-:Y:S05]  /*15410*/  @!P2 BRA `(.L_x_1242) ;  /* 0x000000000004a947 */ /* 0x000fea0003800000 */
[----:B------:R-:W-:Y:S01]  /*15420*/  BPT.TRAP 0x1 ;  /* 0x000000040000795c */ /* 0x000fe20000300000 */
.L_x_1242:
[----:B-1----:R-:W2:Y:S04]  /*15430*/  LDL R3, [R1] ;  /* 0x0000000001037983 */ /* 0x002ea80000100800 */
[----:B------:R-:W3:Y:S01]  /*15440*/  LDL.LU R7, [R1+0x8] ;  /* 0x0000080001077983 */ /* 0x000ee20000300800 */
[----:B------:R-:W-:-:S04]  /*15450*/  VIADD R2, R0, 0x2a840 ;  /* 0x0002a84000027836 */ /* 0x000fc80000000000 */
[C---:B--2---:R-:W-:Y:S02]  /*15460*/  IMAD R6, R3.reuse, 0x8, R2 ;  /* 0x0000000803067824 */ /* 0x044fe400078e0202 */
[----:B------:R-:W-:Y:S01]  /*15470*/  VIADD R3, R3, 0x1 ;  /* 0x0000000103037836 */ /* 0x000fe20000000000 */
[----:B---3--:R-:W-:-:S04]  /*15480*/  SHF.L.U32 R5, R7, 0x1f, RZ ;  /* 0x0000001f07057819 */ /* 0x008fc800000006ff */
[C---:B------:R-:W-:Y:S01]  /*15490*/  ISETP.NE.AND P1, PT, R3.reuse, 0x2, PT ;  /* 0x000000020300780c */ /* 0x040fe20003f25270 */
[----:B------:R-:W1:Y:S03]  /*154a0*/  SYNCS.PHASECHK.TRANS64.TRYWAIT P0, [R6+URZ], R5 ;  /* 0x00000005060075a7 */ /* 0x000e66000800017f */
[----:B------:R-:W-:Y:S02]  /*154b0*/  SEL R4, RZ, 0x1, P1 ;  /* 0x00000001ff047807 */ /* 0x000fe40000800000 */
[----:B------:R-:W-:Y:S02]  /*154c0*/  SEL R3, R3, RZ, P1 ;  /* 0x000000ff03037207 */ /* 0x000fe40000800000 */
[----:B------:R-:W-:-:S03]  /*154d0*/  LOP3.LUT R4, R7, R4, RZ, 0x3c, !PT ;  /* 0x0000000407047212 */ /* 0x000fc600078e3cff */
[----:B------:R-:W-:Y:S01]  /*154e0*/  IMAD R7, R3, 0x8, R2 ;  /* 0x0000000803077824 */ /* 0x000fe200078e0202 */
[----:B------:R-:W-:Y:S01]  /*154f0*/  SHF.L.U32 R2, R4, 0x1f, RZ ;  /* 0x0000001f04027819 */ /* 0x000fe200000006ff */
[----:B-1----:R-:W-:Y:S06]  /*15500*/  @!P0 BRA `(.L_x_1243) ;  /* 0x0000001000ec8947 */ /* 0x002fec0003800000 */
.L_x_1297:
[----:B------:R-:W2:Y:S02]  /*15510*/  SYNCS.PHASECHK.TRANS64.TRYWAIT P0, [R7+URZ], R2 ;  /* 0x00000002070075a7 */ /* 0x000ea4000800017f */
[----:B--2---:R-:W-:Y:S05]  /*15520*/  @!P0 BRA `(.L_x_1244) ;  /* 0x0000001000f88947 */ /* 0x004fea0003800000 */
.L_x_1298:
[----:B------:R-:W-:Y:S05]  /*15530*/  @!P2 BRA `(.L_x_1245) ;  /* 0x000000000004a947 */ /* 0x000fea0003800000 */
[----:B------:R-:W-:Y:S01]  /*15540*/  BPT.TRAP 0x1 ;  /* 0x000000040000795c */ /* 0x000fe20000300000 */
.L_x_1245:
[----:B------:R-:W3:Y:S01]  /*15550*/  LDL.LU R4, [R1] ;  /* 0x0000000001047983 */ /* 0x000ee20000300800 */
[----:B------:R-:W-:-:S04]  /*15560*/  VIADD R0, R0, 0x2a860 ;  /* 0x0002a86000007836 */ /* 0x000fc80000000000 */
[----:B---3--:R-:W-:-:S04]  /*15570*/  IMAD R4, R4, 0x8, R0 ;  /* 0x0000000804047824 */ /* 0x008fc800078e0200 */
[----:B------:R-:W3:Y:S02]  /*15580*/  SYNCS.PHASECHK.TRANS64.TRYWAIT P0, [R4+URZ], R5 ;  /* 0x00000005040075a7 */ /* 0x000ee4000800017f */
[----:B---3--:R-:W-:Y:S05]  /*15590*/  @!P0 BRA `(.L_x_1246) ;  /* 0x0000001000f08947 */ /* 0x008fea0003800000 */
.L_x_1299:
[----:B------:R-:W-:-:S07]  /*155a0*/  IMAD R3, R3, 0x8, R0 ;  /* 0x0000000803037824 */ /* 0x000fce00078e0200 */
.L_x_1247:
[----:B----4-:R4:W0:Y:S02]  /*155b0*/  SYNCS.PHASECHK.TRANS64.TRYWAIT P0, [R3+URZ], R2 ;  /* 0x00000002030075a7 */ /* 0x010824000800017f */
[----:B0-----:R-:W-:Y:S05]  /*155c0*/  @!P0 NANOSLEEP.SYNCS 0x989680 ;  /* 0x009896800000895d */ /* 0x001fea0003900000 */
[----:B------:R-:W0:Y:S02]  /*155d0*/  @!P0 SYNCS.PHASECHK.TRANS64 P0, [R3+URZ], R2 ;  /* 0x00000002030085a7 */ /* 0x000e24000800007f */
[----:B0-----:R-:W-:Y:S05]  /*155e0*/  @!P0 BRA `(.L_x_1247) ;  /* 0xfffffffc00f08947 */ /* 0x001fea000383ffff */
.L_x_1240:
[----:B------:R-:W-:Y:S05]  /*155f0*/  BSYNC B0 ;  /* 0x0000000000007941 */ /* 0x000fea0003800000 */
.L_x_1239:
[----:B------:R-:W-:Y:S05]  /*15600*/  EXIT ;  /* 0x000000000000794d */ /* 0x000fea0003800000 */
.L_x_1064:
[----:B0-----:R-:W-:-:S04]  /*15610*/  IMAD.U32 R3, RZ, RZ, UR39 ;  /* 0x00000027ff037e24 */ /* 0x001fc8000f8e00ff */
[----:B------:R0:W1:Y:S03]  /*15620*/  SYNCS.PHASECHK.TRANS64.TRYWAIT P1, [R3+URZ+0x2a800], R0 ;  /* 0x02a80000030075a7 */ /* 0x000066000802017f */
[----:B-1----:R-:W-:Y:S05]  /*15630*/  @!P1 NANOSLEEP.SYNCS 0x989680 ;  /* 0x009896800000995d */ /* 0x002fea0003900000 */
[----:B------:R-:W1:Y:S02]  /*15640*/  @!P1 SYNCS.PHASECHK.TRANS64 P1, [R3+URZ+0x2a800], R0 ;  /* 0x02a80000030095a7 */ /* 0x000e64000802007f */
[----:B-1----:R-:W-:Y:S05]  /*15650*/  @!P1 BRA `(.L_x_1064) ;  /* 0xfffffffc00ec9947 */ /* 0x002fea000383ffff */
[----:B------:R-:W-:Y:S05]  /*15660*/  BRA `(.L_x_1248) ;  /* 0xfffffec000a47947 */ /* 0x000fea000383ffff */
.L_x_1068:
[----:B-1----:R1:W3:Y:S02]  /*15670*/  SYNCS.PHASECHK.TRANS64.TRYWAIT P1, [R3+URZ+0x2a830], R0 ;  /* 0x02a83000030075a7 */ /* 0x0022e4000802017f */
[----:B---3--:R-:W-:Y:S05]  /*15680*/  @!P1 NANOSLEEP.SYNCS 0x989680 ;  /* 0x009896800000995d */ /* 0x008fea0003900000 */
[----:B------:R-:W3:Y:S02]  /*15690*/  @!P1 SYNCS.PHASECHK.TRANS64 P1, [R3+URZ+0x2a830], R0 ;  /* 0x02a83000030095a7 */ /* 0x000ee4000802007f */
[----:B---3--:R-:W-:Y:S05]  /*156a0*/  @!P1 BRA `(.L_x_1068) ;  /* 0xfffffffc00f09947 */ /* 0x008fea000383ffff */
[----:B------:R-:W-:Y:S05]  /*156b0*/  BRA `(.L_x_1067) ;  /* 0xfffffec000d87947 */ /* 0x000fea000383ffff */
.L_x_1084:
[----:B-1----:R-:W-:-:S04]  /*156c0*/  IMAD.U32 R14, RZ, RZ, UR6 ;  /* 0x00000006ff0e7e24 */ /* 0x002fc8000f8e00ff */
[----:B------:R1:W2:Y:S03]  /*156d0*/  SYNCS.PHASECHK.TRANS64.TRYWAIT P1, [R14+URZ+0x2a830], R11 ;  /* 0x02a8300b0e0075a7 */ /* 0x0002a6000802017f */
[----:B--2---:R-:W-:Y:S05]  /*156e0*/  @!P1 NANOSLEEP.SYNCS 0x989680 ;  /* 0x009896800000995d */ /* 0x004fea0003900000 */
[----:B------:R-:W2:Y:S02]  /*156f0*/  @!P1 SYNCS.PHASECHK.TRANS64 P1, [R14+URZ+0x2a830], R11 ;  /* 0x02a8300b0e0095a7 */ /* 0x000ea4000802007f */
[----:B--2---:R-:W-:Y:S05]  /*15700*/  @!P1 BRA `(.L_x_1084) ;  /* 0xfffffffc00ec9947 */ /* 0x004fea000383ffff */
[----:B------:R-:W-:Y:S05]  /*15710*/  BRA `(.L_x_1083) ;  /* 0xfffffef000e07947 */ /* 0x000fea000383ffff */
.L_x_1088:
[----:B01----:R-:W-:-:S04]  /*15720*/  IMAD.U32 R11, RZ, RZ, UR11 ;  /* 0x0000000bff0b7e24 */ /* 0x003fc8000f8e00ff */
[----:B------:R0:W1:Y:S03]  /*15730*/  SYNCS.PHASECHK.TRANS64.TRYWAIT P1, [R11+URZ+0x2a850], R0 ;  /* 0x02a850000b0075a7 */ /* 0x000066000802017f */
[----:B-1----:R-:W-:Y:S05]  /*15740*/  @!P1 NANOSLEEP.SYNCS 0x989680 ;  /* 0x009896800000995d */ /* 0x002fea0003900000 */
[----:B------:R-:W1:Y:S02]  /*15750*/  @!P1 SYNCS.PHASECHK.TRANS64 P1, [R11+URZ+0x2a850], R0 ;  /* 0x02a850000b0095a7 */ /* 0x000e64000802007f */
[----:B-1----:R-:W-:Y:S05]  /*15760*/  @!P1 BRA `(.L_x_1088) ;  /* 0xfffffffc00ec9947 */ /* 0x002fea000383ffff */
[----:B------:R-:W-:Y:S05]  /*15770*/  BRA `(.L_x_1087) ;  /* 0xfffffefc00087947 */ /* 0x000fea000383ffff */
.L_x_1105:
[----:B-1----:R-:W-:-:S04]  /*15780*/  IMAD.U32 R9, RZ, RZ, UR6 ;  /* 0x00000006ff097e24 */ /* 0x002fc8000f8e00ff */
[----:B------:R1:W2:Y:S03]  /*15790*/  SYNCS.PHASECHK.TRANS64.TRYWAIT P1, [R9+URZ+0x2a830], R8 ;  /* 0x02a83008090075a7 */ /* 0x0002a6000802017f */
[----:B--2---:R-:W-:Y:S05]  /*157a0*/  @!P1 NANOSLEEP.SYNCS 0x989680 ;  /* 0x009896800000995d */ /* 0x004fea0003900000 */
[----:B------:R-:W2:Y:S02]  /*157b0*/  @!P1 SYNCS.PHASECHK.TRANS64 P1, [R9+URZ+0x2a830], R8 ;  /* 0x02a83008090095a7 */ /* 0x000ea4000802007f */
[----:B--2---:R-:W-:Y:S05]  /*157c0*/  @!P1 BRA `(.L_x_1105) ;  /* 0xfffffffc00ec9947 */ /* 0x004fea000383ffff */
[----:B------:R-:W-:Y:S05]  /*157d0*/  BRA `(.L_x_1104) ;  /* 0xffffff2400fc7947 */ /* 0x000fea000383ffff */
.L_x_1109:
[----:B-1----:R-:W-:-:S04]  /*157e0*/  IMAD.U32 R9, RZ, RZ, UR11 ;  /* 0x0000000bff097e24 */ /* 0x002fc8000f8e00ff */
[----:B------:R1:W3:Y:S03]  /*157f0*/  SYNCS.PHASECHK.TRANS64.TRYWAIT P1, [R9+URZ+0x2a850], R0 ;  /* 0x02a85000090075a7 */ /* 0x0002e6000802017f */
[----:B---3--:R-:W-:Y:S05]  /*15800*/  @!P1 NANOSLEEP.SYNCS 0x989680 ;  /* 0x009896800000995d */ /* 0x008fea0003900000 */
[----:B------:R-:W3:Y:S02]  /*15810*/  @!P1 SYNCS.PHASECHK.TRANS64 P1, [R9+URZ+0x2a850], R0 ;  /* 0x02a85000090095a7 */ /* 0x000ee4000802007f */
[----:B---3--:R-:W-:Y:S05]  /*15820*/  @!P1 BRA `(.L_x_1109) ;  /* 0xfffffffc00ec9947 */ /* 0x008fea000383ffff */
[----:B------:R-:W-:Y:S05]  /*15830*/  BRA `(.L_x_1108) ;  /* 0xffffff3000247947 */ /* 0x000fea000383ffff */
.L_x_1115:
[----:B-1----:R-:W-:-:S04]  /*15840*/  IMAD.U32 R9, RZ, RZ, UR6 ;  /* 0x00000006ff097e24 */ /* 0x002fc8000f8e00ff */
[----:B------:R1:W2:Y:S03]  /*15850*/  SYNCS.PHASECHK.TRANS64.TRYWAIT P1, [R9+URZ+0x2a830], R8 ;  /* 0x02a83008090075a7 */ /* 0x0002a6000802017f */
[----:B--2---:R-:W-:Y:S05]  /*15860*/  @!P1 NANOSLEEP.SYNCS 0x989680 ;  /* 0x009896800000995d */ /* 0x004fea0003900000 */
[----:B------:R-:W2:Y:S02]  /*15870*/  @!P1 SYNCS.PHASECHK.TRANS64 P1, [R9+URZ+0x2a830], R8 ;  /* 0x02a83008090095a7 */ /* 0x000ea4000802007f */
[----:B--2---:R-:W-:Y:S05]  /*15880*/  @!P1 BRA `(.L_x_1115) ;  /* 0xfffffffc00ec9947 */ /* 0x004fea000383ffff */
[----:B------:R-:W-:Y:S05]  /*15890*/  BRA `(.L_x_1114) ;  /* 0xffffff4800887947 */ /* 0x000fea000383ffff */
.L_x_1119:
[----:B-1----:R-:W-:-:S04]  /*158a0*/  IMAD.U32 R9, RZ, RZ, UR11 ;  /* 0x0000000bff097e24 */ /* 0x002fc8000f8e00ff */
[----:B------:R1:W3:Y:S03]  /*158b0*/  SYNCS.PHASECHK.TRANS64.TRYWAIT P1, [R9+URZ+0x2a850], R0 ;  /* 0x02a85000090075a7 */ /* 0x0002e6000802017f */
[----:B---3--:R-:W-:Y:S05]  /*158c0*/  @!P1 NANOSLEEP.SYNCS 0x989680 ;  /* 0x009896800000995d */ /* 0x008fea0003900000 */
[----:B------:R-:W3:Y:S02]  /*158d0*/  @!P1 SYNCS.PHASECHK.TRANS64 P1, [R9+URZ+0x2a850], R0 ;  /* 0x02a85000090095a7 */ /* 0x000ee4000802007f */
[----:B---3--:R-:W-:Y:S05]  /*158e0*/  @!P1 BRA `(.L_x_1119) ;  /* 0xfffffffc00ec9947 */ /* 0x008fea000383ffff */
[----:B------:R-:W-:Y:S05]  /*158f0*/  BRA `(.L_x_1118) ;  /* 0xffffff5000b07947 */ /* 0x000fea000383ffff */
.L_x_1132:
[----:B-1----:R-:W-:-:S04]  /*15900*/  IMAD.U32 R3, RZ, RZ, UR5 ;  /* 0x00000005ff037e24 */ /* 0x002fc8000f8e00ff */
[----:B------:R1:W2:Y:S03]  /*15910*/  SYNCS.PHASECHK.TRANS64.TRYWAIT P0, [R3+URZ+0x2a850], R0 ;  /* 0x02a85000030075a7 */ /* 0x0002a6000800017f */
[----:B--2---:R-:W-:Y:S05]  /*15920*/  @!P0 NANOSLEEP.SYNCS 0x989680 ;  /* 0x009896800000895d */ /* 0x004fea0003900000 */
[----:B------:R-:W2:Y:S02]  /*15930*/  @!P0 SYNCS.PHASECHK.TRANS64 P0, [R3+URZ+0x2a850], R0 ;  /* 0x02a85000030085a7 */ /* 0x000ea4000800007f */
[----:B--2---:R-:W-:Y:S05]  /*15940*/  @!P0 BRA `(.L_x_1132) ;  /* 0xfffffffc00ec8947 */ /* 0x004fea000383ffff */
[----:B------:R-:W-:Y:S05]  /*15950*/  BRA `(.L_x_1131) ;  /* 0xffffff80000c7947 */ /* 0x000fea000383ffff */
.L_x_1181:
[----:B------:R-:W1:Y:S01]  /*15960*/  S2R R9, SR_TID.X ;  /* 0x0000000000097919 */ /* 0x000e620000002100 */
[----:B------:R-:W-:Y:S01]  /*15970*/  BSSY B0, `(.L_x_1249) ;  /* 0x000000a000007945 */ /* 0x000fe20003800000 */
[----:B------:R-:W-:Y:S02]  /*15980*/  IMAD.MOV.U32 R12, RZ, RZ, RZ ;  /* 0x000000ffff0c7224 */ /* 0x000fe400078e00ff */
[----:B0-----:R-:W-:Y:S02]  /*15990*/  IMAD.MOV.U32 R11, RZ, RZ, 0x1f ;  /* 0x0000001fff0b7424 */ /* 0x001fe400078e00ff */
[----:B------:R-:W-:Y:S01]  /*159a0*/  IMAD.MOV.U32 R15, RZ, RZ, -0x1 ;  /* 0xffffffffff0f7424 */ /* 0x000fe200078e00ff */
[----:B-1----:R-:W-:-:S04]  /*159b0*/  SHF.R.U32.HI R9, RZ, 0x5, R9 ;  /* 0x00000005ff097819 */ /* 0x002fc80000011609 */
[----:B------:R-:W-:-:S05]  /*159c0*/  LOP3.LUT R9, R9, 0x3, RZ, 0xc0, !PT ;  /* 0x0000000309097812 */ /* 0x000fca00078ec0ff */
[----:B------:R-:W-:-:S07]  /*159d0*/  IMAD.MOV.U32 R13, RZ, RZ, R9 ;  /* 0x000000ffff0d7224 */ /* 0x000fce00078e0009 */
[----:B------:R-:W-:Y:S05]  /*159e0*/  WARPSYNC.COLLECTIVE R15, `(.L_x_1250) ;  /* 0x000000000f087348 */ /* 0x000fea0003c00000 */
[----:B------:R0:W1:Y:S02]  /*159f0*/  SHFL.IDX P6, R14, R13, R12, R11 ;  /* 0x0000000c0d0e7389 */ /* 0x00006400000c000b */
[----:B01----:R-:W-:Y:S01]  /*15a00*/  ENDCOLLECTIVE ;  /* 0x000000000000791b */ /* 0x003fe20003800000 */
.L_x_1250:
[----:B------:R-:W-:Y:S05]  /*15a10*/  BSYNC B0 ;  /* 0x0000000000007941 */ /* 0x000fea0003800000 */
.L_x_1249:
[----:B------:R-:W-:Y:S05]  /*15a20*/  BRA `(.L_x_1251) ;  /* 0xffffffc400447947 */ /* 0x000fea000383ffff */
.L_x_1182:
[----:B------:R-:W-:Y:S01]  /*15a30*/  BSSY B0, `(.L_x_1252) ;  /* 0x0000006000007945 */ /* 0x000fe20003800000 */
[----:B------:R-:W-:-:S07]  /*15a40*/  IMAD.MOV.U32 R15, RZ, RZ, -0x1 ;  /* 0xffffffffff0f7424 */ /* 0x000fce00078e00ff */
[----:B0-----:R-:W-:Y:S05]  /*15a50*/  WARPSYNC.COLLECTIVE R15, `(.L_x_1253) ;  /* 0x000000000f0c7348 */ /* 0x001fea0003c00000 */
[----:B------:R-:W-:Y:S02]  /*15a60*/  ELECT P6, UR62, PT ;  /* 0x00000000003e782f */ /* 0x000fe400038c0000 */
[----:B------:R-:W-:Y:S01]  /*15a70*/  MOV R14, UR62 ;  /* 0x0000003e000e7c02 */ /* 0x000fe20008000f00 */
[----:B0-----:R-:W-:Y:S10]  /*15a80*/  ENDCOLLECTIVE ;  /* 0x000000000000791b */ /* 0x001ff40003800000 */
.L_x_1253:
[----:B------:R-:W-:Y:S05]  /*15a90*/  BSYNC B0 ;  /* 0x0000000000007941 */ /* 0x000fea0003800000 */
.L_x_1252:
[----:B------:R-:W-:Y:S05]  /*15aa0*/  BRA `(.L_x_1254) ;  /* 0xffffffc400347947 */ /* 0x000fea000383ffff */
.L_x_1185:
[----:B0-----:R0:W1:Y:S02]  /*15ab0*/  SYNCS.PHASECHK.TRANS64.TRYWAIT P0, [R9+URZ+0x2a840], R10 ;  /* 0x02a8400a090075a7 */ /* 0x001064000800017f */
[----:B-1----:R-:W-:Y:S05]  /*15ac0*/  @!P0 NANOSLEEP.SYNCS 0x989680 ;  /* 0x009896800000895d */ /* 0x002fea0003900000 */
[----:B------:R-:W1:Y:S02]  /*15ad0*/  @!P0 SYNCS.PHASECHK.TRANS64 P0, [R9+URZ+0x2a840], R10 ;  /* 0x02a8400a090085a7 */ /* 0x000e64000800007f */
[----:B-1----:R-:W-:Y:S05]  /*15ae0*/  @!P0 BRA `(.L_x_1185) ;  /* 0xfffffffc00f08947 */ /* 0x002fea000383ffff */
[----:B------:R-:W-:Y:S05]  /*15af0*/  BRA `(.L_x_1255) ;  /* 0xffffffc400a07947 */ /* 0x000fea000383ffff */
.L_x_1188:
        /* <DEDUP_REMOVED lines=8> */
.L_x_1196:
[----:B0-----:R0:W1:Y:S02]  /*15b80*/  SYNCS.PHASECHK.TRANS64.TRYWAIT P0, [R2+URZ+0x2a840], R3 ;  /* 0x02a84003020075a7 */ /* 0x001064000800017f */
[----:B-1----:R-:W-:Y:S05]  /*15b90*/  @!P0 NANOSLEEP.SYNCS 0x989680 ;  /* 0x009896800000895d */ /* 0x002fea0003900000 */
[----:B------:R-:W1:Y:S02]  /*15ba0*/  @!P0 SYNCS.PHASECHK.TRANS64 P0, [R2+URZ+0x2a840], R3 ;  /* 0x02a84003020085a7 */ /* 0x000e64000800007f */
[----:B-1----:R-:W-:Y:S05]  /*15bb0*/  @!P0 BRA `(.L_x_1196) ;  /* 0xfffffffc00f08947 */ /* 0x002fea000383ffff */
[----:B------:R-:W-:Y:S05]  /*15bc0*/  BRA `(.L_x_1257) ;  /* 0xffffffcc00ac7947 */ /* 0x000fea000383ffff */
.L_x_1198:
[----:B0-----:R0:W1:Y:S02]  /*15bd0*/  SYNCS.PHASECHK.TRANS64.TRYWAIT P0, [R3+URZ+0x60], R2 ;  /* 0x00006002030075a7 */ /* 0x001064000800017f */
[----:B-1----:R-:W-:Y:S05]  /*15be0*/  @!P0 NANOSLEEP.SYNCS 0x989680 ;  /* 0x009896800000895d */ /* 0x002fea0003900000 */
[----:B------:R-:W1:Y:S02]  /*15bf0*/  @!P0 SYNCS.PHASECHK.TRANS64 P0, [R3+URZ+0x60], R2 ;  /* 0x00006002030085a7 */ /* 0x000e64000800007f */
[----:B-1----:R-:W-:Y:S05]  /*15c00*/  @!P0 BRA `(.L_x_1198) ;  /* 0xfffffffc00f08947 */ /* 0x002fea000383ffff */
[----:B------:R-:W-:Y:S05]  /*15c10*/  BRA `(.L_x_1258) ;  /* 0xffffffd000587947 */ /* 0x000fea000383ffff */
.L_x_1203:
[----:B-1----:R1:W2:Y:S02]  /*15c20*/  SYNCS.PHASECHK.TRANS64.TRYWAIT P0, [R2+URZ+0x2a840], R3 ;  /* 0x02a84003020075a7 */ /* 0x0022a4000800017f */
[----:B--2---:R-:W-:Y:S05]  /*15c30*/  @!P0 NANOSLEEP.SYNCS 0x989680 ;  /* 0x009896800000895d */ /* 0x004fea0003900000 */
[----:B------:R-:W2:Y:S02]  /*15c40*/  @!P0 SYNCS.PHASECHK.TRANS64 P0, [R2+URZ+0x2a840], R3 ;  /* 0x02a84003020085a7 */ /* 0x000ea4000800007f */
[----:B--2---:R-:W-:Y:S05]  /*15c50*/  @!P0 BRA `(.L_x_1203) ;  /* 0xfffffffc00f08947 */ /* 0x004fea000383ffff */
[----:B------:R-:W-:Y:S05]  /*15c60*/  BRA `(.L_x_1259) ;  /* 0xffffffd400c47947 */ /* 0x000fea000383ffff */
.L_x_1205:
[----:B0-----:R0:W1:Y:S02]  /*15c70*/  SYNCS.PHASECHK.TRANS64.TRYWAIT P1, [R3+URZ+0x60], R2 ;  /* 0x00006002030075a7 */ /* 0x001064000802017f */
[----:B-1----:R-:W-:Y:S05]  /*15c80*/  @!P1 NANOSLEEP.SYNCS 0x989680 ;  /* 0x009896800000995d */ /* 0x002fea0003900000 */
[----:B------:R-:W1:Y:S02]  /*15c90*/  @!P1 SYNCS.PHASECHK.TRANS64 P1, [R3+URZ+0x60], R2 ;  /* 0x00006002030095a7 */ /* 0x000e64000802007f */
[----:B-1----:R-:W-:Y:S05]  /*15ca0*/  @!P1 BRA `(.L_x_1205) ;  /* 0xfffffffc00f09947 */ /* 0x002fea000383ffff */
[----:B------:R-:W-:Y:S05]  /*15cb0*/  BRA `(.L_x_1260) ;  /* 0xffffffd800707947 */ /* 0x000fea000383ffff */
.L_x_1210:
[----:B--2---:R2:W3:Y:S02]  /*15cc0*/  SYNCS.PHASECHK.TRANS64.TRYWAIT P0, [R2+URZ+0x2a840], R3 ;  /* 0x02a84003020075a7 */ /* 0x0044e4000800017f */
[----:B---3--:R-:W-:Y:S05]  /*15cd0*/  @!P0 NANOSLEEP.SYNCS 0x989680 ;  /* 0x009896800000895d */ /* 0x008fea0003900000 */
[----:B------:R-:W3:Y:S02]  /*15ce0*/  @!P0 SYNCS.PHASECHK.TRANS64 P0, [R2+URZ+0x2a840], R3 ;  /* 0x02a84003020085a7 */ /* 0x000ee4000800007f */
[----:B---3--:R-:W-:Y:S05]  /*15cf0*/  @!P0 BRA `(.L_x_1210) ;  /* 0xfffffffc00f08947 */ /* 0x008fea000383ffff */
[----:B------:R-:W-:Y:S05]  /*15d00*/  BRA `(.L_x_1261) ;  /* 0xffffffdc00947947 */ /* 0x000fea000383ffff */
.L_x_1212:
[----:B0-----:R0:W1:Y:S02]  /*15d10*/  SYNCS.PHASECHK.TRANS64.TRYWAIT P1, [R2+URZ+0x60], R9 ;  /* 0x00006009020075a7 */ /* 0x001064000802017f */
[----:B-1----:R-:W-:Y:S05]  /*15d20*/  @!P1 NANOSLEEP.SYNCS 0x989680 ;  /* 0x009896800000995d */ /* 0x002fea0003900000 */
[----:B------:R-:W1:Y:S02]  /*15d30*/  @!P1 SYNCS.PHASECHK.TRANS64 P1, [R2+URZ+0x60], R9 ;  /* 0x00006009020095a7 */ /* 0x000e64000802007f */
[----:B-1----:R-:W-:Y:S05]  /*15d40*/  @!P1 BRA `(.L_x_1212) ;  /* 0xfffffffc00f09947 */ /* 0x002fea000383ffff */
[----:B------:R-:W-:Y:S05]  /*15d50*/  BRA `(.L_x_1262) ;  /* 0xffffffe000447947 */ /* 0x000fea000383ffff */
.L_x_1219:
[----:B-1----:R1:W2:Y:S02]  /*15d60*/  SYNCS.PHASECHK.TRANS64.TRYWAIT P0, [R3+URZ+0x2a860], R0 ;  /* 0x02a86000030075a7 */ /* 0x0022a4000800017f */
[----:B--2---:R-:W-:Y:S05]  /*15d70*/  @!P0 NANOSLEEP.SYNCS 0x989680 ;  /* 0x009896800000895d */ /* 0x004fea0003900000 */
[----:B------:R-:W2:Y:S02]  /*15d80*/  @!P0 SYNCS.PHASECHK.TRANS64 P0, [R3+URZ+0x2a860], R0 ;  /* 0x02a86000030085a7 */ /* 0x000ea4000800007f */
[----:B--2---:R-:W-:Y:S05]  /*15d90*/  @!P0 BRA `(.L_x_1219) ;  /* 0xfffffffc00f08947 */ /* 0x004fea000383ffff */
[----:B------:R-:W-:Y:S05]  /*15da0*/  BRA `(.L_x_1263) ;  /* 0xffffffe400507947 */ /* 0x000fea000383ffff */
.L_x_1221:
[----:B------:R-:W-:Y:S01]  /*15db0*/  BSSY B0, `(.L_x_1264) ;  /* 0x0000008000007945 */ /* 0x000fe20003800000 */
[----:B------:R-:W-:Y:S02]  /*15dc0*/  IMAD.MOV.U32 R13, RZ, RZ, R16 ;  /* 0x000000ffff0d7224 */ /* 0x000fe400078e0010 */
[----:B------:R-:W-:Y:S02]  /*15dd0*/  IMAD.MOV.U32 R12, RZ, RZ, RZ ;  /* 0x000000ffff0c7224 */ /* 0x000fe400078e00ff */
[----:B0-----:R-:W-:Y:S02]  /*15de0*/  IMAD.MOV.U32 R11, RZ, RZ, 0x1f ;  /* 0x0000001fff0b7424 */ /* 0x001fe400078e00ff */
[----:B------:R-:W-:-:S07]  /*15df0*/  IMAD.MOV.U32 R15, RZ, RZ, -0x1 ;  /* 0xffffffffff0f7424 */ /* 0x000fce00078e00ff */
[----:B-1----:R-:W-:Y:S05]  /*15e00*/  WARPSYNC.COLLECTIVE R15, `(.L_x_1265) ;  /* 0x000000000f087348 */ /* 0x002fea0003c00000 */
[----:B------:R0:W2:Y:S02]  /*15e10*/  SHFL.IDX P6, R14, R13, R12, R11 ;  /* 0x0000000c0d0e7389 */ /* 0x0000a400000c000b */
[----:B012---:R-:W-:Y:S01]  /*15e20*/  ENDCOLLECTIVE ;  /* 0x000000000000791b */ /* 0x007fe20003800000 */
.L_x_1265:
[----:B------:R-:W-:Y:S05]  /*15e30*/  BSYNC B0 ;  /* 0x0000000000007941 */ /* 0x000fea0003800000 */
.L_x_1264:
[----:B------:R-:W-:Y:S02]  /*15e40*/  IMAD.MOV.U32 R13, RZ, RZ, R16 ;  /* 0x000000ffff0d7224 */ /* 0x000fe400078e0010 */
[----:B------:R-:W-:Y:S02]  /*15e50*/  IMAD.MOV.U32 R12, RZ, RZ, 0x1 ;  /* 0x00000001ff0c7424 */ /* 0x000fe400078e00ff */
[----:B------:R-:W-:Y:S02]  /*15e60*/  IMAD.MOV.U32 R11, RZ, RZ, 0x1f ;  /* 0x0000001fff0b7424 */ /* 0x000fe400078e00ff */
[----:B------:R-:W-:Y:S02]  /*15e70*/  IMAD.MOV.U32 R15, RZ, RZ, -0x1 ;  /* 0xffffffffff0f7424 */ /* 0x000fe400078e00ff */
[----:B------:R-:W-:-:S07]  /*15e80*/  IMAD.MOV.U32 R4, RZ, RZ, R14 ;  /* 0x000000ffff047224 */ /* 0x000fce00078e000e */
[----:B------:R-:W-:Y:S05]  /*15e90*/  WARPSYNC.COLLECTIVE R15, `(.L_x_1266) ;  /* 0x000000000f087348 */ /* 0x000fea0003c00000 */
[----:B------:R0:W1:Y:S02]  /*15ea0*/  SHFL.IDX P6, R14, R13, R12, R11 ;  /* 0x0000000c0d0e7389 */ /* 0x00006400000c000b */
[----:B01----:R-:W-:Y:S01]  /*15eb0*/  ENDCOLLECTIVE ;  /* 0x000000000000791b */ /* 0x003fe20003800000 */
.L_x_1266:
[----:B------:R-:W-:Y:S01]  /*15ec0*/  IMAD.MOV.U32 R16, RZ, RZ, R14 ;  /* 0x000000ffff107224 */ /* 0x000fe200078e000e */
[----:B------:R-:W-:Y:S06]  /*15ed0*/  BRA `(.L_x_1267) ;  /* 0xffffffe400d87947 */ /* 0x000fec000383ffff */
.L_x_1224:
[----:B------:R-:W-:Y:S01]  /*15ee0*/  BSSY B0, `(.L_x_1268) ;  /* 0x0000008000007945 */ /* 0x000fe20003800000 */
[----:B-----5:R-:W-:Y:S02]  /*15ef0*/  IMAD.MOV.U32 R13, RZ, RZ, R17 ;  /* 0x000000ffff0d7224 */ /* 0x020fe400078e0011 */
[----:B------:R-:W-:Y:S02]  /*15f00*/  IMAD.MOV.U32 R12, RZ, RZ, 0x1 ;  /* 0x00000001ff0c7424 */ /* 0x000fe400078e00ff */
[----:B0-----:R-:W-:Y:S02]  /*15f10*/  IMAD.MOV.U32 R11, RZ, RZ, RZ ;  /* 0x000000ffff0b7224 */ /* 0x001fe400078e00ff */
[----:B------:R-:W-:-:S07]  /*15f20*/  IMAD.MOV.U32 R15, RZ, RZ, -0x1 ;  /* 0xffffffffff0f7424 */ /* 0x000fce00078e00ff */
[----:B-1234-:R-:W-:Y:S05]  /*15f30*/  WARPSYNC.COLLECTIVE R15, `(.L_x_1269) ;  /* 0x000000000f087348 */ /* 0x01efea0003c00000 */
[----:B------:R0:W0:Y:S02]  /*15f40*/  SHFL.UP P6, R14, R13, R12, R11 ;  /* 0x0400000c0d0e7389 */ /* 0x00002400000c000b */
[----:B01234-:R-:W-:Y:S01]  /*15f50*/  ENDCOLLECTIVE ;  /* 0x000000000000791b */ /* 0x01ffe20003800000 */
.L_x_1269:
[----:B------:R-:W-:Y:S05]  /*15f60*/  BSYNC B0 ;  /* 0x0000000000007941 */ /* 0x000fea0003800000 */
.L_x_1268:
        /* <DEDUP_REMOVED lines=10> */
.L_x_1270:
        /* <DEDUP_REMOVED lines=8> */
.L_x_1271:
        /* <DEDUP_REMOVED lines=8> */
.L_x_1272:
        /* <DEDUP_REMOVED lines=8> */
.L_x_1273:
        /* <DEDUP_REMOVED lines=8> */
.L_x_1274:
[----:B------:R-:W-:Y:S05]  /*16210*/  BRA `(.L_x_1275) ;  /* 0xffffffe400a07947 */ /* 0x000fea000383ffff */
.L_x_1229:
[----:B------:R-:W-:Y:S01]  /*16220*/  BSSY B0, `(.L_x_1276) ;  /* 0x0000008000007945 */ /* 0x000fe20003800000 */
[----:B-----5:R-:W-:Y:S02]  /*16230*/  IMAD.MOV.U32 R13, RZ, RZ, R17 ;  /* 0x000000ffff0d7224 */ /* 0x020fe400078e0011 */
[----:B------:R-:W-:Y:S02]  /*16240*/  IMAD.MOV.U32 R12, RZ, RZ, 0x1 ;  /* 0x00000001ff0c7424 */ /* 0x000fe400078e00ff */
[----:B------:R-:W-:Y:S02]  /*16250*/  IMAD.MOV.U32 R11, RZ, RZ, RZ ;  /* 0x000000ffff0b7224 */ /* 0x000fe400078e00ff */
[----:B------:R-:W-:-:S07]  /*16260*/  IMAD.MOV.U32 R15, RZ, RZ, -0x1 ;  /* 0xffffffffff0f7424 */ /* 0x000fce00078e00ff */
[----:B0-----:R-:W-:Y:S05]  /*16270*/  WARPSYNC.COLLECTIVE R15, `(.L_x_1277) ;  /* 0x000000000f087348 */ /* 0x001fea0003c00000 */
[----:B------:R1:W2:Y:S02]  /*16280*/  SHFL.UP P6, R14, R13, R12, R11 ;  /* 0x0400000c0d0e7389 */ /* 0x0002a400000c000b */
[----:B012---:R-:W-:Y:S01]  /*16290*/  ENDCOLLECTIVE ;  /* 0x000000000000791b */ /* 0x007fe20003800000 */
.L_x_1277:
[----:B------:R-:W-:Y:S05]  /*162a0*/  BSYNC B0 ;  /* 0x0000000000007941 */ /* 0x000fea0003800000 */
.L_x_1276:
        /* <DEDUP_REMOVED lines=10> */
.L_x_1278:
        /* <DEDUP_REMOVED lines=8> */
.L_x_1279:
        /* <DEDUP_REMOVED lines=8> */
.L_x_1280:
        /* <DEDUP_REMOVED lines=8> */
.L_x_1281:
        /* <DEDUP_REMOVED lines=8> */
.L_x_1282:
[----:B------:R-:W-:Y:S05]  /*16550*/  BRA `(.L_x_1283) ;  /* 0xffffffe400887947 */ /* 0x000fea000383ffff */
.L_x_1231:
[----:B------:R-:W-:Y:S01]  /*16560*/  BSSY B0, `(.L_x_1284) ;  /* 0x0000006000007945 */ /* 0x000fe20003800000 */
[----:B------:R-:W-:Y:S01]  /*16570*/  PLOP3.LUT P6, PT, P6, PT, PT, 0x8, 0x0 ;  /* 0x000000000000781c */ /* 0x000fe200037ce170 */
[----:B------:R-:W-:-:S12]  /*16580*/  IMAD.MOV.U32 R15, RZ, RZ, -0x1 ;  /* 0xffffffffff0f7424 */ /* 0x000fd800078e00ff */
[----:B0-----:R-:W-:Y:S05]  /*16590*/  WARPSYNC.COLLECTIVE R15, `(.L_x_1285) ;  /* 0x000000000f087348 */ /* 0x001fea0003c00000 */
[----:B------:R-:W-:Y:S01]  /*165a0*/  VOTE.ANY R14, PT, P6 ;  /* 0x00000000000e7806 */ /* 0x000fe200030e0100 */
[----:B0-----:R-:W-:Y:S06]  /*165b0*/  ENDCOLLECTIVE ;  /* 0x000000000000791b */ /* 0x001fec0003800000 */
.L_x_1285:
[----:B------:R-:W-:Y:S05]  /*165c0*/  BSYNC B0 ;  /* 0x0000000000007941 */ /* 0x000fea0003800000 */
.L_x_1284:
[----:B------:R-:W-:Y:S02]  /*165d0*/  IMAD.MOV.U32 R3, RZ, RZ, R14 ;  /* 0x000000ffff037224 */ /* 0x000fe400078e000e */
[----:B------:R-:W-:Y:S02]  /*165e0*/  IMAD.MOV.U32 R13, RZ, RZ, R17 ;  /* 0x000000ffff0d7224 */ /* 0x000fe400078e0011 */
[----:B------:R-:W0:Y:S01]  /*165f0*/  POPC R6, R3 ;  /* 0x0000000300067309 */ /* 0x000e220000000000 */
[----:B------:R-:W-:Y:S02]  /*16600*/  IMAD.MOV.U32 R11, RZ, RZ, 0x1f ;  /* 0x0000001fff0b7424 */ /* 0x000fe400078e00ff */
[----:B------:R-:W-:Y:S02]  /*16610*/  IMAD.MOV.U32 R15, RZ, RZ, -0x1 ;  /* 0xffffffffff0f7424 */ /* 0x000fe400078e00ff */
[----:B0-----:R-:W-:-:S07]  /*16620*/  IMAD.MOV.U32 R12, RZ, RZ, R6 ;  /* 0x000000ffff0c7224 */ /* 0x001fce00078e0006 */
[----:B------:R-:W-:Y:S05]  /*16630*/  WARPSYNC.COLLECTIVE R15, `(.L_x_1286) ;  /* 0x000000000f087348 */ /* 0x000fea0003c00000 */
[----:B------:R0:W1:Y:S02]  /*16640*/  SHFL.IDX P6, R14, R13, R12, R11 ;  /* 0x0000000c0d0e7389 */ /* 0x00006400000c000b */
[----:B01----:R-:W-:Y:S01]  /*16650*/  ENDCOLLECTIVE ;  /* 0x000000000000791b */ /* 0x003fe20003800000 */
.L_x_1286:
[----:B------:R-:W-:Y:S01]  /*16660*/  IMAD.MOV.U32 R17, RZ, RZ, R14 ;  /* 0x000000ffff117224 */ /* 0x000fe200078e000e */
[----:B------:R-:W-:Y:S06]  /*16670*/  BRA `(.L_x_1287) ;  /* 0xffffffe400787947 */ /* 0x000fec000383ffff */
.L_x_1233:
[----:B------:R-:W-:Y:S01]  /*16680*/  BSSY B0, `(.L_x_1288) ;  /* 0x0000007000007945 */ /* 0x000fe20003800000 */
[----:B------:R-:W-:Y:S02]  /*16690*/  IMAD.MOV.U32 R13, RZ, RZ, R2 ;  /* 0x000000ffff0d7224 */ /* 0x000fe400078e0002 */
[----:B------:R-:W-:Y:S02]  /*166a0*/  IMAD.MOV.U32 R11, RZ, RZ, 0x1f ;  /* 0x0000001fff0b7424 */ /* 0x000fe400078e00ff */
[----:B------:R-:W-:-:S07]  /*166b0*/  IMAD.MOV.U32 R15, RZ, RZ, -0x1 ;  /* 0xffffffffff0f7424 */ /* 0x000fce00078e00ff */
[----:B012---:R-:W-:Y:S05]  /*166c0*/  WARPSYNC.COLLECTIVE R15, `(.L_x_1289) ;  /* 0x000000000f087348 */ /* 0x007fea0003c00000 */
[----:B------:R3:W4:Y:S02]  /*166d0*/  SHFL.IDX P6, R14, R13, R12, R11 ;  /* 0x0000000c0d0e7389 */ /* 0x00072400000c000b */
[----:B01234-:R-:W-:Y:S01]  /*166e0*/  ENDCOLLECTIVE ;  /* 0x000000000000791b */ /* 0x01ffe20003800000 */
.L_x_1289:
[----:B------:R-:W-:Y:S05]  /*166f0*/  BSYNC B0 ;  /* 0x0000000000007941 */ /* 0x000fea0003800000 */
.L_x_1288:
[----:B------:R-:W-:Y:S01]  /*16700*/  IMAD.MOV.U32 R7, RZ, RZ, R14 ;  /* 0x000000ffff077224 */ /* 0x000fe200078e000e */
[----:B------:R-:W-:Y:S06]  /*16710*/  BRA `(.L_x_1232) ;  /* 0xffffffe4006c7947 */ /* 0x000fec000383ffff */
.L_x_1237:
[----:B-1----:R1:W2:Y:S02]  /*16720*/  SYNCS.PHASECHK.TRANS64.TRYWAIT P0, [R0+URZ+0x2a820], R3 ;  /* 0x02a82003000075a7 */ /* 0x0022a4000800017f */
[----:B--2---:R-:W-:Y:S05]  /*16730*/  @!P0 NANOSLEEP.SYNCS 0x989680 ;  /* 0x009896800000895d */ /* 0x004fea0003900000 */
[----:B------:R-:W2:Y:S02]  /*16740*/  @!P0 SYNCS.PHASECHK.TRANS64 P0, [R0+URZ+0x2a820], R3 ;  /* 0x02a82003000085a7 */ /* 0x000ea4000800007f */
[----:B--2---:R-:W-:Y:S05]  /*16750*/  @!P0 BRA `(.L_x_1237) ;  /* 0xfffffffc00f08947 */ /* 0x004fea000383ffff */
[----:B------:R-:W-:Y:S05]  /*16760*/  BRA `(.L_x_1290) ;  /* 0xffffffe800e47947 */ /* 0x000fea000383ffff */
.L_x_1238:
[----:B------:R-:W2:Y:S01]  /*16770*/  S2R R2, SR_TID.X ;  /* 0x0000000000027919 */ /* 0x000ea20000002100 */
[----:B------:R-:W-:Y:S01]  /*16780*/  BSSY B0, `(.L_x_1291) ;  /* 0x000000a000007945 */ /* 0x000fe20003800000 */
[----:B------:R-:W-:Y:S02]  /*16790*/  IMAD.MOV.U32 R12, RZ, RZ, RZ ;  /* 0x000000ffff0c7224 */ /* 0x000fe400078e00ff */
[----:B0-----:R-:W-:Y:S02]  /*167a0*/  IMAD.MOV.U32 R11, RZ, RZ, 0x1f ;  /* 0x0000001fff0b7424 */ /* 0x001fe400078e00ff */
[----:B------:R-:W-:Y:S01]  /*167b0*/  IMAD.MOV.U32 R15, RZ, RZ, -0x1 ;  /* 0xffffffffff0f7424 */ /* 0x000fe200078e00ff */
[----:B--2---:R-:W-:-:S04]  /*167c0*/  SHF.R.U32.HI R2, RZ, 0x5, R2 ;  /* 0x00000005ff027819 */ /* 0x004fc80000011602 */
[----:B------:R-:W-:-:S05]  /*167d0*/  LOP3.LUT R2, R2, 0x3, RZ, 0xc0, !PT ;  /* 0x0000000302027812 */ /* 0x000fca00078ec0ff */
[----:B------:R-:W-:-:S07]  /*167e0*/  IMAD.MOV.U32 R13, RZ, RZ, R2 ;  /* 0x000000ffff0d7224 */ /* 0x000fce00078e0002 */
[----:B-1----:R-:W-:Y:S05]  /*167f0*/  WARPSYNC.COLLECTIVE R15, `(.L_x_1292) ;  /* 0x000000000f087348 */ /* 0x002fea0003c00000 */
[----:B------:R0:W2:Y:S02]  /*16800*/  SHFL.IDX P6, R14, R13, R12, R11 ;  /* 0x0000000c0d0e7389 */ /* 0x0000a400000c000b */
[----:B012---:R-:W-:Y:S01]  /*16810*/  ENDCOLLECTIVE ;  /* 0x000000000000791b */ /* 0x007fe20003800000 */
.L_x_1292:
[----:B------:R-:W-:Y:S05]  /*16820*/  BSYNC B0 ;  /* 0x0000000000007941 */ /* 0x000fea0003800000 */
.L_x_1291:
[----:B------:R-:W-:Y:S05]  /*16830*/  BRA `(.L_x_1293) ;  /* 0xffffffe800cc7947 */ /* 0x000fea000383ffff */
.L_x_1241:
[----:B------:R-:W-:Y:S01]  /*16840*/  BSSY B1, `(.L_x_1294) ;  /* 0x0000006000017945 */ /* 0x000fe20003800000 */
[----:B------:R-:W-:-:S07]  /*16850*/  IMAD.MOV.U32 R15, RZ, RZ, -0x1 ;  /* 0xffffffffff0f7424 */ /* 0x000fce00078e00ff */
[----:B012---:R-:W-:Y:S05]  /*16860*/  WARPSYNC.COLLECTIVE R15, `(.L_x_1295) ;  /* 0x000000000f0c7348 */ /* 0x007fea0003c00000 */
[----:B------:R-:W-:Y:S02]  /*16870*/  ELECT P6, UR62, PT ;  /* 0x00000000003e782f */ /* 0x000fe400038c0000 */
[----:B------:R-:W-:Y:S01]  /*16880*/  MOV R14, UR62 ;  /* 0x0000003e000e7c02 */ /* 0x000fe20008000f00 */
[----:B012---:R-:W-:Y:S10]  /*16890*/  ENDCOLLECTIVE ;  /* 0x000000000000791b */ /* 0x007ff40003800000 */
.L_x_1295:
[----:B------:R-:W-:Y:S05]  /*168a0*/  BSYNC B1 ;  /* 0x0000000000017941 */ /* 0x000fea0003800000 */
.L_x_1294:
[----:B------:R-:W-:Y:S05]  /*168b0*/  BRA `(.L_x_1296) ;  /* 0xffffffe800c47947 */ /* 0x000fea000383ffff */
.L_x_1243:
[----:B-1----:R1:W2:Y:S02]  /*168c0*/  SYNCS.PHASECHK.TRANS64.TRYWAIT P0, [R6+URZ], R5 ;  /* 0x00000005060075a7 */ /* 0x0022a4000800017f */
[----:B--2---:R-:W-:Y:S05]  /*168d0*/  @!P0 NANOSLEEP.SYNCS 0x989680 ;  /* 0x009896800000895d */ /* 0x004fea0003900000 */
[----:B------:R-:W2:Y:S02]  /*168e0*/  @!P0 SYNCS.PHASECHK.TRANS64 P0, [R6+URZ], R5 ;  /* 0x00000005060085a7 */ /* 0x000ea4000800007f */
[----:B--2---:R-:W-:Y:S05]  /*168f0*/  @!P0 BRA `(.L_x_1243) ;  /* 0xfffffffc00f08947 */ /* 0x004fea000383ffff */
[----:B------:R-:W-:Y:S05]  /*16900*/  BRA `(.L_x_1297) ;  /* 0xffffffec00007947 */ /* 0x000fea000383ffff */
.L_x_1244:
[----:B--2---:R2:W3:Y:S02]  /*16910*/  SYNCS.PHASECHK.TRANS64.TRYWAIT P0, [R7+URZ], R2 ;  /* 0x00000002070075a7 */ /* 0x0044e4000800017f */
[----:B---3--:R-:W-:Y:S05]  /*16920*/  @!P0 NANOSLEEP.SYNCS 0x989680 ;  /* 0x009896800000895d */ /* 0x008fea0003900000 */
[----:B------:R-:W3:Y:S02]  /*16930*/  @!P0 SYNCS.PHASECHK.TRANS64 P0, [R7+URZ], R2 ;  /* 0x00000002070085a7 */ /* 0x000ee4000800007f */
[----:B---3--:R-:W-:Y:S05]  /*16940*/  @!P0 BRA `(.L_x_1244) ;  /* 0xfffffffc00f08947 */ /* 0x008fea000383ffff */
[----:B------:R-:W-:Y:S05]  /*16950*/  BRA `(.L_x_1298) ;  /* 0xffffffe800f47947 */ /* 0x000fea000383ffff */
.L_x_1246:
[----:B---3--:R3:W4:Y:S02]  /*16960*/  SYNCS.PHASECHK.TRANS64.TRYWAIT P0, [R4+URZ], R5 ;  /* 0x00000005040075a7 */ /* 0x008724000800017f */
[----:B----4-:R-:W-:Y:S05]  /*16970*/  @!P0 NANOSLEEP.SYNCS 0x989680 ;  /* 0x009896800000895d */ /* 0x010fea0003900000 */
[----:B------:R-:W4:Y:S02]  /*16980*/  @!P0 SYNCS.PHASECHK.TRANS64 P0, [R4+URZ], R5 ;  /* 0x00000005040085a7 */ /* 0x000f24000800007f */
[----:B----4-:R-:W-:Y:S05]  /*16990*/  @!P0 BRA `(.L_x_1246) ;  /* 0xfffffffc00f08947 */ /* 0x010fea000383ffff */
[----:B------:R-:W-:Y:S05]  /*169a0*/  BRA `(.L_x_1299) ;  /* 0xffffffe800fc7947 */ /* 0x000fea000383ffff */
.L_x_1300:
        /* <DEDUP_REMOVED lines=13> */
.L_x_2661:


//--------------------- .text._ZN7cutlass13device_kernelIN5flash11enable_sm90INS1_16FlashAttnFwdSm90INS1_25CollectiveMainloopFwdSm90ILi2EN4cute5tupleIJNS5_1CILi1EEES8_S8_EEENS6_IJNS7_ILi128EEENS7_ILi96EEENS7_ILi192EEEEEELi128ENS_6half_tEfNS_4arch4Sm90ELb0ELb1ELb1ELb1ELb0ELb1ELb0ELb1ELb1ELb0ELb0ELb0EEENS1_21CollectiveEpilogueFwdINS6_IJSA_SA_SB_EEES9_SE_SG_Li256ELb1ELb0ELb0ELb0EEENS1_36VarlenDynamicPersistentTileSchedulerILi128ELi96ELi256ELi32ELb0ELb0ELb1ELb1ELb0ELb1EEEEEEEEEvNT_6ParamsE --------------------------
	.section	.text._ZN7cutlass13device_kernelIN5flash11enable_sm90INS1_16FlashAttnFwdSm90INS1_25CollectiveMainloopFwdSm90ILi2EN4cute5tupleIJNS5_1CILi1EEES8_S8_EEENS6_IJNS7_ILi128EEENS7_ILi96EEENS7_ILi192EEEEEELi128ENS_6half_tEfNS_4arch4Sm90ELb0ELb1ELb1ELb1ELb0ELb1ELb0ELb1ELb1ELb0ELb0ELb0EEENS1_21CollectiveEpilogueFwdINS6_IJSA_SA_SB_EEES9_SE_SG_Li256ELb1ELb0ELb0ELb0EEENS1_36VarlenDynamicPersistentTileSchedulerILi128ELi96ELi256ELi32ELb0ELb0ELb1ELb1ELb0ELb1EEEEEEEEEvNT_6ParamsE,"ax",@progbits
	.align	128
.text._ZN7cutlass13device_kernelIN5flash11enable_sm90INS1_16FlashAttnFwdSm90INS1_25CollectiveMainloopFwdSm90ILi2EN4cute5tupleIJNS5_1CILi1EEES8_S8_EEENS6_IJNS7_ILi128EEENS7_ILi96EEENS7_ILi192EEEEEELi128ENS_6half_tEfNS_4arch4Sm90ELb0ELb1ELb1ELb1ELb0ELb1ELb0ELb1ELb1ELb0ELb0ELb0EEENS1_21CollectiveEpilogueFwdINS6_IJSA_SA_SB_EEES9_SE_SG_Li256ELb1ELb0ELb0ELb0EEENS1_36VarlenDynamicPersistentTileSchedulerILi128ELi96ELi256ELi32ELb0ELb0ELb1ELb1ELb0ELb1EEEEEEEEEvNT_6ParamsE:
        .type           _ZN7cutlass13device_kernelIN5flash11enable_sm90INS1_16FlashAttnFwdSm90INS1_25CollectiveMainloopFwdSm90ILi2EN4cute5tupleIJNS5_1CILi1EEES8_S8_EEENS6_IJNS7_ILi128EEENS7_ILi96EEENS7_ILi192EEEEEELi128ENS_6half_tEfNS_4arch4Sm90ELb0ELb1ELb1ELb1ELb0ELb1ELb0ELb1ELb1ELb0ELb0ELb0EEENS1_21CollectiveEpilogueFwdINS6_IJSA_SA_SB_EEES9_SE_SG_Li256ELb1ELb0ELb0ELb0EEENS1_36VarlenDynamicPersistentTileSchedulerILi128ELi96ELi256ELi32ELb0ELb0ELb1ELb1ELb0ELb1EEEEEEEEEvNT_6ParamsE,@function
        .size           _ZN7cutlass13device_kernelIN5flash11enable_sm90INS1_16FlashAttnFwdSm90INS1_25CollectiveMainloopFwdSm90ILi2EN4cute5tupleIJNS5_1CILi1EEES8_S8_EEENS6_IJNS7_ILi128EEENS7_ILi96EEENS7_ILi192EEEEEELi128ENS_6half_tEfNS_4arch4Sm90ELb0ELb1ELb1ELb1ELb0ELb1ELb0ELb1ELb1ELb0ELb0ELb0EEENS1_21CollectiveEpilogueFwdINS6_IJSA_SA_SB_EEES9_SE_SG_Li256ELb1ELb0ELb0ELb0EEENS1_36VarlenDynamicPersistentTileSchedulerILi128ELi96ELi256ELi32ELb0ELb0ELb1ELb1ELb0ELb1EEEEEEEEEvNT_6ParamsE,(.L_x_2662 - _ZN7cutlass13device_kernelIN5flash11enable_sm90INS1_16FlashAttnFwdSm90INS1_25CollectiveMainloopFwdSm90ILi2EN4cute5tupleIJNS5_1CILi1EEES8_S8_EEENS6_IJNS7_ILi128EEENS7_ILi96EEENS7_ILi192EEEEEELi128ENS_6half_tEfNS_4arch4Sm90ELb0ELb1ELb1ELb1ELb0ELb1ELb0ELb1ELb1ELb0ELb0ELb0EEENS1_21CollectiveEpilogueFwdINS6_IJSA_SA_SB_EEES9_SE_SG_Li256ELb1ELb0ELb0ELb0EEENS1_36VarlenDynamicPersistentTileSchedulerILi128ELi96ELi256ELi32ELb0ELb0ELb1ELb1ELb0ELb1EEEEEEEEEvNT_6ParamsE)
        .other          _ZN7cutlass13device_kernelIN5flash11enable_sm90INS1_16FlashAttnFwdSm90INS1_25CollectiveMainloopFwdSm90ILi2EN4cute5tupleIJNS5_1CILi1EEES8_S8_EEENS6_IJNS7_ILi128EEENS7_ILi96EEENS7_ILi192EEEEEELi128ENS_6half_tEfNS_4arch4Sm90ELb0ELb1ELb1ELb1ELb0ELb1ELb0ELb1ELb1ELb0ELb0ELb0EEENS1_21CollectiveEpilogueFwdINS6_IJSA_SA_SB_EEES9_SE_SG_Li256ELb1ELb0ELb0ELb0EEENS1_36VarlenDynamicPersistentTileSchedulerILi128ELi96ELi256ELi32ELb0ELb0ELb1ELb1ELb0ELb1EEEEEEEEEvNT_6ParamsE,@"STO_CUDA_ENTRY STV_DEFAULT"
_ZN7cutlass13device_kernelIN5flash11enable_sm90INS1_16FlashAttnFwdSm90INS1_25CollectiveMainloopFwdSm90ILi2EN4cute5tupleIJNS5_1CILi1EEES8_S8_EEENS6_IJNS7_ILi128EEENS7_ILi96EEENS7_ILi192EEEEEELi128ENS_6half_tEfNS_4arch4Sm90ELb0ELb1ELb1ELb1ELb0ELb1ELb0ELb1ELb1ELb0ELb0ELb0EEENS1_21CollectiveEpilogueFwdINS6_IJSA_SA_SB_EEES9_SE_SG_Li256ELb1ELb0ELb0ELb0EEENS1_36VarlenDynamicPersistentTileSchedulerILi128ELi96ELi256ELi32ELb0ELb0ELb1ELb1ELb0ELb1EEEEEEEEEvNT_6ParamsE:
        /* <DEDUP_REMOVED lines=27> */
.L_x_1302:
[----:B------:R-:W-:Y:S05]  /*01b0*/  BSYNC B0 ;  /* 0x0000000000007941 */ /* 0x000fea0003800000 */
.L_x_1301:
        /* <DEDUP_REMOVED lines=41> */
.L_x_1303:
        /* <DEDUP_REMOVED lines=22> */
.L_x_1304:
        /* <DEDUP_REMOVED lines=18> */
.L_x_1305:
        /* <DEDUP_REMOVED lines=22> */
.L_x_1306:
        /* <DEDUP_REMOVED lines=22> */
.L_x_1307:
[----:B------:R-:W-:Y:S01]  /*0990*/  PLOP3.LUT P0, PT, PT, PT, UP0, 0x80, 0x0 ;  /* 0x000000000000781c */ /* 0x000fe20003f0f008 */
[----:B------:R-:W-:Y:S01]  /*09a0*/  UMOV UR60, 0x1 ;  /* 0x00000001003c7882 */ /* 0x000fe20000000000 */
[----:B------:R-:W-:Y:S01]  /*09b0*/  NOP ;  /* 0x0000000000007918 */ /* 0x000fe20000000000 */
[----:B------:R-:W-:Y:S01]  /*09c0*/  USEL UR60, UR60, 0x2, !UP0 ;  /* 0x000000023c3c7887 */ /* 0x000fe2000c000000 */
[----:B------:R-:W-:Y:S01]  /*09d0*/  BSSY B7, `(.L_x_1308) ;  /* 0x0002723000077945 */ /* 0x000fe20003800000 */
[----:B012-4-:R-:W-:Y:S08]  /*09e0*/  BAR.SYNC.DEFER_BLOCKING 0x0 ;  /* 0x0000000000007b1d */ /* 0x017ff00000010000 */
[----:B------:R-:W-:Y:S05]  /*09f0*/  @!P0 BRA `(.L_x_1309) ;  /* 0x00000208009c8947 */ /* 0x000fea0003800000 */
.L_x_1310:
[----:B------:R-:W-:-:S08]  /*0a00*/  NOP ;  /* 0x0000000000007918 */ /* 0x000fd00000000000 */
[----:B------:R-:W0:Y:S02]  /*0a10*/  USETMAXREG.TRY_ALLOC.CTAPOOL UP0, 0xf0 ;  /* 0x000000f0000079c8 */ /* 0x000e240008000600 */
[----:B0-----:R-:W-:-:S13]  /*0a20*/  PLOP3.LUT P0, PT, PT, PT, UP0, 0x80, 0x0 ;  /* 0x000000000000781c */ /* 0x001fda0003f0f008 */
[----:B------:R-:W-:Y:S05]  /*0a30*/  @!P0 BRA `(.L_x_1310) ;  /* 0xfffffffc00f08947 */ /* 0x000fea000383ffff */
[----:B------:R-:W0:Y:S08]  /*0a40*/  S2UR UR5, SR_CgaCtaId ;  /* 0x00000000000579c3 */ /* 0x000e300000008800 */
[----:B------:R-:W-:Y:S06]  /*0a50*/  BAR.ARV 0x8, 0x120 ;  /* 0x0204800000007b1d */ /* 0x000fec0000002000 */
[----:B------:R-:W-:-:S02]  /*0a60*/  UMOV UR4, 0x400 ;  /* 0x0000040000047882 */ /* 0x000fc40000000000 */
[----:B------:R-:W-:Y:S01]  /*0a70*/  BAR.SYNC.DEFER_BLOCKING 0x5, 0x120 ;  /* 0x0144800000007b1d */ /* 0x000fe20000010000 */
[----:B0-----:R-:W-:-:S06]  /*0a80*/  ULEA UR4, UR5, UR4, 0x18 ;  /* 0x0000000405047291 */ /* 0x001fcc000f8ec03f */
[----:B------:R-:W-:Y:S01]  /*0a90*/  IMAD.U32 R18, RZ, RZ, UR4 ;  /* 0x00000004ff127e24 */ /* 0x000fe2000f8e00ff */
[----:B------:R-:W-:-:S04]  /*0aa0*/  ULDC UR4, c[0x0][0xc14] ;  /* 0x0003050000047ab9 */ /* 0x000fc80000000800 */
[----:B------:R-:W0:Y:S01]  /*0ab0*/  LDS.128 R168, [R18+0x2a8d0] ;  /* 0x02a8d00012a87984 */ /* 0x000e220000000c00 */
[----:B------:R-:W-:Y:S06]  /*0ac0*/  BAR.ARV 0x4, 0x120 ;  /* 0x0104800000007b1d */ /* 0x000fec0000002000 */
[----:B0-----:R-:W-:-:S13]  /*0ad0*/  ISETP.GE.AND P0, PT, R171, UR4, PT ;  /* 0x00000004ab007c0c */ /* 0x001fda000bf06270 */
[----:B------:R-:W-:Y:S05]  /*0ae0*/  @P0 BRA `(.L_x_1311) ;  /* 0x0000027000440947 */ /* 0x000fea0003800000 */
[----:B------:R-:W-:Y:S01]  /*0af0*/  VIADD R188, R4, 0xffffff80 ;  /* 0xffffff8004bc7836 */ /* 0x000fe20000000000 */
[----:B------:R-:W-:Y:S01]  /*0b00*/  R2UR UR4, R18 ;  /* 0x00000000120472ca */ /* 0x000fe200000e0000 */
[----:B------:R-:W-:Y:S01]  /*0b10*/  ULOP3.LUT UR5, UR60, 0x1, URZ, 0xfc, !UPT ;  /* 0x000000013c057892 */ /* 0x000fe2000f8efc3f */
[----:B------:R-:W-:Y:S01]  /*0b20*/  IMAD.MOV.U32 R184, RZ, RZ, RZ ;  /* 0x000000ffffb87224 */ /* 0x000fe200078e00ff */
[----:B------:R-:W-:Y:S02]  /*0b30*/  CS2R R160, SRZ ;  /* 0x0000000000a07805 */ /* 0x000fe4000001ff00 */
[----:B------:R-:W-:Y:S01]  /*0b40*/  SHF.R.S32.HI R3, RZ, 0x1f, R188 ;  /* 0x0000001fff037819 */ /* 0x000fe200000114bc */
[----:B------:R-:W-:Y:S02]  /*0b50*/  IMAD.MOV.U32 R19, RZ, RZ, RZ ;  /* 0x000000ffff137224 */ /* 0x000fe400078e00ff */
[----:B------:R-:W-:Y:S01]  /*0b60*/  IMAD.MOV.U32 R167, RZ, RZ, RZ ;  /* 0x000000ffffa77224 */ /* 0x000fe200078e00ff */
[----:B------:R-:W-:-:S02]  /*0b70*/  LEA.HI R5, R3, R188, RZ, 0x7 ;  /* 0x000000bc03057211 */ /* 0x000fc400078f38ff */
[----:B------:R-:W-:Y:S02]  /*0b80*/  LEA.HI R0, R3, R188, RZ, 0x4 ;  /* 0x000000bc03007211 */ /* 0x000fe400078f20ff */
[----:B------:R-:W-:Y:S01]  /*0b90*/  LOP3.LUT R191, R5, 0xffffff80, RZ, 0xc0, !PT ;  /* 0xffffff8005bf7812 */ /* 0x000fe200078ec0ff */
[----:B------:R-:W-:Y:S01]  /*0ba0*/  UIADD3 UR4, UR4, 0xc400, URZ ;  /* 0x0000c40004047890 */ /* 0x000fe2000fffe03f */
[----:B------:R-:W-:Y:S02]  /*0bb0*/  SHF.R.S32.HI R7, RZ, 0x4, R0 ;  /* 0x00000004ff077819 */ /* 0x000fe40000011400 */
[----:B------:R-:W-:Y:S02]  /*0bc0*/  IADD3 R191, R188, -R191, RZ ;  /* 0x800000bfbcbf7210 */ /* 0x000fe40007ffe0ff */
[----:B------:R-:W-:Y:S02]  /*0bd0*/  LEA.HI R2, R0, R7, RZ, 0x1 ;  /* 0x0000000700027211 */ /* 0x000fe400078f08ff */
[----:B------:R-:W-:-:S02]  /*0be0*/  SHF.R.S32.HI R6, RZ, 0x1f, R191 ;  /* 0x0000001fff067819 */ /* 0x000fc400000114bf */
[----:B------:R-:W-:Y:S02]  /*0bf0*/  LEA.HI R180, R3, R188, RZ, 0x3 ;  /* 0x000000bc03b47211 */ /* 0x000fe400078f18ff */
[CC--:B------:R-:W-:Y:S02]  /*0c00*/  LEA.HI R8, R6.reuse, R191.reuse, RZ, 0x2 ;  /* 0x000000bf06087211 */ /* 0x0c0fe400078f10ff */
[----:B------:R-:W-:Y:S02]  /*0c10*/  LEA.HI R6, R6, R191, RZ, 0x5 ;  /* 0x000000bf06067211 */ /* 0x000fe400078f28ff */
[--C-:B------:R-:W-:Y:S02]  /*0c20*/  SHF.R.S32.HI R9, RZ, 0x2, R8.reuse ;  /* 0x00000002ff097819 */ /* 0x100fe40000011408 */
[----:B------:R-:W-:Y:S02]  /*0c30*/  SHF.R.S32.HI R4, RZ, 0x1f, R8 ;  /* 0x0000001fff047819 */ /* 0x000fe40000011408 */
[----:B------:R-:W-:-:S02]  /*0c40*/  SHF.R.S32.HI R6, RZ, 0x5, R6 ;  /* 0x00000005ff067819 */ /* 0x000fc40000011406 */
[----:B------:R-:W-:Y:S02]  /*0c50*/  LEA.HI R10, R4, R9, RZ, 0x3 ;  /* 0x00000009040a7211 */ /* 0x000fe400078f18ff */
[----:B------:R-:W-:Y:S02]  /*0c60*/  LOP3.LUT R4, R2, 0x1ffffffe, RZ, 0xc0, !PT ;  /* 0x1ffffffe02047812 */ /* 0x000fe400078ec0ff */
[----:B------:R-:W-:Y:S02]  /*0c70*/  LOP3.LUT R10, R10, 0xfffffff8, RZ, 0xc0, !PT ;  /* 0xfffffff80a0a7812 */ /* 0x000fe400078ec0ff */
[-C--:B------:R-:W-:Y:S01]  /*0c80*/  LEA.HI R2, R3, R188.reuse, RZ, 0x5 ;  /* 0x000000bc03027211 */ /* 0x080fe200078f28ff */
[----:B------:R-:W-:Y:S01]  /*0c90*/  IMAD.IADD R4, R7, 0x1, -R4 ;  /* 0x0000000107047824 */ /* 0x000fe200078e0a04 */
[----:B------:R-:W-:Y:S01]  /*0ca0*/  LOP3.LUT R7, R180, 0x1ffffff8, RZ, 0xc0, !PT ;  /* 0x1ffffff8b4077812 */ /* 0x000fe200078ec0ff */
[----:B------:R-:W-:Y:S01]  /*0cb0*/  IMAD.IADD R9, R9, 0x1, -R10 ;  /* 0x0000000109097824 */ /* 0x000fe200078e0a0a */
[----:B------:R-:W-:-:S02]  /*0cc0*/  LEA.HI R10, R3, R188, RZ, 0x2 ;  /* 0x000000bc030a7211 */ /* 0x000fc400078f10ff */
[----:B------:R-:W-:Y:S01]  /*0cd0*/  LOP3.LUT R3, R0, 0x3fffff0, RZ, 0xc0, !PT ;  /* 0x03fffff000037812 */ /* 0x000fe200078ec0ff */
[----:B------:R-:W-:Y:S01]  /*0ce0*/  IMAD.IADD R7, R188, 0x1, -R7 ;  /* 0x00000001bc077824 */ /* 0x000fe200078e0a07 */
[----:B------:R-:W-:Y:S02]  /*0cf0*/  LOP3.LUT R11, R10, 0xfffffffc, RZ, 0xc0, !PT ;  /* 0xfffffffc0a0b7812 */ /* 0x000fe400078ec0ff */
[--C-:B------:R-:W-:Y:S01]  /*0d00*/  SHF.R.S32.HI R162, RZ, 0x2, R10.reuse ;  /* 0x00000002ffa27819 */ /* 0x100fe2000001140a */
[C---:B------:R-:W-:Y:S01]  /*0d10*/  IMAD.IADD R3, R188.reuse, 0x1, -R3 ;  /* 0x00000001bc037824 */ /* 0x040fe200078e0a03 */
[----:B------:R-:W-:Y:S01]  /*0d20*/  SHF.R.S32.HI R13, RZ, 0x1f, R10 ;  /* 0x0000001fff0d7819 */ /* 0x000fe2000001140a */
[----:B------:R-:W-:Y:S01]  /*0d30*/  IMAD.IADD R188, R188, 0x1, -R11 ;  /* 0x00000001bcbc7824 */ /* 0x000fe200078e0a0b */
[----:B------:R-:W-:Y:S01]  /*0d40*/  SHF.R.S32.HI R2, RZ, 0x5, R2 ;  /* 0x00000005ff027819 */ /* 0x000fe20000011402 */
[----:B------:R-:W-:Y:S01]  /*0d50*/  VIADD R185, R162, 0x40 ;  /* 0x00000040a2b97836 */ /* 0x000fe20000000000 */
[----:B------:R-:W-:Y:S01]  /*0d60*/  LEA.HI R13, R13, R162, RZ, 0x3 ;  /* 0x000000a20d0d7211 */ /* 0x000fe200078f18ff */
[----:B------:R-:W-:Y:S01]  /*0d70*/  IMAD.SHL.U32 R22, R188, 0x8, RZ ;  /* 0x00000008bc167824 */ /* 0x000fe200078e00ff */
[C---:B------:R-:W-:Y:S01]  /*0d80*/  LEA R3, R2.reuse, R3, 0x4 ;  /* 0x0000000302037211 */ /* 0x040fe200078e20ff */
[----:B------:R-:W-:Y:S01]  /*0d90*/  IMAD.SHL.U32 R176, R2, 0x200, RZ ;  /* 0x0000020002b07824 */ /* 0x000fe200078e00ff */
[----:B------:R-:W-:Y:S01]  /*0da0*/  LOP3.LUT R13, R13, 0xfffffff8, RZ, 0xc0, !PT ;  /* 0xfffffff80d0d7812 */ /* 0x000fe200078ec0ff */
[----:B------:R-:W-:Y:S01]  /*0db0*/  VIADD R165, R22, 0x20 ;  /* 0x0000002016a57836 */ /* 0x000fe20000000000 */
[----:B------:R-:W-:Y:S01]  /*0dc0*/  SHF.R.S32.HI R0, RZ, 0x1f, R185 ;  /* 0x0000001fff007819 */ /* 0x000fe200000114b9 */
[----:B------:R-:W-:Y:S01]  /*0dd0*/  IMAD R201, R3, 0x8, R4 ;  /* 0x0000000803c97824 */ /* 0x000fe200078e0204 */
[----:B------:R-:W-:Y:S01]  /*0de0*/  SHF.L.U32 R172, R185, 0x6, RZ ;  /* 0x00000006b9ac7819 */ /* 0x000fe200000006ff */
[----:B------:R-:W-:Y:S01]  /*0df0*/  IMAD.IADD R190, R162, 0x1, -R13 ;  /* 0x00000001a2be7824 */ /* 0x000fe200078e0a0d */
[----:B------:R-:W-:Y:S01]  /*0e00*/  SHF.R.S32.HI R2, RZ, 0x1f, R165 ;  /* 0x0000001fff027819 */ /* 0x000fe200000114a5 */
[----:B------:R-:W-:Y:S01]  /*0e10*/  VIADD R166, R22, 0x40 ;  /* 0x0000004016a67836 */ /* 0x000fe20000000000 */
[----:B------:R-:W-:Y:S01]  /*0e20*/  LEA.HI R0, R0, R185, RZ, 0x3 ;  /* 0x000000b900007211 */ /* 0x000fe200078f18ff */
[----:B------:R-:W-:Y:S01]  /*0e30*/  IMAD.SHL.U32 R178, R7, 0x8, RZ ;  /* 0x0000000807b27824 */ /* 0x000fe200078e00ff */
[----:B------:R-:W-:Y:S01]  /*0e40*/  SHF.L.U32 R174, R190, 0x6, RZ ;  /* 0x00000006beae7819 */ /* 0x000fe200000006ff */
[----:B------:R-:W-:Y:S01]  /*0e50*/  IMAD.SHL.U32 R201, R201, 0x8, RZ ;  /* 0x00000008c9c97824 */ /* 0x000fe200078e00ff */
[----:B------:R-:W-:Y:S01]  /*0e60*/  LEA.HI R3, R2, R165, RZ, 0x6 ;  /* 0x000000a502037211 */ /* 0x000fe200078f30ff */
[----:B------:R-:W-:Y:S01]  /*0e70*/  IMAD.SHL.U32 R0, R0, 0x40, RZ ;  /* 0x0000004000007824 */ /* 0x000fe200078e00ff */
[----:B------:R-:W-:-:S02]  /*0e80*/  LOP3.LUT R172, R172, 0x1c0, RZ, 0xc0, !PT ;  /* 0x000001c0acac7812 */ /* 0x000fc400078ec0ff */
[----:B------:R-:W-:Y:S01]  /*0e90*/  LOP3.LUT R174, R174, 0x1c0, RZ, 0xc0, !PT ;  /* 0x000001c0aeae7812 */ /* 0x000fe200078ec0ff */
[----:B------:R-:W-:Y:S01]  /*0ea0*/  IMAD.SHL.U32 R3, R3, 0x80, RZ ;  /* 0x0000008003037824 */ /* 0x000fe200078e00ff */
[----:B------:R-:W-:Y:S02]  /*0eb0*/  LEA.HI R189, R2, R165, RZ, 0x3 ;  /* 0x000000a502bd7211 */ /* 0x000fe400078f18ff */
[----:B------:R-:W-:Y:S02]  /*0ec0*/  SHF.R.U32.HI R199, RZ, 0x3, R172 ;  /* 0x00000003ffc77819 */ /* 0x000fe400000116ac */
[----:B------:R-:W-:Y:S02]  /*0ed0*/  SHF.R.U32.HI R175, RZ, 0x3, R174 ;  /* 0x00000003ffaf7819 */ /* 0x000fe400000116ae */
[--C-:B------:R-:W-:Y:S02]  /*0ee0*/  LOP3.LUT R2, R174, 0x38, R189.reuse, 0xf8, !PT ;  /* 0x00000038ae027812 */ /* 0x100fe400078ef8bd */
[----:B------:R-:W-:-:S02]  /*0ef0*/  LOP3.LUT R4, R172, 0x38, R189, 0xf8, !PT ;  /* 0x00000038ac047812 */ /* 0x000fc400078ef8bd */
[----:B------:R-:W-:Y:S02]  /*0f00*/  LEA R6, R6, R9, 0x4 ;  /* 0x0000000906067211 */ /* 0x000fe400078e20ff */
[----:B------:R-:W-:Y:S02]  /*0f10*/  LOP3.LUT R177, R0, 0xfffffe00, RZ, 0xc0, !PT ;  /* 0xfffffe0000b17812 */ /* 0x000fe400078ec0ff */
[----:B------:R-:W-:Y:S02]  /*0f20*/  LOP3.LUT R3, R3, 0xffffe000, RZ, 0xc0, !PT ;  /* 0xffffe00003037812 */ /* 0x000fe400078ec0ff */
[----:B------:R-:W-:Y:S02]  /*0f30*/  LOP3.LUT R2, R2, R175, RZ, 0x3c, !PT ;  /* 0x000000af02027212 */ /* 0x000fe400078e3cff */
[----:B------:R-:W-:Y:S02]  /*0f40*/  LOP3.LUT R4, R4, R199, RZ, 0x3c, !PT ;  /* 0x000000c704047212 */ /* 0x000fe400078e3cff */
[----:B------:R-:W-:-:S02]  /*0f50*/  SHF.R.S32.HI R9, RZ, 0x1f, R166 ;  /* 0x0000001fff097819 */ /* 0x000fc400000114a6 */
[-C--:B------:R-:W-:Y:S02]  /*0f60*/  IADD3 R2, R2, R3.reuse, R176 ;  /* 0x0000000302027210 */ /* 0x080fe40007ffe0b0 */
[----:B------:R-:W-:Y:S01]  /*0f70*/  IADD3 R4, R4, R3, R177 ;  /* 0x0000000304047210 */ /* 0x000fe20007ffe0b1 */
[----:B------:R-:W-:Y:S01]  /*0f80*/  IMAD.U32 R3, RZ, RZ, UR4 ;  /* 0x00000004ff037e24 */ /* 0x000fe2000f8e00ff */
[CC--:B------:R-:W-:Y:S02]  /*0f90*/  LEA.HI R11, R9.reuse, R166.reuse, RZ, 0x3 ;  /* 0x000000a6090b7211 */ /* 0x0c0fe400078f18ff */
[----:B------:R-:W-:Y:S02]  /*0fa0*/  LEA.HI R9, R9, R166, RZ, 0x6 ;  /* 0x000000a609097211 */ /* 0x000fe400078f30ff */
[----:B------:R0:W-:Y:S01]  /*0fb0*/  STL [R1+0x40], R3 ;  /* 0x0000400301007387 */ /* 0x0001e20000100800 */
[----:B------:R-:W-:Y:S02]  /*0fc0*/  LOP3.LUT R0, R174, 0x38, R11, 0xf8, !PT ;  /* 0x00000038ae007812 */ /* 0x000fe400078ef80b */
[----:B------:R-:W-:Y:S01]  /*0fd0*/  IMAD.SHL.U32 R9, R9, 0x80, RZ ;  /* 0x0000008009097824 */ /* 0x000fe200078e00ff */
[----:B------:R-:W-:-:S02]  /*0fe0*/  SHF.R.S32.HI R200, RZ, 0x7, R5 ;  /* 0x00000007ffc87819 */ /* 0x000fc40000011405 */
[----:B------:R-:W-:Y:S02]  /*0ff0*/  LOP3.LUT R0, R0, R175, RZ, 0x3c, !PT ;  /* 0x000000af00007212 */ /* 0x000fe400078e3cff */
[----:B------:R-:W-:Y:S02]  /*1000*/  LOP3.LUT R9, R9, 0xffffe000, RZ, 0xc0, !PT ;  /* 0xffffe00009097812 */ /* 0x000fe400078ec0ff */
[----:B------:R-:W-:Y:S02]  /*1010*/  LEA.HI R5, R5, R200, RZ, 0x1 ;  /* 0x000000c805057211 */ /* 0x000fe400078f08ff */
[----:B------:R-:W-:Y:S02]  /*1020*/  LOP3.LUT R10, R172, 0x38, R11, 0xf8, !PT ;  /* 0x00000038ac0a7812 */ /* 0x000fe400078ef80b */
[----:B------:R-:W-:Y:S02]  /*1030*/  IADD3 R195, R0, R9, R176 ;  /* 0x0000000900c37210 */ /* 0x000fe40007ffe0b0 */
[----:B------:R-:W-:-:S02]  /*1040*/  LOP3.LUT R5, R5, 0x3fffffe, RZ, 0xc0, !PT ;  /* 0x03fffffe05057812 */ /* 0x000fc400078ec0ff */
[----:B------:R-:W-:Y:S02]  /*1050*/  MOV R0, UR5 ;  /* 0x0000000500007c02 */ /* 0x000fe40008000f00 */
[----:B------:R-:W-:Y:S02]  /*1060*/  LOP3.LUT R10, R10, R199, RZ, 0x3c, !PT ;  /* 0x000000c70a0a7212 */ /* 0x000fe400078e3cff */
[----:B------:R-:W-:Y:S02]  /*1070*/  LOP3.LUT R0, R172, 0x38, R22, 0xf8, !PT ;  /* 0x00000038ac007812 */ /* 0x000fe400078ef816 */
[----:B------:R-:W-:Y:S02]  /*1080*/  IADD3 R5, R200, -R5, RZ ;  /* 0x80000005c8057210 */ /* 0x000fe40007ffe0ff */
[----:B------:R-:W-:Y:S02]  /*1090*/  LOP3.LUT R8, R8, 0x7ffffffc, RZ, 0xc0, !PT ;  /* 0x7ffffffc08087812 */ /* 0x000fe400078ec0ff */
[----:B------:R-:W-:Y:S01]  /*10a0*/  IADD3 R10, R10, R9, R177 ;  /* 0x000000090a0a7210 */ /* 0x000fe20007ffe0b1 */
[----:B------:R-:W-:Y:S01]  /*10b0*/  IMAD R179, R5, 0x40, R6 ;  /* 0x0000004005b37824 */ /* 0x000fe200078e0206 */
[----:B------:R-:W-:Y:S01]  /*10c0*/  LOP3.LUT R0, R177, R0, R199, 0xf6, !PT ;  /* 0x00000000b1007212 */ /* 0x000fe200078ef6c7 */
[----:B------:R-:W-:Y:S01]  /*10d0*/  IMAD.IADD R173, R191, 0x1, -R8 ;  /* 0x00000001bfad7824 */ /* 0x000fe200078e0a08 */
[----:B------:R-:W-:-:S02]  /*10e0*/  SHF.R.S32.HI R180, RZ, 0x3, R180 ;  /* 0x00000003ffb47819 */ /* 0x000fc400000114b4 */
[----:B------:R-:W-:Y:S02]  /*10f0*/  SHF.R.S32.HI R186, RZ, 0x1f, R162 ;  /* 0x0000001fffba7819 */ /* 0x000fe400000114a2 */
[----:B------:R-:W-:Y:S02]  /*1100*/  SHF.L.U32 R16, R188, 0x2, RZ ;  /* 0x00000002bc107819 */ /* 0x000fe400000006ff */
[----:B------:R-:W-:Y:S02]  /*1110*/  SHF.R.S32.HI R189, RZ, 0x3, R189 ;  /* 0x00000003ffbd7819 */ /* 0x000fe400000114bd */
[----:B------:R-:W-:Y:S02]  /*1120*/  SHF.R.S32.HI R196, RZ, 0x3, R11 ;  /* 0x00000003ffc47819 */ /* 0x000fe4000001140b */
[----:B------:R-:W-:Y:S02]  /*1130*/  LEA R197, R0, UR4, 0x1 ;  /* 0x0000000400c57c11 */ /* 0x000fe4000f8e08ff */
[----:B------:R-:W-:-:S02]  /*1140*/  LEA R198, R2, UR4, 0x1 ;  /* 0x0000000402c67c11 */ /* 0x000fc4000f8e08ff */
[----:B------:R-:W-:Y:S02]  /*1150*/  LEA R194, R4, UR4, 0x1 ;  /* 0x0000000404c27c11 */ /* 0x000fe4000f8e08ff */
[----:B------:R-:W-:Y:S02]  /*1160*/  LEA R195, R195, UR4, 0x1 ;  /* 0x00000004c3c37c11 */ /* 0x000fe4000f8e08ff */
[----:B0-----:R-:W-:-:S07]  /*1170*/  LEA R193, R10, UR4, 0x1 ;  /* 0x000000040ac17c11 */ /* 0x001fce000f8e08ff */
.L_x_1609:
[----:B------:R-:W-:Y:S01]  /*1180*/  ULDC.64 UR4, c[0x0][0xa28] ;  /* 0x00028a0000047ab9 */ /* 0x000fe20000000a00 */
[----:B0----5:R-:W0:Y:S01]  /*1190*/  LDC.64 R4, c[0x0][0xa08] ;  /* 0x00028200ff047b82 */ /* 0x021e220000000a00 */
[----:B------:R-:W-:Y:S01]  /*11a0*/  ISETP.NE.U32.AND P0, PT, RZ, UR4, PT ;  /* 0x00000004ff007c0c */ /* 0x000fe2000bf05070 */
[----:B--2---:R-:W-:Y:S01]  /*11b0*/  IMAD.MOV.U32 R0, RZ, RZ, RZ ;  /* 0x000000ffff007224 */ /* 0x004fe200078e00ff */
[----:B---3--:R-:W-:Y:S01]  /*11c0*/  MOV R26, RZ ;  /* 0x000000ff001a7202 */ /* 0x008fe20000000f00 */
[----:B------:R-:W-:Y:S01]  /*11d0*/  ULDC.64 UR6, c[0x0][0x208] ;  /* 0x0000820000067ab9 */ /* 0x000fe20000000a00 */
[----:B------:R-:W-:Y:S01]  /*11e0*/  ISETP.NE.AND.EX P0, PT, RZ, UR5, PT, P0 ;  /* 0x00000005ff007c0c */ /* 0x000fe2000bf05300 */
[----:B------:R-:W-:Y:S02]  /*11f0*/  ULDC.64 UR4, c[0x0][0xa18] ;  /* 0x0002860000047ab9 */ /* 0x000fe40000000a00 */
[----:B------:R-:W-:-:S04]  /*1200*/  ISETP.NE.U32.AND P1, PT, RZ, UR4, PT ;  /* 0x00000004ff007c0c */ /* 0x000fc8000bf25070 */
[----:B------:R-:W-:Y:S01]  /*1210*/  ISETP.NE.AND.EX P1, PT, RZ, UR5, PT, P1 ;  /* 0x00000005ff007c0c */ /* 0x000fe2000bf25310 */
[----:B------:R-:W-:Y:S02]  /*1220*/  ULDC.64 UR4, c[0x0][0xa08] ;  /* 0x0002820000047ab9 */ /* 0x000fe40000000a00 */
[----:B------:R-:W-:-:S03]  /*1230*/  ISETP.NE.U32.AND P3, PT, RZ, UR4, PT ;  /* 0x00000004ff007c0c */ /* 0x000fc6000bf65070 */
[----:B------:R-:W1:Y:S01]  /*1240*/  @P0 LDC.64 R2, c[0x0][0xa28] ;  /* 0x00028a00ff020b82 */ /* 0x000e620000000a00 */
[----:B------:R-:W-:Y:S01]  /*1250*/  ISETP.NE.AND.EX P3, PT, RZ, UR5, PT, P3 ;  /* 0x00000005ff007c0c */ /* 0x000fe2000bf65330 */
[----:B0---4-:R-:W-:-:S06]  /*1260*/  IMAD.WIDE R8, R171, 0x4, R4 ;  /* 0x00000004ab087825 */ /* 0x011fcc00078e0204 */
[----:B------:R-:W0:Y:S01]  /*1270*/  @P1 LDC.64 R6, c[0x0][0xa18] ;  /* 0x00028600ff061b82 */ /* 0x000e220000000a00 */
[----:B------:R-:W-:Y:S02]  /*1280*/  ULDC UR4, c[0x0][0x288] ;  /* 0x0000a20000047ab9 */ /* 0x000fe40000000800 */
[----:B------:R-:W-:Y:S01]  /*1290*/  IMAD.U32 R164, RZ, RZ, UR4 ;  /* 0x00000004ffa47e24 */ /* 0x000fe2000f8e00ff */
[----:B------:R-:W-:Y:S02]  /*12a0*/  ULDC.64 UR4, c[0x0][0x3f8] ;  /* 0x0000fe0000047ab9 */ /* 0x000fe40000000a00 */
[----:B------:R-:W-:Y:S01]  /*12b0*/  UISETP.NE.U32.AND UP0, UPT, UR4, URZ, UPT ;  /* 0x0000003f0400728c */ /* 0x000fe2000bf05070 */
[----:B------:R2:W5:Y:S03]  /*12c0*/  @P3 LDG.E R26, desc[UR6][R8.64] ;  /* 0x00000006081a3981 */ /* 0x000566000c1e1900 */
[----:B------:R-:W-:-:S03]  /*12d0*/  UISETP.NE.AND.EX UP0, UPT, UR5, URZ, UPT, UP0 ;  /* 0x0000003f0500728c */ /* 0x000fc6000bf05300 */
[----:B------:R-:W-:Y:S01]  /*12e0*/  ULDC.64 UR4, c[0x0][0xa20] ;  /* 0x0002880000047ab9 */ /* 0x000fe20000000a00 */
[----:B-1----:R-:W-:Y:S01]  /*12f0*/  @P0 IMAD.WIDE R2, R171, 0x4, R2 ;  /* 0x00000004ab020825 */ /* 0x002fe200078e0202 */
[----:B------:R-:W-:-:S04]  /*1300*/  ISETP.NE.U32.AND P2, PT, RZ, UR4, PT ;  /* 0x00000004ff007c0c */ /* 0x000fc8000bf45070 */
[----:B------:R2:W5:Y:S01]  /*1310*/  @P0 LDG.E R0, desc[UR6][R2.64] ;  /* 0x0000000602000981 */ /* 0x000562000c1e1900 */
[----:B0-----:R-:W-:-:S05]  /*1320*/  @P1 IMAD.WIDE R4, R171, 0x4, R6 ;  /* 0x00000004ab041825 */ /* 0x001fca00078e0206 */
[----:B------:R2:W5:Y:S01]  /*1330*/  @P1 LDG.E R164, desc[UR6][R4.64] ;  /* 0x0000000604a41981 */ /* 0x000562000c1e1900 */
[----:B------:R-:W-:Y:S02]  /*1340*/  ULDC UR6, c[0x0][0x404] ;  /* 0x0001010000067ab9 */ /* 0x000fe40000000800 */
[----:B------:R-:W-:Y:S01]  /*1350*/  USEL UR4, UR6, 0x1, UP0 ;  /* 0x0000000106047887 */ /* 0x000fe20008000000 */
[----:B------:R-:W-:Y:S02]  /*1360*/  ISETP.NE.AND.EX P2, PT, RZ, UR5, PT, P2 ;  /* 0x00000005ff007c0c */ /* 0x000fe4000bf45320 */
[----:B------:R-:W-:Y:S01]  /*1370*/  ULDC UR6, c[0x0][0x2e0] ;  /* 0x0000b80000067ab9 */ /* 0x000fe20000000800 */
[----:B------:R-:W-:Y:S01]  /*1380*/  ULDC UR7, c[0x0][0x338] ;  /* 0x0000ce0000077ab9 */ /* 0x000fe20000000800 */
[----:B------:R-:W-:Y:S01]  /*1390*/  UIMAD UR6, UR4, UR6, URZ ;  /* 0x00000006040672a4 */ /* 0x000fe2000f8e023f */
[----:B------:R-:W-:Y:S01]  /*13a0*/  IMAD.MOV.U32 R187, RZ, RZ, R169 ;  /* 0x000000ffffbb7224 */ /* 0x000fe200078e00a9 */
[----:B------:R-:W-:Y:S01]  /*13b0*/  MOV R183, R171 ;  /* 0x000000ab00b77202 */ /* 0x000fe20000000f00 */
[----:B------:R-:W-:Y:S01]  /*13c0*/  IMAD.MOV.U32 R182, RZ, RZ, R170 ;  /* 0x000000ffffb67224 */ /* 0x000fe200078e00aa */
[----:B--2---:R-:W-:Y:S08]  /*13d0*/  @P1 BRA `(.L_x_1312) ;  /* 0x0000000000281947 */ /* 0x004ff00003800000 */
[----:B------:R-:W-:Y:S02]  /*13e0*/  ULDC.64 UR4, c[0x0][0xa00] ;  /* 0x0002800000047ab9 */ /* 0x000fe40000000a00 */
[----:B------:R-:W-:-:S04]  /*13f0*/  ISETP.NE.U32.AND P0, PT, RZ, UR4, PT ;  /* 0x00000004ff007c0c */ /* 0x000fc8000bf05070 */
[----:B------:R-:W-:-:S13]  /*1400*/  ISETP.NE.AND.EX P0, PT, RZ, UR5, PT, P0 ;  /* 0x00000005ff007c0c */ /* 0x000fda000bf05300 */
[----:B------:R-:W-:Y:S05]  /*1410*/  @!P0 BRA `(.L_x_1312) ;  /* 0x0000000000188947 */ /* 0x000fea0003800000 */
[----:B------:R-:W0:Y:S01]  /*1420*/  LDC.64 R2, c[0x0][0xa00] ;  /* 0x00028000ff027b82 */ /* 0x000e220000000a00 */
[----:B------:R-:W-:Y:S01]  /*1430*/  ULDC.64 UR4, c[0x0][0x208] ;  /* 0x0000820000047ab9 */ /* 0x000fe20000000a00 */
[----:B0-----:R-:W-:-:S05]  /*1440*/  IMAD.WIDE R2, R171, 0x4, R2 ;  /* 0x00000004ab027825 */ /* 0x001fca00078e0202 */
[----:B-----5:R-:W2:Y:S04]  /*1450*/  LDG.E R164, desc[UR4][R2.64] ;  /* 0x0000000402a47981 */ /* 0x020ea8000c1e1900 */
[----:B------:R-:W2:Y:S02]  /*1460*/  LDG.E R5, desc[UR4][R2.64+0x4] ;  /* 0x0000040402057981 */ /* 0x000ea4000c1e1900 */
[----:B--2---:R-:W-:-:S07]  /*1470*/  IMAD.IADD R164, R5, 0x1, -R164 ;  /* 0x0000000105a47824 */ /* 0x004fce00078e0aa4 */
.L_x_1312:
[----:B------:R-:W-:Y:S02]  /*1480*/  IMAD.U32 R2, RZ, RZ, UR7 ;  /* 0x00000007ff027e24 */ /* 0x000fe4000f8e00ff */
[----:B------:R-:W-:Y:S01]  /*1490*/  IMAD.U32 R25, RZ, RZ, UR6 ;  /* 0x00000006ff197e24 */ /* 0x000fe2000f8e00ff */
[----:B------:R-:W-:Y:S06]  /*14a0*/  @!P2 BRA `(.L_x_1313) ;  /* 0x000000000014a947 */ /* 0x000fec0003800000 */
[----:B------:R-:W0:Y:S01]  /*14b0*/  LDC.64 R4, c[0x0][0xa20] ;  /* 0x00028800ff047b82 */ /* 0x000e220000000a00 */
[----:B------:R-:W-:Y:S01]  /*14c0*/  ULDC.64 UR4, c[0x0][0x208] ;  /* 0x0000820000047ab9 */ /* 0x000fe20000000a00 */
[----:B0-----:R-:W-:-:S05]  /*14d0*/  IMAD.WIDE R4, R171, 0x4, R4 ;  /* 0x00000004ab047825 */ /* 0x001fca00078e0204 */
[----:B------:R0:W5:Y:S01]  /*14e0*/  LDG.E R25, desc[UR4][R4.64] ;  /* 0x0000000404197981 */ /* 0x000162000c1e1900 */
[----:B------:R-:W-:Y:S05]  /*14f0*/  BRA `(.L_x_1314) ;  /* 0x0000000000147947 */ /* 0x000fea0003800000 */
.L_x_1313:
[----:B------:R-:W-:Y:S05]  /*1500*/  @!P3 BRA `(.L_x_1314) ;  /* 0x000000000010b947 */ /* 0x000fea0003800000 */
[----:B------:R-:W-:Y:S02]  /*1510*/  ULDC.64 UR4, c[0x0][0x208] ;  /* 0x0000820000047ab9 */ /* 0x000fe40000000a00 */
[----:B------:R-:W2:Y:S04]  /*1520*/  LDG.E R4, desc[UR4][R8.64] ;  /* 0x0000000408047981 */ /* 0x000ea8000c1e1900 */
[----:B------:R-:W2:Y:S02]  /*1530*/  LDG.E R25, desc[UR4][R8.64+0x4] ;  /* 0x0000040408197981 */ /* 0x000ea4000c1e1900 */
[----:B--2---:R-:W-:-:S07]  /*1540*/  IADD3 R25, -R4, R25, RZ ;  /* 0x0000001904197210 */ /* 0x004fce0007ffe1ff */
.L_x_1314:
[----:B------:R-:W-:Y:S01]  /*1550*/  ULDC.64 UR4, c[0x0][0xa10] ;  /* 0x0002840000047ab9 */ /* 0x000fe20000000a00 */
[----:B------:R-:W-:Y:S01]  /*1560*/  ULDC.64 UR6, c[0x0][0x208] ;  /* 0x0000820000067ab9 */ /* 0x000fe20000000a00 */
[----:B------:R-:W-:Y:S01]  /*1570*/  ISETP.NE.U32.AND P0, PT, RZ, UR4, PT ;  /* 0x00000004ff007c0c */ /* 0x000fe2000bf05070 */
[----:B------:R-:W1:Y:S03]  /*1580*/  LDC.64 R10, c[0x0][0x9e0] ;  /* 0x00027800ff0a7b82 */ /* 0x000e660000000a00 */
[----:B------:R-:W-:Y:S01]  /*1590*/  ISETP.NE.AND.EX P0, PT, RZ, UR5, PT, P0 ;  /* 0x00000005ff007c0c */ /* 0x000fe2000bf05300 */
[----:B------:R-:W-:Y:S02]  /*15a0*/  ULDC.64 UR4, c[0x0][0xa30] ;  /* 0x00028c0000047ab9 */ /* 0x000fe40000000a00 */
[----:B------:R-:W-:-:S04]  /*15b0*/  ISETP.NE.U32.AND P1, PT, RZ, UR4, PT ;  /* 0x00000004ff007c0c */ /* 0x000fc8000bf25070 */
[----:B------:R-:W-:-:S06]  /*15c0*/  ISETP.NE.AND.EX P1, PT, RZ, UR5, PT, P1 ;  /* 0x00000005ff007c0c */ /* 0x000fcc000bf25310 */
[----:B0-----:R-:W0:Y:S08]  /*15d0*/  @P0 LDC.64 R4, c[0x0][0xa10] ;  /* 0x00028400ff040b82 */ /* 0x001e300000000a00 */
[----:B------:R-:W2:Y:S01]  /*15e0*/  @P1 LDC.64 R6, c[0x0][0xa30] ;  /* 0x00028c00ff061b82 */ /* 0x000ea20000000a00 */
[----:B0-----:R-:W-:-:S05]  /*15f0*/  @P0 IMAD.WIDE R4, R171, 0x4, R4 ;  /* 0x00000004ab040825 */ /* 0x001fca00078e0204 */
[----:B------:R-:W3:Y:S04]  /*1600*/  @P0 LDG.E R3, desc[UR6][R4.64] ;  /* 0x0000000604030981 */ /* 0x000ee8000c1e1900 */
[----:B------:R-:W3:Y:S01]  /*1610*/  @P0 LDG.E R8, desc[UR6][R4.64+0x4] ;  /* 0x0000040604080981 */ /* 0x000ee2000c1e1900 */
[----:B-----5:R-:W-:Y:S02]  /*1620*/  IMAD.IADD R9, R25, 0x1, -R0 ;  /* 0x0000000119097824 */ /* 0x020fe400078e0a00 */
[----:B------:R-:W-:Y:S02]  /*1630*/  IMAD.MOV.U32 R147, RZ, RZ, R25 ;  /* 0x000000ffff937224 */ /* 0x000fe400078e0019 */
[----:B--2---:R-:W-:-:S05]  /*1640*/  @P1 IMAD.WIDE R6, R171, 0x4, R6 ;  /* 0x00000004ab061825 */ /* 0x004fca00078e0206 */
[----:B------:R0:W5:Y:S01]  /*1650*/  @P1 LDG.E R147, desc[UR6][R6.64] ;  /* 0x0000000606931981 */ /* 0x000162000c1e1900 */
[----:B-1----:R-:W-:Y:S02]  /*1660*/  ISETP.GE.AND P1, PT, R11, 0x1, PT ;  /* 0x000000010b00780c */ /* 0x002fe40003f26270 */
[----:B------:R-:W-:Y:S01]  /*1670*/  LEA R149, R169, 0x80, 0x7 ;  /* 0x00000080a9957811 */ /* 0x000fe200078e38ff */
[----:B---3--:R-:W-:-:S05]  /*1680*/  @P0 IMAD.IADD R2, R8, 0x1, -R3 ;  /* 0x0000000108020824 */ /* 0x008fca00078e0a03 */
[----:B------:R-:W-:-:S04]  /*1690*/  IADD3 R163, R9, R2, RZ ;  /* 0x0000000209a37210 */ /* 0x000fc80007ffe0ff */
[C---:B------:R-:W-:Y:S01]  /*16a0*/  IADD3 R149, R163.reuse, R149, -R164 ;  /* 0x00000095a3957210 */ /* 0x040fe20007ffe8a4 */
[----:B------:R-:W-:-:S04]  /*16b0*/  VIADD R0, R163, 0x5f ;  /* 0x0000005fa3007836 */ /* 0x000fc80000000000 */
[----:B------:R-:W-:-:S05]  /*16c0*/  IMAD.HI R0, R0, 0x2aaaaaab, RZ ;  /* 0x2aaaaaab00007827 */ /* 0x000fca00078e02ff */
[----:B------:R-:W-:-:S04]  /*16d0*/  SHF.R.U32.HI R153, RZ, 0x1f, R0 ;  /* 0x0000001fff997819 */ /* 0x000fc80000011600 */
[----:B------:R-:W-:Y:S01]  /*16e0*/  LEA.HI.SX32 R153, R0, R153, 0x1c ;  /* 0x0000009900997211 */ /* 0x000fe200078fe2ff */
[----:B------:R-:W-:Y:S01]  /*16f0*/  IMAD.IADD R0, R149, 0x1, R10 ;  /* 0x0000000195007824 */ /* 0x000fe200078e020a */
[----:B0-----:R-:W-:Y:S06]  /*1700*/  @!P1 BRA `(.L_x_1315) ;  /* 0x0000000000489947 */ /* 0x001fec0003800000 */
[C---:B------:R-:W-:Y:S01]  /*1710*/  ISETP.GT.AND P0, PT, R149.reuse, RZ, PT ;  /* 0x000000ff9500720c */ /* 0x040fe20003f04270 */
[----:B------:R-:W-:Y:S01]  /*1720*/  BSSY B0, `(.L_x_1316) ;  /* 0x000000e000007945 */ /* 0x000fe20003800000 */
[----:B------:R-:W-:-:S11]  /*1730*/  VIADD R3, R149, 0xffffffff ;  /* 0xffffffff95037836 */ /* 0x000fd60000000000 */
[----:B------:R-:W-:Y:S05]  /*1740*/  @P0 BRA `(.L_x_1317) ;  /* 0x00000000001c0947 */ /* 0x000fea0003800000 */
[----:B------:R-:W-:Y:S02]  /*1750*/  ISETP.NE.AND P0, PT, R11, 0x1, PT ;  /* 0x000000010b00780c */ /* 0x000fe40003f05270 */
[----:B------:R-:W-:-:S11]  /*1760*/  IADD3 R3, -R149, RZ, RZ ;  /* 0x000000ff95037210 */ /* 0x000fd60007ffe1ff */
[----:B------:R-:W0:Y:S02]  /*1770*/  @P0 LDC.64 R4, c[0x0][0x9e8] ;  /* 0x00027a00ff040b82 */ /* 0x000e240000000a00 */
[----:B0-----:R-:W-:-:S05]  /*1780*/  @P0 IMAD.HI.U32 R4, R3, R4, RZ ;  /* 0x0000000403040227 */ /* 0x001fca00078e00ff */
[----:B------:R-:W-:-:S04]  /*1790*/  @P0 SHF.R.U32.HI R3, RZ, R5, R4 ;  /* 0x00000005ff030219 */ /* 0x000fc80000011604 */
[----:B------:R-:W-:Y:S01]  /*17a0*/  LOP3.LUT R3, RZ, R3, RZ, 0x33, !PT ;  /* 0x00000003ff037212 */ /* 0x000fe200078e33ff */
[----:B------:R-:W-:Y:S06]  /*17b0*/  BRA `(.L_x_1318) ;  /* 0x0000000000107947 */ /* 0x000fec0003800000 */
.L_x_1317:
[----:B------:R-:W-:-:S13]  /*17c0*/  ISETP.NE.AND P0, PT, R11, 0x1, PT ;  /* 0x000000010b00780c */ /* 0x000fda0003f05270 */
[----:B------:R-:W0:Y:S02]  /*17d0*/  @P0 LDC.64 R4, c[0x0][0x9e8] ;  /* 0x00027a00ff040b82 */ /* 0x000e240000000a00 */
[----:B0-----:R-:W-:-:S05]  /*17e0*/  @P0 IMAD.HI.U32 R4, R3, R4, RZ ;  /* 0x0000000403040227 */ /* 0x001fca00078e00ff */
[----:B------:R-:W-:-:S07]  /*17f0*/  @P0 SHF.R.U32.HI R3, RZ, R5, R4 ;  /* 0x00000005ff030219 */ /* 0x000fce0000011604 */
.L_x_1318:
[----:B------:R-:W-:Y:S05]  /*1800*/  BSYNC B0 ;  /* 0x0000000000007941 */ /* 0x000fea0003800000 */
.L_x_1316:
[----:B------:R-:W-:-:S05]  /*1810*/  IMAD R3, R3, R11, R11 ;  /* 0x0000000b03037224 */ /* 0x000fca00078e020b */
[----:B------:R-:W-:-:S07]  /*1820*/  VIMNMX R0, R0, R3, PT ;  /* 0x0000000300007248 */ /* 0x000fce0003fe0100 */
.L_x_1315:
[----:B------:R-:W-:Y:S01]  /*1830*/  IMAD R148, R169, 0x80, -R164 ;  /* 0x00000080a9947824 */ /* 0x000fe200078e0aa4 */
[----:B------:R-:W-:-:S03]  /*1840*/  ULDC UR4, c[0x0][0x9dc] ;  /* 0x0002770000047ab9 */ /* 0x000fc60000000800 */
[----:B------:R-:W-:-:S04]  /*1850*/  IMAD.IADD R148, R163, 0x1, R148 ;  /* 0x00000001a3947824 */ /* 0x000fc800078e0294 */
[----:B------:R-:W-:Y:S01]  /*1860*/  VIADD R3, R148, -UR4 ;  /* 0x8000000494037c36 */ /* 0x000fe20008000000 */
[----:B------:R-:W-:Y:S06]  /*1870*/  @!P1 BRA `(.L_x_1319) ;  /* 0x0000000000489947 */ /* 0x000fec0003800000 */
[----:B------:R-:W-:Y:S01]  /*1880*/  ISETP.GT.AND P0, PT, R148, -0x1, PT ;  /* 0xffffffff9400780c */ /* 0x000fe20003f04270 */
[----:B------:R-:W-:-:S12]  /*1890*/  BSSY B0, `(.L_x_1320) ;  /* 0x000000e000007945 */ /* 0x000fd80003800000 */
        /* <DEDUP_REMOVED lines=8> */
.L_x_1321:
[----:B------:R-:W-:Y:S02]  /*1920*/  ISETP.NE.AND P0, PT, R11, 0x1, PT ;  /* 0x000000010b00780c */ /* 0x000fe40003f05270 */
[----:B------:R-:W-:-:S11]  /*1930*/  MOV R4, R148 ;  /* 0x0000009400047202 */ /* 0x000fd60000000f00 */
[----:B------:R-:W0:Y:S02]  /*1940*/  @P0 LDC.64 R6, c[0x0][0x9e8] ;  /* 0x00027a00ff060b82 */ /* 0x000e240000000a00 */
[----:B0-----:R-:W-:-:S05]  /*1950*/  @P0 IMAD.HI.U32 R6, R148, R6, RZ ;  /* 0x0000000694060227 */ /* 0x001fca00078e00ff */
[----:B------:R-:W-:-:S07]  /*1960*/  @P0 SHF.R.U32.HI R4, RZ, R7, R6 ;  /* 0x00000007ff040219 */ /* 0x000fce0000011606 */
.L_x_1322:
[----:B------:R-:W-:Y:S05]  /*1970*/  BSYNC B0 ;  /* 0x0000000000007941 */ /* 0x000fea0003800000 */
.L_x_1320:
[----:B------:R-:W-:-:S05]  /*1980*/  IMAD R4, R4, R11, RZ ;  /* 0x0000000b04047224 */ /* 0x000fca00078e02ff */
[----:B------:R-:W-:-:S07]  /*1990*/  VIMNMX R3, R3, R4, !PT ;  /* 0x0000000403037248 */ /* 0x000fce0007fe0100 */
.L_x_1319:
[----:B------:R-:W-:Y:S02]  /*19a0*/  VIADD R0, R0, 0x5f ;  /* 0x0000005f00007836 */ /* 0x000fe40000000000 */
[----:B------:R-:W-:-:S04]  /*19b0*/  IMAD.HI R4, R3, 0x2aaaaaab, RZ ;  /* 0x2aaaaaab03047827 */ /* 0x000fc800078e02ff */
[----:B------:R-:W-:Y:S01]  /*19c0*/  IMAD.HI R0, R0, 0x2aaaaaab, RZ ;  /* 0x2aaaaaab00007827 */ /* 0x000fe200078e02ff */
[----:B------:R-:W-:-:S04]  /*19d0*/  SHF.R.U32.HI R5, RZ, 0x1f, R4 ;  /* 0x0000001fff057819 */ /* 0x000fc80000011604 */
[----:B------:R-:W-:Y:S02]  /*19e0*/  SHF.R.U32.HI R3, RZ, 0x1f, R0 ;  /* 0x0000001fff037819 */ /* 0x000fe40000011600 */
[----:B------:R-:W-:Y:S02]  /*19f0*/  LEA.HI.SX32 R5, R4, R5, 0x1c ;  /* 0x0000000504057211 */ /* 0x000fe400078fe2ff */
[----:B------:R-:W-:Y:S02]  /*1a00*/  LEA.HI.SX32 R0, R0, R3, 0x1c ;  /* 0x0000000300007211 */ /* 0x000fe400078fe2ff */
[----:B------:R-:W-:Y:S02]  /*1a10*/  VIMNMX R5, RZ, R5, !PT ;  /* 0x00000005ff057248 */ /* 0x000fe40007fe0100 */
[----:B------:R-:W-:-:S03]  /*1a20*/  VIMNMX R0, R153, R0, PT ;  /* 0x0000000099007248 */ /* 0x000fc60003fe0100 */
[--C-:B------:R-:W-:Y:S02]  /*1a30*/  IMAD R5, R5, 0x60, -R9.reuse ;  /* 0x0000006005057824 */ /* 0x100fe400078e0a09 */
[----:B------:R-:W-:-:S03]  /*1a40*/  IMAD R3, R0, 0x60, -R9 ;  /* 0x0000006000037824 */ /* 0x000fc600078e0a09 */
[----:B------:R-:W-:Y:S02]  /*1a50*/  VIMNMX R5, RZ, R5, !PT ;  /* 0x00000005ff057248 */ /* 0x000fe40007fe0100 */
[----:B------:R-:W-:-:S03]  /*1a60*/  VIMNMX R0, R3, R2, PT ;  /* 0x0000000203007248 */ /* 0x000fc60003fe0100 */
[----:B------:R-:W-:Y:S01]  /*1a70*/  IMAD.WIDE.U32 R124, R5, -0x55555555, RZ ;  /* 0xaaaaaaab057c7825 */ /* 0x000fe200078e00ff */
[----:B------:R-:W-:-:S04]  /*1a80*/  ISETP.GT.AND P0, PT, R0, R5, PT ;  /* 0x000000050000720c */ /* 0x000fc80003f04270 */
[----:B------:R-:W-:-:S05]  /*1a90*/  SHF.R.U32.HI R124, RZ, 0x6, R125 ;  /* 0x00000006ff7c7819 */ /* 0x000fca000001167d */
[----:B------:R-:W-:-:S04]  /*1aa0*/  IMAD.MOV.U32 R24, RZ, RZ, R124 ;  /* 0x000000ffff187224 */ /* 0x000fc800078e007c */
[----:B------:R-:W-:-:S04]  /*1ab0*/  @P0 VIADD R0, R0, 0x5f ;  /* 0x0000005f00000836 */ /* 0x000fc80000000000 */
[----:B------:R-:W-:-:S05]  /*1ac0*/  @P0 IMAD.HI R0, R0, 0x2aaaaaab, RZ ;  /* 0x2aaaaaab00000827 */ /* 0x000fca00078e02ff */
[----:B------:R-:W-:-:S04]  /*1ad0*/  @P0 SHF.R.U32.HI R3, RZ, 0x1f, R0 ;  /* 0x0000001fff030819 */ /* 0x000fc80000011600 */
[----:B------:R-:W-:Y:S02]  /*1ae0*/  @P0 LEA.HI.SX32 R24, R0, R3, 0x1c ;  /* 0x0000000300180211 */ /* 0x000fe400078fe2ff */
[----:B------:R-:W-:Y:S02]  /*1af0*/  PLOP3.LUT P0, PT, PT, PT, PT, 0x80, 0x0 ;  /* 0x000000000000781c */ /* 0x000fe40003f0f070 */
[----:B------:R-:W-:-:S13]  /*1b00*/  ISETP.GT.AND P1, PT, R24, R124, PT ;  /* 0x0000007c1800720c */ /* 0x000fda0003f24270 */
[----:B------:R-:W-:Y:S05]  /*1b10*/  @!P1 BRA `(.L_x_1323) ;  /* 0x0000008c00189947 */ /* 0x000fea0003800000 */
[----:B------:R-:W-:Y:S01]  /*1b20*/  IADD3 R116, R18, 0x18400, RZ ;  /* 0x0001840012747810 */ /* 0x000fe20007ffe0ff */
[----:B------:R-:W-:Y:S03]  /*1b30*/  BSSY B6, `(.L_x_1324) ;  /* 0x0000013000067945 */ /* 0x000fe60003800000 */
[----:B------:R-:W-:-:S13]  /*1b40*/  LOP3.LUT P0, RZ, R116, 0x3ff, RZ, 0xc0, !PT ;  /* 0x000003ff74ff7812 */ /* 0x000fda000780c0ff */
[----:B------:R-:W-:Y:S05]  /*1b50*/  @!P0 BRA `(.L_x_1325) ;  /* 0x0000000000408947 */ /* 0x000fea0003800000 */
[----:B------:R-:W-:Y:S01]  /*1b60*/  MOV R0, 0x0 ;  /* 0x0000000000007802 */ /* 0x000fe20000000f00 */
[----:B------:R-:W-:Y:S01]  /*1b70*/  ULDC.64 UR4, c[0x4][0xb8] ;  /* 0x01002e0000047ab9 */ /* 0x000fe20000000a00 */
[----:B------:R-:W-:Y:S01]  /*1b80*/  ULDC.64 UR6, c[0x4][0x50] ;  /* 0x0100140000067ab9 */ /* 0x000fe20000000a00 */
[----:B------:R-:W-:Y:S01]  /*1b90*/  IMAD.U32 R4, RZ, RZ, UR4 ;  /* 0x00000004ff047e24 */ /* 0x000fe2000f8e00ff */
[----:B------:R0:W1:Y:S01]  /*1ba0*/  LDC.64 R14, c[0x4][R0] ;  /* 0x01000000000e7b82 */ /* 0x0000620000000a00 */
[----:B------:R-:W-:Y:S01]  /*1bb0*/  IMAD.U32 R5, RZ, RZ, UR5 ;  /* 0x00000005ff057e24 */ /* 0x000fe2000f8e00ff */
[----:B------:R-:W-:Y:S01]  /*1bc0*/  ULDC.64 UR4, c[0x4][0xc0] ;  /* 0x0100300000047ab9 */ /* 0x000fe20000000a00 */
[----:B------:R-:W-:Y:S01]  /*1bd0*/  IMAD.U32 R10, RZ, RZ, UR6 ;  /* 0x00000006ff0a7e24 */ /* 0x000fe2000f8e00ff */
[----:B------:R-:W-:Y:S01]  /*1be0*/  MOV R7, UR5 ;  /* 0x0000000500077c02 */ /* 0x000fe20008000f00 */
[----:B------:R-:W-:Y:S01]  /*1bf0*/  IMAD.U32 R6, RZ, RZ, UR4 ;  /* 0x00000004ff067e24 */ /* 0x000fe2000f8e00ff */
[----:B------:R-:W-:Y:S01]  /*1c00*/  MOV R12, 0x1 ;  /* 0x00000001000c7802 */ /* 0x000fe20000000f00 */
[----:B------:R-:W-:-:S02]  /*1c10*/  IMAD.U32 R11, RZ, RZ, UR7 ;  /* 0x00000007ff0b7e24 */ /* 0x000fc4000f8e00ff */
[----:B------:R-:W-:Y:S02]  /*1c20*/  IMAD.MOV.U32 R8, RZ, RZ, 0x70 ;  /* 0x00000070ff087424 */ /* 0x000fe400078e00ff */
[----:B0-----:R-:W-:-:S07]  /*1c30*/  IMAD.MOV.U32 R13, RZ, RZ, RZ ;  /* 0x000000ffff0d7224 */ /* 0x001fce00078e00ff */
[----:B------:R-:W-:-:S07]  /*1c40*/  LEPC R20, `(.L_x_1325) ;  /* 0x000000001014794e */ /* 0x000fce0000000000 */
[----:B-1---5:R-:W-:Y:S05]  /*1c50*/  CALL.ABS.NOINC R14 ;  /* 0x000000000e007343 */ /* 0x022fea0003c00000 */
.L_x_1325:
[----:B------:R-:W-:Y:S05]  /*1c60*/  BSYNC B6 ;  /* 0x0000000000067941 */ /* 0x000fea0003800000 */
.L_x_1324:
[----:B------:R-:W-:Y:S01]  /*1c70*/  VIADD R115, R18, 0x400 ;  /* 0x0000040012737836 */ /* 0x000fe20000000000 */
[----:B------:R-:W-:Y:S04]  /*1c80*/  BSSY B6, `(.L_x_1326) ;  /* 0x0000013000067945 */ /* 0x000fe80003800000 */
[----:B------:R-:W-:-:S13]  /*1c90*/  LOP3.LUT P0, RZ, R115, 0x3ff, RZ, 0xc0, !PT ;  /* 0x000003ff73ff7812 */ /* 0x000fda000780c0ff */
[----:B------:R-:W-:Y:S05]  /*1ca0*/  @!P0 BRA `(.L_x_1327) ;  /* 0x0000000000408947 */ /* 0x000fea0003800000 */
[----:B------:R-:W-:Y:S01]  /*1cb0*/  MOV R0, 0x0 ;  /* 0x0000000000007802 */ /* 0x000fe20000000f00 */
[----:B------:R-:W-:Y:S01]  /*1cc0*/  ULDC.64 UR4, c[0x4][0xb8] ;  /* 0x01002e0000047ab9 */ /* 0x000fe20000000a00 */
[----:B------:R-:W-:Y:S01]  /*1cd0*/  ULDC.64 UR6, c[0x4][0x48] ;  /* 0x0100120000067ab9 */ /* 0x000fe20000000a00 */
[----:B------:R-:W-:Y:S01]  /*1ce0*/  IMAD.U32 R4, RZ, RZ, UR4 ;  /* 0x00000004ff047e24 */ /* 0x000fe2000f8e00ff */
[----:B------:R0:W1:Y:S01]  /*1cf0*/  LDC.64 R14, c[0x4][R0] ;  /* 0x01000000000e7b82 */ /* 0x0000620000000a00 */
[----:B------:R-:W-:Y:S01]  /*1d00*/  MOV R5, UR5 ;  /* 0x0000000500057c02 */ /* 0x000fe20008000f00 */
[----:B------:R-:W-:Y:S01]  /*1d10*/  ULDC.64 UR4, c[0x4][0xc0] ;  /* 0x0100300000047ab9 */ /* 0x000fe20000000a00 */
[----:B------:R-:W-:Y:S01]  /*1d20*/  IMAD.U32 R10, RZ, RZ, UR6 ;  /* 0x00000006ff0a7e24 */ /* 0x000fe2000f8e00ff */
[----:B------:R-:W-:Y:S01]  /*1d30*/  MOV R11, UR7 ;  /* 0x00000007000b7c02 */ /* 0x000fe20008000f00 */
[----:B------:R-:W-:Y:S02]  /*1d40*/  IMAD.U32 R6, RZ, RZ, UR4 ;  /* 0x00000004ff067e24 */ /* 0x000fe4000f8e00ff */
[----:B------:R-:W-:-:S02]  /*1d50*/  IMAD.U32 R7, RZ, RZ, UR5 ;  /* 0x00000005ff077e24 */ /* 0x000fc4000f8e00ff */
[----:B------:R-:W-:Y:S02]  /*1d60*/  IMAD.MOV.U32 R8, RZ, RZ, 0x70 ;  /* 0x00000070ff087424 */ /* 0x000fe400078e00ff */
[----:B------:R-:W-:Y:S02]  /*1d70*/  IMAD.MOV.U32 R12, RZ, RZ, 0x1 ;  /* 0x00000001ff0c7424 */ /* 0x000fe400078e00ff */
[----:B0-----:R-:W-:-:S07]  /*1d80*/  IMAD.MOV.U32 R13, RZ, RZ, RZ ;  /* 0x000000ffff0d7224 */ /* 0x001fce00078e00ff */
[----:B------:R-:W-:-:S07]  /*1d90*/  LEPC R20, `(.L_x_1327) ;  /* 0x000000001014794e */ /* 0x000fce0000000000 */
[----:B-1---5:R-:W-:Y:S05]  /*1da0*/  CALL.ABS.NOINC R14 ;  /* 0x000000000e007343 */ /* 0x022fea0003c00000 */
.L_x_1327:
[----:B------:R-:W-:Y:S05]  /*1db0*/  BSYNC B6 ;  /* 0x0000000000067941 */ /* 0x000fea0003800000 */
.L_x_1326:
[----:B------:R-:W-:Y:S01]  /*1dc0*/  ULDC.64 UR4, c[0x0][0x9f8] ;  /* 0x00027e0000047ab9 */ /* 0x000fe20000000a00 */
[----:B------:R-:W-:Y:S01]  /*1dd0*/  ULDC.64 UR6, c[0x0][0x208] ;  /* 0x0000820000067ab9 */ /* 0x000fe20000000a00 */
[----:B------:R-:W-:Y:S01]  /*1de0*/  ISETP.NE.U32.AND P0, PT, RZ, UR4, PT ;  /* 0x00000004ff007c0c */ /* 0x000fe2000bf05070 */
[----:B------:R-:W2:Y:S01]  /*1df0*/  LDL.LU R20, [R1] ;  /* 0x0000000001147983 */ /* 0x000ea20000300800 */
[----:B------:R-:W0:Y:S01]  /*1e00*/  LDC R0, c[0x0][0x428] ;  /* 0x00010a00ff007b82 */ /* 0x000e220000000800 */
[----:B------:R-:W-:Y:S01]  /*1e10*/  ULDC UR4, c[0x0][0x2e4] ;  /* 0x0000b90000047ab9 */ /* 0x000fe20000000800 */
[----:B------:R-:W-:-:S06]  /*1e20*/  ISETP.NE.AND.EX P0, PT, RZ, UR5, PT, P0 ;  /* 0x00000005ff007c0c */ /* 0x000fcc000bf05300 */
[----:B------:R-:W1:Y:S08]  /*1e30*/  LDC.64 R94, c[0x0][0x2f0] ;  /* 0x0000bc00ff5e7b82 */ /* 0x000e700000000a00 */
[----:B------:R-:W3:Y:S01]  /*1e40*/  @P0 LDC.64 R4, c[0x0][0x9f8] ;  /* 0x00027e00ff040b82 */ /* 0x000ee20000000a00 */
[----:B------:R-:W-:Y:S01]  /*1e50*/  IMAD.IADD R119, R26, 0x1, R25 ;  /* 0x000000011a777824 */ /* 0x000fe200078e0219 */
[----:B------:R-:W-:-:S06]  /*1e60*/  SHF.R.S32.HI R23, RZ, 0x1f, R22 ;  /* 0x0000001fff177819 */ /* 0x000fcc0000011416 */
[----:B------:R-:W4:Y:S08]  /*1e70*/  LDC.64 R100, c[0x0][0x3e8] ;  /* 0x0000fa00ff647b82 */ /* 0x000f300000000a00 */
[----:B------:R-:W1:Y:S01]  /*1e80*/  LDC.64 R106, c[0x0][0x3d8] ;  /* 0x0000f600ff6a7b82 */ /* 0x000e620000000a00 */
[----:B---3--:R-:W-:-:S07]  /*1e90*/  @P0 IMAD.WIDE R4, R171, 0x4, R4 ;  /* 0x00000004ab040825 */ /* 0x008fce00078e0204 */
[----:B------:R-:W3:Y:S01]  /*1ea0*/  LDC R35, c[0x0][0x3d4] ;  /* 0x0000f500ff237b82 */ /* 0x000ee20000000800 */
[----:B------:R1:W2:Y:S01]  /*1eb0*/  @P0 LDG.E R171, desc[UR6][R4.64] ;  /* 0x0000000604ab0981 */ /* 0x0002a2000c1e1900 */
[----:B0-----:R-:W-:Y:S01]  /*1ec0*/  ISETP.NE.AND P0, PT, R0, 0x1, PT ;  /* 0x000000010000780c */ /* 0x001fe20003f05270 */
[----:B------:R-:W-:Y:S01]  /*1ed0*/  ULDC.64 UR6, c[0x0][0x2f8] ;  /* 0x0000be0000067ab9 */ /* 0x000fe20000000a00 */
[----:B------:R-:W-:Y:S01]  /*1ee0*/  ISETP.GE.AND P2, PT, R165, UR4, PT ;  /* 0x00000004a5007c0c */ /* 0x000fe2000bf46270 */
[----:B------:R-:W0:Y:S01]  /*1ef0*/  S2R R154, SR_TID.X ;  /* 0x00000000009a7919 */ /* 0x000e220000002100 */
[----:B------:R-:W-:Y:S01]  /*1f00*/  ISETP.GE.AND P1, PT, R22, UR4, PT ;  /* 0x0000000416007c0c */ /* 0x000fe2000bf26270 */
[--C-:B----4-:R-:W-:Y:S01]  /*1f10*/  IMAD.WIDE.U32 R98, R162, R100, R22.reuse ;  /* 0x00000064a2627225 */ /* 0x110fe200078e0016 */
[----:B------:R-:W-:Y:S02]  /*1f20*/  SEL R6, RZ, 0xffffffff, P2 ;  /* 0xffffffffff067807 */ /* 0x000fe40001000000 */
[----:B------:R-:W-:Y:S01]  /*1f30*/  IADD3 R0, R22, 0x60, RZ ;  /* 0x0000006016007810 */ /* 0x000fe20007ffe0ff */
[----:B------:R-:W-:Y:S01]  /*1f40*/  IMAD.MOV.U32 R123, RZ, RZ, 0x20 ;  /* 0x00000020ff7b7424 */ /* 0x000fe200078e00ff */
[----:B------:R-:W-:Y:S01]  /*1f50*/  SEL R3, RZ, 0x1, P1 ;  /* 0x00000001ff037807 */ /* 0x000fe20000800000 */
[----:B------:R-:W-:Y:S01]  /*1f60*/  IMAD.SHL.U32 R6, R6, 0x2, RZ ;  /* 0x0000000206067824 */ /* 0x000fe200078e00ff */
[----:B------:R-:W-:Y:S01]  /*1f70*/  ISETP.GE.AND P1, PT, R166, UR4, PT ;  /* 0x00000004a6007c0c */ /* 0x000fe2000bf26270 */
[----:B------:R-:W4:Y:S01]  /*1f80*/  @P0 LDC R7, c[0x0][0x42c] ;  /* 0x00010b00ff070b82 */ /* 0x000f220000000800 */
[----:B------:R-:W-:Y:S01]  /*1f90*/  ISETP.GE.AND P2, PT, R0, UR4, PT ;  /* 0x0000000400007c0c */ /* 0x000fe2000bf46270 */
[----:B-1----:R-:W-:Y:S01]  /*1fa0*/  IMAD.WIDE.U32 R104, R162, R106, R22 ;  /* 0x0000006aa2687225 */ /* 0x002fe200078e0016 */
[----:B------:R-:W-:-:S02]  /*1fb0*/  LOP3.LUT R3, R6, 0x2, R3, 0xe2, !PT ;  /* 0x0000000206037812 */ /* 0x000fc400078ee203 */
[----:B------:R-:W-:Y:S01]  /*1fc0*/  SEL R4, RZ, 0x4, P1 ;  /* 0x00000004ff047807 */ /* 0x000fe20000800000 */
[----:B------:R-:W-:Y:S01]  /*1fd0*/  VIADD R6, R22, 0x80 ;  /* 0x0000008016067836 */ /* 0x000fe20000000000 */
[----:B------:R-:W-:Y:S01]  /*1fe0*/  SEL R5, RZ, 0x8, P2 ;  /* 0x00000008ff057807 */ /* 0x000fe20001000000 */
[----:B------:R-:W1:Y:S01]  /*1ff0*/  @P0 LDC R8, c[0x0][0x430] ;  /* 0x00010c00ff080b82 */ /* 0x000e620000000800 */
[----:B------:R-:W-:Y:S01]  /*2000*/  SHF.R.S32.HI R21, RZ, 0x1f, R119 ;  /* 0x0000001fff157819 */ /* 0x000fe20000011477 */
[----:B------:R-:W-:Y:S01]  /*2010*/  IMAD R125, R95, 0x60, RZ ;  /* 0x000000605f7d7824 */ /* 0x000fe200078e02ff */
[----:B------:R-:W-:Y:S01]  /*2020*/  LOP3.LUT R4, R5, R3, R4, 0xfe, !PT ;  /* 0x0000000305047212 */ /* 0x000fe200078efe04 */
[----:B------:R-:W-:Y:S01]  /*2030*/  IMAD.SHL.U32 R133, R94, 0x40, RZ ;  /* 0x000000405e857824 */ /* 0x000fe200078e00ff */
[----:B------:R-:W-:Y:S01]  /*2040*/  ISETP.GE.AND P1, PT, R6, UR4, PT ;  /* 0x0000000406007c0c */ /* 0x000fe2000bf26270 */
[----:B------:R-:W-:Y:S01]  /*2050*/  IMAD R131, R101, 0x60, RZ ;  /* 0x0000006065837824 */ /* 0x000fe200078e02ff */
[----:B------:R-:W-:Y:S01]  /*2060*/  IADD3 R6, R22, 0xa0, RZ ;  /* 0x000000a016067810 */ /* 0x000fe20007ffe0ff */
[----:B------:R-:W-:Y:S01]  /*2070*/  IMAD.SHL.U32 R29, R100, 0x40, RZ ;  /* 0x00000040641d7824 */ /* 0x000fe200078e00ff */
[----:B------:R-:W-:Y:S01]  /*2080*/  SEL R5, RZ, 0x10, P1 ;  /* 0x00000010ff057807 */ /* 0x000fe20000800000 */
[----:B---3--:R-:W-:Y:S01]  /*2090*/  IMAD.SHL.U32 R122, R35, 0x2, RZ ;  /* 0x00000002237a7824 */ /* 0x008fe200078e00ff */
[----:B------:R-:W-:Y:S01]  /*20a0*/  ISETP.GE.AND P1, PT, R6, UR4, PT ;  /* 0x0000000406007c0c */ /* 0x000fe2000bf26270 */
[-C--:B------:R-:W-:Y:S01]  /*20b0*/  IMAD R6, R21, R94.reuse, RZ ;  /* 0x0000005e15067224 */ /* 0x080fe200078e02ff */
[----:B------:R-:W-:Y:S01]  /*20c0*/  LOP3.LUT R12, R4, R5, RZ, 0xfc, !PT ;  /* 0x00000005040c7212 */ /* 0x000fe200078efcff */
[----:B------:R-:W-:Y:S01]  /*20d0*/  ULDC.64 UR4, c[0x0][0x320] ;  /* 0x0000c80000047ab9 */ /* 0x000fe20000000a00 */
[----:B------:R-:W-:Y:S01]  /*20e0*/  IMAD.WIDE.U32 R4, R119, R94, RZ ;  /* 0x0000005e77047225 */ /* 0x000fe200078e00ff */
[----:B------:R-:W-:-:S02]  /*20f0*/  ISETP.GE.AND P3, PT, R22, R35, PT ;  /* 0x000000231600720c */ /* 0x000fc40003f66270 */
[----:B------:R-:W-:Y:S01]  /*2100*/  SHF.R.S32.HI R17, RZ, 0x1f, R16 ;  /* 0x0000001fff117819 */ /* 0x000fe20000011410 */
[----:B----4-:R-:W-:Y:S01]  /*2110*/  @P0 IMAD.HI.U32 R3, R170, R7, RZ ;  /* 0x00000007aa030227 */ /* 0x010fe200078e00ff */
[-C--:B------:R-:W-:Y:S02]  /*2120*/  ISETP.GE.AND P2, PT, R165, R35.reuse, PT ;  /* 0x00000023a500720c */ /* 0x080fe40003f46270 */
[----:B------:R-:W-:Y:S01]  /*2130*/  ISETP.GE.AND P4, PT, R166, R35, PT ;  /* 0x00000023a600720c */ /* 0x000fe20003f86270 */
[----:B------:R-:W-:Y:S01]  /*2140*/  IMAD R7, R119, R95, R6 ;  /* 0x0000005f77077224 */ /* 0x000fe200078e0206 */
[----:B-1----:R-:W-:Y:S01]  /*2150*/  @P0 SHF.R.U32.HI R170, RZ, R8, R3 ;  /* 0x00000008ffaa0219 */ /* 0x002fe20000011603 */
[----:B------:R-:W-:Y:S01]  /*2160*/  IMAD R8, R186, R100, RZ ;  /* 0x00000064ba087224 */ /* 0x000fe200078e02ff */
[----:B------:R-:W-:Y:S01]  /*2170*/  SHF.L.U64.HI R28, R106, 0x6, R107 ;  /* 0x000000066a1c7819 */ /* 0x000fe2000001026b */
[----:B------:R-:W-:Y:S01]  /*2180*/  IMAD.IADD R5, R5, 0x1, R7 ;  /* 0x0000000105057824 */ /* 0x000fe200078e0207 */
[----:B------:R-:W-:Y:S01]  /*2190*/  SHF.R.S32.HI R3, RZ, 0x1f, R170 ;  /* 0x0000001fff037819 */ /* 0x000fe200000114aa */
[----:B------:R-:W-:Y:S01]  /*21a0*/  IMAD.WIDE.U32 R6, R170, UR4, R22 ;  /* 0x00000004aa067c25 */ /* 0x000fe2000f8e0016 */
[----:B------:R-:W-:-:S02]  /*21b0*/  SHF.L.U32 R108, R106, 0x6, RZ ;  /* 0x000000066a6c7819 */ /* 0x000fc400000006ff */
[----:B------:R-:W-:Y:S01]  /*21c0*/  SHF.L.U64.HI R132, R94, 0x6, R95 ;  /* 0x000000065e847819 */ /* 0x000fe2000001025f */
[C---:B------:R-:W-:Y:S01]  /*21d0*/  IMAD R9, R3.reuse, UR4, RZ ;  /* 0x0000000403097c24 */ /* 0x040fe2000f8e02ff */
[----:B------:R-:W-:Y:S01]  /*21e0*/  SHF.L.U64.HI R30, R100, 0x6, R101 ;  /* 0x00000006641e7819 */ /* 0x000fe20000010265 */
[----:B------:R-:W-:Y:S01]  /*21f0*/  IMAD.WIDE.U32 R4, R170, UR6, R4 ;  /* 0x00000006aa047c25 */ /* 0x000fe2000f8e0004 */
[----:B------:R-:W-:Y:S02]  /*2200*/  SHF.R.S32.HI R151, RZ, 0x1f, R185 ;  /* 0x0000001fff977819 */ /* 0x000fe400000114b9 */
[----:B0-----:R-:W-:Y:S01]  /*2210*/  LEA.HI R154, R154, 0x8, RZ, 0x19 ;  /* 0x000000089a9a7811 */ /* 0x001fe200078fc8ff */
[----:B------:R-:W-:Y:S01]  /*2220*/  IMAD R11, R170, UR5, R9 ;  /* 0x00000005aa0b7c24 */ /* 0x000fe2000f8e0209 */
[----:B------:R-:W-:Y:S01]  /*2230*/  ULDC.64 UR4, c[0x0][0xa08] ;  /* 0x0002820000047ab9 */ /* 0x000fe20000000a00 */
[----:B------:R-:W-:Y:S01]  /*2240*/  IMAD R9, R3, UR6, RZ ;  /* 0x0000000603097c24 */ /* 0x000fe2000f8e02ff */
[----:B------:R-:W-:Y:S01]  /*2250*/  ISETP.NE.U32.AND P0, PT, RZ, UR4, PT ;  /* 0x00000004ff007c0c */ /* 0x000fe2000bf05070 */
[----:B------:R-:W-:-:S03]  /*2260*/  IMAD.WIDE.U32 R102, R162, R106, R16 ;  /* 0x0000006aa2667225 */ /* 0x000fc600078e0010 */
[----:B------:R-:W-:Y:S01]  /*2270*/  ISETP.NE.AND.EX P0, PT, RZ, UR5, PT, P0 ;  /* 0x00000005ff007c0c */ /* 0x000fe2000bf05300 */
[----:B------:R-:W-:Y:S01]  /*2280*/  IMAD R9, R170, UR7, R9 ;  /* 0x00000007aa097c24 */ /* 0x000fe2000f8e0209 */
[----:B------:R-:W-:Y:S01]  /*2290*/  ULDC.64 UR4, c[0x0][0x300] ;  /* 0x0000c00000047ab9 */ /* 0x000fe20000000a00 */
[----:B------:R-:W-:Y:S02]  /*22a0*/  IMAD.IADD R7, R7, 0x1, R11 ;  /* 0x0000000107077824 */ /* 0x000fe400078e020b */
[----:B------:R-:W-:Y:S02]  /*22b0*/  IMAD.IADD R5, R5, 0x1, R9 ;  /* 0x0000000105057824 */ /* 0x000fe400078e0209 */
[C---:B------:R-:W-:Y:S02]  /*22c0*/  IMAD R9, R162.reuse, R101, R8 ;  /* 0x00000065a2097224 */ /* 0x040fe400078e0208 */
[----:B------:R-:W-:-:S04]  /*22d0*/  IMAD.WIDE.U32 R96, R162, R100, R16 ;  /* 0x00000064a2607225 */ /* 0x000fc800078e0010 */
[----:B------:R-:W-:Y:S01]  /*22e0*/  IMAD.IADD R99, R9, 0x1, R99 ;  /* 0x0000000109637824 */ /* 0x000fe200078e0263 */
[----:B------:R-:W-:Y:S01]  /*22f0*/  IADD3 R97, R97, R9, RZ ;  /* 0x0000000961617210 */ /* 0x000fe20007ffe0ff */
[----:B-----5:R-:W-:-:S04]  /*2300*/  IMAD.WIDE.U32 R98, R147, R100, R98 ;  /* 0x0000006493627225 */ /* 0x020fc800078e0062 */
[----:B------:R-:W-:Y:S01]  /*2310*/  IMAD.WIDE.U32 R96, R147, R100, R96 ;  /* 0x0000006493607225 */ /* 0x000fe200078e0060 */
[----:B--2---:R-:W-:-:S04]  /*2320*/  LOP3.LUT R20, R20, 0xfffffffe, RZ, 0xc0, !PT ;  /* 0xfffffffe14147812 */ /* 0x004fc800078ec0ff */
[----:B------:R-:W-:-:S05]  /*2330*/  @P4 LOP3.LUT R20, R20, 0x1, RZ, 0xfc, !PT ;  /* 0x0000000114144812 */ /* 0x000fca00078efcff */
[----:B------:R0:W-:Y:S01]  /*2340*/  STL [R1], R20 ;  /* 0x0000001401007387 */ /* 0x0001e20000100800 */
[----:B------:R-:W-:Y:S02]  /*2350*/  SHF.R.S32.HI R3, RZ, 0x1f, R171 ;  /* 0x0000001fff037819 */ /* 0x000fe400000114ab */
[----:B------:R-:W-:Y:S02]  /*2360*/  SEL R93, R171, RZ, !P0 ;  /* 0x000000ffab5d7207 */ /* 0x000fe40004000000 */
[----:B------:R-:W-:-:S03]  /*2370*/  SEL R3, R3, RZ, !P0 ;  /* 0x000000ff03037207 */ /* 0x000fc60004000000 */
[----:B------:R-:W-:-:S04]  /*2380*/  IMAD.WIDE.U32 R90, R93, UR4, R4 ;  /* 0x000000045d5a7c25 */ /* 0x000fc8000f8e0004 */
[-C--:B------:R-:W-:Y:S02]  /*2390*/  IMAD R4, R186, R94.reuse, RZ ;  /* 0x0000005eba047224 */ /* 0x080fe400078e02ff */
[----:B------:R-:W-:Y:S02]  /*23a0*/  IMAD R10, R3, UR4, RZ ;  /* 0x00000004030a7c24 */ /* 0x000fe4000f8e02ff */
[C---:B------:R-:W-:Y:S02]  /*23b0*/  IMAD R31, R162.reuse, R95, R4 ;  /* 0x0000005fa21f7224 */ /* 0x040fe400078e0204 */
[----:B------:R-:W-:Y:S01]  /*23c0*/  IMAD R89, R93, UR5, R10 ;  /* 0x000000055d597c24 */ /* 0x000fe2000f8e020a */
[----:B------:R-:W-:Y:S01]  /*23d0*/  ULDC.64 UR4, c[0x0][0x328] ;  /* 0x0000ca0000047ab9 */ /* 0x000fe20000000a00 */
[----:B------:R-:W-:-:S04]  /*23e0*/  IMAD.WIDE.U32 R4, R162, R94, R22 ;  /* 0x0000005ea2047225 */ /* 0x000fc800078e0016 */
[----:B------:R-:W-:Y:S01]  /*23f0*/  IMAD.IADD R89, R91, 0x1, R89 ;  /* 0x000000015b597824 */ /* 0x000fe200078e0259 */
[----:B------:R-:W-:Y:S01]  /*2400*/  IADD3 R88, P0, R90, R4, RZ ;  /* 0x000000045a587210 */ /* 0x000fe20007f1e0ff */
[----:B------:R-:W-:Y:S01]  /*2410*/  IMAD R8, R3, UR4, RZ ;  /* 0x0000000403087c24 */ /* 0x000fe2000f8e02ff */
[----:B------:R-:W-:Y:S01]  /*2420*/  SEL R4, R35, RZ, P2 ;  /* 0x000000ff23047207 */ /* 0x000fe20001000000 */
[----:B------:R-:W-:Y:S01]  /*2430*/  IMAD R3, R186, R106, RZ ;  /* 0x0000006aba037224 */ /* 0x000fe200078e02ff */
[----:B------:R-:W-:Y:S01]  /*2440*/  IADD3.X R31, R89, R5, R31, P0, !PT ;  /* 0x00000005591f7210 */ /* 0x000fe200007fe41f */
[----:B------:R-:W-:Y:S01]  /*2450*/  IMAD R33, R93, UR5, R8 ;  /* 0x000000055d217c24 */ /* 0x000fe2000f8e0208 */
[----:B------:R-:W-:Y:S01]  /*2460*/  LOP3.LUT P0, RZ, R190, 0x4, RZ, 0xc0, !PT ;  /* 0x00000004beff7812 */ /* 0x000fe2000780c0ff */
[----:B------:R-:W-:Y:S01]  /*2470*/  IMAD R5, R162, R107, R3 ;  /* 0x0000006ba2057224 */ /* 0x000fe200078e0203 */
[----:B------:R-:W-:Y:S01]  /*2480*/  SEL R3, R35, RZ, P3 ;  /* 0x000000ff23037207 */ /* 0x000fe20001800000 */
[----:B------:R-:W-:Y:S01]  /*2490*/  IMAD.WIDE.U32 R92, R93, UR4, R6 ;  /* 0x000000045d5c7c25 */ /* 0x000fe2000f8e0006 */
[----:B------:R-:W-:-:S02]  /*24a0*/  SEL R7, R35, RZ, P4 ;  /* 0x000000ff23077207 */ /* 0x000fc40002000000 */
[----:B------:R-:W-:Y:S01]  /*24b0*/  IADD3 R105, R5, R105, RZ ;  /* 0x0000006905697210 */ /* 0x000fe20007ffe0ff */
[----:B------:R-:W-:Y:S01]  /*24c0*/  IMAD.IADD R3, R22, 0x1, R3 ;  /* 0x0000000116037824 */ /* 0x000fe200078e0203 */
[----:B------:R-:W-:Y:S01]  /*24d0*/  IADD3 R118, P4, R162, R119, RZ ;  /* 0x00000077a2767210 */ /* 0x000fe20007f9e0ff */
[----:B------:R-:W-:Y:S01]  /*24e0*/  IMAD.IADD R103, R103, 0x1, R5 ;  /* 0x0000000167677824 */ /* 0x000fe200078e0205 */
[----:B------:R-:W-:Y:S01]  /*24f0*/  SEL R123, R123, 0xffffffe0, !P0 ;  /* 0xffffffe07b7b7807 */ /* 0x000fe20004000000 */
[----:B------:R-:W-:Y:S01]  /*2500*/  IMAD.IADD R5, R165, 0x1, R4 ;  /* 0x00000001a5057824 */ /* 0x000fe200078e0204 */
[----:B------:R-:W-:Y:S01]  /*2510*/  SHF.R.S32.HI R4, RZ, 0x1f, R3 ;  /* 0x0000001fff047819 */ /* 0x000fe20000011403 */
[----:B------:R-:W-:Y:S02]  /*2520*/  IMAD.IADD R10, R166, 0x1, R7 ;  /* 0x00000001a60a7824 */ /* 0x000fe400078e0207 */
[----:B------:R-:W-:Y:S01]  /*2530*/  IMAD.WIDE.U32 R102, R147, R106, R102 ;  /* 0x0000006a93667225 */ /* 0x000fe200078e0066 */
[----:B------:R-:W-:-:S02]  /*2540*/  SHF.R.S32.HI R6, RZ, 0x1f, R5 ;  /* 0x0000001fff067819 */ /* 0x000fc40000011405 */
[CC--:B------:R-:W-:Y:S01]  /*2550*/  LEA.HI R15, R4.reuse, R3.reuse, RZ, 0x3 ;  /* 0x00000003040f7211 */ /* 0x0c0fe200078f18ff */
[----:B------:R-:W-:Y:S01]  /*2560*/  IMAD.WIDE.U32 R104, R147, R106, R104 ;  /* 0x0000006a93687225 */ /* 0x000fe200078e0068 */
[----:B------:R-:W-:Y:S02]  /*2570*/  LEA.HI R3, R4, R3, RZ, 0x6 ;  /* 0x0000000304037211 */ /* 0x000fe400078f30ff */
[-C--:B------:R-:W-:Y:S01]  /*2580*/  LEA.HI R4, R6, R5.reuse, RZ, 0x6 ;  /* 0x0000000506047211 */ /* 0x080fe200078f30ff */
[----:B------:R-:W-:Y:S01]  /*2590*/  IMAD.WIDE.U32 R94, R94, 0x60, RZ ;  /* 0x000000605e5e7825 */ /* 0x000fe200078e00ff */
[----:B------:R-:W-:Y:S02]  /*25a0*/  LEA.HI R5, R6, R5, RZ, 0x3 ;  /* 0x0000000506057211 */ /* 0x000fe400078f18ff */
[----:B------:R-:W-:Y:S01]  /*25b0*/  SHF.R.S32.HI R7, RZ, 0x6, R4 ;  /* 0x00000006ff077819 */ /* 0x000fe20000011404 */
[----:B------:R-:W-:Y:S01]  /*25c0*/  IMAD.X R119, R186, 0x1, R21, P4 ;  /* 0x00000001ba777824 */ /* 0x000fe200020e0615 */
[----:B------:R-:W-:Y:S01]  /*25d0*/  LOP3.LUT R6, R174, 0x38, R5, 0xf8, !PT ;  /* 0x00000038ae067812 */ /* 0x000fe200078ef805 */
[----:B------:R-:W-:Y:S01]  /*25e0*/  IMAD.IADD R125, R95, 0x1, R125 ;  /* 0x000000015f7d7824 */ /* 0x000fe200078e027d */
[----:B------:R-:W-:Y:S01]  /*25f0*/  SHF.R.S32.HI R3, RZ, 0x6, R3 ;  /* 0x00000006ff037819 */ /* 0x000fe20000011403 */
[C---:B------:R-:W-:Y:S01]  /*2600*/  IMAD R145, R7.reuse, 0x1800, R176 ;  /* 0x0000180007917824 */ /* 0x040fe200078e02b0 */
[-C--:B------:R-:W-:Y:S01]  /*2610*/  LOP3.LUT R6, R6, R175.reuse, RZ, 0x3c, !PT ;  /* 0x000000af06067212 */ /* 0x080fe200078e3cff */
[----:B------:R-:W-:Y:S01]  /*2620*/  IMAD R142, R7, 0x1800, R177 ;  /* 0x00001800078e7824 */ /* 0x000fe200078e02b1 */
[----:B------:R-:W-:Y:S01]  /*2630*/  SHF.R.S32.HI R11, RZ, 0x1f, R10 ;  /* 0x0000001fff0b7819 */ /* 0x000fe2000001140a */
[C---:B------:R-:W-:Y:S01]  /*2640*/  IMAD R146, R3.reuse, 0x1800, R176 ;  /* 0x0000180003927824 */ /* 0x040fe200078e02b0 */
[----:B------:R-:W-:Y:S01]  /*2650*/  LOP3.LUT R4, R174, 0x38, R15, 0xf8, !PT ;  /* 0x00000038ae047812 */ /* 0x000fe200078ef80f */
[----:B------:R-:W-:Y:S01]  /*2660*/  IMAD R144, R3, 0x1800, R177 ;  /* 0x0000180003907824 */ /* 0x000fe200078e02b1 */
[-C--:B------:R-:W-:Y:S01]  /*2670*/  LEA.HI R13, R11, R10.reuse, RZ, 0x3 ;  /* 0x0000000a0b0d7211 */ /* 0x080fe200078f18ff */
[----:B------:R-:W-:Y:S01]  /*2680*/  IMAD.IADD R145, R145, 0x1, R6 ;  /* 0x0000000191917824 */ /* 0x000fe200078e0206 */
[----:B------:R-:W-:Y:S01]  /*2690*/  LOP3.LUT R3, R4, R175, RZ, 0x3c, !PT ;  /* 0x000000af04037212 */ /* 0x000fe200078e3cff */
[----:B------:R-:W-:Y:S01]  /*26a0*/  IMAD R7, R107, 0x60, RZ ;  /* 0x000000606b077824 */ /* 0x000fe200078e02ff */
[----:B------:R-:W-:-:S02]  /*26b0*/  LEA.HI R10, R11, R10, RZ, 0x6 ;  /* 0x0000000a0b0a7211 */ /* 0x000fc400078f30ff */
[----:B------:R-:W-:Y:S02]  /*26c0*/  LOP3.LUT R6, R172, 0x38, R5, 0xf8, !PT ;  /* 0x00000038ac067812 */ /* 0x000fe400078ef805 */
[----:B------:R-:W-:Y:S02]  /*26d0*/  IADD3 R146, R146, R3, RZ ;  /* 0x0000000392927210 */ /* 0x000fe40007ffe0ff */
[----:B------:R-:W-:Y:S02]  /*26e0*/  SHF.R.S32.HI R10, RZ, 0x6, R10 ;  /* 0x00000006ff0a7819 */ /* 0x000fe4000001140a */
[----:B------:R-:W-:Y:S01]  /*26f0*/  LOP3.LUT R3, R6, R199, RZ, 0x3c, !PT ;  /* 0x000000c706037212 */ /* 0x000fe200078e3cff */
[----:B------:R-:W-:Y:S01]  /*2700*/  IMAD.IADD R6, R93, 0x1, R33 ;  /* 0x000000015d067824 */ /* 0x000fe200078e0221 */
[----:B------:R-:W-:Y:S01]  /*2710*/  LOP3.LUT R4, R174, 0x38, R13, 0xf8, !PT ;  /* 0x00000038ae047812 */ /* 0x000fe200078ef80d */
[----:B------:R-:W-:Y:S01]  /*2720*/  IMAD R143, R10, 0x1800, R176 ;  /* 0x000018000a8f7824 */ /* 0x000fe200078e02b0 */
[----:B------:R-:W-:Y:S01]  /*2730*/  LOP3.LUT R8, R172, 0x38, R15, 0xf8, !PT ;  /* 0x00000038ac087812 */ /* 0x000fe200078ef80f */
[----:B------:R-:W-:Y:S01]  /*2740*/  IMAD.IADD R142, R142, 0x1, R3 ;  /* 0x000000018e8e7824 */ /* 0x000fe200078e0203 */
[----:B------:R-:W-:Y:S01]  /*2750*/  LOP3.LUT R4, R4, R175, RZ, 0x3c, !PT ;  /* 0x000000af04047212 */ /* 0x000fe200078e3cff */
[----:B------:R-:W-:Y:S01]  /*2760*/  IMAD R137, R10, 0x1800, R177 ;  /* 0x000018000a897824 */ /* 0x000fe200078e02b1 */
[----:B------:R-:W-:-:S02]  /*2770*/  SHF.R.S32.HI R3, RZ, 0x1f, R147 ;  /* 0x0000001fff037819 */ /* 0x000fc40000011493 */
[----:B------:R-:W-:Y:S02]  /*2780*/  IADD3 R143, R143, R4, RZ ;  /* 0x000000048f8f7210 */ /* 0x000fe40007ffe0ff */
[----:B------:R-:W-:Y:S01]  /*2790*/  LOP3.LUT R9, R8, R199, RZ, 0x3c, !PT ;  /* 0x000000c708097212 */ /* 0x000fe200078e3cff */
[----:B------:R-:W-:Y:S01]  /*27a0*/  IMAD R4, R3, R100, RZ ;  /* 0x0000006403047224 */ /* 0x000fe200078e02ff */
[----:B------:R-:W-:Y:S02]  /*27b0*/  LOP3.LUT R8, R172, 0x38, R13, 0xf8, !PT ;  /* 0x00000038ac087812 */ /* 0x000fe400078ef80d */
[----:B------:R-:W-:Y:S01]  /*27c0*/  SHF.R.S32.HI R114, RZ, 0x3, R15 ;  /* 0x00000003ff727819 */ /* 0x000fe2000001140f */
[----:B------:R-:W-:Y:S01]  /*27d0*/  IMAD R25, R147, R101, R4 ;  /* 0x0000006593197224 */ /* 0x000fe200078e0204 */
[----:B------:R-:W-:Y:S01]  /*27e0*/  LOP3.LUT R8, R8, R199, RZ, 0x3c, !PT ;  /* 0x000000c708087212 */ /* 0x000fe200078e3cff */
[----:B------:R-:W-:Y:S01]  /*27f0*/  IMAD R4, R3, R106, RZ ;  /* 0x0000006a03047224 */ /* 0x000fe200078e02ff */
[----:B------:R-:W-:Y:S01]  /*2800*/  SEL R3, RZ, 0x20, P1 ;  /* 0x00000020ff037807 */ /* 0x000fe20000800000 */
[----:B------:R-:W-:Y:S01]  /*2810*/  IMAD.IADD R144, R144, 0x1, R9 ;  /* 0x0000000190907824 */ /* 0x000fe200078e0209 */
[----:B------:R-:W-:Y:S01]  /*2820*/  SHF.R.S32.HI R112, RZ, 0x3, R13 ;  /* 0x00000003ff707819 */ /* 0x000fe2000001140d */
[----:B------:R-:W-:Y:S01]  /*2830*/  IMAD R9, R147, R107, R4 ;  /* 0x0000006b93097224 */ /* 0x000fe200078e0204 */
[----:B------:R-:W-:Y:S01]  /*2840*/  LOP3.LUT R4, R174, 0x18, R22, 0xf8, !PT ;  /* 0x00000018ae047812 */ /* 0x000fe200078ef816 */
[----:B------:R-:W-:Y:S01]  /*2850*/  IMAD.WIDE.U32 R106, R106, 0x60, RZ ;  /* 0x000000606a6a7825 */ /* 0x000fe200078e00ff */
[----:B------:R-:W-:-:S02]  /*2860*/  LOP3.LUT R15, R15, 0xfffffff8, RZ, 0xc0, !PT ;  /* 0xfffffff80f0f7812 */ /* 0x000fc400078ec0ff */
[----:B------:R-:W-:Y:S01]  /*2870*/  LOP3.LUT R27, R4, R175, RZ, 0x3c, !PT ;  /* 0x000000af041b7212 */ /* 0x000fe200078e3cff */
[----:B------:R-:W-:Y:S01]  /*2880*/  IMAD.WIDE.U32 R100, R100, 0x60, RZ ;  /* 0x0000006064647825 */ /* 0x000fe200078e00ff */
[----:B------:R-:W-:Y:S02]  /*2890*/  LOP3.LUT R14, R5, 0xfffffff8, RZ, 0xc0, !PT ;  /* 0xfffffff8050e7812 */ /* 0x000fe400078ec0ff */
[----:B------:R-:W-:Y:S01]  /*28a0*/  IADD3 R27, R176, R27, RZ ;  /* 0x0000001bb01b7210 */ /* 0x000fe20007ffe0ff */
[----:B------:R-:W-:Y:S01]  /*28b0*/  IMAD.IADD R137, R137, 0x1, R8 ;  /* 0x0000000189897824 */ /* 0x000fe200078e0208 */
[----:B------:R-:W-:Y:S01]  /*28c0*/  LOP3.LUT R13, R13, 0xfffffff8, RZ, 0xc0, !PT ;  /* 0xfffffff80d0d7812 */ /* 0x000fe200078ec0ff */
[----:B------:R-:W-:Y:S01]  /*28d0*/  IMAD.IADD R130, R107, 0x1, R7 ;  /* 0x000000016b827824 */ /* 0x000fe200078e0207 */
[C---:B------:R-:W-:Y:S01]  /*28e0*/  LOP3.LUT R3, R12.reuse, R3, RZ, 0xfc, !PT ;  /* 0x000000030c037212 */ /* 0x040fe200078efcff */
[----:B------:R-:W-:Y:S01]  /*28f0*/  IMAD.IADD R26, R97, 0x1, R25 ;  /* 0x00000001611a7824 */ /* 0x000fe200078e0219 */
[----:B0-----:R-:W-:Y:S01]  /*2900*/  IADD3 R20, R9, R105, RZ ;  /* 0x0000006909147210 */ /* 0x001fe20007ffe0ff */
[----:B------:R-:W-:Y:S01]  /*2910*/  IMAD.IADD R21, R103, 0x1, R9 ;  /* 0x0000000167157824 */ /* 0x000fe200078e0209 */
[----:B------:R-:W-:Y:S01]  /*2920*/  IADD3 R136, R123, R27, RZ ;  /* 0x0000001b7b887210 */ /* 0x000fe20007ffe0ff */
[----:B------:R-:W-:Y:S01]  /*2930*/  IMAD.IADD R131, R101, 0x1, R131 ;  /* 0x0000000165837824 */ /* 0x000fe200078e0283 */
[----:B------:R-:W-:Y:S01]  /*2940*/  SHF.R.S32.HI R113, RZ, 0x3, R5 ;  /* 0x00000003ff717819 */ /* 0x000fe20000011405 */
[----:B------:R-:W-:Y:S01]  /*2950*/  IMAD.IADD R25, R25, 0x1, R99 ;  /* 0x0000000119197824 */ /* 0x000fe200078e0263 */
        /* <DEDUP_REMOVED lines=9> */
.L_x_1427:
[----:B--23--:R-:W2:Y:S01]  /*29f0*/  LDL.LU R32, [R1] ;  /* 0x0000000001207983 */ /* 0x00cea20000300800 */
[----:B------:R-:W-:Y:S01]  /*2a00*/  VIADD R35, R24, 0xffffffff ;  /* 0xffffffff18237836 */ /* 0x000fe20000000000 */
[----:B------:R-:W0:Y:S01]  /*2a10*/  LDC.64 R120, c[0x0][0x2d8] ;  /* 0x0000b600ff787b82 */ /* 0x000e220000000a00 */
[----:B------:R-:W-:Y:S01]  /*2a20*/  IMAD R43, R19, 0x4800, R27 ;  /* 0x00004800132b7824 */ /* 0x000fe200078e021b */
[----:B------:R-:W-:Y:S05]  /*2a30*/  YIELD ;  /* 0x0000000000007946 */ /* 0x000fea0003800000 */
[----:B------:R-:W-:Y:S01]  /*2a40*/  SHF.R.S32.HI R33, RZ, 0x1f, R35 ;  /* 0x0000001fff217819 */ /* 0x000fe20000011423 */
[-C--:B------:R-:W-:Y:S01]  /*2a50*/  IMAD R3, R125, R35.reuse, RZ ;  /* 0x000000237d037224 */ /* 0x080fe200078e02ff */
[----:B------:R-:W1:Y:S01]  /*2a60*/  LDC R117, c[0x0][0x3d4] ;  /* 0x0000f500ff757b82 */ /* 0x000e620000000800 */
[----:B------:R-:W-:Y:S01]  /*2a70*/  IMAD.WIDE.U32 R128, R94, R35, RZ ;  /* 0x000000235e807225 */ /* 0x000fe200078e00ff */
[----:B------:R-:W-:Y:S03]  /*2a80*/  BSSY B0, `(.L_x_1328) ;  /* 0x000076a000007945 */ /* 0x000fe60003800000 */
[----:B------:R-:W-:Y:S01]  /*2a90*/  IMAD R3, R33, R94, R3 ;  /* 0x0000005e21037224 */ /* 0x000fe200078e0203 */
[----:B------:R-:W-:Y:S01]  /*2aa0*/  IADD3 R5, P5, R88, R128, RZ ;  /* 0x0000008058057210 */ /* 0x000fe20007fbe0ff */
[----:B------:R-:W-:-:S02]  /*2ab0*/  IMAD R43, R43, 0x2, R116 ;  /* 0x000000022b2b7824 */ /* 0x000fc400078e0274 */
[----:B------:R-:W-:Y:S01]  /*2ac0*/  IMAD.IADD R84, R129, 0x1, R3 ;  /* 0x0000000181547824 */ /* 0x000fe200078e0203 */
[----:B------:R-:W-:-:S04]  /*2ad0*/  IADD3 R3, P1, P4, R88, R128, R133 ;  /* 0x0000008058037210 */ /* 0x000fc80007c3e085 */
[----:B------:R-:W-:Y:S02]  /*2ae0*/  IADD3.X R4, R31, R84, R132, P1, P4 ;  /* 0x000000541f047210 */ /* 0x000fe40000fe8484 */
[----:B------:R-:W-:Y:S02]  /*2af0*/  ISETP.GT.AND P1, PT, R35, R124, PT ;  /* 0x0000007c2300720c */ /* 0x000fe40003f24270 */
[-C--:B0-----:R-:W-:Y:S02]  /*2b00*/  LEA R44, P0, R5, R120.reuse, 0x1 ;  /* 0x00000078052c7211 */ /* 0x081fe400078008ff */
[----:B------:R-:W-:Y:S02]  /*2b10*/  IADD3.X R24, R84, R31, RZ, P5, !PT ;  /* 0x0000001f54187210 */ /* 0x000fe40002ffe4ff */
[----:B------:R-:W-:Y:S02]  /*2b20*/  LEA R40, P5, R3, R120, 0x1 ;  /* 0x0000007803287211 */ /* 0x000fe400078a08ff */
[----:B------:R-:W-:Y:S01]  /*2b30*/  LEA.HI.X R45, R5, R121, R24, 0x1, P0 ;  /* 0x00000079052d7211 */ /* 0x000fe200000f0c18 */
[----:B------:R-:W-:Y:S01]  /*2b40*/  IMAD.MOV.U32 R24, RZ, RZ, R35 ;  /* 0x000000ffff187224 */ /* 0x000fe200078e0023 */
[----:B-1----:R-:W-:-:S02]  /*2b50*/  ISETP.GE.AND P0, PT, R117, 0x1, PT ;  /* 0x000000017500780c */ /* 0x002fc40003f06270 */
[----:B------:R-:W-:Y:S01]  /*2b60*/  LEA.HI.X R41, R3, R121, R4, 0x1, P5 ;  /* 0x0000007903297211 */ /* 0x000fe200028f0c04 */
[----:B------:R-:W-:-:S04]  /*2b70*/  IMAD R3, R19, 0x4800, R136 ;  /* 0x0000480013037824 */ /* 0x000fc800078e0288 */
[----:B------:R-:W-:Y:S01]  /*2b80*/  IMAD R42, R3, 0x2, R116 ;  /* 0x00000002032a7824 */ /* 0x000fe200078e0274 */
[----:B--2---:R-:W-:-:S04]  /*2b90*/  LOP3.LUT R32, R32, 0xfffffffd, RZ, 0xc0, !PT ;  /* 0xfffffffd20207812 */ /* 0x004fc800078ec0ff */
[----:B------:R-:W-:-:S05]  /*2ba0*/  @P1 LOP3.LUT R32, R32, 0x2, RZ, 0xfc, !PT ;  /* 0x0000000220201812 */ /* 0x000fca00078efcff */
[----:B------:R0:W-:Y:S01]  /*2bb0*/  STL [R1], R32 ;  /* 0x0000002001007387 */ /* 0x0001e20000100800 */
[----:B------:R-:W-:Y:S05]  /*2bc0*/  @!P0 BRA `(.L_x_1329) ;  /* 0x0000007000708947 */ /* 0x000fea0003800000 */
[----:B------:R-:W-:Y:S01]  /*2bd0*/  ULDC.U8 UR4, c[0x0][0x3f0] ;  /* 0x0000fc0000047ab9 */ /* 0x000fe20000000000 */
[-C--:B------:R-:W-:Y:S01]  /*2be0*/  IMAD R3, R130, R35.reuse, RZ ;  /* 0x0000002382037224 */ /* 0x080fe200078e02ff */
[----:B------:R-:W-:Y:S01]  /*2bf0*/  ISETP.NE.AND P0, PT, RZ, UR4, PT ;  /* 0x00000004ff007c0c */ /* 0x000fe2000bf05270 */
[-C--:B------:R-:W-:Y:S02]  /*2c00*/  IMAD R5, R131, R35.reuse, RZ ;  /* 0x0000002383057224 */ /* 0x080fe400078e02ff */
[C---:B------:R-:W-:Y:S02]  /*2c10*/  IMAD R3, R33.reuse, R106, R3 ;  /* 0x0000006a21037224 */ /* 0x040fe400078e0203 */
[----:B------:R-:W-:Y:S02]  /*2c20*/  IMAD R33, R33, R100, R5 ;  /* 0x0000006421217224 */ /* 0x000fe400078e0205 */
[----:B------:R-:W-:Y:S02]  /*2c30*/  IMAD R5, R24, -0x60, R2 ;  /* 0xffffffa018057824 */ /* 0x000fe400078e0202 */
[----:B------:R-:W-:-:S03]  /*2c40*/  IMAD.WIDE.U32 R82, R106, R35, RZ ;  /* 0x000000236a527225 */ /* 0x000fc600078e00ff */
[----:B------:R-:W-:Y:S01]  /*2c50*/  VIMNMX R5, R5, 0x60, PT ;  /* 0x0000006005057848 */ /* 0x000fe20003fe0100 */
[----:B------:R-:W-:Y:S01]  /*2c60*/  IMAD.WIDE.U32 R80, R100, R35, RZ ;  /* 0x0000002364507225 */ /* 0x000fe200078e00ff */
[----:B------:R-:W-:-:S03]  /*2c70*/  IADD3 R3, R83, R3, RZ ;  /* 0x0000000353037210 */ /* 0x000fc60007ffe0ff */
        /* <DEDUP_REMOVED lines=22> */
[----:B------:R-:W-:Y:S01]  /*2de0*/  IADD3 R38, R16, 0x10, RZ ;  /* 0x0000001010267810 */ /* 0x000fe20007ffe0ff */
[----:B------:R-:W-:Y:S01]  /*2df0*/  IMAD.X R34, R3, 0x1, R21, P4 ;  /* 0x0000000103227824 */ /* 0x000fe200020e0615 */
[----:B0-----:R-:W-:Y:S01]  /*2e00*/  LEA R32, P4, R33, UR4, 0x1 ;  /* 0x0000000421207c11 */ /* 0x001fe2000f8808ff */
[----:B------:R-:W-:Y:S01]  /*2e10*/  IMAD.X R46, R4, 0x1, R26, P1 ;  /* 0x00000001042e7824 */ /* 0x000fe200008e061a */
[----:B------:R-:W-:Y:S02]  /*2e20*/  ISETP.GE.AND P1, PT, R16, R117, PT ;  /* 0x000000751000720c */ /* 0x000fe40003f26270 */
[----:B------:R-:W-:-:S02]  /*2e30*/  CS2R R126, SRZ ;  /* 0x00000000007e7805 */ /* 0x000fc4000001ff00 */
[----:B------:R-:W-:Y:S02]  /*2e40*/  LEA.HI.X R33, R33, UR5, R34, 0x1, P4 ;  /* 0x0000000521217c11 */ /* 0x000fe4000a0f0c22 */
[----:B------:R-:W-:Y:S02]  /*2e50*/  CS2R R86, SRZ ;  /* 0x0000000000567805 */ /* 0x000fe4000001ff00 */
[C---:B------:R-:W-:Y:S02]  /*2e60*/  LEA R34, P4, R35.reuse, UR6, 0x1 ;  /* 0x0000000623227c11 */ /* 0x040fe4000f8808ff */
[----:B------:R-:W-:Y:S02]  /*2e70*/  CS2R R128, SRZ ;  /* 0x0000000000807805 */ /* 0x000fe4000001ff00 */
[----:B------:R-:W-:Y:S01]  /*2e80*/  CS2R R120, SRZ ;  /* 0x0000000000787805 */ /* 0x000fe2000001ff00 */
[----:B------:R-:W-:Y:S01]  /*2e90*/  ULDC.64 UR8, c[0x0][0x208] ;  /* 0x0000820000087ab9 */ /* 0x000fe20000000a00 */
[----:B------:R-:W-:Y:S01]  /*2ea0*/  LEA.HI.X R35, R35, UR7, R46, 0x1, P4 ;  /* 0x0000000723237c11 */ /* 0x000fe2000a0f0c2e */
[----:B------:R-:W-:Y:S01]  /*2eb0*/  VIADD R46, R16, 0x30 ;  /* 0x00000030102e7836 */ /* 0x000fe20000000000 */
[-C--:B------:R-:W-:Y:S01]  /*2ec0*/  ISETP.GE.AND P4, PT, R38, R117.reuse, PT ;  /* 0x000000752600720c */ /* 0x080fe20003f86270 */
[----:B------:R-:W-:Y:S01]  /*2ed0*/  VIADD R38, R16, 0x20 ;  /* 0x0000002010267836 */ /* 0x000fe20000000000 */
[----:B------:R1:W5:Y:S04]  /*2ee0*/  @!P1 LDG.E.64 R126, desc[UR8][R32.64] ;  /* 0x00000008207e9981 */ /* 0x000368000c1e1b00 */
[----:B------:R1:W5:Y:S01]  /*2ef0*/  @!P1 LDG.E.64 R128, desc[UR8][R34.64] ;  /* 0x0000000822809981 */ /* 0x000362000c1e1b00 */
[----:B------:R-:W-:-:S06]  /*2f00*/  ISETP.GE.AND P1, PT, R38, R117, PT ;  /* 0x000000752600720c */ /* 0x000fcc0003f26270 */
        /* <DEDUP_REMOVED lines=23> */
.L_x_1332:
[----:B------:R-:W-:Y:S05]  /*3080*/  BSYNC B1 ;  /* 0x0000000000017941 */ /* 0x000fea0003800000 */
.L_x_1331:
        /* <DEDUP_REMOVED lines=13> */
[----:B------:R-:W-:Y:S01]  /*3160*/  CS2R R64, SRZ ;  /* 0x0000000000407805 */ /* 0x000fe2000001ff00 */
[----:B------:R-:W-:Y:S01]  /*3170*/  IMAD.MOV.U32 R135, RZ, RZ, R67 ;  /* 0x000000ffff877224 */ /* 0x000fe200078e0043 */
[----:B------:R-:W-:Y:S06]  /*3180*/  @P4 BRA `(.L_x_1334) ;  /* 0x0000000000b84947 */ /* 0x000fec0003800000 */
[----:B------:R-:W-:Y:S01]  /*3190*/  IADD3 R82, P1, P5, R102, R82, R108 ;  /* 0x0000005266527210 */ /* 0x000fe20007d3e06c */
[----:B------:R-:W-:Y:S01]  /*31a0*/  ULDC.64 UR4, c[0x0][0x3c8] ;  /* 0x0000f20000047ab9 */ /* 0x000fe20000000a00 */
[----:B------:R-:W-:Y:S01]  /*31b0*/  ULDC.64 UR6, c[0x0][0x3e0] ;  /* 0x0000f80000067ab9 */ /* 0x000fe20000000a00 */
[----:B------:R-:W-:Y:S02]  /*31c0*/  CS2R R62, SRZ ;  /* 0x00000000003e7805 */ /* 0x000fe4000001ff00 */
[----:B-1----:R-:W-:Y:S02]  /*31d0*/  IADD3.X R33, R21, R3, R28, P1, P5 ;  /* 0x0000000315217210 */ /* 0x002fe40000fea41c */
[----:B------:R-:W-:Y:S02]  /*31e0*/  CS2R R64, SRZ ;  /* 0x0000000000407805 */ /* 0x000fe4000001ff00 */
[----:B------:R-:W-:Y:S01]  /*31f0*/  IADD3 R80, P1, P5, R96, R80, R29 ;  /* 0x0000005060507210 */ /* 0x000fe20007d3e01d */
[----:B------:R-:W-:-:S03]  /*3200*/  ULDC.64 UR8, c[0x0][0x208] ;  /* 0x0000820000087ab9 */ /* 0x000fc60000000a00 */
[----:B------:R-:W-:Y:S01]  /*3210*/  IADD3.X R3, R26, R4, R30, P1, P5 ;  /* 0x000000041a037210 */ /* 0x000fe20000fea41e */
[----:B------:R-:W-:Y:S01]  /*3220*/  VIADD R4, R16, 0x10 ;  /* 0x0000001010047836 */ /* 0x000fe20000000000 */
[----:B0-----:R-:W-:-:S04]  /*3230*/  LEA R32, P1, R82, UR4, 0x1 ;  /* 0x0000000452207c11 */ /* 0x001fc8000f8208ff */
[----:B------:R-:W-:Y:S02]  /*3240*/  LEA.HI.X R33, R82, UR5, R33, 0x1, P1 ;  /* 0x0000000552217c11 */ /* 0x000fe400088f0c21 */
[----:B------:R-:W-:-:S04]  /*3250*/  LEA R34, P1, R80, UR6, 0x1 ;  /* 0x0000000650227c11 */ /* 0x000fc8000f8208ff */
[----:B------:R-:W-:Y:S02]  /*3260*/  LEA.HI.X R35, R80, UR7, R3, 0x1, P1 ;  /* 0x0000000750237c11 */ /* 0x000fe400088f0c03 */
        /* <DEDUP_REMOVED lines=32> */
.L_x_1334:
[----:B------:R-:W-:Y:S05]  /*3470*/  BSYNC B1 ;  /* 0x0000000000017941 */ /* 0x000fea0003800000 */
.L_x_1333:
[----:B------:R-:W-:Y:S01]  /*3480*/  IMAD.MOV.U32 R4, RZ, RZ, R71 ;  /* 0x000000ffff047224 */ /* 0x000fe200078e0047 */
[----:B------:R-:W-:Y:S01]  /*3490*/  MOV R3, R70 ;  /* 0x0000004600037202 */ /* 0x000fe20000000f00 */
[----:B012---:R-:W-:Y:S01]  /*34a0*/  IMAD.MOV.U32 R32, RZ, RZ, R74 ;  /* 0x000000ffff207224 */ /* 0x007fe200078e004a */
[----:B------:R-:W-:Y:S01]  /*34b0*/  PRMT R155, R135, 0x5410, R134 ;  /* 0x00005410879b7816 */ /* 0x000fe20000000086 */
[----:B------:R-:W-:Y:S01]  /*34c0*/  IMAD.MOV.U32 R33, RZ, RZ, R86 ;  /* 0x000000ffff217224 */ /* 0x000fe200078e0056 */
[----:B------:R-:W-:Y:S01]  /*34d0*/  PRMT R157, R3, 0x5410, R4 ;  /* 0x00005410039d7816 */ /* 0x000fe20000000004 */
[----:B------:R-:W-:Y:S01]  /*34e0*/  IMAD.MOV.U32 R3, RZ, RZ, R75 ;  /* 0x000000ffff037224 */ /* 0x000fe200078e004b */
[----:B------:R-:W-:Y:S01]  /*34f0*/  PRMT R202, R32, 0x7610, R202 ;  /* 0x0000761020ca7816 */ /* 0x000fe200000000ca */
[----:B------:R-:W-:Y:S01]  /*3500*/  IMAD.MOV.U32 R32, RZ, RZ, R79 ;  /* 0x000000ffff207224 */ /* 0x000fe200078e004f */
[----:B------:R-:W-:Y:S01]  /*3510*/  MOV R4, R78 ;  /* 0x0000004e00047202 */ /* 0x000fe20000000f00 */
[----:B------:R-:W-:Y:S01]  /*3520*/  ULOP3.LUT UR4, UR60, 0x1, URZ, 0xfc, !UPT ;  /* 0x000000013c047892 */ /* 0x000fe2000f8efc3f */
[----:B------:R-:W-:Y:S01]  /*3530*/  PRMT R202, R202, 0x5410, R3 ;  /* 0x00005410caca7816 */ /* 0x000fe20000000003 */
[----:B------:R-:W-:Y:S01]  /*3540*/  IMAD.MOV.U32 R3, RZ, RZ, R87 ;  /* 0x000000ffff037224 */ /* 0x000fe200078e0057 */
[----:B------:R-:W-:Y:S01]  /*3550*/  PRMT R204, R4, 0x5410, R32 ;  /* 0x0000541004cc7816 */ /* 0x000fe20000000020 */
[----:B------:R-:W-:Y:S01]  /*3560*/  IMAD.MOV.U32 R32, RZ, RZ, R127 ;  /* 0x000000ffff207224 */ /* 0x000fe200078e007f */
[----:B------:R-:W-:Y:S01]  /*3570*/  PRMT R206, R33, 0x7610, R206 ;  /* 0x0000761021ce7816 */ /* 0x000fe200000000ce */
[----:B------:R-:W-:Y:S01]  /*3580*/  IMAD.MOV.U32 R33, RZ, RZ, R68 ;  /* 0x000000ffff217224 */ /* 0x000fe200078e0044 */
[----:B------:R-:W-:Y:S01]  /*3590*/  MOV R4, R126 ;  /* 0x0000007e00047202 */ /* 0x000fe20000000f00 */
[----:B------:R-:W-:Y:S01]  /*35a0*/  UISETP.NE.AND UP0, UPT, UR4, 0x3, UPT ;  /* 0x000000030400788c */ /* 0x000fe2000bf05270 */
[----:B------:R-:W-:Y:S01]  /*35b0*/  PRMT R206, R206, 0x5410, R3 ;  /* 0x00005410cece7816 */ /* 0x000fe20000000003 */
[----:B------:R-:W-:Y:S01]  /*35c0*/  IMAD.MOV.U32 R3, RZ, RZ, R69 ;  /* 0x000000ffff037224 */ /* 0x000fe200078e0045 */
[----:B------:R-:W-:Y:S01]  /*35d0*/  PRMT R203, R4, 0x5410, R32 ;  /* 0x0000541004cb7816 */ /* 0x000fe20000000020 */
[----:B------:R-:W-:Y:S01]  /*35e0*/  IMAD.MOV.U32 R32, RZ, RZ, R73 ;  /* 0x000000ffff207224 */ /* 0x000fe200078e0049 */
[----:B------:R-:W-:Y:S01]  /*35f0*/  PRMT R156, R33, 0x7610, R156 ;  /* 0x00007610219c7816 */ /* 0x000fe2000000009c */
[----:B------:R-:W-:Y:S01]  /*3600*/  IMAD.MOV.U32 R33, RZ, RZ, R76 ;  /* 0x000000ffff217224 */ /* 0x000fe200078e004c */
[----:B------:R-:W-:-:S02]  /*3610*/  MOV R4, R72 ;  /* 0x0000004800047202 */ /* 0x000fc40000000f00 */
[----:B------:R-:W-:Y:S01]  /*3620*/  PRMT R156, R156, 0x5410, R3 ;  /* 0x000054109c9c7816 */ /* 0x000fe20000000003 */
[----:B------:R-:W-:Y:S01]  /*3630*/  IMAD.MOV.U32 R3, RZ, RZ, R77 ;  /* 0x000000ffff037224 */ /* 0x000fe200078e004d */
[----:B------:R-:W-:Y:S01]  /*3640*/  PRMT R158, R4, 0x5410, R32 ;  /* 0x00005410049e7816 */ /* 0x000fe20000000020 */
[----:B------:R-:W-:Y:S01]  /*3650*/  IMAD.MOV.U32 R32, RZ, RZ, R85 ;  /* 0x000000ffff207224 */ /* 0x000fe200078e0055 */
[----:B------:R-:W-:Y:S01]  /*3660*/  PRMT R207, R33, 0x7610, R207 ;  /* 0x0000761021cf7816 */ /* 0x000fe200000000cf */
[----:B------:R-:W-:Y:S01]  /*3670*/  IMAD.MOV.U32 R33, RZ, RZ, R120 ;  /* 0x000000ffff217224 */ /* 0x000fe200078e0078 */
[----:B------:R-:W-:Y:S02]  /*3680*/  MOV R4, R84 ;  /* 0x0000005400047202 */ /* 0x000fe40000000f00 */
[----:B------:R-:W-:Y:S01]  /*3690*/  PRMT R207, R207, 0x5410, R3 ;  /* 0x00005410cfcf7816 */ /* 0x000fe20000000003 */
[----:B------:R-:W-:Y:S01]  /*36a0*/  IMAD.MOV.U32 R3, RZ, RZ, R121 ;  /* 0x000000ffff037224 */ /* 0x000fe200078e0079 */
[----:B------:R-:W-:Y:S01]  /*36b0*/  PRMT R208, R4, 0x5410, R32 ;  /* 0x0000541004d07816 */ /* 0x000fe20000000020 */
[----:B------:R-:W-:Y:S01]  /*36c0*/  IMAD.MOV.U32 R32, RZ, RZ, R129 ;  /* 0x000000ffff207224 */ /* 0x000fe200078e0081 */
[----:B------:R-:W-:Y:S01]  /*36d0*/  PRMT R209, R33, 0x7610, R209 ;  /* 0x0000761021d17816 */ /* 0x000fe200000000d1 */
[----:B-----5:R-:W-:Y:S01]  /*36e0*/  IMAD.MOV.U32 R33, RZ, RZ, R36 ;  /* 0x000000ffff217224 */ /* 0x020fe200078e0024 */
        /* <DEDUP_REMOVED lines=29> */
[----:B------:R-:W-:Y:S02]  /*38c0*/  PLOP3.LUT P1, PT, PT, PT, UP0, 0x80, 0x0 ;  /* 0x000000000000781c */ /* 0x000fe40003f2f008 */
        /* <DEDUP_REMOVED lines=12> */
[----:B------:R-:W-:Y:S02]  /*3990*/  PRMT R141, R33, 0x5410, R32 ;  /* 0x00005410218d7816 */ /* 0x000fe40000000020 */
[----:B------:R-:W-:Y:S01]  /*39a0*/  PRMT R152, R4, 0x5410, R3 ;  /* 0x0000541004987816 */ /* 0x000fe20000000003 */
[----:B------:R-:W-:Y:S06]  /*39b0*/  @!P1 BRA `(.L_x_1335) ;  /* 0x0000000000049947 */ /* 0x000fec0003800000 */
[----:B------:R-:W-:Y:S01]  /*39c0*/  BPT.TRAP 0x1 ;  /* 0x000000040000795c */ /* 0x000fe20000300000 */
.L_x_1335:
[----:B------:R-:W-:Y:S01]  /*39d0*/  IMAD R4, R19, 0x8, R18 ;  /* 0x0000000813047824 */ /* 0x000fe200078e0212 */
[----:B------:R-:W-:Y:S01]  /*39e0*/  SHF.L.U32 R3, R167, 0x1f, RZ ;  /* 0x0000001fa7037819 */ /* 0x000fe200000006ff */
[----:B------:R-:W-:Y:S03]  /*39f0*/  BSSY B1, `(.L_x_1336) ;  /* 0x0000003000017945 */ /* 0x000fe60003800000 */
[----:B------:R-:W0:Y:S02]  /*3a00*/  SYNCS.PHASECHK.TRANS64.TRYWAIT P5, [R4+URZ+0x2a890], R3 ;  /* 0x02a89003040075a7 */ /* 0x000e2400080a017f */
[----:B0-----:R-:W-:Y:S05]  /*3a10*/  @!P5 BRA `(.L_x_1337) ;  /* 0x000002400080d947 */ /* 0x001fea0003800000 */
.L_x_1730:
[----:B------:R-:W-:Y:S05]  /*3a20*/  BSYNC B1 ;  /* 0x0000000000017941 */ /* 0x000fea0003800000 */
.L_x_1336:
        /* <DEDUP_REMOVED lines=50> */
.L_x_1343:
[----:B------:R-:W-:Y:S05]  /*3d50*/  BSYNC B3 ;  /* 0x0000000000037941 */ /* 0x000fea0003800000 */
.L_x_1342:
[----:B------:R-:W-:Y:S02]  /*3d60*/  ULDC.64 UR4, c[0x0][0x208] ;  /* 0x0000820000047ab9 */ /* 0x000fe40000000a00 */
[----:B--2---:R1:W-:Y:S03]  /*3d70*/  STG.E.128 desc[UR4][R44.64], R32 ;  /* 0x000000202c007986 */ /* 0x0043e6000c101d04 */
.L_x_1341:
[----:B------:R-:W-:Y:S05]  /*3d80*/  BSYNC B2 ;  /* 0x0000000000027941 */ /* 0x000fea0003800000 */
.L_x_1340:
        /* <DEDUP_REMOVED lines=24> */
[----:B------:R-:W-:Y:S02]  /*3f10*/  HADD2.F32 R159, -RZ, R206.H1_H1 ;  /* 0x300000ceff9f7230 */ /* 0x000fe40000004100 */
[-C--:B------:R-:W-:Y:S01]  /*3f20*/  FFMA.FTZ R168, R33, R86.reuse, -R168 ;  /* 0x0000005621a87223 */ /* 0x080fe200000108a8 */
[----:B------:R-:W-:Y:S01]  /*3f30*/  FFMA.FTZ R127, R127, R86, R120 ;  /* 0x000000567f7f7223 */ /* 0x000fe20000010078 */
[----:B------:R-:W-:Y:S01]  /*3f40*/  FFMA.FTZ R126, R126, R87, R121 ;  /* 0x000000577e7e7223 */ /* 0x000fe20000010079 */
[----:B------:R-:W-:-:S02]  /*3f50*/  HADD2.F32 R86, -RZ, R32.H1_H1 ;  /* 0x30000020ff567230 */ /* 0x000fc40000004100 */
[----:B------:R-:W-:Y:S01]  /*3f60*/  FFMA.FTZ R35, R128, R87, -R35 ;  /* 0x0000005780237223 */ /* 0x000fe20000010823 */
[--C-:B------:R-:W-:Y:S02]  /*3f70*/  HADD2.F32 R121, -RZ, R209.reuse.H0_H0 ;  /* 0x200000d1ff797230 */ /* 0x100fe40000004100 */
        /* <DEDUP_REMOVED lines=9> */
[----:B------:R-:W-:Y:S02]  /*4010*/  FMUL.FTZ R33, R34, R33 ;  /* 0x0000002122217220 */ /* 0x000fe40000410000 */
[-C--:B------:R-:W-:Y:S01]  /*4020*/  FFMA.FTZ R129, R32, R87.reuse, -R129 ;  /* 0x0000005720817223 */ /* 0x080fe20000010881 */
[----:B------:R-:W-:Y:S01]  /*4030*/  FFMA.FTZ R86, R86, R87, R171 ;  /* 0x0000005756567223 */ /* 0x000fe200000100ab */
[-C--:B------:R-:W-:Y:S01]  /*4040*/  FFMA.FTZ R121, R34, R159.reuse, -R121 ;  /* 0x0000009f22797223 */ /* 0x080fe20000010879 */
[----:B------:R-:W-:Y:S01]  /*4050*/  FFMA.FTZ R120, R120, R159, R33 ;  /* 0x0000009f78787223 */ /* 0x000fe20000010021 */
[----:B------:R-:W-:Y:S02]  /*4060*/  F2FP.F16.F32.PACK_AB R33, R127, R168 ;  /* 0x000000a87f21723e */ /* 0x000fe400000000ff */
[----:B------:R-:W-:Y:S02]  /*4070*/  F2FP.F16.F32.PACK_AB R32, R86, R129 ;  /* 0x000000815620723e */ /* 0x000fe400000000ff */
[----:B------:R-:W-:-:S07]  /*4080*/  F2FP.F16.F32.PACK_AB R34, R120, R121 ;  /* 0x000000797822723e */ /* 0x000fce00000000ff */
.L_x_1347:
[----:B------:R-:W-:Y:S05]  /*4090*/  BSYNC B3 ;  /* 0x0000000000037941 */ /* 0x000fea0003800000 */
.L_x_1346:
[----:B------:R-:W-:Y:S02]  /*40a0*/  ULDC.64 UR4, c[0x0][0x208] ;  /* 0x0000820000047ab9 */ /* 0x000fe40000000a00 */
[----:B--2---:R2:W-:Y:S03]  /*40b0*/  STG.E.128 desc[UR4][R44.64+0x40], R32 ;  /* 0x000040202c007986 */ /* 0x0045e6000c101d04 */
.L_x_1345:
[----:B------:R-:W-:Y:S05]  /*40c0*/  BSYNC B2 ;  /* 0x0000000000027941 */ /* 0x000fea0003800000 */
.L_x_1344:
        /* <DEDUP_REMOVED lines=8> */
[--C-:B------:R-:W-:Y:S01]  /*4150*/  SHF.R.U64 R86, R78, 0x10, R79.reuse ;  /* 0x000000104e567819 */ /* 0x100fe2000000124f */
[----:B------:R-:W-:Y:S01]  /*4160*/  HADD2.F32 R121, -RZ, R208.H1_H1 ;  /* 0x300000d0ff797230 */ /* 0x000fe20000004100 */
[----:B------:R-:W-:Y:S01]  /*4170*/  SHF.R.U32.HI R78, RZ, 0x10, R79 ;  /* 0x00000010ff4e7819 */ /* 0x000fe2000001164f */
[----:B--2---:R-:W-:Y:S01]  /*4180*/  IMAD.MOV.U32 R79, RZ, RZ, R35 ;  /* 0x000000ffff4f7224 */ /* 0x004fe200078e0023 */
[--C-:B------:R-:W-:Y:S01]  /*4190*/  SHF.R.U64 R87, R84, 0x10, R85.reuse ;  /* 0x0000001054577819 */ /* 0x100fe20000001255 */
[--C-:B------:R-:W-:Y:S01]  /*41a0*/  HADD2.F32 R35, -RZ, R33.reuse.H1_H1 ;  /* 0x30000021ff237230 */ /* 0x100fe20000004100 */
[----:B------:R-:W-:Y:S01]  /*41b0*/  SHF.R.U32.HI R120, RZ, 0x10, R85 ;  /* 0x00000010ff787819 */ /* 0x000fe20000011655 */
[----:B------:R-:W-:Y:S02]  /*41c0*/  HADD2.F32 R85, -RZ, R33.H0_H0 ;  /* 0x20000021ff557230 */ /* 0x000fe40000004100 */
[----:B------:R-:W-:Y:S02]  /*41d0*/  HADD2.F32 R126, -RZ, R87.H0_H0 ;  /* 0x20000057ff7e7230 */ /* 0x000fe40000004100 */
[----:B------:R-:W-:-:S02]  /*41e0*/  HADD2.F32 R120, -RZ, R120.H0_H0 ;  /* 0x20000078ff787230 */ /* 0x000fc40000004100 */
[--C-:B------:R-:W-:Y:S02]  /*41f0*/  HADD2.F32 R33, -RZ, R79.reuse.H1_H1 ;  /* 0x3000004fff217230 */ /* 0x100fe40000004100 */
[-C--:B------:R-:W-:Y:S01]  /*4200*/  FMUL.FTZ R128, R85, R126.reuse ;  /* 0x0000007e55807220 */ /* 0x080fe20000410000 */
[----:B------:R-:W-:Y:S02]  /*4210*/  HADD2.F32 R79, -RZ, R79.H0_H0 ;  /* 0x2000004fff4f7230 */ /* 0x000fe40000004100 */
[----:B------:R-:W-:Y:S02]  /*4220*/  HADD2.F32 R84, -RZ, R86.H0_H0 ;  /* 0x20000056ff547230 */ /* 0x000fe40000004100 */
[----:B------:R-:W-:Y:S02]  /*4230*/  HADD2.F32 R86, -RZ, R78.H0_H0 ;  /* 0x2000004eff567230 */ /* 0x000fe40000004100 */
[----:B------:R-:W-:Y:S01]  /*4240*/  FMUL.FTZ R78, R35, R126 ;  /* 0x0000007e234e7220 */ /* 0x000fe20000410000 */
[-C--:B------:R-:W-:Y:S01]  /*4250*/  FMUL.FTZ R126, R33, R120.reuse ;  /* 0x00000078217e7220 */ /* 0x080fe20000410000 */
[----:B------:R-:W-:Y:S01]  /*4260*/  FMUL.FTZ R120, R79, R120 ;  /* 0x000000784f787220 */ /* 0x000fe20000410000 */
[-C--:B------:R-:W-:Y:S01]  /*4270*/  FFMA.FTZ R35, R35, R84.reuse, R128 ;  /* 0x0000005423237223 */ /* 0x080fe20000010080 */
[----:B------:R-:W-:Y:S01]  /*4280*/  FFMA.FTZ R78, R85, R84, -R78 ;  /* 0x00000054554e7223 */ /* 0x000fe2000001084e */
[-C--:B------:R-:W-:Y:S01]  /*4290*/  FFMA.FTZ R79, R79, R86.reuse, -R126 ;  /* 0x000000564f4f7223 */ /* 0x080fe2000001087e */
[----:B------:R-:W-:Y:S01]  /*42a0*/  FFMA.FTZ R86, R33, R86, R120 ;  /* 0x0000005621567223 */ /* 0x000fe20000010078 */
[----:B------:R-:W-:-:S02]  /*42b0*/  HADD2.F32 R87, -RZ, R208.H0_H0 ;  /* 0x200000d0ff577230 */ /* 0x000fc40000004100 */
[--C-:B------:R-:W-:Y:S02]  /*42c0*/  HADD2.F32 R84, -RZ, R32.reuse.H1_H1 ;  /* 0x30000020ff547230 */ /* 0x100fe40000004100 */
[----:B------:R-:W-:Y:S02]  /*42d0*/  HADD2.F32 R120, -RZ, R32.H0_H0 ;  /* 0x20000020ff787230 */ /* 0x000fe40000004100 */
[----:B------:R-:W-:Y:S02]  /*42e0*/  HADD2.F32 R32, -RZ, R34.H1_H1 ;  /* 0x30000022ff207230 */ /* 0x000fe40000004100 */
[-C--:B------:R-:W-:Y:S01]  /*42f0*/  FMUL.FTZ R127, R84, R87.reuse ;  /* 0x00000057547f7220 */ /* 0x080fe20000410000 */
[----:B------:R-:W-:Y:S02]  /*4300*/  HADD2.F32 R33, -RZ, R204.H0_H0 ;  /* 0x200000ccff217230 */ /* 0x000fe40000004100 */
[----:B------:R-:W-:Y:S01]  /*4310*/  FMUL.FTZ R87, R120, R87 ;  /* 0x0000005778577220 */ /* 0x000fe20000410000 */
[----:B------:R-:W-:-:S02]  /*4320*/  HADD2.F32 R34, -RZ, R34.H0_H0 ;  /* 0x20000022ff227230 */ /* 0x000fc40000004100 */
[----:B------:R-:W-:Y:S01]  /*4330*/  FMUL.FTZ R129, R32, R121 ;  /* 0x0000007920817220 */ /* 0x000fe20000410000 */
[----:B------:R-:W-:Y:S02]  /*4340*/  HADD2.F32 R85, -RZ, R204.H1_H1 ;  /* 0x300000ccff557230 */ /* 0x000fe40000004100 */
[-C--:B------:R-:W-:Y:S01]  /*4350*/  FFMA.FTZ R127, R120, R33.reuse, -R127 ;  /* 0x00000021787f7223 */ /* 0x080fe2000001087f */
[----:B------:R-:W-:Y:S01]  /*4360*/  FFMA.FTZ R84, R84, R33, R87 ;  /* 0x0000002154547223 */ /* 0x000fe20000010057 */
[C---:B------:R-:W-:Y:S01]  /*4370*/  FMUL.FTZ R121, R34.reuse, R121 ;  /* 0x0000007922797220 */ /* 0x040fe20000410000 */
[----:B------:R-:W-:Y:S01]  /*4380*/  F2FP.F16.F32.PACK_AB R33, R35, R78 ;  /* 0x0000004e2321723e */ /* 0x000fe200000000ff */
[----:B------:R-:W-:Y:S01]  /*4390*/  FFMA.FTZ R129, R34, R85, -R129 ;  /* 0x0000005522817223 */ /* 0x000fe20000010881 */
[----:B------:R-:W-:Y:S01]  /*43a0*/  F2FP.F16.F32.PACK_AB R35, R86, R79 ;  /* 0x0000004f5623723e */ /* 0x000fe200000000ff */
[----:B------:R-:W-:Y:S01]  /*43b0*/  FFMA.FTZ R32, R32, R85, R121 ;  /* 0x0000005520207223 */ /* 0x000fe20000010079 */
[----:B------:R-:W-:-:S04]  /*43c0*/  F2FP.F16.F32.PACK_AB R84, R84, R127 ;  /* 0x0000007f5454723e */ /* 0x000fc800000000ff */
[----:B------:R-:W-:Y:S01]  /*43d0*/  F2FP.F16.F32.PACK_AB R34, R32, R129 ;  /* 0x000000812022723e */ /* 0x000fe200000000ff */
[----:B------:R-:W-:-:S07]  /*43e0*/  IMAD.MOV.U32 R32, RZ, RZ, R84 ;  /* 0x000000ffff207224 */ /* 0x000fce00078e0054 */
.L_x_1351:
[----:B------:R-:W-:Y:S05]  /*43f0*/  BSYNC B3 ;  /* 0x0000000000037941 */ /* 0x000fea0003800000 */
.L_x_1350:
[----:B------:R-:W-:Y:S02]  /*4400*/  ULDC.64 UR4, c[0x0][0x208] ;  /* 0x0000820000047ab9 */ /* 0x000fe40000000a00 */
[----:B--2---:R3:W-:Y:S03]  /*4410*/  STG.E.128 desc[UR4][R44.64+0x80], R32 ;  /* 0x000080202c007986 */ /* 0x0047e6000c101d04 */
.L_x_1349:
[----:B------:R-:W-:Y:S05]  /*4420*/  BSYNC B2 ;  /* 0x0000000000027941 */ /* 0x000fea0003800000 */
.L_x_1348:
[----:B------:R-:W-:Y:S01]  /*4430*/  ISETP.NE.AND P0, PT, R9, RZ, PT ;  /* 0x000000ff0900720c */ /* 0x000fe20003f05270 */
[----:B------:R-:W-:-:S12]  /*4440*/  BSSY B2, `(.L_x_1352) ;  /* 0x0000034000027945 */ /* 0x000fd80003800000 */
[----:B------:R-:W-:Y:S05]  /*4450*/  @!P0 BRA `(.L_x_1353) ;  /* 0x0000000000c88947 */ /* 0x000fea0003800000 */
[----:B-123--:R1:W2:Y:S01]  /*4460*/  LDS.128 R32, [R42+0x3000] ;  /* 0x003000002a207984 */ /* 0x00e2a20000000c00 */
[----:B------:R-:W-:Y:S01]  /*4470*/  IADD3 R78, R16, 0x30, RZ ;  /* 0x00000030104e7810 */ /* 0x000fe20007ffe0ff */
[----:B------:R-:W-:Y:S03]  /*4480*/  BSSY B3, `(.L_x_1354) ;  /* 0x000002d000037945 */ /* 0x000fe60003800000 */
[----:B------:R-:W-:-:S13]  /*4490*/  ISETP.GE.AND P0, PT, R78, R117, PT ;  /* 0x000000754e00720c */ /* 0x000fda0003f06270 */
[----:B-1----:R-:W-:Y:S05]  /*44a0*/  @P0 BRA `(.L_x_1355) ;  /* 0x0000000000a80947 */ /* 0x002fea0003800000 */
[----:B------:R-:W-:Y:S02]  /*44b0*/  SHF.R.U64 R79, R76, 0x10, R77 ;  /* 0x000000104c4f7819 */ /* 0x000fe4000000124d */
[--C-:B------:R-:W-:Y:S01]  /*44c0*/  SHF.R.U64 R85, R74, 0x10, R75.reuse ;  /* 0x000000104a557819 */ /* 0x100fe2000000124b */
[----:B--2---:R-:W-:Y:S01]  /*44d0*/  IMAD.MOV.U32 R74, RZ, RZ, R32 ;  /* 0x000000ffff4a7224 */ /* 0x004fe200078e0020 */
[----:B------:R-:W-:Y:S01]  /*44e0*/  SHF.R.U32.HI R78, RZ, 0x10, R75 ;  /* 0x00000010ff4e7819 */ /* 0x000fe2000001164b */
[----:B------:R-:W-:Y:S01]  /*44f0*/  IMAD.MOV.U32 R75, RZ, RZ, R35 ;  /* 0x000000ffff4b7224 */ /* 0x000fe200078e0023 */
[----:B------:R-:W-:Y:S01]  /*4500*/  SHF.R.U32.HI R84, RZ, 0x10, R77 ;  /* 0x00000010ff547819 */ /* 0x000fe2000001164d */
[----:B------:R-:W-:Y:S02]  /*4510*/  HADD2.F32 R79, -RZ, R79.H0_H0 ;  /* 0x2000004fff4f7230 */ /* 0x000fe40000004100 */
[--C-:B------:R-:W-:Y:S02]  /*4520*/  HADD2.F32 R35, -RZ, R33.reuse.H1_H1 ;  /* 0x30000021ff237230 */ /* 0x100fe40000004100 */
[----:B------:R-:W-:-:S02]  /*4530*/  HADD2.F32 R32, -RZ, R33.H0_H0 ;  /* 0x20000021ff207230 */ /* 0x000fc40000004100 */
[----:B------:R-:W-:Y:S02]  /*4540*/  HADD2.F32 R84, -RZ, R84.H0_H0 ;  /* 0x20000054ff547230 */ /* 0x000fe40000004100 */
[-C--:B------:R-:W-:Y:S01]  /*4550*/  FMUL.FTZ R33, R35, R79.reuse ;  /* 0x0000004f23217220 */ /* 0x080fe20000410000 */
[--C-:B------:R-:W-:Y:S02]  /*4560*/  HADD2.F32 R76, -RZ, R75.reuse.H1_H1 ;  /* 0x3000004bff4c7230 */ /* 0x100fe40000004100 */
[----:B------:R-:W-:Y:S01]  /*4570*/  FMUL.FTZ R86, R32, R79 ;  /* 0x0000004f20567220 */ /* 0x000fe20000410000 */
[----:B------:R-:W-:Y:S02]  /*4580*/  HADD2.F32 R75, -RZ, R75.H0_H0 ;  /* 0x2000004bff4b7230 */ /* 0x000fe40000004100 */
[----:B------:R-:W-:Y:S02]  /*4590*/  HADD2.F32 R77, -RZ, R85.H0_H0 ;  /* 0x20000055ff4d7230 */ /* 0x000fe40000004100 */
[----:B------:R-:W-:Y:S01]  /*45a0*/  FMUL.FTZ R120, R76, R84 ;  /* 0x000000544c787220 */ /* 0x000fe20000410000 */
[----:B------:R-:W-:-:S02]  /*45b0*/  HADD2.F32 R78, -RZ, R78.H0_H0 ;  /* 0x2000004eff4e7230 */ /* 0x000fc40000004100 */
[----:B------:R-:W-:Y:S01]  /*45c0*/  FMUL.FTZ R79, R75, R84 ;  /* 0x000000544b4f7220 */ /* 0x000fe20000410000 */
[-C--:B------:R-:W-:Y:S01]  /*45d0*/  FFMA.FTZ R32, R32, R77.reuse, -R33 ;  /* 0x0000004d20207223 */ /* 0x080fe20000010821 */
[----:B------:R-:W-:Y:S01]  /*45e0*/  FFMA.FTZ R33, R35, R77, R86 ;  /* 0x0000004d23217223 */ /* 0x000fe20000010056 */
[-C--:B------:R-:W-:Y:S01]  /*45f0*/  FFMA.FTZ R35, R75, R78.reuse, -R120 ;  /* 0x0000004e4b237223 */ /* 0x080fe20000010878 */
[----:B------:R-:W-:Y:S01]  /*4600*/  FFMA.FTZ R76, R76, R78, R79 ;  /* 0x0000004e4c4c7223 */ /* 0x000fe2000001004f */
[--C-:B------:R-:W-:Y:S02]  /*4610*/  HADD2.F32 R75, -RZ, R74.reuse.H1_H1 ;  /* 0x3000004aff4b7230 */ /* 0x100fe40000004100 */
[----:B------:R-:W-:Y:S01]  /*4620*/  HADD2.F32 R79, -RZ, R207.H0_H0 ;  /* 0x200000cfff4f7230 */ /* 0x000fe20000004100 */
[----:B------:R-:W-:Y:S01]  /*4630*/  F2FP.F16.F32.PACK_AB R33, R33, R32 ;  /* 0x000000202121723e */ /* 0x000fe200000000ff */
[----:B------:R-:W-:Y:S01]  /*4640*/  HADD2.F32 R74, -RZ, R74.H0_H0 ;  /* 0x2000004aff4a7230 */ /* 0x000fe20000004100 */
[----:B------:R-:W-:Y:S01]  /*4650*/  F2FP.F16.F32.PACK_AB R35, R76, R35 ;  /* 0x000000234c23723e */ /* 0x000fe200000000ff */
[----:B------:R-:W-:-:S02]  /*4660*/  HADD2.F32 R77, -RZ, R34.H1_H1 ;  /* 0x30000022ff4d7230 */ /* 0x000fc40000004100 */
[-C--:B------:R-:W-:Y:S01]  /*4670*/  FMUL.FTZ R85, R75, R79.reuse ;  /* 0x0000004f4b557220 */ /* 0x080fe20000410000 */
[----:B------:R-:W-:Y:S02]  /*4680*/  HADD2.F32 R207, -RZ, R207.H1_H1 ;  /* 0x300000cfffcf7230 */ /* 0x000fe40000004100 */
[----:B------:R-:W-:Y:S01]  /*4690*/  FMUL.FTZ R84, R74, R79 ;  /* 0x0000004f4a547220 */ /* 0x000fe20000410000 */
[----:B------:R-:W-:Y:S02]  /*46a0*/  HADD2.F32 R34, -RZ, R34.H0_H0 ;  /* 0x20000022ff227230 */ /* 0x000fe40000004100 */
        /* <DEDUP_REMOVED lines=9> */
[----:B------:R-:W-:-:S07]  /*4740*/  F2FP.F16.F32.PACK_AB R34, R86, R79 ;  /* 0x0000004f5622723e */ /* 0x000fce00000000ff */
.L_x_1355:
[----:B------:R-:W-:Y:S05]  /*4750*/  BSYNC B3 ;  /* 0x0000000000037941 */ /* 0x000fea0003800000 */
.L_x_1354:
[----:B------:R-:W-:Y:S02]  /*4760*/  ULDC.64 UR4, c[0x0][0x208] ;  /* 0x0000820000047ab9 */ /* 0x000fe40000000a00 */
[----:B--2---:R4:W-:Y:S03]  /*4770*/  STG.E.128 desc[UR4][R44.64+0xc0], R32 ;  /* 0x0000c0202c007986 */ /* 0x0049e6000c101d04 */
.L_x_1353:
[----:B------:R-:W-:Y:S05]  /*4780*/  BSYNC B2 ;  /* 0x0000000000027941 */ /* 0x000fea0003800000 */
.L_x_1352:
        /* <DEDUP_REMOVED lines=16> */
[----:B------:R-:W-:-:S02]  /*4890*/  HADD2.F32 R76, -RZ, R76.H0_H0 ;  /* 0x2000004cff4c7230 */ /* 0x000fc40000004100 */
[----:B------:R-:W-:Y:S02]  /*48a0*/  HADD2.F32 R34, -RZ, R33.H1_H1 ;  /* 0x30000021ff227230 */ /* 0x000fe40000004100 */
[--C-:B------:R-:W-:Y:S02]  /*48b0*/  HADD2.F32 R71, -RZ, R35.reuse.H1_H1 ;  /* 0x30000023ff477230 */ /* 0x100fe40000004100 */
[----:B------:R-:W-:Y:S02]  /*48c0*/  HADD2.F32 R35, -RZ, R35.H0_H0 ;  /* 0x20000023ff237230 */ /* 0x000fe40000004100 */
[----:B------:R-:W-:Y:S01]  /*48d0*/  FMUL.FTZ R78, R34, R73 ;  /* 0x00000049224e7220 */ /* 0x000fe20000410000 */
[----:B------:R-:W-:Y:S02]  /*48e0*/  HADD2.F32 R33, -RZ, R33.H0_H0 ;  /* 0x20000021ff217230 */ /* 0x000fe40000004100 */
[-C--:B------:R-:W-:Y:S01]  /*48f0*/  FMUL.FTZ R84, R71, R76.reuse ;  /* 0x0000004c47547220 */ /* 0x080fe20000410000 */
[----:B------:R-:W-:-:S02]  /*4900*/  FMUL.FTZ R76, R35, R76 ;  /* 0x0000004c234c7220 */ /* 0x000fc40000410000 */
[C---:B------:R-:W-:Y:S01]  /*4910*/  FMUL.FTZ R73, R33.reuse, R73 ;  /* 0x0000004921497220 */ /* 0x040fe20000410000 */
[----:B------:R-:W-:Y:S01]  /*4920*/  FFMA.FTZ R78, R33, R72, -R78 ;  /* 0x00000048214e7223 */ /* 0x000fe2000001084e */
[----:B------:R-:W-:Y:S01]  /*4930*/  FFMA.FTZ R79, R71, R74, R76 ;  /* 0x0000004a474f7223 */ /* 0x000fe2000001004c */
[----:B------:R-:W-:Y:S02]  /*4940*/  HADD2.F32 R33, -RZ, R32.H1_H1 ;  /* 0x30000020ff217230 */ /* 0x000fe40000004100 */
[----:B------:R-:W-:Y:S01]  /*4950*/  FFMA.FTZ R77, R34, R72, R73 ;  /* 0x00000048224d7223 */ /* 0x000fe20000010049 */
[----:B------:R-:W-:Y:S02]  /*4960*/  HADD2.F32 R71, -RZ, R158.H0_H0 ;  /* 0x2000009eff477230 */ /* 0x000fe40000004100 */
[----:B------:R-:W-:Y:S01]  /*4970*/  FFMA.FTZ R84, R35, R74, -R84 ;  /* 0x0000004a23547223 */ /* 0x000fe20000010854 */
[----:B------:R-:W-:Y:S02]  /*4980*/  HADD2.F32 R32, -RZ, R32.H0_H0 ;  /* 0x20000020ff207230 */ /* 0x000fe40000004100 */
[----:B------:R-:W-:-:S02]  /*4990*/  HADD2.F32 R73, -RZ, R158.H1_H1 ;  /* 0x3000009eff497230 */ /* 0x000fc40000004100 */
[CC--:B------:R-:W-:Y:S01]  /*49a0*/  FMUL.FTZ R75, R33.reuse, R71.reuse ;  /* 0x00000047214b7220 */ /* 0x0c0fe20000410000 */
[--C-:B------:R-:W-:Y:S02]  /*49b0*/  HADD2.F32 R34, -RZ, R70.reuse.H1_H1 ;  /* 0x30000046ff227230 */ /* 0x100fe40000004100 */
        /* <DEDUP_REMOVED lines=14> */
.L_x_1359:
[----:B------:R-:W-:Y:S05]  /*4aa0*/  BSYNC B3 ;  /* 0x0000000000037941 */ /* 0x000fea0003800000 */
.L_x_1358:
[----:B------:R-:W-:Y:S02]  /*4ab0*/  ULDC.64 UR4, c[0x0][0x208] ;  /* 0x0000820000047ab9 */ /* 0x000fe40000000a00 */
[----:B--2---:R1:W-:Y:S03]  /*4ac0*/  STG.E.128 desc[UR4][R44.64+0x100], R32 ;  /* 0x000100202c007986 */ /* 0x0043e6000c101d04 */
.L_x_1357:
[----:B------:R-:W-:Y:S05]  /*4ad0*/  BSYNC B2 ;  /* 0x0000000000027941 */ /* 0x000fea0003800000 */
.L_x_1356:
[----:B------:R-:W-:-:S13]  /*4ae0*/  ISETP.NE.AND P0, PT, R7, RZ, PT ;  /* 0x000000ff0700720c */ /* 0x000fda0003f05270 */
[----:B------:R-:W-:Y:S05]  /*4af0*/  @!P0 BRA `(.L_x_1339) ;  /* 0x0000000000c48947 */ /* 0x000fea0003800000 */
[----:B-1234-:R1:W2:Y:S01]  /*4b00*/  LDS.128 R32, [R42+0x6000] ;  /* 0x006000002a207984 */ /* 0x01e2a20000000c00 */
[----:B------:R-:W-:Y:S01]  /*4b10*/  VIADD R70, R16, 0x50 ;  /* 0x0000005010467836 */ /* 0x000fe20000000000 */
[----:B------:R-:W-:Y:S04]  /*4b20*/  BSSY B2, `(.L_x_1360) ;  /* 0x000002c000027945 */ /* 0x000fe80003800000 */
        /* <DEDUP_REMOVED lines=13> */
[-C--:B------:R-:W-:Y:S01]  /*4c00*/  FMUL.FTZ R74, R34, R69.reuse ;  /* 0x00000045224a7220 */ /* 0x080fe20000410000 */
[----:B------:R-:W-:Y:S02]  /*4c10*/  HADD2.F32 R35, -RZ, R35.H0_H0 ;  /* 0x20000023ff237230 */ /* 0x000fe40000004100 */
[----:B------:R-:W-:Y:S01]  /*4c20*/  FMUL.FTZ R69, R33, R69 ;  /* 0x0000004521457220 */ /* 0x000fe20000410000 */
[----:B------:R-:W-:Y:S02]  /*4c30*/  HADD2.F32 R70, -RZ, R70.H0_H0 ;  /* 0x20000046ff467230 */ /* 0x000fe40000004100 */
[----:B------:R-:W-:Y:S01]  /*4c40*/  FMUL.FTZ R76, R67, R72 ;  /* 0x00000048434c7220 */ /* 0x000fe20000410000 */
[----:B------:R-:W-:Y:S01]  /*4c50*/  FFMA.FTZ R74, R33, R68, -R74 ;  /* 0x00000044214a7223 */ /* 0x000fe2000001084a */
[----:B------:R-:W-:Y:S01]  /*4c60*/  FMUL.FTZ R72, R35, R72 ;  /* 0x0000004823487220 */ /* 0x000fe20000410000 */
[----:B------:R-:W-:-:S02]  /*4c70*/  HADD2.F32 R33, -RZ, R32.H1_H1 ;  /* 0x30000020ff217230 */ /* 0x000fc40000004100 */
[----:B------:R-:W-:Y:S01]  /*4c80*/  FFMA.FTZ R73, R34, R68, R69 ;  /* 0x0000004422497223 */ /* 0x000fe20000010045 */
[----:B------:R-:W-:Y:S02]  /*4c90*/  HADD2.F32 R32, -RZ, R32.H0_H0 ;  /* 0x20000020ff207230 */ /* 0x000fe40000004100 */
[-C--:B------:R-:W-:Y:S01]  /*4ca0*/  FFMA.FTZ R75, R67, R70.reuse, R72 ;  /* 0x00000046434b7223 */ /* 0x080fe20000010048 */
[--C-:B------:R-:W-:Y:S02]  /*4cb0*/  HADD2.F32 R67, -RZ, R156.reuse.H0_H0 ;  /* 0x2000009cff437230 */ /* 0x100fe40000004100 */
[----:B------:R-:W-:Y:S01]  /*4cc0*/  FFMA.FTZ R76, R35, R70, -R76 ;  /* 0x00000046234c7223 */ /* 0x000fe2000001084c */
[----:B------:R-:W-:Y:S02]  /*4cd0*/  HADD2.F32 R69, -RZ, R156.H1_H1 ;  /* 0x3000009cff457230 */ /* 0x000fe40000004100 */
[--C-:B------:R-:W-:Y:S02]  /*4ce0*/  HADD2.F32 R34, -RZ, R66.reuse.H1_H1 ;  /* 0x30000042ff227230 */ /* 0x100fe40000004100 */
[----:B------:R-:W-:Y:S01]  /*4cf0*/  FMUL.FTZ R71, R33, R67 ;  /* 0x0000004321477220 */ /* 0x000fe20000410000 */
[----:B------:R-:W-:-:S02]  /*4d00*/  HADD2.F32 R66, -RZ, R66.H0_H0 ;  /* 0x20000042ff427230 */ /* 0x000fc40000004100 */
[----:B------:R-:W-:Y:S01]  /*4d10*/  FMUL.FTZ R68, R32, R67 ;  /* 0x0000004320447220 */ /* 0x000fe20000410000 */
        /* <DEDUP_REMOVED lines=12> */
.L_x_1361:
[----:B------:R-:W-:Y:S05]  /*4de0*/  BSYNC B2 ;  /* 0x0000000000027941 */ /* 0x000fea0003800000 */
.L_x_1360:
[----:B------:R-:W-:Y:S02]  /*4df0*/  ULDC.64 UR4, c[0x0][0x208] ;  /* 0x0000820000047ab9 */ /* 0x000fe40000000a00 */
[----:B--2---:R1:W-:Y:S03]  /*4e00*/  STG.E.128 desc[UR4][R44.64+0x140], R32 ;  /* 0x000140202c007986 */ /* 0x0043e6000c101d04 */
.L_x_1339:
[----:B------:R-:W-:Y:S05]  /*4e10*/  BSYNC B1 ;  /* 0x0000000000017941 */ /* 0x000fea0003800000 */
.L_x_1338:
        /* <DEDUP_REMOVED lines=20> */
[----:B------:R-:W-:Y:S02]  /*4f60*/  HADD2.F32 R35, -RZ, R35.H0_H0 ;  /* 0x20000023ff237230 */ /* 0x000fe40000004100 */
[----:B------:R-:W-:Y:S01]  /*4f70*/  FMUL.FTZ R63, R33, R63 ;  /* 0x0000003f213f7220 */ /* 0x000fe20000410000 */
[----:B------:R-:W-:Y:S02]  /*4f80*/  HADD2.F32 R64, -RZ, R67.H0_H0 ;  /* 0x20000043ff407230 */ /* 0x000fe40000004100 */
[----:B------:R-:W-:Y:S01]  /*4f90*/  FMUL.FTZ R70, R45, R66 ;  /* 0x000000422d467220 */ /* 0x000fe20000410000 */
[-C--:B------:R-:W-:Y:S01]  /*4fa0*/  FFMA.FTZ R68, R33, R62.reuse, -R68 ;  /* 0x0000003e21447223 */ /* 0x080fe20000010844 */
[----:B------:R-:W-:Y:S01]  /*4fb0*/  FFMA.FTZ R67, R34, R62, R63 ;  /* 0x0000003e22437223 */ /* 0x000fe2000001003f */
[----:B------:R-:W-:Y:S01]  /*4fc0*/  FMUL.FTZ R66, R35, R66 ;  /* 0x0000004223427220 */ /* 0x000fe20000410000 */
[----:B------:R-:W-:-:S02]  /*4fd0*/  HADD2.F32 R62, -RZ, R152.H0_H0 ;  /* 0x20000098ff3e7230 */ /* 0x000fc40000004100 */
[-C--:B------:R-:W-:Y:S01]  /*4fe0*/  FFMA.FTZ R70, R35, R64.reuse, -R70 ;  /* 0x0000004023467223 */ /* 0x080fe20000010846 */
[----:B------:R-:W-:Y:S02]  /*4ff0*/  HADD2.F32 R63, -RZ, R152.H1_H1 ;  /* 0x30000098ff3f7230 */ /* 0x000fe40000004100 */
[----:B------:R-:W-:Y:S01]  /*5000*/  FFMA.FTZ R71, R45, R64, R66 ;  /* 0x000000402d477223 */ /* 0x000fe20000010042 */
[----:B------:R-:W-:Y:S02]  /*5010*/  HADD2.F32 R33, -RZ, R32.H1_H1 ;  /* 0x30000020ff217230 */ /* 0x000fe40000004100 */
        /* <DEDUP_REMOVED lines=17> */
.L_x_1366:
[----:B------:R-:W-:Y:S05]  /*5130*/  BSYNC B2 ;  /* 0x0000000000027941 */ /* 0x000fea0003800000 */
.L_x_1365:
[----:B------:R-:W-:Y:S02]  /*5140*/  ULDC.64 UR4, c[0x0][0x208] ;  /* 0x0000820000047ab9 */ /* 0x000fe40000000a00 */
[----:B--2---:R1:W-:Y:S03]  /*5150*/  STG.E.128 desc[UR4][R40.64], R32 ;  /* 0x0000002028007986 */ /* 0x0043e6000c101d04 */
.L_x_1364:
[----:B------:R-:W-:Y:S05]  /*5160*/  BSYNC B1 ;  /* 0x0000000000017941 */ /* 0x000fea0003800000 */
.L_x_1363:
        /* <DEDUP_REMOVED lines=49> */
.L_x_1370:
[----:B------:R-:W-:Y:S05]  /*5480*/  BSYNC B2 ;  /* 0x0000000000027941 */ /* 0x000fea0003800000 */
.L_x_1369:
[----:B------:R-:W-:Y:S02]  /*5490*/  ULDC.64 UR4, c[0x0][0x208] ;  /* 0x0000820000047ab9 */ /* 0x000fe40000000a00 */
[----:B--2---:R1:W-:Y:S03]  /*54a0*/  STG.E.128 desc[UR4][R40.64+0x40], R32 ;  /* 0x0000402028007986 */ /* 0x0043e6000c101d04 */
.L_x_1368:
[----:B------:R-:W-:Y:S05]  /*54b0*/  BSYNC B1 ;  /* 0x0000000000017941 */ /* 0x000fea0003800000 */
.L_x_1367:
        /* <DEDUP_REMOVED lines=49> */
.L_x_1374:
[----:B------:R-:W-:Y:S05]  /*57d0*/  BSYNC B2 ;  /* 0x0000000000027941 */ /* 0x000fea0003800000 */
.L_x_1373:
[----:B------:R-:W-:Y:S02]  /*57e0*/  ULDC.64 UR4, c[0x0][0x208] ;  /* 0x0000820000047ab9 */ /* 0x000fe40000000a00 */
[----:B--2---:R1:W-:Y:S03]  /*57f0*/  STG.E.128 desc[UR4][R40.64+0x80], R32 ;  /* 0x0000802028007986 */ /* 0x0043e6000c101d04 */
.L_x_1372:
[----:B------:R-:W-:Y:S05]  /*5800*/  BSYNC B1 ;  /* 0x0000000000017941 */ /* 0x000fea0003800000 */
.L_x_1371:
        /* <DEDUP_REMOVED lines=49> */
.L_x_1378:
[----:B------:R-:W-:Y:S05]  /*5b20*/  BSYNC B2 ;  /* 0x0000000000027941 */ /* 0x000fea0003800000 */
.L_x_1377:
[----:B------:R-:W-:Y:S02]  /*5b30*/  ULDC.64 UR4, c[0x0][0x208] ;  /* 0x0000820000047ab9 */ /* 0x000fe40000000a00 */
[----:B--2---:R1:W-:Y:S03]  /*5b40*/  STG.E.128 desc[UR4][R40.64+0xc0], R32 ;  /* 0x0000c02028007986 */ /* 0x0043e6000c101d04 */
.L_x_1376:
[----:B------:R-:W-:Y:S05]  /*5b50*/  BSYNC B1 ;  /* 0x0000000000017941 */ /* 0x000fea0003800000 */
.L_x_1375:
        /* <DEDUP_REMOVED lines=11> */
[----:B------:R-:W-:Y:S01]  /*5c10*/  HADD2.F32 R44, -RZ, R35.H1_H1 ;  /* 0x30000023ff2c7230 */ /* 0x000fe20000004100 */
[--C-:B------:R-:W-:Y:S01]  /*5c20*/  SHF.R.U64 R47, R48, 0x10, R49.reuse ;  /* 0x00000010302f7819 */ /* 0x100fe20000001231 */
[----:B------:R-:W-:Y:S01]  /*5c30*/  HADD2.F32 R34, -RZ, R33.H1_H1 ;  /* 0x30000021ff227230 */ /* 0x000fe20000004100 */
[----:B------:R-:W-:Y:S01]  /*5c40*/  SHF.R.U32.HI R48, RZ, 0x10, R49 ;  /* 0x00000010ff307819 */ /* 0x000fe20000011631 */
[----:B------:R-:W-:Y:S02]  /*5c50*/  HADD2.F32 R35, -RZ, R35.H0_H0 ;  /* 0x20000023ff237230 */ /* 0x000fe40000004100 */
[----:B------:R-:W-:Y:S02]  /*5c60*/  HADD2.F32 R47, -RZ, R47.H0_H0 ;  /* 0x2000002fff2f7230 */ /* 0x000fe40000004100 */
[----:B------:R-:W-:-:S02]  /*5c70*/  HADD2.F32 R48, -RZ, R48.H0_H0 ;  /* 0x20000030ff307230 */ /* 0x000fc40000004100 */
[----:B------:R-:W-:Y:S02]  /*5c80*/  HADD2.F32 R33, -RZ, R33.H0_H0 ;  /* 0x20000021ff217230 */ /* 0x000fe40000004100 */
[-C--:B------:R-:W-:Y:S01]  /*5c90*/  FMUL.FTZ R50, R34, R47.reuse ;  /* 0x0000002f22327220 */ /* 0x080fe20000410000 */
[----:B------:R-:W-:Y:S02]  /*5ca0*/  HADD2.F32 R46, -RZ, R46.H0_H0 ;  /* 0x2000002eff2e7230 */ /* 0x000fe40000004100 */
[-C--:B------:R-:W-:Y:S01]  /*5cb0*/  FMUL.FTZ R49, R35, R48.reuse ;  /* 0x0000003023317220 */ /* 0x080fe20000410000 */
[----:B------:R-:W-:Y:S02]  /*5cc0*/  HADD2.F32 R45, -RZ, R45.H0_H0 ;  /* 0x2000002dff2d7230 */ /* 0x000fe40000004100 */
[----:B------:R-:W-:Y:S01]  /*5cd0*/  FMUL.FTZ R47, R33, R47 ;  /* 0x0000002f212f7220 */ /* 0x000fe20000410000 */
[C---:B------:R-:W-:Y:S01]  /*5ce0*/  FMUL.FTZ R52, R44.reuse, R48 ;  /* 0x000000302c347220 */ /* 0x040fe20000410000 */
[----:B------:R-:W-:Y:S01]  /*5cf0*/  FFMA.FTZ R49, R44, R46, R49 ;  /* 0x0000002e2c317223 */ /* 0x000fe20000010031 */
[----:B------:R-:W-:-:S02]  /*5d00*/  HADD2.F32 R44, -RZ, R83.H0_H0 ;  /* 0x20000053ff2c7230 */ /* 0x000fc40000004100 */
[-C--:B------:R-:W-:Y:S01]  /*5d10*/  FFMA.FTZ R50, R33, R45.reuse, -R50 ;  /* 0x0000002d21327223 */ /* 0x080fe20000010832 */
        /* <DEDUP_REMOVED lines=21> */
.L_x_1382:
[----:B------:R-:W-:Y:S05]  /*5e70*/  BSYNC B2 ;  /* 0x0000000000027941 */ /* 0x000fea0003800000 */
.L_x_1381:
[----:B------:R-:W-:Y:S02]  /*5e80*/  ULDC.64 UR4, c[0x0][0x208] ;  /* 0x0000820000047ab9 */ /* 0x000fe40000000a00 */
[----:B--2---:R1:W-:Y:S03]  /*5e90*/  STG.E.128 desc[UR4][R40.64+0x100], R32 ;  /* 0x0001002028007986 */ /* 0x0043e6000c101d04 */
.L_x_1380:
[----:B------:R-:W-:Y:S05]  /*5ea0*/  BSYNC B1 ;  /* 0x0000000000017941 */ /* 0x000fea0003800000 */
.L_x_1379:
        /* <DEDUP_REMOVED lines=48> */
.L_x_1384:
[----:B------:R-:W-:Y:S05]  /*61b0*/  BSYNC B1 ;  /* 0x0000000000017941 */ /* 0x000fea0003800000 */
.L_x_1383:
[----:B------:R-:W-:Y:S02]  /*61c0*/  ULDC.64 UR4, c[0x0][0x208] ;  /* 0x0000820000047ab9 */ /* 0x000fe40000000a00 */
[----:B--2---:R1:W-:Y:S01]  /*61d0*/  STG.E.128 desc[UR4][R40.64+0x140], R32 ;  /* 0x0001402028007986 */ /* 0x0043e2000c101d04 */
[----:B------:R-:W-:Y:S05]  /*61e0*/  BRA `(.L_x_1362) ;  /* 0x0000003c00cc7947 */ /* 0x000fea0003800000 */
.L_x_1330:
[----:B------:R-:W-:Y:S01]  /*61f0*/  ISETP.GE.AND P4, PT, R162, R5, PT ;  /* 0x00000005a200720c */ /* 0x000fe20003f86270 */
[----:B------:R-:W-:Y:S01]  /*6200*/  BSSY B1, `(.L_x_1385) ;  /* 0x000002f000017945 */ /* 0x000fe20003800000 */
[----:B------:R-:W-:Y:S02]  /*6210*/  CS2R R58, SRZ ;  /* 0x00000000003a7805 */ /* 0x000fe4000001ff00 */
[----:B------:R-:W-:Y:S02]  /*6220*/  CS2R R34, SRZ ;  /* 0x0000000000227805 */ /* 0x000fe4000001ff00 */
[----:B0-----:R-:W-:Y:S02]  /*6230*/  CS2R R32, SRZ ;  /* 0x0000000000207805 */ /* 0x001fe4000001ff00 */
        /* <DEDUP_REMOVED lines=19> */
[----:B------:R-:W-:Y:S01]  /*6370*/  CS2R R52, SRZ ;  /* 0x0000000000347805 */ /* 0x000fe2000001ff00 */
[----:B------:R-:W-:Y:S01]  /*6380*/  ULDC.64 UR6, c[0x0][0x208] ;  /* 0x0000820000067ab9 */ /* 0x000fe20000000a00 */
[----:B------:R-:W-:Y:S01]  /*6390*/  LEA.HI.X R57, R33, UR5, R34, 0x1, P0 ;  /* 0x0000000521397c11 */ /* 0x000fe200080f0c22 */
[----:B------:R-:W-:Y:S01]  /*63a0*/  ULDC.64 UR4, c[0x0][0x3e0] ;  /* 0x0000f80000047ab9 */ /* 0x000fe20000000a00 */
[----:B------:R-:W-:Y:S01]  /*63b0*/  ISETP.GE.AND P0, PT, R22, R117, PT ;  /* 0x000000751600720c */ /* 0x000fe20003f06270 */
[----:B------:R-:W-:Y:S01]  /*63c0*/  IMAD.X R33, R4, 0x1, R25, P1 ;  /* 0x0000000104217824 */ /* 0x000fe200008e0619 */
[----:B------:R-:W-:-:S04]  /*63d0*/  LEA R60, P1, R32, UR4, 0x1 ;  /* 0x00000004203c7c11 */ /* 0x000fc8000f8208ff */
[----:B------:R-:W-:Y:S02]  /*63e0*/  LEA.HI.X R61, R32, UR5, R33, 0x1, P1 ;  /* 0x00000005203d7c11 */ /* 0x000fe400088f0c21 */
[----:B------:R-:W-:-:S05]  /*63f0*/  ISETP.GE.AND P1, PT, R165, R117, PT ;  /* 0x00000075a500720c */ /* 0x000fca0003f26270 */
        /* <DEDUP_REMOVED lines=15> */
.L_x_1386:
[----:B------:R-:W-:Y:S05]  /*64f0*/  BSYNC B1 ;  /* 0x0000000000017941 */ /* 0x000fea0003800000 */
.L_x_1385:
        /* <DEDUP_REMOVED lines=12> */
[----:B-----5:R-:W-:Y:S01]  /*65c0*/  MOV R85, R34 ;  /* 0x0000002200557202 */ /* 0x020fe20000000f00 */
[----:B------:R-:W-:Y:S01]  /*65d0*/  IMAD.MOV.U32 R86, RZ, RZ, R35 ;  /* 0x000000ffff567224 */ /* 0x000fe200078e0023 */
        /* <DEDUP_REMOVED lines=10> */
[----:B------:R-:W-:Y:S01]  /*6680*/  CS2R R76, SRZ ;  /* 0x00000000004c7805 */ /* 0x000fe2000001ff00 */
[----:B------:R-:W-:Y:S01]  /*6690*/  ULDC.64 UR8, c[0x0][0x208] ;  /* 0x0000820000087ab9 */ /* 0x000fe20000000a00 */
        /* <DEDUP_REMOVED lines=22> */
.L_x_1388:
[----:B------:R-:W-:Y:S05]  /*6800*/  BSYNC B1 ;  /* 0x0000000000017941 */ /* 0x000fea0003800000 */
.L_x_1387:
[----:B------:R-:W-:Y:S01]  /*6810*/  IMAD.MOV.U32 R3, RZ, RZ, R32 ;  /* 0x000000ffff037224 */ /* 0x000fe200078e0020 */
[----:B0-----:R-:W-:Y:S01]  /*6820*/  MOV R80, R38 ;  /* 0x0000002600507202 */ /* 0x001fe20000000f00 */
        /* <DEDUP_REMOVED lines=37> */
[----:B-----5:R-:W-:-:S02]  /*6a80*/  MOV R81, R58 ;  /* 0x0000003a00517202 */ /* 0x020fc40000000f00 */
[----:B------:R-:W-:Y:S01]  /*6a90*/  PRMT R210, R3, 0x7610, R210 ;  /* 0x0000761003d27816 */ /* 0x000fe200000000d2 */
[----:B------:R-:W-:Y:S01]  /*6aa0*/  IMAD.MOV.U32 R3, RZ, RZ, R59 ;  /* 0x000000ffff037224 */ /* 0x000fe200078e003b */
[----:B------:R-:W-:Y:S01]  /*6ab0*/  PRMT R223, R4, 0x7610, R223 ;  /* 0x0000761004df7816 */ /* 0x000fe200000000df */
[----:B------:R-:W-:Y:S01]  /*6ac0*/  IMAD.MOV.U32 R4, RZ, RZ, R56 ;  /* 0x000000ffff047224 */ /* 0x000fe200078e0038 */
[----:B------:R-:W-:Y:S01]  /*6ad0*/  PRMT R205, R205, 0x5410, R80 ;  /* 0x00005410cdcd7816 */ /* 0x000fe20000000050 */
[----:B------:R-:W-:Y:S01]  /*6ae0*/  IMAD.MOV.U32 R80, RZ, RZ, R57 ;  /* 0x000000ffff507224 */ /* 0x000fe200078e0039 */
[----:B------:R-:W-:Y:S02]  /*6af0*/  PRMT R155, R81, 0x7610, R155 ;  /* 0x00007610519b7816 */ /* 0x000fe4000000009b */
        /* <DEDUP_REMOVED lines=21> */
[----:B------:R-:W-:-:S02]  /*6c50*/  PLOP3.LUT P1, PT, PT, PT, UP0, 0x80, 0x0 ;  /* 0x000000000000781c */ /* 0x000fc40003f2f008 */
[----:B------:R-:W-:Y:S02]  /*6c60*/  MOV R81, R74 ;  /* 0x0000004a00517202 */ /* 0x000fe40000000f00 */
        /* <DEDUP_REMOVED lines=12> */
[----:B------:R-:W-:-:S03]  /*6d30*/  IMAD.MOV.U32 R3, RZ, RZ, R77 ;  /* 0x000000ffff037224 */ /* 0x000fc600078e004d */
[----:B------:R-:W-:Y:S02]  /*6d40*/  PRMT R211, R81, 0x5410, R80 ;  /* 0x0000541051d37816 */ /* 0x000fe40000000050 */
[----:B------:R-:W-:Y:S01]  /*6d50*/  PRMT R213, R4, 0x5410, R3 ;  /* 0x0000541004d57816 */ /* 0x000fe20000000003 */
[----:B------:R-:W-:Y:S06]  /*6d60*/  @!P1 BRA `(.L_x_1389) ;  /* 0x0000000000049947 */ /* 0x000fec0003800000 */
[----:B------:R-:W-:Y:S01]  /*6d70*/  BPT.TRAP 0x1 ;  /* 0x000000040000795c */ /* 0x000fe20000300000 */
.L_x_1389:
[----:B------:R-:W-:Y:S01]  /*6d80*/  LEA R4, R19, R18, 0x3 ;  /* 0x0000001213047211 */ /* 0x000fe200078e18ff */
[----:B------:R-:W0:Y:S01]  /*6d90*/  LDC R150, c[0x0][0x2e4] ;  /* 0x0000b900ff967b82 */ /* 0x000e220000000800 */
[----:B------:R-:W-:Y:S01]  /*6da0*/  SHF.L.U32 R3, R167, 0x1f, RZ ;  /* 0x0000001fa7037819 */ /* 0x000fe200000006ff */
[----:B------:R-:W-:Y:S03]  /*6db0*/  BSSY B1, `(.L_x_1390) ;  /* 0x0000004000017945 */ /* 0x000fe60003800000 */
[----:B------:R-:W1:Y:S03]  /*6dc0*/  SYNCS.PHASECHK.TRANS64.TRYWAIT P5, [R4+URZ+0x2a890], R3 ;  /* 0x02a89003040075a7 */ /* 0x000e6600080a017f */
[----:B------:R-:W2:Y:S01]  /*6dd0*/  LDC.64 R126, c[0x0][0x2f0] ;  /* 0x0000bc00ff7e7b82 */ /* 0x000ea20000000a00 */
[----:B-1----:R-:W-:Y:S05]  /*6de0*/  @!P5 BRA `(.L_x_1391) ;  /* 0x0000020c00a0d947 */ /* 0x002fea0003800000 */
.L_x_1731:
[----:B------:R-:W-:Y:S05]  /*6df0*/  BSYNC B1 ;  /* 0x0000000000017941 */ /* 0x000fea0003800000 */
.L_x_1390:
[----:B------:R-:W-:Y:S01]  /*6e00*/  BSSY B1, `(.L_x_1392) ;  /* 0x0000178000017945 */ /* 0x000fe20003800000 */
[----:B0-----:R-:W-:Y:S02]  /*6e10*/  IMAD.IADD R152, R150, 0x1, -R122 ;  /* 0x0000000196987824 */ /* 0x001fe400078e0a7a */
[----:B------:R-:W-:Y:S01]  /*6e20*/  IMAD.MOV.U32 R129, RZ, RZ, R84 ;  /* 0x000000ffff817224 */ /* 0x000fe200078e0054 */
[----:B------:R-:W-:Y:S06]  /*6e30*/  @P4 BRA `(.L_x_1393) ;  /* 0x0000001400d04947 */ /* 0x000fec0003800000 */
[----:B------:R-:W-:Y:S01]  /*6e40*/  ISETP.NE.AND P4, PT, R12, RZ, PT ;  /* 0x000000ff0c00720c */ /* 0x000fe20003f85270 */
[-C--:B--2---:R-:W-:Y:S01]  /*6e50*/  IMAD R80, R186, R126.reuse, RZ ;  /* 0x0000007eba507224 */ /* 0x084fe200078e02ff */
[----:B------:R-:W-:Y:S01]  /*6e60*/  BSSY B2, `(.L_x_1394) ;  /* 0x000007b000027945 */ /* 0x000fe20003800000 */
[----:B------:R-:W-:-:S04]  /*6e70*/  IMAD.WIDE.U32 R134, R162, R126, R128 ;  /* 0x0000007ea2867225 */ /* 0x000fc800078e0080 */
[----:B------:R-:W-:-:S04]  /*6e80*/  IMAD R81, R162, R127, R80 ;  /* 0x0000007fa2517224 */ /* 0x000fc800078e0250 */
[----:B------:R-:W-:Y:S02]  /*6e90*/  IMAD.IADD R192, R81, 0x1, R135 ;  /* 0x0000000151c07824 */ /* 0x000fe400078e0287 */
        /* <DEDUP_REMOVED lines=18> */
[----:B------:R-:W-:Y:S02]  /*6fc0*/  ISETP.GE.AND P5, PT, R22, R117, PT ;  /* 0x000000751600720c */ /* 0x000fe40003fa6270 */
[----:B------:R-:W-:Y:S02]  /*6fd0*/  LEA.HI R83, R83, R80, RZ, 0x3 ;  /* 0x0000005053537211 */ /* 0x000fe400078f18ff */
[----:B------:R-:W-:Y:S02]  /*6fe0*/  LOP3.LUT R80, R174, 0x38, R81, 0xf8, !PT ;  /* 0x00000038ae507812 */ /* 0x000fe400078ef851 */
[----:B------:R-:W-:-:S02]  /*6ff0*/  SHF.R.S32.HI R83, RZ, 0x3, R83 ;  /* 0x00000003ff537819 */ /* 0x000fc40000011453 */
[----:B------:R-:W-:-:S03]  /*7000*/  LOP3.LUT R80, R80, R175, RZ, 0x3c, !PT ;  /* 0x000000af50507212 */ /* 0x000fc600078e3cff */
[----:B------:R-:W-:-:S04]  /*7010*/  IMAD R83, R83, 0x1800, R176 ;  /* 0x0000180053537824 */ /* 0x000fc800078e02b0 */
[----:B------:R-:W-:Y:S02]  /*7020*/  IMAD.IADD R80, R83, 0x1, R80 ;  /* 0x0000000153507824 */ /* 0x000fe400078e0250 */
[C---:B------:R-:W-:Y:S02]  /*7030*/  IMAD R83, R19.reuse, 0x4800, R146 ;  /* 0x0000480013537824 */ /* 0x040fe400078e0292 */
[----:B------:R-:W-:Y:S02]  /*7040*/  IMAD R81, R19, 0x4800, R80 ;  /* 0x0000480013517824 */ /* 0x000fe400078e0250 */
[--C-:B------:R-:W-:Y:S02]  /*7050*/  IMAD R80, R83, 0x2, R18.reuse ;  /* 0x0000000253507824 */ /* 0x100fe400078e0212 */
[----:B------:R-:W-:-:S04]  /*7060*/  IMAD R84, R81, 0x2, R18 ;  /* 0x0000000251547824 */ /* 0x000fc800078e0212 */
[----:B------:R-:W0:Y:S04]  /*7070*/  LDS.128 R80, [R80+0x18400] ;  /* 0x0184000050507984 */ /* 0x000e280000000c00 */
[----:B------:R-:W2:Y:S01]  /*7080*/  LDS.128 R84, [R84+0x18400] ;  /* 0x0184000054547984 */ /* 0x000ea20000000c00 */
[----:B------:R-:W-:Y:S05]  /*7090*/  @P5 BRA `(.L_x_1397) ;  /* 0x00000004004c5947 */ /* 0x000fea0003800000 */
[--C-:B------:R-:W-:Y:S01]  /*70a0*/  SHF.R.U64 R40, R40, 0x10, R41.reuse ;  /* 0x0000001028287819 */ /* 0x100fe20000001229 */
[----:B--2---:R-:W-:Y:S01]  /*70b0*/  HADD2.F32 R206, -RZ, R85.H0_H0 ;  /* 0x20000055ffce7230 */ /* 0x004fe20000004100 */
[----:B------:R-:W-:Y:S01]  /*70c0*/  SHF.R.U32.HI R204, RZ, 0x10, R41 ;  /* 0x00000010ffcc7819 */ /* 0x000fe20000011629 */
[----:B0-----:R-:W-:Y:S01]  /*70d0*/  HADD2.F32 R208, -RZ, R81.H0_H0 ;  /* 0x20000051ffd07230 */ /* 0x001fe20000004100 */
[--C-:B------:R-:W-:Y:S01]  /*70e0*/  SHF.R.U64 R41, R52, 0x10, R53.reuse ;  /* 0x0000001034297819 */ /* 0x100fe20000001235 */
[----:B------:R-:W-:Y:S01]  /*70f0*/  HADD2.F32 R207, -RZ, R85.H1_H1 ;  /* 0x30000055ffcf7230 */ /* 0x000fe20000004100 */
[----:B------:R-:W-:Y:S01]  /*7100*/  SHF.R.U32.HI R52, RZ, 0x10, R53 ;  /* 0x00000010ff347819 */ /* 0x000fe20000011635 */
[----:B------:R-:W-:Y:S01]  /*7110*/  HADD2.F32 R81, -RZ, R81.H1_H1 ;  /* 0x30000051ff517230 */ /* 0x000fe20000004100 */
[--C-:B------:R-:W-:Y:S01]  /*7120*/  SHF.R.U64 R53, R54, 0x10, R55.reuse ;  /* 0x0000001036357819 */ /* 0x100fe20000001237 */
[----:B------:R-:W-:Y:S01]  /*7130*/  HADD2.F32 R204, -RZ, R204.H0_H0 ;  /* 0x200000ccffcc7230 */ /* 0x000fe20000004100 */
[----:B------:R-:W-:Y:S01]  /*7140*/  SHF.R.U32.HI R54, RZ, 0x10, R55 ;  /* 0x00000010ff367819 */ /* 0x000fe20000011637 */
[--C-:B------:R-:W-:Y:S01]  /*7150*/  HADD2.F32 R55, -RZ, R205.reuse.H1_H1 ;  /* 0x300000cdff377230 */ /* 0x100fe20000004100 */
[--C-:B------:R-:W-:Y:S01]  /*7160*/  SHF.R.U64 R42, R42, 0x10, R43.reuse ;  /* 0x000000102a2a7819 */ /* 0x100fe2000000122b */
[----:B------:R-:W-:Y:S01]  /*7170*/  HADD2.F32 R205, -RZ, R205.H0_H0 ;  /* 0x200000cdffcd7230 */ /* 0x000fe20000004100 */
[----:B------:R-:W-:Y:S01]  /*7180*/  SHF.R.U32.HI R43, RZ, 0x10, R43 ;  /* 0x00000010ff2b7819 */ /* 0x000fe2000001162b */
[----:B------:R-:W-:-:S02]  /*7190*/  HADD2.F32 R52, -RZ, R52.H0_H0 ;  /* 0x20000034ff347230 */ /* 0x000fc40000004100 */
[-C--:B------:R-:W-:Y:S01]  /*71a0*/  FMUL.FTZ R85, R206, R55.reuse ;  /* 0x00000037ce557220 */ /* 0x080fe20000410000 */
[C---:B------:R-:W-:Y:S01]  /*71b0*/  FMUL.FTZ R55, R208.reuse, R55 ;  /* 0x00000037d0377220 */ /* 0x040fe20000410000 */
[----:B------:R-:W-:Y:S02]  /*71c0*/  HADD2.F32 R41, -RZ, R41.H0_H0 ;  /* 0x20000029ff297230 */ /* 0x000fe40000004100 */
[-C--:B------:R-:W-:Y:S01]  /*71d0*/  FFMA.FTZ R85, R208, R205.reuse, -R85 ;  /* 0x000000cdd0557223 */ /* 0x080fe20000010855 */
[-C--:B------:R-:W-:Y:S01]  /*71e0*/  FMUL.FTZ R208, R207, R52.reuse ;  /* 0x00000034cfd07220 */ /* 0x080fe20000410000 */
[C---:B------:R-:W-:Y:S01]  /*71f0*/  FMUL.FTZ R52, R81.reuse, R52 ;  /* 0x0000003451347220 */ /* 0x040fe20000410000 */
[----:B------:R-:W-:Y:S01]  /*7200*/  FFMA.FTZ R55, R206, R205, R55 ;  /* 0x000000cdce377223 */ /* 0x000fe20000010037 */
[--C-:B------:R-:W-:Y:S02]  /*7210*/  HADD2.F32 R205, -RZ, R87.reuse.H0_H0 ;  /* 0x20000057ffcd7230 */ /* 0x100fe40000004100 */
[----:B------:R-:W-:Y:S01]  /*7220*/  FFMA.FTZ R208, R81, R204, -R208 ;  /* 0x000000cc51d07223 */ /* 0x000fe200000108d0 */
[----:B------:R-:W-:-:S02]  /*7230*/  HADD2.F32 R206, -RZ, R87.H1_H1 ;  /* 0x30000057ffce7230 */ /* 0x000fc40000004100 */
[----:B------:R-:W-:Y:S01]  /*7240*/  FFMA.FTZ R52, R207, R204, R52 ;  /* 0x000000cccf347223 */ /* 0x000fe20000010034 */
[----:B------:R-:W-:Y:S02]  /*7250*/  HADD2.F32 R81, -RZ, R210.H0_H0 ;  /* 0x200000d2ff517230 */ /* 0x000fe40000004100 */
[--C-:B------:R-:W-:Y:S01]  /*7260*/  HADD2.F32 R87, -RZ, R83.reuse.H0_H0 ;  /* 0x20000053ff577230 */ /* 0x100fe20000004100 */
[----:B------:R-:W-:Y:S01]  /*7270*/  F2FP.F16.F32.PACK_AB R85, R208, R85 ;  /* 0x00000055d055723e */ /* 0x000fe200000000ff */
[----:B------:R-:W-:Y:S02]  /*7280*/  HADD2.F32 R207, -RZ, R54.H0_H0 ;  /* 0x20000036ffcf7230 */ /* 0x000fe40000004100 */
[-C--:B------:R-:W-:Y:S01]  /*7290*/  FMUL.FTZ R210, R205, R81.reuse ;  /* 0x00000051cdd27220 */ /* 0x080fe20000410000 */
[----:B------:R-:W-:Y:S02]  /*72a0*/  HADD2.F32 R54, -RZ, R83.H1_H1 ;  /* 0x30000053ff367230 */ /* 0x000fe40000004100 */
[----:B------:R-:W-:Y:S01]  /*72b0*/  FMUL.FTZ R212, R87, R81 ;  /* 0x0000005157d47220 */ /* 0x000fe20000410000 */
[----:B------:R-:W-:-:S02]  /*72c0*/  HADD2.F32 R204, -RZ, R209.H1_H1 ;  /* 0x300000d1ffcc7230 */ /* 0x000fc40000004100 */
[-C--:B------:R-:W-:Y:S01]  /*72d0*/  FMUL.FTZ R81, R206, R207.reuse ;  /* 0x000000cfce517220 */ /* 0x080fe20000410000 */
[----:B------:R-:W-:Y:S02]  /*72e0*/  HADD2.F32 R43, -RZ, R43.H0_H0 ;  /* 0x2000002bff2b7230 */ /* 0x000fe40000004100 */
[C---:B------:R-:W-:Y:S01]  /*72f0*/  FMUL.FTZ R207, R54.reuse, R207 ;  /* 0x000000cf36cf7220 */ /* 0x040fe20000410000 */
[----:B------:R-:W-:Y:S02]  /*7300*/  HADD2.F32 R83, -RZ, R80.H0_H0 ;  /* 0x20000050ff537230 */ /* 0x000fe40000004100 */
[----:B------:R-:W-:Y:S01]  /*7310*/  FFMA.FTZ R210, R87, R204, -R210 ;  /* 0x000000cc57d27223 */ /* 0x000fe200000108d2 */
[----:B------:R-:W-:Y:S02]  /*7320*/  HADD2.F32 R87, -RZ, R84.H0_H0 ;  /* 0x20000054ff577230 */ /* 0x000fe40000004100 */
[-C--:B------:R-:W-:Y:S01]  /*7330*/  FFMA.FTZ R81, R54, R43.reuse, -R81 ;  /* 0x0000002b36517223 */ /* 0x080fe20000010851 */
[----:B------:R-:W-:Y:S01]  /*7340*/  FFMA.FTZ R207, R206, R43, R207 ;  /* 0x0000002bcecf7223 */ /* 0x000fe200000100cf */
[----:B------:R-:W-:-:S02]  /*7350*/  HADD2.F32 R43, -RZ, R223.H0_H0 ;  /* 0x200000dfff2b7230 */ /* 0x000fc40000004100 */
[----:B------:R-:W-:Y:S01]  /*7360*/  FFMA.FTZ R212, R205, R204, R212 ;  /* 0x000000cccdd47223 */ /* 0x000fe200000100d4 */
[----:B------:R-:W-:Y:S01]  /*7370*/  HADD2.F32 R84, -RZ, R84.H1_H1 ;  /* 0x30000054ff547230 */ /* 0x000fe20000004100 */
[----:B------:R-:W-:Y:S01]  /*7380*/  F2FP.F16.F32.PACK_AB R52, R52, R55 ;  /* 0x000000373434723e */ /* 0x000fe200000000ff */
[----:B------:R-:W-:Y:S02]  /*7390*/  HADD2.F32 R80, -RZ, R80.H1_H1 ;  /* 0x30000050ff507230 */ /* 0x000fe40000004100 */
[-C--:B------:R-:W-:Y:S01]  /*73a0*/  FMUL.FTZ R204, R83, R43.reuse ;  /* 0x0000002b53cc7220 */ /* 0x080fe20000410000 */
[----:B------:R-:W-:Y:S02]  /*73b0*/  HADD2.F32 R205, -RZ, R40.H0_H0 ;  /* 0x20000028ffcd7230 */ /* 0x000fe40000004100 */
[----:B------:R-:W-:Y:S01]  /*73c0*/  FMUL.FTZ R40, R87, R43 ;  /* 0x0000002b57287220 */ /* 0x000fe20000410000 */
[----:B------:R-:W-:Y:S02]  /*73d0*/  HADD2.F32 R54, -RZ, R221.H0_H0 ;  /* 0x200000ddff367230 */ /* 0x000fe40000004100 */
[-C--:B------:R-:W-:Y:S01]  /*73e0*/  FMUL.FTZ R43, R84, R41.reuse ;  /* 0x00000029542b7220 */ /* 0x080fe20000410000 */
[C---:B------:R-:W-:Y:S01]  /*73f0*/  FMUL.FTZ R41, R80.reuse, R41 ;  /* 0x0000002950297220 */ /* 0x040fe20000410000 */
[----:B------:R-:W-:Y:S01]  /*7400*/  HADD2.F32 R53, -RZ, R53.H0_H0 ;  /* 0x20000035ff357230 */ /* 0x000fe20000004100 */
[----:B------:R-:W-:Y:S01]  /*7410*/  F2FP.F16.F32.PACK_AB R207, R207, R212 ;  /* 0x000000d4cfcf723e */ /* 0x000fe200000000ff */
[-C--:B------:R-:W-:Y:S01]  /*7420*/  FFMA.FTZ R43, R80, R205.reuse, -R43 ;  /* 0x000000cd502b7223 */ /* 0x080fe2000001082b */
[----:B------:R-:W-:Y:S01]  /*7430*/  FFMA.FTZ R40, R83, R54, -R40 ;  /* 0x0000003653287223 */ /* 0x000fe20000010828 */
[----:B------:R-:W-:Y:S01]  /*7440*/  FFMA.FTZ R205, R84, R205, R41 ;  /* 0x000000cd54cd7223 */ /* 0x000fe20000010029 */
[----:B------:R-:W-:-:S02]  /*7450*/  HADD2.F32 R41, -RZ, R222.H1_H1 ;  /* 0x300000deff297230 */ /* 0x000fc40000004100 */
[----:B------:R-:W-:Y:S01]  /*7460*/  FFMA.FTZ R204, R87, R54, R204 ;  /* 0x0000003657cc7223 */ /* 0x000fe200000100cc */
[----:B------:R-:W-:Y:S02]  /*7470*/  HADD2.F32 R83, -RZ, R86.H0_H0 ;  /* 0x20000056ff537230 */ /* 0x000fe40000004100 */
[----:B------:R-:W-:Y:S02]  /*7480*/  HADD2.F32 R80, -RZ, R82.H0_H0 ;  /* 0x20000052ff507230 */ /* 0x000fe40000004100 */
[----:B------:R-:W-:Y:S02]  /*7490*/  HADD2.F32 R86, -RZ, R86.H1_H1 ;  /* 0x30000056ff567230 */ /* 0x000fe40000004100 */
[----:B------:R-:W-:Y:S01]  /*74a0*/  FMUL.FTZ R87, R83, R41 ;  /* 0x0000002953577220 */ /* 0x000fe20000410000 */
[----:B------:R-:W-:Y:S01]  /*74b0*/  HADD2.F32 R82, -RZ, R82.H1_H1 ;  /* 0x30000052ff527230 */ /* 0x000fe20000004100 */
[----:B------:R-:W-:Y:S01]  /*74c0*/  F2FP.F16.F32.PACK_AB R84, R205, R204 ;  /* 0x000000cccd54723e */ /* 0x000fe200000000ff */
[----:B------:R-:W-:-:S02]  /*74d0*/  HADD2.F32 R54, -RZ, R209.H0_H0 ;  /* 0x200000d1ff367230 */ /* 0x000fc40000004100 */
[----:B------:R-:W-:Y:S02]  /*74e0*/  HADD2.F32 R209, -RZ, R42.H0_H0 ;  /* 0x2000002affd17230 */ /* 0x000fe40000004100 */
[----:B------:R-:W-:Y:S01]  /*74f0*/  FMUL.FTZ R42, R80, R41 ;  /* 0x00000029502a7220 */ /* 0x000fe20000410000 */
[-C--:B------:R-:W-:Y:S01]  /*7500*/  FMUL.FTZ R41, R86, R53.reuse ;  /* 0x0000003556297220 */ /* 0x080fe20000410000 */
[----:B------:R-:W-:Y:S01]  /*7510*/  FMUL.FTZ R53, R82, R53 ;  /* 0x0000003552357220 */ /* 0x000fe20000410000 */
[-C--:B------:R-:W-:Y:S01]  /*7520*/  FFMA.FTZ R87, R80, R54.reuse, -R87 ;  /* 0x0000003650577223 */ /* 0x080fe20000010857 */
[----:B------:R-:W-:Y:S01]  /*7530*/  FFMA.FTZ R42, R83, R54, R42 ;  /* 0x00000036532a7223 */ /* 0x000fe2000001002a */
[-C--:B------:R-:W-:Y:S01]  /*7540*/  FFMA.FTZ R82, R82, R209.reuse, -R41 ;  /* 0x000000d152527223 */ /* 0x080fe20000010829 */
[----:B------:R-:W-:Y:S01]  /*7550*/  FFMA.FTZ R53, R86, R209, R53 ;  /* 0x000000d156357223 */ /* 0x000fe20000010035 */
[----:B------:R-:W-:Y:S02]  /*7560*/  F2FP.F16.F32.PACK_AB R83, R81, R210 ;  /* 0x000000d25153723e */ /* 0x000fe400000000ff */
[----:B------:R-:W-:Y:S01]  /*7570*/  MOV R81, R85 ;  /* 0x0000005500517202 */ /* 0x000fe20000000f00 */
[----:B------:R-:W-:Y:S01]  /*7580*/  IMAD.MOV.U32 R85, RZ, RZ, R52 ;  /* 0x000000ffff557224 */ /* 0x000fe200078e0034 */
[----:B------:R-:W-:Y:S01]  /*7590*/  F2FP.F16.F32.PACK_AB R82, R82, R87 ;  /* 0x000000575252723e */ /* 0x000fe200000000ff */
[----:B------:R-:W-:Y:S01]  /*75a0*/  IMAD.MOV.U32 R87, RZ, RZ, R207 ;  /* 0x000000ffff577224 */ /* 0x000fe200078e00cf */
[----:B------:R-:W-:-:S02]  /*75b0*/  F2FP.F16.F32.PACK_AB R80, R43, R40 ;  /* 0x000000282b50723e */ /* 0x000fc400000000ff */
[----:B------:R-:W-:-:S07]  /*75c0*/  F2FP.F16.F32.PACK_AB R86, R53, R42 ;  /* 0x0000002a3556723e */ /* 0x000fce00000000ff */
.L_x_1397:
[----:B------:R-:W-:Y:S05]  /*75d0*/  BSYNC B3 ;  /* 0x0000000000037941 */ /* 0x000fea0003800000 */
.L_x_1396:
[----:B------:R-:W-:Y:S02]  /*75e0*/  ULDC.64 UR4, c[0x0][0x208] ;  /* 0x0000820000047ab9 */ /* 0x000fe40000000a00 */
[----:B0-----:R0:W-:Y:S04]  /*75f0*/  STG.E.128 desc[UR4][R138.64], R80 ;  /* 0x000000508a007986 */ /* 0x0011e8000c101d04 */
[----:B--2---:R0:W-:Y:S02]  /*7600*/  @!P4 STG.E.128 desc[UR4][R140.64], R84 ;  /* 0x000000548c00c986 */ /* 0x0041e4000c101d04 */
.L_x_1395:
[----:B------:R-:W-:Y:S05]  /*7610*/  BSYNC B2 ;  /* 0x0000000000027941 */ /* 0x000fea0003800000 */
.L_x_1394:
        /* <DEDUP_REMOVED lines=25> */
[----:B------:R-:W-:-:S05]  /*77b0*/  IMAD R43, R43, 0x1800, R176 ;  /* 0x000018002b2b7824 */ /* 0x000fca00078e02b0 */
[----:B------:R-:W-:Y:S01]  /*77c0*/  IADD3 R40, R43, R40, RZ ;  /* 0x000000282b287210 */ /* 0x000fe20007ffe0ff */
[----:B------:R-:W-:-:S04]  /*77d0*/  IMAD R43, R19, 0x4800, R145 ;  /* 0x00004800132b7824 */ /* 0x000fc800078e0291 */
[----:B------:R-:W-:Y:S02]  /*77e0*/  IMAD R41, R19, 0x4800, R40 ;  /* 0x0000480013297824 */ /* 0x000fe400078e0228 */
[--C-:B------:R-:W-:Y:S02]  /*77f0*/  IMAD R40, R43, 0x2, R18.reuse ;  /* 0x000000022b287824 */ /* 0x100fe400078e0212 */
[----:B------:R-:W-:-:S04]  /*7800*/  IMAD R52, R41, 0x2, R18 ;  /* 0x0000000229347824 */ /* 0x000fc800078e0212 */
        /* <DEDUP_REMOVED lines=85> */
.L_x_1401:
[----:B------:R-:W-:Y:S05]  /*7d60*/  BSYNC B3 ;  /* 0x0000000000037941 */ /* 0x000fea0003800000 */
.L_x_1400:
[----:B------:R-:W-:Y:S02]  /*7d70*/  ULDC.64 UR4, c[0x0][0x208] ;  /* 0x0000820000047ab9 */ /* 0x000fe40000000a00 */
[----:B0-----:R3:W-:Y:S04]  /*7d80*/  STG.E.128 desc[UR4][R80.64], R40 ;  /* 0x0000002850007986 */ /* 0x0017e8000c101d04 */
[----:B--2---:R3:W-:Y:S02]  /*7d90*/  @!P4 STG.E.128 desc[UR4][R82.64], R52 ;  /* 0x000000345200c986 */ /* 0x0047e4000c101d04 */
.L_x_1399:
[----:B------:R-:W-:Y:S05]  /*7da0*/  BSYNC B2 ;  /* 0x0000000000027941 */ /* 0x000fea0003800000 */
.L_x_1398:
[----:B------:R-:W-:-:S13]  /*7db0*/  ISETP.NE.AND P4, PT, R10, RZ, PT ;  /* 0x000000ff0a00720c */ /* 0x000fda0003f85270 */
[----:B------:R-:W-:Y:S05]  /*7dc0*/  @!P4 BRA `(.L_x_1393) ;  /* 0x0000000400ecc947 */ /* 0x000fea0003800000 */
[----:B------:R-:W2:Y:S01]  /*7dd0*/  LDL R36, [R1] ;  /* 0x0000000001247983 */ /* 0x000ea20000100800 */
[----:B------:R-:W-:Y:S01]  /*7de0*/  IADD3 R38, P4, P5, R90, R134, R13 ;  /* 0x000000865a267210 */ /* 0x000fe20007d9e00d */
[----:B------:R-:W-:Y:S03]  /*7df0*/  BSSY B2, `(.L_x_1402) ;  /* 0x0000075000027945 */ /* 0x000fe60003800000 */
[----:B---3--:R-:W-:Y:S02]  /*7e00*/  IADD3.X R40, R89, R192, R109, P4, P5 ;  /* 0x000000c059287210 */ /* 0x008fe400027ea46d */
[----:B--2---:R-:W-:-:S04]  /*7e10*/  LOP3.LUT P6, RZ, R36, 0x1, RZ, 0xc0, !PT ;  /* 0x0000000124ff7812 */ /* 0x004fc800078cc0ff */
[----:B------:R-:W-:-:S04]  /*7e20*/  SEL R36, R122, R152, !P6 ;  /* 0x000000987a247207 */ /* 0x000fc80007000000 */
[----:B------:R-:W-:-:S04]  /*7e30*/  SHF.R.S32.HI R37, RZ, 0x1f, R36 ;  /* 0x0000001fff257819 */ /* 0x000fc80000011424 */
        /* <DEDUP_REMOVED lines=13> */
[----:B------:R-:W-:-:S04]  /*7f10*/  LEA.HI R36, R36, R37, RZ, 0x3 ;  /* 0x0000002524247211 */ /* 0x000fc800078f18ff */
[----:B------:R-:W-:Y:S02]  /*7f20*/  SHF.R.S32.HI R37, RZ, 0x3, R36 ;  /* 0x00000003ff257819 */ /* 0x000fe40000011424 */
[----:B------:R-:W-:-:S03]  /*7f30*/  LOP3.LUT R36, R174, 0x38, R39, 0xf8, !PT ;  /* 0x00000038ae247812 */ /* 0x000fc600078ef827 */
[----:B------:R-:W-:Y:S01]  /*7f40*/  IMAD R37, R37, 0x1800, R176 ;  /* 0x0000180025257824 */ /* 0x000fe200078e02b0 */
[----:B------:R-:W-:-:S05]  /*7f50*/  LOP3.LUT R36, R36, R175, RZ, 0x3c, !PT ;  /* 0x000000af24247212 */ /* 0x000fca00078e3cff */
[----:B------:R-:W-:Y:S02]  /*7f60*/  IMAD.IADD R36, R37, 0x1, R36 ;  /* 0x0000000125247824 */ /* 0x000fe400078e0224 */
[C---:B------:R-:W-:Y:S02]  /*7f70*/  IMAD R37, R19.reuse, 0x4800, R143 ;  /* 0x0000480013257824 */ /* 0x040fe400078e028f */
[----:B------:R-:W-:Y:S02]  /*7f80*/  IMAD R39, R19, 0x4800, R36 ;  /* 0x0000480013277824 */ /* 0x000fe400078e0224 */
[----:B------:R-:W-:-:S03]  /*7f90*/  IMAD R37, R37, 0x2, R18 ;  /* 0x0000000225257824 */ /* 0x000fc600078e0212 */
[----:B------:R-:W-:-:S03]  /*7fa0*/  LEA R40, R39, R18, 0x1 ;  /* 0x0000001227287211 */ /* 0x000fc600078e08ff */
        /* <DEDUP_REMOVED lines=8> */
[----:B------:R-:W-:Y:S01]  /*8030*/  HADD2.F32 R80, -RZ, R214.H0_H0 ;  /* 0x200000d6ff507230 */ /* 0x000fe20000004100 */
[--C-:B------:R-:W-:Y:S01]  /*8040*/  SHF.R.U64 R34, R34, 0x10, R35.reuse ;  /* 0x0000001022227819 */ /* 0x100fe20000001223 */
[----:B------:R-:W-:Y:S01]  /*8050*/  HADD2.F32 R52, -RZ, R52.H0_H0 ;  /* 0x20000034ff347230 */ /* 0x000fe20000004100 */
[----:B------:R-:W-:Y:S01]  /*8060*/  SHF.R.U32.HI R44, RZ, 0x10, R35 ;  /* 0x00000010ff2c7819 */ /* 0x000fe20000011623 */
[----:B------:R-:W-:Y:S01]  /*8070*/  HADD2.F32 R214, -RZ, R214.H1_H1 ;  /* 0x300000d6ffd67230 */ /* 0x000fe20000004100 */
[----:B------:R-:W-:-:S02]  /*8080*/  SHF.R.U64 R35, R46, 0x10, R47 ;  /* 0x000000102e237819 */ /* 0x000fc4000000122f */
[----:B------:R-:W-:Y:S01]  /*8090*/  SHF.R.U32.HI R46, RZ, 0x10, R47 ;  /* 0x00000010ff2e7819 */ /* 0x000fe2000001162f */
[----:B---3--:R-:W-:Y:S01]  /*80a0*/  IMAD.MOV.U32 R47, RZ, RZ, R41 ;  /* 0x000000ffff2f7224 */ /* 0x008fe200078e0029 */
[----:B------:R-:W-:Y:S01]  /*80b0*/  SHF.R.U32.HI R45, RZ, 0x10, R45 ;  /* 0x00000010ff2d7819 */ /* 0x000fe2000001162d */
[----:B------:R-:W-:Y:S02]  /*80c0*/  IMAD.MOV.U32 R41, RZ, RZ, R39 ;  /* 0x000000ffff297224 */ /* 0x000fe400078e0027 */
        /* <DEDUP_REMOVED lines=20> */
[----:B------:R-:W-:Y:S02]  /*8210*/  HADD2.F32 R80, -RZ, R215.H0_H0 ;  /* 0x200000d7ff507230 */ /* 0x000fe40000004100 */
        /* <DEDUP_REMOVED lines=15> */
[----:B------:R-:W-:Y:S01]  /*8310*/  MOV R37, R39 ;  /* 0x0000002700257202 */ /* 0x000fe20000000f00 */
[----:B------:R-:W-:Y:S01]  /*8320*/  HADD2.F32 R40, -RZ, R40.H1_H1 ;  /* 0x30000028ff287230 */ /* 0x000fe20000004100 */
[----:B------:R-:W-:Y:S01]  /*8330*/  F2FP.F16.F32.PACK_AB R43, R46, R43 ;  /* 0x0000002b2e2b723e */ /* 0x000fe200000000ff */
[----:B------:R-:W-:-:S02]  /*8340*/  HADD2.F32 R36, -RZ, R36.H1_H1 ;  /* 0x30000024ff247230 */ /* 0x000fc40000004100 */
[----:B------:R-:W-:Y:S02]  /*8350*/  HADD2.F32 R47, -RZ, R32.H0_H0 ;  /* 0x20000020ff2f7230 */ /* 0x000fe40000004100 */
[-C--:B------:R-:W-:Y:S01]  /*8360*/  FMUL.FTZ R32, R45, R80.reuse ;  /* 0x000000502d207220 */ /* 0x080fe20000410000 */
[C---:B------:R-:W-:Y:S01]  /*8370*/  FMUL.FTZ R80, R33.reuse, R80 ;  /* 0x0000005021507220 */ /* 0x040fe20000410000 */
[-C--:B------:R-:W-:Y:S01]  /*8380*/  FMUL.FTZ R55, R40, R53.reuse ;  /* 0x0000003528377220 */ /* 0x080fe20000410000 */
[C---:B------:R-:W-:Y:S01]  /*8390*/  FMUL.FTZ R53, R36.reuse, R53 ;  /* 0x0000003524357220 */ /* 0x040fe20000410000 */
[-C--:B------:R-:W-:Y:S01]  /*83a0*/  FFMA.FTZ R32, R33, R214.reuse, -R32 ;  /* 0x000000d621207223 */ /* 0x080fe20000010820 */
[----:B------:R-:W-:Y:S01]  /*83b0*/  FFMA.FTZ R33, R45, R214, R80 ;  /* 0x000000d62d217223 */ /* 0x000fe20000010050 */
[-C--:B------:R-:W-:Y:S01]  /*83c0*/  FFMA.FTZ R45, R36, R47.reuse, -R55 ;  /* 0x0000002f242d7223 */ /* 0x080fe20000010837 */
[----:B------:R-:W-:Y:S01]  /*83d0*/  FFMA.FTZ R36, R40, R47, R53 ;  /* 0x0000002f28247223 */ /* 0x000fe20000010035 */
[----:B------:R-:W-:-:S02]  /*83e0*/  HADD2.F32 R40, -RZ, R42.H0_H0 ;  /* 0x2000002aff287230 */ /* 0x000fc40000004100 */
[----:B------:R-:W-:Y:S02]  /*83f0*/  HADD2.F32 R53, -RZ, R35.H0_H0 ;  /* 0x20000023ff357230 */ /* 0x000fe40000004100 */
[----:B------:R-:W-:Y:S02]  /*8400*/  HADD2.F32 R42, -RZ, R42.H1_H1 ;  /* 0x3000002aff2a7230 */ /* 0x000fe40000004100 */
[--C-:B------:R-:W-:Y:S02]  /*8410*/  HADD2.F32 R35, -RZ, R38.reuse.H0_H0 ;  /* 0x20000026ff237230 */ /* 0x100fe40000004100 */
[----:B------:R-:W-:Y:S02]  /*8420*/  HADD2.F32 R215, -RZ, R215.H1_H1 ;  /* 0x300000d7ffd77230 */ /* 0x000fe40000004100 */
[----:B------:R-:W-:Y:S01]  /*8430*/  FMUL.FTZ R81, R42, R53 ;  /* 0x000000352a517220 */ /* 0x000fe20000410000 */
[----:B------:R-:W-:Y:S02]  /*8440*/  HADD2.F32 R38, -RZ, R38.H1_H1 ;  /* 0x30000026ff267230 */ /* 0x000fe40000004100 */
[----:B------:R-:W-:Y:S01]  /*8450*/  FMUL.FTZ R55, R35, R216 ;  /* 0x000000d823377220 */ /* 0x000fe20000410000 */
[----:B------:R-:W-:-:S02]  /*8460*/  HADD2.F32 R47, -RZ, R34.H0_H0 ;  /* 0x20000022ff2f7230 */ /* 0x000fc40000004100 */
[----:B------:R-:W-:Y:S01]  /*8470*/  FMUL.FTZ R34, R40, R216 ;  /* 0x000000d828227220 */ /* 0x000fe20000410000 */
[----:B------:R-:W-:Y:S02]  /*8480*/  IMAD.MOV.U32 R39, RZ, RZ, R44 ;  /* 0x000000ffff277224 */ /* 0x000fe400078e002c */
[----:B------:R-:W-:Y:S01]  /*8490*/  FMUL.FTZ R53, R38, R53 ;  /* 0x0000003526357220 */ /* 0x000fe20000410000 */
[-C--:B------:R-:W-:Y:S01]  /*84a0*/  FFMA.FTZ R55, R40, R215.reuse, R55 ;  /* 0x000000d728377223 */ /* 0x080fe20000010037 */
[----:B------:R-:W-:Y:S01]  /*84b0*/  FFMA.FTZ R34, R35, R215, -R34 ;  /* 0x000000d723227223 */ /* 0x000fe20000010822 */
[-C--:B------:R-:W-:Y:S01]  /*84c0*/  FFMA.FTZ R81, R38, R47.reuse, -R81 ;  /* 0x0000002f26517223 */ /* 0x080fe20000010851 */
[----:B------:R-:W-:Y:S01]  /*84d0*/  F2FP.F16.F32.PACK_AB R38, R45, R32 ;  /* 0x000000202d26723e */ /* 0x000fe200000000ff */
[----:B------:R-:W-:Y:S01]  /*84e0*/  FFMA.FTZ R42, R42, R47, R53 ;  /* 0x0000002f2a2a7223 */ /* 0x000fe20000010035 */
[----:B------:R-:W-:Y:S02]  /*84f0*/  F2FP.F16.F32.PACK_AB R40, R36, R33 ;  /* 0x000000212428723e */ /* 0x000fe400000000ff */
[----:B------:R-:W-:Y:S01]  /*8500*/  F2FP.F16.F32.PACK_AB R81, R81, R34 ;  /* 0x000000225151723e */ /* 0x000fe200000000ff */
[----:B------:R-:W-:Y:S01]  /*8510*/  IMAD.MOV.U32 R36, RZ, RZ, R38 ;  /* 0x000000ffff247224 */ /* 0x000fe200078e0026 */
[----:B------:R-:W-:-:S03]  /*8520*/  F2FP.F16.F32.PACK_AB R42, R42, R55 ;  /* 0x000000372a2a723e */ /* 0x000fc600000000ff */
[----:B------:R-:W-:-:S07]  /*8530*/  IMAD.MOV.U32 R38, RZ, RZ, R81 ;  /* 0x000000ffff267224 */ /* 0x000fce00078e0051 */
.L_x_1403:
[----:B------:R-:W-:Y:S05]  /*8540*/  BSYNC B2 ;  /* 0x0000000000027941 */ /* 0x000fea0003800000 */
.L_x_1402:
[----:B------:R-:W-:Y:S02]  /*8550*/  ULDC.64 UR4, c[0x0][0x208] ;  /* 0x0000820000047ab9 */ /* 0x000fe40000000a00 */
[----:B--2---:R4:W-:Y:S04]  /*8560*/  STG.E.128 desc[UR4][R48.64], R36 ;  /* 0x0000002430007986 */ /* 0x0049e8000c101d04 */
[----:B---3--:R4:W-:Y:S02]  /*8570*/  @!P4 STG.E.128 desc[UR4][R50.64], R40 ;  /* 0x000000283200c986 */ /* 0x0089e4000c101d04 */
.L_x_1393:
[----:B------:R-:W-:Y:S05]  /*8580*/  BSYNC B1 ;  /* 0x0000000000017941 */ /* 0x000fea0003800000 */
.L_x_1392:
[-C--:B--2---:R-:W-:Y:S02]  /*8590*/  IMAD R32, R151, R126.reuse, RZ ;  /* 0x0000007e97207224 */ /* 0x084fe400078e02ff */
[----:B------:R-:W-:-:S04]  /*85a0*/  IMAD.WIDE.U32 R128, R185, R126, R128 ;  /* 0x0000007eb9807225 */ /* 0x000fc800078e0080 */
[----:B------:R-:W-:Y:S01]  /*85b0*/  IMAD R127, R185, R127, R32 ;  /* 0x0000007fb97f7224 */ /* 0x000fe200078e0220 */
[----:B------:R-:W-:Y:S06]  /*85c0*/  @P0 BRA `(.L_x_1362) ;  /* 0x0000001800d40947 */ /* 0x000fec0003800000 */
[----:B------:R-:W-:Y:S01]  /*85d0*/  ISETP.NE.AND P0, PT, R12, RZ, PT ;  /* 0x000000ff0c00720c */ /* 0x000fe20003f05270 */
[----:B------:R-:W-:Y:S01]  /*85e0*/  BSSY B1, `(.L_x_1404) ;  /* 0x000007a000017945 */ /* 0x000fe20003800000 */
[----:B------:R-:W-:-:S11]  /*85f0*/  IMAD.IADD R44, R129, 0x1, R127 ;  /* 0x00000001812c7824 */ /* 0x000fd600078e027f */
        /* <DEDUP_REMOVED lines=8> */
[----:B------:R-:W-:Y:S02]  /*8680*/  SHF.L.U32 R35, R33, 0x3, RZ ;  /* 0x0000000321237819 */ /* 0x000fe400000006ff */
[----:B------:R-:W-:Y:S02]  /*8690*/  SHF.R.S32.HI R32, RZ, 0x1f, R33 ;  /* 0x0000001fff207819 */ /* 0x000fe40000011421 */
[----:B------:R-:W-:Y:S02]  /*86a0*/  ISETP.GE.AND P0, PT, R35, R150, PT ;  /* 0x000000962300720c */ /* 0x000fe40003f06270 */
[----:B------:R-:W-:-:S04]  /*86b0*/  LEA.HI R32, R32, R33, RZ, 0x3 ;  /* 0x0000002120207211 */ /* 0x000fc800078f18ff */
[----:B---3--:R-:W-:Y:S02]  /*86c0*/  SHF.R.S32.HI R40, RZ, 0x3, R32 ;  /* 0x00000003ff287819 */ /* 0x008fe40000011420 */
[----:B------:R-:W-:-:S03]  /*86d0*/  LOP3.LUT R32, R172, 0x38, R35, 0xf8, !PT ;  /* 0x00000038ac207812 */ /* 0x000fc600078ef823 */
[----:B------:R-:W-:Y:S01]  /*86e0*/  IMAD R33, R40, 0x1800, R177 ;  /* 0x0000180028217824 */ /* 0x000fe200078e02b1 */
[----:B------:R-:W-:Y:S02]  /*86f0*/  LOP3.LUT R32, R32, R199, RZ, 0x3c, !PT ;  /* 0x000000c720207212 */ /* 0x000fe400078e3cff */
[--C-:B------:R-:W-:Y:S02]  /*8700*/  @!P0 SHF.R.S32.HI R37, RZ, 0x1f, R35.reuse ;  /* 0x0000001fff258819 */ /* 0x100fe40000011423 */
[----:B------:R-:W-:Y:S01]  /*8710*/  @!P0 IADD3 R34, P4, P5, R90, R128, R35 ;  /* 0x000000805a228210 */ /* 0x000fe20007d9e023 */
[----:B------:R-:W-:Y:S02]  /*8720*/  IMAD.IADD R32, R33, 0x1, R32 ;  /* 0x0000000121207824 */ /* 0x000fe400078e0220 */
[----:B------:R-:W-:Y:S01]  /*8730*/  IMAD R33, R19, 0x4800, R144 ;  /* 0x0000480013217824 */ /* 0x000fe200078e0290 */
[----:B------:R-:W-:Y:S01]  /*8740*/  @!P0 IADD3.X R37, R89, R44, R37, P4, P5 ;  /* 0x0000002c59258210 */ /* 0x000fe200027ea425 */
[----:B------:R-:W-:Y:S01]  /*8750*/  IMAD R35, R19, 0x4800, R32 ;  /* 0x0000480013237824 */ /* 0x000fe200078e0220 */
[----:B------:R-:W-:Y:S01]  /*8760*/  LEA R40, P4, R36, R120, 0x1 ;  /* 0x0000007824287211 */ /* 0x000fe200078808ff */
[----:B------:R-:W-:-:S03]  /*8770*/  IMAD R33, R33, 0x2, R18 ;  /* 0x0000000221217824 */ /* 0x000fc600078e0212 */
[----:B------:R-:W-:Y:S01]  /*8780*/  LEA.HI.X R41, R36, R121, R38, 0x1, P4 ;  /* 0x0000007924297211 */ /* 0x000fe200020f0c26 */
[----:B------:R-:W-:Y:S01]  /*8790*/  IMAD R36, R35, 0x2, R18 ;  /* 0x0000000223247824 */ /* 0x000fe200078e0212 */
[----:B------:R-:W-:-:S04]  /*87a0*/  @!P0 LEA R42, P4, R34, R120, 0x1 ;  /* 0x00000078222a8211 */ /* 0x000fc800078808ff */
[----:B------:R-:W-:Y:S02]  /*87b0*/  @!P0 LEA.HI.X R43, R34, R121, R37, 0x1, P4 ;  /* 0x00000079222b8211 */ /* 0x000fe400020f0c25 */
[----:B------:R-:W2:Y:S01]  /*87c0*/  LDS.128 R32, [R33+0x18400] ;  /* 0x0184000021207984 */ /* 0x000ea20000000c00 */
[----:B------:R-:W-:-:S03]  /*87d0*/  ISETP.GE.AND P4, PT, R22, R117, PT ;  /* 0x000000751600720c */ /* 0x000fc60003f86270 */
[----:B------:R-:W3:Y:S10]  /*87e0*/  LDS.128 R36, [R36+0x18400] ;  /* 0x0184000024247984 */ /* 0x000ef40000000c00 */
[----:B------:R-:W-:Y:S05]  /*87f0*/  @P4 BRA `(.L_x_1407) ;  /* 0x0000000400504947 */ /* 0x000fea0003800000 */
[----:B---3--:R-:W-:Y:S01]  /*8800*/  MOV R49, R37 ;  /* 0x0000002500317202 */ /* 0x008fe20000000f00 */
[----:B------:R-:W-:Y:S01]  /*8810*/  IMAD.MOV.U32 R51, RZ, RZ, R39 ;  /* 0x000000ffff337224 */ /* 0x000fe200078e0027 */
[----:B------:R-:W-:Y:S01]  /*8820*/  SHF.R.U32.HI R55, RZ, 0x10, R77 ;  /* 0x00000010ff377819 */ /* 0x000fe2000001164d */
[----:B--2---:R-:W-:Y:S01]  /*8830*/  IMAD.MOV.U32 R37, RZ, RZ, R35 ;  /* 0x000000ffff257224 */ /* 0x004fe200078e0023 */
[--C-:B------:R-:W-:Y:S01]  /*8840*/  SHF.R.U32.HI R53, RZ, 0x10, R65.reuse ;  /* 0x00000010ff357819 */ /* 0x100fe20000011641 */
[----:B------:R-:W-:Y:S01]  /*8850*/  HADD2.F32 R54, -RZ, R213.H1_H1 ;  /* 0x300000d5ff367230 */ /* 0x000fe20000004100 */
[----:B------:R-:W-:Y:S01]  /*8860*/  SHF.R.U64 R45, R64, 0x10, R65 ;  /* 0x00000010402d7819 */ /* 0x000fe20000001241 */
[----:B------:R-:W-:Y:S01]  /*8870*/  HADD2.F32 R39, -RZ, R49.H0_H0 ;  /* 0x20000031ff277230 */ /* 0x000fe20000004100 */
[----:B------:R-:W-:Y:S01]  /*8880*/  SHF.R.U64 R48, R76, 0x10, R77 ;  /* 0x000000104c307819 */ /* 0x000fe2000000124d */
[----:B------:R-:W-:Y:S01]  /*8890*/  HADD2.F32 R35, -RZ, R33.H0_H0 ;  /* 0x20000021ff237230 */ /* 0x000fe20000004100 */
[----:B------:R-:W-:Y:S01]  /*88a0*/  SHF.R.U64 R47, R78, 0x10, R79 ;  /* 0x000000104e2f7819 */ /* 0x000fe2000000124f */
[----:B------:R-:W-:-:S02]  /*88b0*/  HADD2.F32 R55, -RZ, R55.H0_H0 ;  /* 0x20000037ff377230 */ /* 0x000fc40000004100 */
[-C--:B------:R-:W-:Y:S01]  /*88c0*/  FMUL.FTZ R64, R39, R54.reuse ;  /* 0x0000003627407220 */ /* 0x080fe20000410000 */
[----:B------:R-:W-:Y:S02]  /*88d0*/  HADD2.F32 R50, -RZ, R33.H1_H1 ;  /* 0x30000021ff327230 */ /* 0x000fe40000004100 */
        /* <DEDUP_REMOVED lines=8> */
[C---:B------:R-:W-:Y:S01]  /*8960*/  FMUL.FTZ R65, R49.reuse, R55 ;  /* 0x0000003731417220 */ /* 0x040fe20000410000 */
[--C-:B------:R-:W-:Y:S01]  /*8970*/  SHF.R.U64 R46, R66, 0x10, R67.reuse ;  /* 0x00000010422e7819 */ /* 0x100fe20000001243 */
[----:B------:R-:W-:Y:S01]  /*8980*/  FFMA.FTZ R52, R49, R53, R76 ;  /* 0x0000003531347223 */ /* 0x000fe2000001004c */
[----:B------:R-:W-:Y:S01]  /*8990*/  HADD2.F32 R76, -RZ, R211.H1_H1 ;  /* 0x300000d3ff4c7230 */ /* 0x000fe20000004100 */
[----:B------:R-:W-:Y:S01]  /*89a0*/  SHF.R.U32.HI R66, RZ, 0x10, R67 ;  /* 0x00000010ff427819 */ /* 0x000fe20000011643 */
[----:B------:R-:W-:-:S02]  /*89b0*/  HADD2.F32 R49, -RZ, R51.H0_H0 ;  /* 0x20000033ff317230 */ /* 0x000fc40000004100 */
[----:B------:R-:W-:Y:S01]  /*89c0*/  FFMA.FTZ R50, R50, R53, -R65 ;  /* 0x0000003532327223 */ /* 0x000fe20000010841 */
[--C-:B------:R-:W-:Y:S02]  /*89d0*/  HADD2.F32 R39, -RZ, R37.reuse.H0_H0 ;  /* 0x20000025ff277230 */ /* 0x100fe40000004100 */
[----:B------:R-:W-:Y:S02]  /*89e0*/  HADD2.F32 R53, -RZ, R78.H0_H0 ;  /* 0x2000004eff357230 */ /* 0x000fe40000004100 */
[-C--:B------:R-:W-:Y:S01]  /*89f0*/  FMUL.FTZ R78, R49, R76.reuse ;  /* 0x0000004c314e7220 */ /* 0x080fe20000410000 */
[----:B------:R-:W-:Y:S02]  /*8a00*/  HADD2.F32 R54, -RZ, R37.H1_H1 ;  /* 0x30000025ff367230 */ /* 0x000fe40000004100 */
[----:B------:R-:W-:Y:S01]  /*8a10*/  FMUL.FTZ R76, R39, R76 ;  /* 0x0000004c274c7220 */ /* 0x000fe20000410000 */
[----:B------:R-:W-:Y:S01]  /*8a20*/  HADD2.F32 R64, -RZ, R202.H1_H1 ;  /* 0x300000caff407230 */ /* 0x000fe20000004100 */
[----:B------:R-:W-:Y:S01]  /*8a30*/  F2FP.F16.F32.PACK_AB R33, R50, R33 ;  /* 0x000000213221723e */ /* 0x000fe200000000ff */
[----:B------:R-:W-:-:S02]  /*8a40*/  HADD2.F32 R51, -RZ, R51.H1_H1 ;  /* 0x30000033ff337230 */ /* 0x000fc40000004100 */
[CC--:B0-----:R-:W-:Y:S01]  /*8a50*/  FMUL.FTZ R80, R54.reuse, R53.reuse ;  /* 0x0000003536507220 */ /* 0x0c1fe20000410000 */
[----:B------:R-:W-:Y:S02]  /*8a60*/  HADD2.F32 R66, -RZ, R66.H0_H0 ;  /* 0x20000042ff427230 */ /* 0x000fe40000004100 */
[-C--:B------:R-:W-:Y:S01]  /*8a70*/  FFMA.FTZ R37, R39, R64.reuse, -R78 ;  /* 0x0000004027257223 */ /* 0x080fe2000001084e */
[----:B------:R-:W-:Y:S01]  /*8a80*/  FFMA.FTZ R39, R49, R64, R76 ;  /* 0x0000004031277223 */ /* 0x000fe2000001004c */
[C---:B------:R-:W-:Y:S01]  /*8a90*/  FMUL.FTZ R55, R51.reuse, R53 ;  /* 0x0000003533377220 */ /* 0x040fe20000410000 */
[----:B------:R-:W-:Y:S02]  /*8aa0*/  HADD2.F32 R49, -RZ, R36.H0_H0 ;  /* 0x20000024ff317230 */ /* 0x000fe40000004100 */
[-C--:B------:R-:W-:Y:S01]  /*8ab0*/  FFMA.FTZ R64, R51, R66.reuse, R80 ;  /* 0x0000004233407223 */ /* 0x080fe20000010050 */
[----:B------:R-:W-:Y:S02]  /*8ac0*/  HADD2.F32 R51, -RZ, R48.H0_H0 ;  /* 0x20000030ff337230 */ /* 0x000fe40000004100 */
[----:B------:R-:W-:Y:S01]  /*8ad0*/  FFMA.FTZ R54, R54, R66, -R55 ;  /* 0x0000004236367223 */ /* 0x000fe20000010837 */
[----:B------:R-:W-:-:S02]  /*8ae0*/  HADD2.F32 R48, -RZ, R32.H0_H0 ;  /* 0x20000020ff307230 */ /* 0x000fc40000004100 */
[----:B------:R-:W-:Y:S01]  /*8af0*/  HADD2.F32 R36, -RZ, R36.H1_H1 ;  /* 0x30000024ff247230 */ /* 0x000fe20000004100 */
[----:B------:R-:W-:Y:S01]  /*8b00*/  F2FP.F16.F32.PACK_AB R39, R64, R39 ;  /* 0x000000274027723e */ /* 0x000fe200000000ff */
[----:B------:R-:W-:Y:S01]  /*8b10*/  HADD2.F32 R213, -RZ, R213.H0_H0 ;  /* 0x200000d5ffd57230 */ /* 0x000fe20000004100 */
[----:B------:R-:W-:Y:S01]  /*8b20*/  F2FP.F16.F32.PACK_AB R54, R54, R37 ;  /* 0x000000253636723e */ /* 0x000fe200000000ff */
[----:B------:R-:W-:Y:S02]  /*8b30*/  HADD2.F32 R32, -RZ, R32.H1_H1 ;  /* 0x30000020ff207230 */ /* 0x000fe40000004100 */
[----:B------:R-:W-:Y:S01]  /*8b40*/  FMUL.FTZ R55, R36, R51 ;  /* 0x0000003324377220 */ /* 0x000fe20000410000 */
[----:B------:R-:W-:Y:S02]  /*8b50*/  HADD2.F32 R203, -RZ, R203.H0_H0 ;  /* 0x200000cbffcb7230 */ /* 0x000fe40000004100 */
[----:B------:R-:W-:Y:S01]  /*8b60*/  FMUL.FTZ R53, R49, R213 ;  /* 0x000000d531357220 */ /* 0x000fe20000410000 */
[----:B------:R-:W-:-:S02]  /*8b70*/  HADD2.F32 R45, -RZ, R45.H0_H0 ;  /* 0x2000002dff2d7230 */ /* 0x000fc40000004100 */
[----:B------:R-:W-:Y:S01]  /*8b80*/  FMUL.FTZ R51, R32, R51 ;  /* 0x0000003320337220 */ /* 0x000fe20000410000 */
[C---:B------:R-:W-:Y:S01]  /*8b90*/  FMUL.FTZ R66, R48.reuse, R213 ;  /* 0x000000d530427220 */ /* 0x040fe20000410000 */
[----:B------:R-:W-:Y:S01]  /*8ba0*/  FFMA.FTZ R53, R48, R203, -R53 ;  /* 0x000000cb30357223 */ /* 0x000fe20000010835 */
[----:B------:R-:W-:Y:S02]  /*8bb0*/  HADD2.F32 R211, -RZ, R211.H0_H0 ;  /* 0x200000d3ffd37230 */ /* 0x000fe40000004100 */
[----:B------:R-:W-:Y:S01]  /*8bc0*/  FFMA.FTZ R51, R36, R45, R51 ;  /* 0x0000002d24337223 */ /* 0x000fe20000010033 */
[----:B------:R-:W-:Y:S01]  /*8bd0*/  FFMA.FTZ R66, R49, R203, R66 ;  /* 0x000000cb31427223 */ /* 0x000fe20000010042 */
[----:B------:R-:W-:Y:S01]  /*8be0*/  FFMA.FTZ R48, R32, R45, -R55 ;  /* 0x0000002d20307223 */ /* 0x000fe20000010837 */
[----:B------:R-:W-:Y:S01]  /*8bf0*/  HADD2.F32 R36, -RZ, R38.H0_H0 ;  /* 0x20000026ff247230 */ /* 0x000fe20000004100 */
[----:B------:R-:W-:Y:S01]  /*8c00*/  F2FP.F16.F32.PACK_AB R37, R52, R35 ;  /* 0x000000233425723e */ /* 0x000fe200000000ff */
[----:B------:R-:W-:-:S02]  /*8c10*/  HADD2.F32 R49, -RZ, R47.H0_H0 ;  /* 0x2000002fff317230 */ /* 0x000fc40000004100 */
[----:B------:R-:W-:Y:S02]  /*8c20*/  HADD2.F32 R32, -RZ, R34.H0_H0 ;  /* 0x20000022ff207230 */ /* 0x000fe40000004100 */
[-C--:B------:R-:W-:Y:S01]  /*8c30*/  FMUL.FTZ R55, R36, R211.reuse ;  /* 0x000000d324377220 */ /* 0x080fe20000410000 */
[----:B------:R-:W-:Y:S02]  /*8c40*/  HADD2.F32 R38, -RZ, R38.H1_H1 ;  /* 0x30000026ff267230 */ /* 0x000fe40000004100 */
[----:B------:R-:W-:Y:S02]  /*8c50*/  HADD2.F32 R34, -RZ, R34.H1_H1 ;  /* 0x30000022ff227230 */ /* 0x000fe40000004100 */
[----:B------:R-:W-:Y:S01]  /*8c60*/  FMUL.FTZ R211, R32, R211 ;  /* 0x000000d320d37220 */ /* 0x000fe20000410000 */
[----:B------:R-:W-:Y:S02]  /*8c70*/  HADD2.F32 R45, -RZ, R202.H0_H0 ;  /* 0x200000caff2d7230 */ /* 0x000fe40000004100 */
[----:B------:R-:W-:Y:S01]  /*8c80*/  FMUL.FTZ R65, R38, R49 ;  /* 0x0000003126417220 */ /* 0x000fe20000410000 */
[----:B------:R-:W-:-:S02]  /*8c90*/  HADD2.F32 R47, -RZ, R46.H0_H0 ;  /* 0x2000002eff2f7230 */ /* 0x000fc40000004100 */
[----:B------:R-:W-:Y:S01]  /*8ca0*/  FMUL.FTZ R49, R34, R49 ;  /* 0x0000003122317220 */ /* 0x000fe20000410000 */
[----:B------:R-:W-:Y:S02]  /*8cb0*/  IMAD.MOV.U32 R35, RZ, RZ, R54 ;  /* 0x000000ffff237224 */ /* 0x000fe400078e0036 */
[-C--:B------:R-:W-:Y:S01]  /*8cc0*/  FFMA.FTZ R55, R32, R45.reuse, -R55 ;  /* 0x0000002d20377223 */ /* 0x080fe20000010837 */
[----:B------:R-:W-:Y:S01]  /*8cd0*/  FFMA.FTZ R211, R36, R45, R211 ;  /* 0x0000002d24d37223 */ /* 0x000fe200000100d3 */
[-C--:B------:R-:W-:Y:S01]  /*8ce0*/  FFMA.FTZ R34, R34, R47.reuse, -R65 ;  /* 0x0000002f22227223 */ /* 0x080fe20000010841 */
[----:B------:R-:W-:Y:S01]  /*8cf0*/  FFMA.FTZ R38, R38, R47, R49 ;  /* 0x0000002f26267223 */ /* 0x000fe20000010031 */
[----:B------:R-:W-:Y:S02]  /*8d00*/  F2FP.F16.F32.PACK_AB R32, R48, R53 ;  /* 0x000000353020723e */ /* 0x000fe400000000ff */
[----:B------:R-:W-:Y:S02]  /*8d10*/  F2FP.F16.F32.PACK_AB R36, R51, R66 ;  /* 0x000000423324723e */ /* 0x000fe400000000ff */
[----:B------:R-:W-:-:S02]  /*8d20*/  F2FP.F16.F32.PACK_AB R34, R34, R55 ;  /* 0x000000372222723e */ /* 0x000fc400000000ff */
[----:B------:R-:W-:-:S07]  /*8d30*/  F2FP.F16.F32.PACK_AB R38, R38, R211 ;  /* 0x000000d32626723e */ /* 0x000fce00000000ff */
.L_x_1407:
[----:B------:R-:W-:Y:S05]  /*8d40*/  BSYNC B2 ;  /* 0x0000000000027941 */ /* 0x000fea0003800000 */
.L_x_1406:
[----:B------:R-:W-:Y:S02]  /*8d50*/  ULDC.64 UR4, c[0x0][0x208] ;  /* 0x0000820000047ab9 */ /* 0x000fe40000000a00 */
[----:B--2---:R2:W-:Y:S04]  /*8d60*/  STG.E.128 desc[UR4][R40.64], R32 ;  /* 0x0000002028007986 */ /* 0x0045e8000c101d04 */
[----:B---3--:R2:W-:Y:S02]  /*8d70*/  @!P0 STG.E.128 desc[UR4][R42.64], R36 ;  /* 0x000000242a008986 */ /* 0x0085e4000c101d04 */
.L_x_1405:
[----:B------:R-:W-:Y:S05]  /*8d80*/  BSYNC B1 ;  /* 0x0000000000017941 */ /* 0x000fea0003800000 */
.L_x_1404:
        /* <DEDUP_REMOVED lines=13> */
[----:B------:R-:W-:Y:S02]  /*8e60*/  LEA.HI R35, R35, R32, RZ, 0x3 ;  /* 0x0000002023237211 */ /* 0x000fe400078f18ff */
[----:B------:R-:W-:Y:S02]  /*8e70*/  LOP3.LUT R32, R172, 0x38, R33, 0xf8, !PT ;  /* 0x00000038ac207812 */ /* 0x000fe400078ef821 */
[----:B---3--:R-:W-:-:S02]  /*8e80*/  SHF.R.S32.HI R40, RZ, 0x3, R35 ;  /* 0x00000003ff287819 */ /* 0x008fc40000011423 */
[----:B------:R-:W-:-:S05]  /*8e90*/  LOP3.LUT R32, R32, R199, RZ, 0x3c, !PT ;  /* 0x000000c720207212 */ /* 0x000fca00078e3cff */
[--C-:B------:R-:W-:Y:S02]  /*8ea0*/  @!P0 SHF.R.S32.HI R37, RZ, 0x1f, R33.reuse ;  /* 0x0000001fff258819 */ /* 0x100fe40000011421 */
[----:B------:R-:W-:Y:S01]  /*8eb0*/  @!P0 IADD3 R34, P4, P5, R90, R128, R33 ;  /* 0x000000805a228210 */ /* 0x000fe20007d9e021 */
[----:B------:R-:W-:-:S03]  /*8ec0*/  IMAD R33, R40, 0x1800, R177 ;  /* 0x0000180028217824 */ /* 0x000fc600078e02b1 */
[----:B------:R-:W-:Y:S01]  /*8ed0*/  @!P0 IADD3.X R37, R89, R44, R37, P4, P5 ;  /* 0x0000002c59258210 */ /* 0x000fe200027ea425 */
[----:B------:R-:W-:Y:S01]  /*8ee0*/  IMAD.IADD R32, R33, 0x1, R32 ;  /* 0x0000000121207824 */ /* 0x000fe200078e0220 */
[CC--:B------:R-:W-:Y:S01]  /*8ef0*/  LEA R40, P4, R36.reuse, R120.reuse, 0x1 ;  /* 0x0000007824287211 */ /* 0x0c0fe200078808ff */
[C---:B------:R-:W-:Y:S02]  /*8f00*/  IMAD R33, R19.reuse, 0x4800, R142 ;  /* 0x0000480013217824 */ /* 0x040fe400078e028e */
[----:B------:R-:W-:Y:S01]  /*8f10*/  IMAD R35, R19, 0x4800, R32 ;  /* 0x0000480013237824 */ /* 0x000fe200078e0220 */
[----:B------:R-:W-:Y:S01]  /*8f20*/  LEA.HI.X R41, R36, R121, R38, 0x1, P4 ;  /* 0x0000007924297211 */ /* 0x000fe200020f0c26 */
[--C-:B------:R-:W-:Y:S01]  /*8f30*/  IMAD R33, R33, 0x2, R18.reuse ;  /* 0x0000000221217824 */ /* 0x100fe200078e0212 */
        /* <DEDUP_REMOVED lines=10> */
[----:B------:R-:W-:Y:S01]  /*8fe0*/  IMAD.MOV.U32 R50, RZ, RZ, R36 ;  /* 0x000000ffff327224 */ /* 0x000fe200078e0024 */
[----:B------:R-:W-:Y:S01]  /*8ff0*/  MOV R51, R39 ;  /* 0x0000002700337202 */ /* 0x000fe20000000f00 */
[----:B------:R-:W-:Y:S01]  /*9000*/  HADD2.F32 R55, -RZ, R171.H1_H1 ;  /* 0x300000abff377230 */ /* 0x000fe20000004100 */
[--C-:B------:R-:W-:Y:S01]  /*9010*/  SHF.R.U32.HI R52, RZ, 0x10, R61.reuse ;  /* 0x00000010ff347819 */ /* 0x100fe2000001163d */
[--C-:B------:R-:W-:Y:S01]  /*9020*/  HADD2.F32 R36, -RZ, R32.reuse.H0_H0 ;  /* 0x20000020ff247230 */ /* 0x100fe20000004100 */
[----:B------:R-:W-:Y:S01]  /*9030*/  SHF.R.U64 R47, R60, 0x10, R61 ;  /* 0x000000103c2f7819 */ /* 0x000fe2000000123d */
[----:B------:R-:W-:Y:S01]  /*9040*/  HADD2.F32 R39, -RZ, R32.H1_H1 ;  /* 0x30000020ff277230 */ /* 0x000fe20000004100 */
[----:B------:R-:W-:Y:S01]  /*9050*/  SHF.R.U64 R46, R74, 0x10, R75 ;  /* 0x000000104a2e7819 */ /* 0x000fe2000000124b */
[----:B------:R-:W-:Y:S01]  /*9060*/  IMAD.MOV.U32 R37, RZ, RZ, R35 ;  /* 0x000000ffff257224 */ /* 0x000fe200078e0023 */
[----:B------:R-:W-:Y:S01]  /*9070*/  SHF.R.U32.HI R74, RZ, 0x10, R75 ;  /* 0x00000010ff4a7819 */ /* 0x000fe2000001164b */
        /* <DEDUP_REMOVED lines=15> */
[----:B------:R-:W-:Y:S01]  /*9170*/  HADD2.F32 R55, -RZ, R170.H1_H1 ;  /* 0x300000aaff377230 */ /* 0x000fe20000004100 */
[----:B------:R-:W-:Y:S01]  /*9180*/  SHF.R.U64 R48, R72, 0x10, R73 ;  /* 0x0000001048307819 */ /* 0x000fe20000001249 */
[----:B------:R-:W-:Y:S01]  /*9190*/  HADD2.F32 R52, -RZ, R51.H0_H0 ;  /* 0x20000033ff347230 */ /* 0x000fe20000004100 */
[----:B------:R-:W-:Y:S01]  /*91a0*/  F2FP.F16.F32.PACK_AB R35, R35, R32 ;  /* 0x000000202323723e */ /* 0x000fe200000000ff */
[----:B------:R-:W-:-:S02]  /*91b0*/  HADD2.F32 R39, -RZ, R37.H0_H0 ;  /* 0x20000025ff277230 */ /* 0x000fc40000004100 */
[----:B------:R-:W-:Y:S02]  /*91c0*/  HADD2.F32 R51, -RZ, R51.H1_H1 ;  /* 0x30000033ff337230 */ /* 0x000fe40000004100 */
[----:B------:R-:W-:Y:S02]  /*91d0*/  HADD2.F32 R60, -RZ, R74.H0_H0 ;  /* 0x2000004aff3c7230 */ /* 0x000fe40000004100 */
[----:B------:R-:W-:Y:S02]  /*91e0*/  HADD2.F32 R54, -RZ, R62.H0_H0 ;  /* 0x2000003eff367230 */ /* 0x000fe40000004100 */
[-C--:B------:R-:W-:Y:S01]  /*91f0*/  FMUL.FTZ R62, R52, R55.reuse ;  /* 0x00000037343e7220 */ /* 0x080fe20000410000 */
[----:B------:R-:W-:Y:S02]  /*9200*/  HADD2.F32 R53, -RZ, R159.H1_H1 ;  /* 0x3000009fff357230 */ /* 0x000fe40000004100 */
        /* <DEDUP_REMOVED lines=8> */
[----:B------:R-:W-:Y:S02]  /*9290*/  HADD2.F32 R52, -RZ, R171.H0_H0 ;  /* 0x200000abff347230 */ /* 0x000fe40000004100 */
[--C-:B------:R-:W-:Y:S02]  /*92a0*/  HADD2.F32 R39, -RZ, R50.reuse.H0_H0 ;  /* 0x20000032ff277230 */ /* 0x100fe40000004100 */
[----:B------:R-:W-:Y:S01]  /*92b0*/  FFMA.FTZ R64, R51, R54, R60 ;  /* 0x0000003633407223 */ /* 0x000fe2000001003c */
[----:B------:R-:W-:Y:S01]  /*92c0*/  HADD2.F32 R37, -RZ, R49.H0_H0 ;  /* 0x20000031ff257230 */ /* 0x000fe20000004100 */
[----:B------:R-:W-:Y:S01]  /*92d0*/  F2FP.F16.F32.PACK_AB R61, R61, R62 ;  /* 0x0000003e3d3d723e */ /* 0x000fe200000000ff */
        /* <DEDUP_REMOVED lines=31> */
[----:B------:R-:W-:Y:S01]  /*94d0*/  F2FP.F16.F32.PACK_AB R39, R64, R55 ;  /* 0x000000374027723e */ /* 0x000fe200000000ff */
[----:B------:R-:W-:Y:S01]  /*94e0*/  IMAD.MOV.U32 R35, RZ, RZ, R61 ;  /* 0x000000ffff237224 */ /* 0x000fe200078e003d */
[----:B------:R-:W-:-:S02]  /*94f0*/  F2FP.F16.F32.PACK_AB R36, R51, R52 ;  /* 0x000000343324723e */ /* 0x000fc400000000ff */
[----:B------:R-:W-:Y:S02]  /*9500*/  F2FP.F16.F32.PACK_AB R34, R53, R46 ;  /* 0x0000002e3522723e */ /* 0x000fe400000000ff */
[----:B------:R-:W-:-:S07]  /*9510*/  F2FP.F16.F32.PACK_AB R38, R47, R170 ;  /* 0x000000aa2f26723e */ /* 0x000fce00000000ff */
.L_x_1411:
[----:B------:R-:W-:Y:S05]  /*9520*/  BSYNC B2 ;  /* 0x0000000000027941 */ /* 0x000fea0003800000 */
.L_x_1410:
[----:B------:R-:W-:Y:S02]  /*9530*/  ULDC.64 UR4, c[0x0][0x208] ;  /* 0x0000820000047ab9 */ /* 0x000fe40000000a00 */
[----:B--2---:R2:W-:Y:S04]  /*9540*/  STG.E.128 desc[UR4][R40.64], R32 ;  /* 0x0000002028007986 */ /* 0x0045e8000c101d04 */
[----:B---3--:R2:W-:Y:S02]  /*9550*/  @!P0 STG.E.128 desc[UR4][R42.64], R36 ;  /* 0x000000242a008986 */ /* 0x0085e4000c101d04 */
.L_x_1409:
[----:B------:R-:W-:Y:S05]  /*9560*/  BSYNC B1 ;  /* 0x0000000000017941 */ /* 0x000fea0003800000 */
.L_x_1408:
[----:B------:R-:W-:-:S13]  /*9570*/  ISETP.NE.AND P0, PT, R10, RZ, PT ;  /* 0x000000ff0a00720c */ /* 0x000fda0003f05270 */
[----:B------:R-:W-:Y:S05]  /*9580*/  @!P0 BRA `(.L_x_1362) ;  /* 0x0000000800e48947 */ /* 0x000fea0003800000 */
[----:B--2---:R-:W2:Y:S01]  /*9590*/  LDL R32, [R1] ;  /* 0x0000000001207983 */ /* 0x004ea20000100800 */
[----:B------:R-:W-:Y:S01]  /*95a0*/  BSSY B1, `(.L_x_1412) ;  /* 0x0000072000017945 */ /* 0x000fe20003800000 */
[----:B--2---:R-:W-:-:S04]  /*95b0*/  LOP3.LUT P4, RZ, R32, 0x1, RZ, 0xc0, !PT ;  /* 0x0000000120ff7812 */ /* 0x004fc8000788c0ff */
[----:B------:R-:W-:Y:S02]  /*95c0*/  SEL R152, R122, R152, !P4 ;  /* 0x000000987a987207 */ /* 0x000fe40006000000 */
[----:B---34-:R-:W-:Y:S02]  /*95d0*/  IADD3 R41, P0, P4, R90, R128, R13 ;  /* 0x000000805a297210 */ /* 0x018fe40007c1e00d */
[----:B------:R-:W-:Y:S02]  /*95e0*/  SHF.R.S32.HI R33, RZ, 0x1f, R152 ;  /* 0x0000001fff217819 */ /* 0x000fe40000011498 */
[----:B------:R-:W-:Y:S02]  /*95f0*/  IADD3.X R42, R89, R44, R109, P0, P4 ;  /* 0x0000002c592a7210 */ /* 0x000fe400007e846d */
[----:B------:R-:W-:Y:S02]  /*9600*/  LEA.HI R33, R33, R152, RZ, 0x4 ;  /* 0x0000009821217211 */ /* 0x000fe400078f20ff */
[----:B------:R-:W-:-:S02]  /*9610*/  ISETP.GE.AND P4, PT, R166, R117, PT ;  /* 0x00000075a600720c */ /* 0x000fc40003f86270 */
[----:B------:R-:W-:Y:S02]  /*9620*/  LEA.HI.SX32 R33, R33, R112, 0x1c ;  /* 0x0000007021217211 */ /* 0x000fe400078fe2ff */
[----:B------:R-:W-:Y:S02]  /*9630*/  LEA R40, P0, R41, R120, 0x1 ;  /* 0x0000007829287211 */ /* 0x000fe400078008ff */
[----:B------:R-:W-:Y:S01]  /*9640*/  SHF.R.S32.HI R32, RZ, 0x1f, R33 ;  /* 0x0000001fff207819 */ /* 0x000fe20000011421 */
[----:B------:R-:W-:Y:S01]  /*9650*/  IMAD.SHL.U32 R43, R33, 0x8, RZ ;  /* 0x00000008212b7824 */ /* 0x000fe200078e00ff */
[----:B------:R-:W-:Y:S02]  /*9660*/  LEA.HI.X R41, R41, R121, R42, 0x1, P0 ;  /* 0x0000007929297211 */ /* 0x000fe400000f0c2a */
[----:B------:R-:W-:-:S04]  /*9670*/  LEA.HI R32, R32, R33, RZ, 0x3 ;  /* 0x0000002120207211 */ /* 0x000fc800078f18ff */
[----:B------:R-:W-:Y:S02]  /*9680*/  SHF.R.S32.HI R34, RZ, 0x3, R32 ;  /* 0x00000003ff227819 */ /* 0x000fe40000011420 */
[----:B------:R-:W-:-:S03]  /*9690*/  LOP3.LUT R32, R172, 0x38, R43, 0xf8, !PT ;  /* 0x00000038ac207812 */ /* 0x000fc600078ef82b */
[----:B------:R-:W-:Y:S01]  /*96a0*/  IMAD R33, R34, 0x1800, R177 ;  /* 0x0000180022217824 */ /* 0x000fe200078e02b1 */
[----:B------:R-:W-:-:S04]  /*96b0*/  LOP3.LUT R32, R32, R199, RZ, 0x3c, !PT ;  /* 0x000000c720207212 */ /* 0x000fc800078e3cff */
[----:B------:R-:W-:Y:S01]  /*96c0*/  IADD3 R32, R33, R32, RZ ;  /* 0x0000002021207210 */ /* 0x000fe20007ffe0ff */
[----:B------:R-:W-:-:S04]  /*96d0*/  IMAD R33, R19, 0x4800, R137 ;  /* 0x0000480013217824 */ /* 0x000fc800078e0289 */
[----:B------:R-:W-:Y:S02]  /*96e0*/  IMAD R35, R19, 0x4800, R32 ;  /* 0x0000480013237824 */ /* 0x000fe400078e0220 */
[--C-:B------:R-:W-:Y:S02]  /*96f0*/  IMAD R33, R33, 0x2, R18.reuse ;  /* 0x0000000221217824 */ /* 0x100fe400078e0212 */
[----:B------:R-:W-:-:S04]  /*9700*/  IMAD R36, R35, 0x2, R18 ;  /* 0x0000000223247824 */ /* 0x000fc800078e0212 */
        /* <DEDUP_REMOVED lines=39> */
[-C--:B------:R-:W-:Y:S01]  /*9980*/  FFMA.FTZ R55, R34, R37.reuse, R47 ;  /* 0x0000002522377223 */ /* 0x080fe2000001002f */
[----:B------:R-:W-:Y:S02]  /*9990*/  HADD2.F32 R38, -RZ, R58.H0_H0 ;  /* 0x2000003aff267230 */ /* 0x000fe40000004100 */
[-C--:B------:R-:W-:Y:S01]  /*99a0*/  FMUL.FTZ R56, R39, R48.reuse ;  /* 0x0000003027387220 */ /* 0x080fe20000410000 */
[----:B------:R-:W-:Y:S01]  /*99b0*/  FFMA.FTZ R54, R33, R37, -R54 ;  /* 0x0000002521367223 */ /* 0x000fe20000010836 */
[C---:B------:R-:W-:Y:S01]  /*99c0*/  FMUL.FTZ R48, R35.reuse, R48 ;  /* 0x0000003023307220 */ /* 0x040fe20000410000 */
[----:B------:R-:W-:Y:S02]  /*99d0*/  HADD2.F32 R158, -RZ, R158.H0_H0 ;  /* 0x2000009eff9e7230 */ /* 0x000fe40000004100 */
[-C--:B------:R-:W-:Y:S01]  /*99e0*/  FFMA.FTZ R57, R35, R38.reuse, -R56 ;  /* 0x0000002623397223 */ /* 0x080fe20000010838 */
[--C-:B------:R-:W-:Y:S02]  /*99f0*/  HADD2.F32 R34, -RZ, R45.reuse.H0_H0 ;  /* 0x2000002dff227230 */ /* 0x100fe40000004100 */
[----:B------:R-:W-:Y:S01]  /*9a00*/  FFMA.FTZ R56, R39, R38, R48 ;  /* 0x0000002627387223 */ /* 0x000fe20000010030 */
[----:B------:R-:W-:Y:S01]  /*9a10*/  HADD2.F32 R37, -RZ, R60.H0_H0 ;  /* 0x2000003cff257230 */ /* 0x000fe20000004100 */
[----:B------:R-:W-:Y:S01]  /*9a20*/  F2FP.F16.F32.PACK_AB R49, R50, R49 ;  /* 0x000000313231723e */ /* 0x000fe200000000ff */
[----:B------:R-:W-:-:S02]  /*9a30*/  HADD2.F32 R45, -RZ, R45.H1_H1 ;  /* 0x3000002dff2d7230 */ /* 0x000fc40000004100 */
[-C--:B------:R-:W-:Y:S01]  /*9a40*/  FMUL.FTZ R38, R34, R158.reuse ;  /* 0x0000009e22267220 */ /* 0x080fe20000410000 */
[----:B------:R-:W-:Y:S01]  /*9a50*/  HADD2.F32 R156, -RZ, R156.H0_H0 ;  /* 0x2000009cff9c7230 */ /* 0x000fe20000004100 */
[----:B------:R-:W-:Y:S01]  /*9a60*/  F2FP.F16.F32.PACK_AB R55, R56, R55 ;  /* 0x000000373837723e */ /* 0x000fe200000000ff */
[--C-:B------:R-:W-:Y:S02]  /*9a70*/  HADD2.F32 R33, -RZ, R32.reuse.H0_H0 ;  /* 0x20000020ff217230 */ /* 0x100fe40000004100 */
[-C--:B------:R-:W-:Y:S01]  /*9a80*/  FMUL.FTZ R47, R45, R37.reuse ;  /* 0x000000252d2f7220 */ /* 0x080fe20000410000 */
[----:B------:R-:W-:Y:S02]  /*9a90*/  HADD2.F32 R32, -RZ, R32.H1_H1 ;  /* 0x30000020ff207230 */ /* 0x000fe40000004100 */
[----:B------:R-:W-:Y:S02]  /*9aa0*/  HADD2.F32 R35, -RZ, R61.H0_H0 ;  /* 0x2000003dff237230 */ /* 0x000fe40000004100 */
[C---:B------:R-:W-:Y:S01]  /*9ab0*/  FMUL.FTZ R39, R33.reuse, R158 ;  /* 0x0000009e21277220 */ /* 0x040fe20000410000 */
[----:B------:R-:W-:Y:S01]  /*9ac0*/  FFMA.FTZ R38, R33, R156, -R38 ;  /* 0x0000009c21267223 */ /* 0x000fe20000010826 */
[----:B------:R-:W-:Y:S01]  /*9ad0*/  FMUL.FTZ R48, R32, R37 ;  /* 0x0000002520307220 */ /* 0x000fe20000410000 */
[----:B------:R-:W-:-:S02]  /*9ae0*/  HADD2.F32 R33, -RZ, R46.H0_H0 ;  /* 0x2000002eff217230 */ /* 0x000fc40000004100 */
[-C--:B------:R-:W-:Y:S01]  /*9af0*/  FFMA.FTZ R47, R32, R35.reuse, -R47 ;  /* 0x00000023202f7223 */ /* 0x080fe2000001082f */
[----:B------:R-:W-:Y:S02]  /*9b00*/  HADD2.F32 R37, -RZ, R53.H0_H0 ;  /* 0x20000035ff257230 */ /* 0x000fe40000004100 */
[----:B------:R-:W-:Y:S01]  /*9b10*/  FFMA.FTZ R48, R45, R35, R48 ;  /* 0x000000232d307223 */ /* 0x000fe20000010030 */
[----:B------:R-:W-:Y:S02]  /*9b20*/  HADD2.F32 R32, -RZ, R36.H0_H0 ;  /* 0x20000024ff207230 */ /* 0x000fe40000004100 */
[----:B------:R-:W-:Y:S01]  /*9b30*/  FFMA.FTZ R39, R34, R156, R39 ;  /* 0x0000009c22277223 */ /* 0x000fe20000010027 */
[----:B------:R-:W-:Y:S02]  /*9b40*/  HADD2.F32 R46, -RZ, R46.H1_H1 ;  /* 0x3000002eff2e7230 */ /* 0x000fe40000004100 */
[----:B------:R-:W-:Y:S02]  /*9b50*/  HADD2.F32 R157, -RZ, R157.H0_H0 ;  /* 0x2000009dff9d7230 */ /* 0x000fe40000004100 */
[----:B------:R-:W-:-:S02]  /*9b60*/  HADD2.F32 R36, -RZ, R36.H1_H1 ;  /* 0x30000024ff247230 */ /* 0x000fc40000004100 */
[----:B------:R-:W-:Y:S01]  /*9b70*/  FMUL.FTZ R53, R46, R37 ;  /* 0x000000252e357220 */ /* 0x000fe20000410000 */
[----:B------:R-:W-:Y:S02]  /*9b80*/  HADD2.F32 R155, -RZ, R155.H0_H0 ;  /* 0x2000009bff9b7230 */ /* 0x000fe40000004100 */
[-C--:B------:R-:W-:Y:S01]  /*9b90*/  FMUL.FTZ R45, R33, R157.reuse ;  /* 0x0000009d212d7220 */ /* 0x080fe20000410000 */
[----:B------:R-:W-:Y:S02]  /*9ba0*/  HADD2.F32 R35, -RZ, R42.H0_H0 ;  /* 0x2000002aff237230 */ /* 0x000fe40000004100 */
[----:B------:R-:W-:Y:S01]  /*9bb0*/  FMUL.FTZ R34, R32, R157 ;  /* 0x0000009d20227220 */ /* 0x000fe20000410000 */
[----:B------:R-:W-:Y:S01]  /*9bc0*/  FMUL.FTZ R37, R36, R37 ;  /* 0x0000002524257220 */ /* 0x000fe20000410000 */
[-C--:B------:R-:W-:Y:S01]  /*9bd0*/  FFMA.FTZ R45, R32, R155.reuse, -R45 ;  /* 0x0000009b202d7223 */ /* 0x080fe2000001082d */
[----:B------:R-:W-:Y:S01]  /*9be0*/  F2FP.F16.F32.PACK_AB R32, R47, R38 ;  /* 0x000000262f20723e */ /* 0x000fe200000000ff */
[----:B------:R-:W-:Y:S01]  /*9bf0*/  FFMA.FTZ R34, R33, R155, R34 ;  /* 0x0000009b21227223 */ /* 0x000fe20000010022 */
[-C--:B------:R-:W-:Y:S01]  /*9c00*/  FFMA.FTZ R36, R36, R35.reuse, -R53 ;  /* 0x0000002324247223 */ /* 0x080fe20000010835 */
[----:B------:R-:W-:Y:S01]  /*9c10*/  FFMA.FTZ R37, R46, R35, R37 ;  /* 0x000000232e257223 */ /* 0x000fe20000010025 */
[----:B------:R-:W-:-:S02]  /*9c20*/  F2FP.F16.F32.PACK_AB R35, R57, R54 ;  /* 0x000000363923723e */ /* 0x000fc400000000ff */
[----:B------:R-:W-:Y:S01]  /*9c30*/  F2FP.F16.F32.PACK_AB R48, R48, R39 ;  /* 0x000000273030723e */ /* 0x000fe200000000ff */
[----:B------:R-:W-:Y:S01]  /*9c40*/  IMAD.MOV.U32 R39, RZ, RZ, R55 ;  /* 0x000000ffff277224 */ /* 0x000fe200078e0037 */
[----:B------:R-:W-:Y:S02]  /*9c50*/  F2FP.F16.F32.PACK_AB R38, R36, R45 ;  /* 0x0000002d2426723e */ /* 0x000fe400000000ff */
[----:B------:R-:W-:Y:S01]  /*9c60*/  F2FP.F16.F32.PACK_AB R54, R37, R34 ;  /* 0x000000222536723e */ /* 0x000fe200000000ff */
[----:B------:R-:W-:Y:S01]  /*9c70*/  IMAD.MOV.U32 R36, RZ, RZ, R48 ;  /* 0x000000ffff247224 */ /* 0x000fe200078e0030 */
[----:B------:R-:W-:Y:S01]  /*9c80*/  MOV R34, R38 ;  /* 0x0000002600227202 */ /* 0x000fe20000000f00 */
[----:B------:R-:W-:Y:S01]  /*9c90*/  IMAD.MOV.U32 R37, RZ, RZ, R49 ;  /* 0x000000ffff257224 */ /* 0x000fe200078e0031 */
[----:B------:R-:W-:Y:S01]  /*9ca0*/  F2FP.F16.F32.PACK_AB R33, R52, R51 ;  /* 0x000000333421723e */ /* 0x000fe200000000ff */
[----:B------:R-:W-:-:S07]  /*9cb0*/  IMAD.MOV.U32 R38, RZ, RZ, R54 ;  /* 0x000000ffff267224 */ /* 0x000fce00078e0036 */
.L_x_1413:
[----:B------:R-:W-:Y:S05]  /*9cc0*/  BSYNC B1 ;  /* 0x0000000000017941 */ /* 0x000fea0003800000 */
.L_x_1412:
[----:B------:R-:W-:Y:S01]  /*9cd0*/  ISETP.GE.AND P0, PT, R43, R150, PT ;  /* 0x000000962b00720c */ /* 0x000fe20003f06270 */
[----:B------:R-:W-:Y:S02]  /*9ce0*/  ULDC.64 UR4, c[0x0][0x208] ;  /* 0x0000820000047ab9 */ /* 0x000fe40000000a00 */
[----:B--2---:R2:W-:Y:S10]  /*9cf0*/  STG.E.128 desc[UR4][R40.64], R32 ;  /* 0x0000002028007986 */ /* 0x0045f4000c101d04 */
[----:B------:R-:W-:Y:S05]  /*9d00*/  @P0 BRA `(.L_x_1362) ;  /* 0x0000000400040947 */ /* 0x000fea0003800000 */
[--C-:B------:R-:W-:Y:S01]  /*9d10*/  IADD3 R128, P0, P4, R90, R128, R43.reuse ;  /* 0x000000805a807210 */ /* 0x100fe20007c1e02b */
[----:B------:R-:W-:Y:S01]  /*9d20*/  ULDC.64 UR4, c[0x0][0x208] ;  /* 0x0000820000047ab9 */ /* 0x000fe20000000a00 */
[----:B------:R-:W-:-:S04]  /*9d30*/  SHF.R.S32.HI R43, RZ, 0x1f, R43 ;  /* 0x0000001fff2b7819 */ /* 0x000fc8000001142b */
[----:B------:R-:W-:Y:S02]  /*9d40*/  IADD3.X R44, R89, R44, R43, P0, P4 ;  /* 0x0000002c592c7210 */ /* 0x000fe400007e842b */
[----:B------:R-:W-:-:S04]  /*9d50*/  LEA R120, P0, R128, R120, 0x1 ;  /* 0x0000007880787211 */ /* 0x000fc800078008ff */
[----:B------:R-:W-:-:S05]  /*9d60*/  LEA.HI.X R121, R128, R121, R44, 0x1, P0 ;  /* 0x0000007980797211 */ /* 0x000fca00000f0c2c */
[----:B---3--:R3:W-:Y:S01]  /*9d70*/  STG.E.128 desc[UR4][R120.64], R36 ;  /* 0x0000002478007986 */ /* 0x0087e2000c101d04 */
[----:B------:R-:W-:Y:S05]  /*9d80*/  BRA `(.L_x_1362) ;  /* 0x0000000000e47947 */ /* 0x000fea0003800000 */
.L_x_1329:
[----:B------:R-:W-:-:S04]  /*9d90*/  ULOP3.LUT UR4, UR60, 0x1, URZ, 0xfc, !UPT ;  /* 0x000000013c047892 */ /* 0x000fc8000f8efc3f */
[----:B------:R-:W-:-:S06]  /*9da0*/  UISETP.NE.AND UP0, UPT, UR4, 0x3, UPT ;  /* 0x000000030400788c */ /* 0x000fcc000bf05270 */
[----:B------:R-:W-:-:S13]  /*9db0*/  PLOP3.LUT P1, PT, PT, PT, UP0, 0x80, 0x0 ;  /* 0x000000000000781c */ /* 0x000fda0003f2f008 */
[----:B------:R-:W-:Y:S05]  /*9dc0*/  @!P1 BRA `(.L_x_1414) ;  /* 0x0000000000049947 */ /* 0x000fea0003800000 */
[----:B------:R-:W-:Y:S01]  /*9dd0*/  BPT.TRAP 0x1 ;  /* 0x000000040000795c */ /* 0x000fe20000300000 */
.L_x_1414:
[----:B------:R-:W-:Y:S01]  /*9de0*/  IMAD R4, R19, 0x8, R18 ;  /* 0x0000000813047824 */ /* 0x000fe200078e0212 */
[----:B------:R-:W-:Y:S01]  /*9df0*/  SHF.L.U32 R3, R167, 0x1f, RZ ;  /* 0x0000001fa7037819 */ /* 0x000fe200000006ff */
[----:B------:R-:W-:Y:S01]  /*9e00*/  IMAD R5, R24, -0x60, R2 ;  /* 0xffffffa018057824 */ /* 0x000fe200078e0202 */
[----:B------:R-:W-:Y:S02]  /*9e10*/  BSSY B1, `(.L_x_1415) ;  /* 0x0000005000017945 */ /* 0x000fe40003800000 */
[----:B------:R-:W1:Y:S02]  /*9e20*/  SYNCS.PHASECHK.TRANS64.TRYWAIT P4, [R4+URZ+0x2a890], R3 ;  /* 0x02a89003040075a7 */ /* 0x000e64000808017f */
[----:B------:R-:W-:-:S04]  /*9e30*/  VIMNMX R5, R5, 0x60, PT ;  /* 0x0000006005057848 */ /* 0x000fc80003fe0100 */
[----:B------:R-:W-:Y:S01]  /*9e40*/  ISETP.GE.AND P0, PT, R162, R5, PT ;  /* 0x00000005a200720c */ /* 0x000fe20003f06270 */
[----:B-1----:R-:W-:-:S12]  /*9e50*/  @!P4 BRA `(.L_x_1416) ;  /* 0x000001dc0098c947 */ /* 0x002fd80003800000 */
.L_x_1732:
[----:B------:R-:W-:Y:S05]  /*9e60*/  BSYNC B1 ;  /* 0x0000000000017941 */ /* 0x000fea0003800000 */
.L_x_1415:
[----:B------:R-:W-:Y:S04]  /*9e70*/  BSSY B1, `(.L_x_1417) ;  /* 0x0000015000017945 */ /* 0x000fe80003800000 */
[----:B------:R-:W-:Y:S05]  /*9e80*/  @P0 BRA `(.L_x_1418) ;  /* 0x00000000004c0947 */ /* 0x000fea0003800000 */
[----:B------:R-:W-:Y:S01]  /*9e90*/  ISETP.NE.AND P4, PT, R12, RZ, PT ;  /* 0x000000ff0c00720c */ /* 0x000fe20003f85270 */
[----:B------:R-:W-:Y:S01]  /*9ea0*/  ULDC.64 UR4, c[0x0][0x208] ;  /* 0x0000820000047ab9 */ /* 0x000fe20000000a00 */
[----:B------:R-:W-:-:S11]  /*9eb0*/  ISETP.NE.AND P0, PT, R11, RZ, PT ;  /* 0x000000ff0b00720c */ /* 0x000fd60003f05270 */
[----:B0-----:R-:W0:Y:S04]  /*9ec0*/  @P4 LDS.128 R32, [R43] ;  /* 0x000000002b204984 */ /* 0x001e280000000c00 */
[----:B------:R-:W2:Y:S04]  /*9ed0*/  @P0 LDS.128 R36, [R42] ;  /* 0x000000002a240984 */ /* 0x000ea80000000c00 */
[----:B0-----:R-:W-:Y:S01]  /*9ee0*/  @P4 STG.E.128 desc[UR4][R44.64], R32 ;  /* 0x000000202c004986 */ /* 0x001fe2000c101d04 */
[----:B------:R-:W-:-:S03]  /*9ef0*/  ISETP.NE.AND P4, PT, R10, RZ, PT ;  /* 0x000000ff0a00720c */ /* 0x000fc60003f85270 */
[----:B--2---:R-:W-:Y:S01]  /*9f00*/  @P0 STG.E.128 desc[UR4][R44.64+0x40], R36 ;  /* 0x000040242c000986 */ /* 0x004fe2000c101d04 */
[----:B------:R-:W-:-:S09]  /*9f10*/  ISETP.NE.AND P0, PT, R9, RZ, PT ;  /* 0x000000ff0900720c */ /* 0x000fd20003f05270 */
[----:B------:R-:W0:Y:S04]  /*9f20*/  @P4 LDS.128 R32, [R43+0x3000] ;  /* 0x003000002b204984 */ /* 0x000e280000000c00 */
[----:B------:R-:W2:Y:S04]  /*9f30*/  @P0 LDS.128 R36, [R42+0x3000] ;  /* 0x003000002a240984 */ /* 0x000ea80000000c00 */
[----:B0-----:R-:W-:Y:S01]  /*9f40*/  @P4 STG.E.128 desc[UR4][R44.64+0x80], R32 ;  /* 0x000080202c004986 */ /* 0x001fe2000c101d04 */
[----:B------:R-:W-:-:S03]  /*9f50*/  ISETP.NE.AND P4, PT, R7, RZ, PT ;  /* 0x000000ff0700720c */ /* 0x000fc60003f85270 */
[----:B--2---:R-:W-:Y:S01]  /*9f60*/  @P0 STG.E.128 desc[UR4][R44.64+0xc0], R36 ;  /* 0x0000c0242c000986 */ /* 0x004fe2000c101d04 */
[----:B------:R-:W-:-:S09]  /*9f70*/  ISETP.NE.AND P0, PT, R8, RZ, PT ;  /* 0x000000ff0800720c */ /* 0x000fd20003f05270 */
[----:B------:R-:W0:Y:S04]  /*9f80*/  @P4 LDS.128 R36, [R42+0x6000] ;  /* 0x006000002a244984 */ /* 0x000e280000000c00 */
[----:B------:R-:W2:Y:S04]  /*9f90*/  @P0 LDS.128 R32, [R43+0x6000] ;  /* 0x006000002b200984 */ /* 0x000ea80000000c00 */
[----:B0-----:R3:W-:Y:S04]  /*9fa0*/  @P4 STG.E.128 desc[UR4][R44.64+0x140], R36 ;  /* 0x000140242c004986 */ /* 0x0017e8000c101d04 */
[----:B--2---:R3:W-:Y:S02]  /*9fb0*/  @P0 STG.E.128 desc[UR4][R44.64+0x100], R32 ;  /* 0x000100202c000986 */ /* 0x0047e4000c101d04 */
.L_x_1418:
[----:B------:R-:W-:Y:S05]  /*9fc0*/  BSYNC B1 ;  /* 0x0000000000017941 */ /* 0x000fea0003800000 */
.L_x_1417:
[----:B------:R-:W-:-:S13]  /*9fd0*/  ISETP.GE.AND P0, PT, R185, R5, PT ;  /* 0x00000005b900720c */ /* 0x000fda0003f06270 */
[----:B------:R-:W-:Y:S05]  /*9fe0*/  @P0 BRA `(.L_x_1362) ;  /* 0x00000000004c0947 */ /* 0x000fea0003800000 */
[----:B------:R-:W-:Y:S01]  /*9ff0*/  ISETP.NE.AND P4, PT, R12, RZ, PT ;  /* 0x000000ff0c00720c */ /* 0x000fe20003f85270 */
[----:B------:R-:W-:Y:S01]  /*a000*/  ULDC.64 UR4, c[0x0][0x208] ;  /* 0x0000820000047ab9 */ /* 0x000fe20000000a00 */
[----:B------:R-:W-:-:S11]  /*a010*/  ISETP.NE.AND P0, PT, R10, RZ, PT ;  /* 0x000000ff0a00720c */ /* 0x000fd60003f05270 */
[----:B0--3--:R-:W0:Y:S04]  /*a020*/  @P4 LDS.128 R32, [R43+0x2000] ;  /* 0x002000002b204984 */ /* 0x009e280000000c00 */
[----:B------:R-:W2:Y:S04]  /*a030*/  @P0 LDS.128 R36, [R43+0x5000] ;  /* 0x005000002b240984 */ /* 0x000ea80000000c00 */
        /* <DEDUP_REMOVED lines=14> */
.L_x_1362:
[----:B------:R-:W-:Y:S05]  /*a120*/  BSYNC B0 ;  /* 0x0000000000007941 */ /* 0x000fea0003800000 */
.L_x_1328:
[----:B01234-:R-:W0:Y:S01]  /*a130*/  S2R R32, SR_TID.X ;  /* 0x0000000000207919 */ /* 0x01fe220000002100 */
[----:B------:R-:W-:Y:S01]  /*a140*/  @!PT LDS RZ, [RZ] ;  /* 0x00000000fffff984 */ /* 0x000fe20000000800 */
[----:B------:R-:W-:Y:S01]  /*a150*/  @!PT LDS RZ, [RZ] ;  /* 0x00000000fffff984 */ /* 0x000fe20000000800 */
[----:B------:R-:W-:Y:S01]  /*a160*/  @!PT LDS RZ, [RZ] ;  /* 0x00000000fffff984 */ /* 0x000fe20000000800 */
[----:B------:R-:W-:Y:S01]  /*a170*/  @!PT LDS RZ, [RZ] ;  /* 0x00000000fffff984 */ /* 0x000fe20000000800 */
[----:B------:R1:W-:Y:S06]  /*a180*/  MEMBAR.ALL.CTA ;  /* 0x0000000000007992 */ /* 0x0003ec0000008000 */
[----:B-1----:R-:W1:Y:S01]  /*a190*/  FENCE.VIEW.ASYNC.S ;  /* 0x00000000000073c6 */ /* 0x002e620000000000 */
[----:B------:R-:W-:Y:S05]  /*a1a0*/  WARPSYNC.ALL ;  /* 0x0000000000007948 */ /* 0x000fea0003800000 */
[----:B------:R-:W-:Y:S01]  /*a1b0*/  BSSY B0, `(.L_x_1419) ;  /* 0x0000009000007945 */ /* 0x000fe20003800000 */
[----:B0-----:R-:W-:Y:S01]  /*a1c0*/  LOP3.LUT R32, R32, 0x7f, RZ, 0xc0, !PT ;  /* 0x0000007f20207812 */ /* 0x001fe200078ec0ff */
[----:B-1----:R0:W-:Y:S03]  /*a1d0*/  BAR.SYNC.DEFER_BLOCKING R154, 0x80 ;  /* 0x0002009a0000751d */ /* 0x0021e60000010000 */
[----:B------:R-:W-:-:S13]  /*a1e0*/  ISETP.NE.AND P0, PT, R32, RZ, PT ;  /* 0x000000ff2000720c */ /* 0x000fda0003f05270 */
[----:B------:R-:W-:-:S04]  /*a1f0*/  @!P0 IADD3 R32, R4, 0x2a8a0, RZ ;  /* 0x0002a8a004208810 */ /* 0x000fc80007ffe0ff */
[----:B------:R-:W-:-:S04]  /*a200*/  @!P0 PRMT R32, RZ, 0x654, R32 ;  /* 0x00000654ff208816 */ /* 0x000fc80000000020 */
[----:B------:R0:W-:Y:S01]  /*a210*/  @!P0 SYNCS.ARRIVE.TRANS64.RED.A1T0 RZ, [R32+URZ], RZ ;  /* 0x000000ff20ff89a7 */ /* 0x0001e2000810043f */
[----:B------:R-:W-:Y:S05]  /*a220*/  @!P1 BRA `(.L_x_1420) ;  /* 0x0000000000049947 */ /* 0x000fea0003800000 */
[----:B------:R-:W-:Y:S01]  /*a230*/  BPT.TRAP 0x1 ;  /* 0x000000040000795c */ /* 0x000fe20000300000 */
.L_x_1420:
[----:B------:R-:W-:Y:S05]  /*a240*/  BSYNC B0 ;  /* 0x0000000000007941 */ /* 0x000fea0003800000 */
.L_x_1419:
[----:B------:R-:W1:Y:S01]  /*a250*/  SYNCS.PHASECHK.TRANS64.TRYWAIT P4, [R4+URZ+0x2a8b0], R3 ;  /* 0x02a8b003040075a7 */ /* 0x000e62000808017f */
[----:B0-----:R-:W-:Y:S01]  /*a260*/  IMAD R32, R19, 0x3000, R27 ;  /* 0x0000300013207824 */ /* 0x001fe200078e021b */
[----:B------:R-:W-:Y:S01]  /*a270*/  ULDC UR61, c[0x0][0x310] ;  /* 0x0000c400003d7ab9 */ /* 0x000fe20000000800 */
[----:B------:R-:W-:Y:S01]  /*a280*/  ULDC.64 UR56, c[0x0][0x318] ;  /* 0x0000c60000387ab9 */ /* 0x000fe20000000a00 */
[----:B------:R-:W-:Y:S01]  /*a290*/  ULDC.64 UR58, c[0x0][0x308] ;  /* 0x0000c200003a7ab9 */ /* 0x000fe20000000a00 */
[----:B------:R-:W-:Y:S01]  /*a2a0*/  BSSY B0, `(.L_x_1421) ;  /* 0x0000004000007945 */ /* 0x000fe20003800000 */
[----:B------:R-:W-:Y:S01]  /*a2b0*/  ISETP.GE.AND P1, PT, R162, R5, PT ;  /* 0x00000005a200720c */ /* 0x000fe20003f26270 */
[----:B------:R-:W-:Y:S02]  /*a2c0*/  IMAD.IADD R34, R123, 0x1, R32 ;  /* 0x000000017b227824 */ /* 0x000fe400078e0220 */
[----:B-1----:R-:W-:Y:S10]  /*a2d0*/  @!P4 BRA `(.L_x_1422) ;  /* 0x000001d8008cc947 */ /* 0x002ff40003800000 */
.L_x_1733:
[----:B------:R-:W-:Y:S05]  /*a2e0*/  BSYNC B0 ;  /* 0x0000000000007941 */ /* 0x000fea0003800000 */
.L_x_1421:
[----:B------:R-:W-:Y:S01]  /*a2f0*/  BSSY B0, `(.L_x_1423) ;  /* 0x000001a000007945 */ /* 0x000fe20003800000 */
[----:B------:R-:W-:Y:S02]  /*a300*/  IMAD R44, R32, 0x2, R115 ;  /* 0x00000002202c7824 */ /* 0x000fe400078e0273 */
[----:B------:R-:W-:-:S04]  /*a310*/  IMAD.WIDE R40, R24, 0x60, R118 ;  /* 0x0000006018287825 */ /* 0x000fc800078e0276 */
[----:B------:R-:W-:Y:S01]  /*a320*/  IMAD R45, R34, 0x2, R115 ;  /* 0x00000002222d7824 */ /* 0x000fe200078e0273 */
[----:B------:R-:W-:Y:S06]  /*a330*/  @P1 BRA `(.L_x_1424) ;  /* 0x0000000000541947 */ /* 0x000fec0003800000 */
[----:B------:R-:W-:Y:S01]  /*a340*/  MOV R32, R92 ;  /* 0x0000005c00207202 */ /* 0x000fe20000000f00 */
[----:B0-----:R-:W-:Y:S01]  /*a350*/  IMAD R3, R41, UR56, RZ ;  /* 0x0000003829037c24 */ /* 0x001fe2000f8e02ff */
[----:B------:R-:W-:Y:S01]  /*a360*/  ISETP.GE.AND P4, PT, R22, UR61, PT ;  /* 0x0000003d16007c0c */ /* 0x000fe2000bf86270 */
[----:B------:R-:W-:Y:S01]  /*a370*/  IMAD.MOV.U32 R33, RZ, RZ, R6 ;  /* 0x000000ffff217224 */ /* 0x000fe200078e0006 */
[----:B------:R-:W-:Y:S01]  /*a380*/  ULDC.64 UR4, c[0x0][0x208] ;  /* 0x0000820000047ab9 */ /* 0x000fe20000000a00 */
[C---:B------:R-:W-:Y:S02]  /*a390*/  IMAD R3, R40.reuse, UR57, R3 ;  /* 0x0000003928037c24 */ /* 0x040fe4000f8e0203 */
[----:B------:R-:W-:-:S04]  /*a3a0*/  IMAD.WIDE.U32 R32, R40, UR56, R32 ;  /* 0x0000003828207c25 */ /* 0x000fc8000f8e0020 */
[----:B------:R-:W-:Y:S01]  /*a3b0*/  IMAD.IADD R3, R33, 0x1, R3 ;  /* 0x0000000121037824 */ /* 0x000fe200078e0203 */
        /* <DEDUP_REMOVED lines=13> */
.L_x_1424:
[----:B------:R-:W-:Y:S05]  /*a490*/  BSYNC B0 ;  /* 0x0000000000007941 */ /* 0x000fea0003800000 */
.L_x_1423:
[----:B------:R-:W-:Y:S01]  /*a4a0*/  ISETP.GE.AND P1, PT, R185, R5, PT ;  /* 0x00000005b900720c */ /* 0x000fe20003f26270 */
[----:B------:R-:W-:-:S12]  /*a4b0*/  BSSY B0, `(.L_x_1425) ;  /* 0x0000019000007945 */ /* 0x000fd80003800000 */
[----:B------:R-:W-:Y:S05]  /*a4c0*/  @P1 BRA `(.L_x_1426) ;  /* 0x00000000005c1947 */ /* 0x000fea0003800000 */
[----:B0-----:R-:W-:Y:S01]  /*a4d0*/  IADD3 R3, P1, R40, 0x40, RZ ;  /* 0x0000004028037810 */ /* 0x001fe20007f3e0ff */
[----:B--2---:R-:W-:Y:S01]  /*a4e0*/  IMAD.MOV.U32 R33, RZ, RZ, R6 ;  /* 0x000000ffff217224 */ /* 0x004fe200078e0006 */
[----:B------:R-:W-:Y:S01]  /*a4f0*/  MOV R32, R92 ;  /* 0x0000005c00207202 */ /* 0x000fe20000000f00 */
[----:B------:R-:W-:Y:S01]  /*a500*/  ULDC.64 UR4, c[0x0][0x208] ;  /* 0x0000820000047ab9 */ /* 0x000fe20000000a00 */
[----:B------:R-:W-:Y:S01]  /*a510*/  ISETP.GE.AND P4, PT, R22, UR61, PT ;  /* 0x0000003d16007c0c */ /* 0x000fe2000bf86270 */
[----:B------:R-:W-:Y:S02]  /*a520*/  IMAD.X R40, RZ, RZ, R41, P1 ;  /* 0x000000ffff287224 */ /* 0x000fe400008e0629 */
[----:B------:R-:W-:-:S04]  /*a530*/  IMAD.WIDE.U32 R32, R3, UR56, R32 ;  /* 0x0000003803207c25 */ /* 0x000fc8000f8e0020 */
        /* <DEDUP_REMOVED lines=16> */
.L_x_1426:
[----:B------:R-:W-:Y:S05]  /*a640*/  BSYNC B0 ;  /* 0x0000000000007941 */ /* 0x000fea0003800000 */
.L_x_1425:
[----:B0-----:R-:W4:Y:S01]  /*a650*/  LDL R3, [R1] ;  /* 0x0000000001037983 */ /* 0x001f220000100800 */
[----:B------:R-:W-:Y:S01]  /*a660*/  @!P0 VIADD R4, R4, 0x2a8c0 ;  /* 0x0002a8c004048836 */ /* 0x000fe20000000000 */
[----:B------:R-:W-:Y:S01]  /*a670*/  IADD3 R19, R19, 0x1, RZ ;  /* 0x0000000113137810 */ /* 0x000fe20007ffe0ff */
[----:B------:R-:W-:Y:S01]  /*a680*/  @!PT LDS RZ, [RZ] ;  /* 0x00000000fffff984 */ /* 0x000fe20000000800 */
[----:B------:R-:W-:Y:S01]  /*a690*/  @!PT LDS RZ, [RZ] ;  /* 0x00000000fffff984 */ /* 0x000fe20000000800 */
[----:B------:R-:W-:Y:S01]  /*a6a0*/  @!PT LDS RZ, [RZ] ;  /* 0x00000000fffff984 */ /* 0x000fe20000000800 */
[----:B------:R-:W-:Y:S01]  /*a6b0*/  @!PT LDS RZ, [RZ] ;  /* 0x00000000fffff984 */ /* 0x000fe20000000800 */
[----:B------:R0:W-:Y:S06]  /*a6c0*/  MEMBAR.ALL.CTA ;  /* 0x0000000000007992 */ /* 0x0001ec0000008000 */
[----:B0-----:R-:W0:Y:S01]  /*a6d0*/  FENCE.VIEW.ASYNC.S ;  /* 0x00000000000073c6 */ /* 0x001e220000000000 */
[----:B------:R-:W-:Y:S01]  /*a6e0*/  @!P0 PRMT R4, RZ, 0x654, R4 ;  /* 0x00000654ff048816 */ /* 0x000fe20000000004 */
[----:B0-----:R0:W-:Y:S01]  /*a6f0*/  BAR.SYNC.DEFER_BLOCKING R154, 0x80 ;  /* 0x0002009a0000751d */ /* 0x0011e20000010000 */
[----:B------:R-:W-:-:S04]  /*a700*/  ISETP.NE.AND P1, PT, R19, 0x2, PT ;  /* 0x000000021300780c */ /* 0x000fc80003f25270 */
[----:B------:R-:W-:Y:S01]  /*a710*/  SEL R19, R19, RZ, P1 ;  /* 0x000000ff13137207 */ /* 0x000fe20000800000 */
[----:B------:R1:W-:Y:S01]  /*a720*/  @!P0 SYNCS.ARRIVE.TRANS64.RED.A1T0 RZ, [R4+URZ], RZ ;  /* 0x000000ff04ff89a7 */ /* 0x0003e2000810043f */
[----:B------:R-:W-:Y:S02]  /*a730*/  PLOP3.LUT P0, PT, PT, PT, PT, 0x8, 0x0 ;  /* 0x000000000000781c */ /* 0x000fe40003f0e170 */
[----:B-1----:R-:W-:-:S04]  /*a740*/  SEL R4, RZ, 0x1, P1 ;  /* 0x00000001ff047807 */ /* 0x002fc80000800000 */
[----:B------:R-:W-:Y:S02]  /*a750*/  LOP3.LUT R167, R167, R4, RZ, 0x3c, !PT ;  /* 0x00000004a7a77212 */ /* 0x000fe400078e3cff */
[----:B----4-:R-:W-:-:S13]  /*a760*/  LOP3.LUT P4, RZ, R3, 0x2, RZ, 0xc0, !PT ;  /* 0x0000000203ff7812 */ /* 0x010fda000788c0ff */
[----:B0-----:R-:W-:Y:S05]  /*a770*/  @P4 BRA `(.L_x_1427) ;  /* 0xffffff80009c4947 */ /* 0x001fea000383ffff */
.L_x_1323:
[----:B------:R-:W0:Y:S01]  /*a780*/  LDC.64 R4, c[0x0][0x9e0] ;  /* 0x00027800ff047b82 */ /* 0x000e220000000a00 */
[----:B------:R-:W-:Y:S01]  /*a790*/  BSSY B0, `(.L_x_1428) ;  /* 0x0000005000007945 */ /* 0x000fe20003800000 */
[----:B0-----:R-:W-:-:S03]  /*a7a0*/  ISETP.GE.AND P1, PT, R5, 0x1, PT ;  /* 0x000000010500780c */ /* 0x001fc60003f26270 */
[----:B------:R-:W-:Y:S10]  /*a7b0*/  @P0 BRA `(.L_x_1429) ;  /* 0x0000000000080947 */ /* 0x000ff40003800000 */
[----:B------:R-:W0:Y:S02]  /*a7c0*/  FENCE.VIEW.ASYNC.G ;  /* 0x00000000000073c6 */ /* 0x000e240000000100 */
[----:B0-----:R-:W-:Y:S06]  /*a7d0*/  BAR.ARV 0xc, 0x120 ;  /* 0x0304800000007b1d */ /* 0x001fec0000002000 */
.L_x_1429:
[----:B------:R-:W-:Y:S05]  /*a7e0*/  BSYNC B0 ;  /* 0x0000000000007941 */ /* 0x000fea0003800000 */
.L_x_1428:
[----:B------:R-:W-:Y:S01]  /*a7f0*/  IMAD.IADD R0, R149, 0x1, R4 ;  /* 0x0000000195007824 */ /* 0x000fe200078e0204 */
[----:B------:R-:W-:Y:S06]  /*a800*/  @!P1 BRA `(.L_x_1430) ;  /* 0x0000000000489947 */ /* 0x000fec0003800000 */
[C---:B------:R-:W-:Y:S01]  /*a810*/  ISETP.GT.AND P0, PT, R149.reuse, RZ, PT ;  /* 0x000000ff9500720c */ /* 0x040fe20003f04270 */
[----:B------:R-:W-:Y:S01]  /*a820*/  BSSY B0, `(.L_x_1431) ;  /* 0x000000e000007945 */ /* 0x000fe20003800000 */
[----:B------:R-:W-:-:S11]  /*a830*/  VIADD R2, R149, 0xffffffff ;  /* 0xffffffff95027836 */ /* 0x000fd60000000000 */
        /* <DEDUP_REMOVED lines=8> */
.L_x_1432:
[----:B------:R-:W-:-:S13]  /*a8c0*/  ISETP.NE.AND P0, PT, R5, 0x1, PT ;  /* 0x000000010500780c */ /* 0x000fda0003f05270 */
[----:B------:R-:W0:Y:S02]  /*a8d0*/  @P0 LDC.64 R6, c[0x0][0x9e8] ;  /* 0x00027a00ff060b82 */ /* 0x000e240000000a00 */
[----:B0-----:R-:W-:-:S05]  /*a8e0*/  @P0 IMAD.HI.U32 R4, R2, R6, RZ ;  /* 0x0000000602040227 */ /* 0x001fca00078e00ff */
[----:B------:R-:W-:-:S07]  /*a8f0*/  @P0 SHF.R.U32.HI R2, RZ, R7, R4 ;  /* 0x00000007ff020219 */ /* 0x000fce0000011604 */
.L_x_1433:
[----:B------:R-:W-:Y:S05]  /*a900*/  BSYNC B0 ;  /* 0x0000000000007941 */ /* 0x000fea0003800000 */
.L_x_1431:
[----:B------:R-:W-:-:S05]  /*a910*/  IMAD R3, R2, R5, R5 ;  /* 0x0000000502037224 */ /* 0x000fca00078e0205 */
[----:B------:R-:W-:-:S07]  /*a920*/  VIMNMX R0, R0, R3, PT ;  /* 0x0000000300007248 */ /* 0x000fce0003fe0100 */
.L_x_1430:
[----:B------:R-:W-:Y:S01]  /*a930*/  IADD3 R0, R0, 0x5f, RZ ;  /* 0x0000005f00007810 */ /* 0x000fe20007ffe0ff */
[----:B------:R-:W-:-:S04]  /*a940*/  ULDC UR4, c[0x0][0x9dc] ;  /* 0x0002770000047ab9 */ /* 0x000fc80000000800 */
[----:B------:R-:W-:-:S05]  /*a950*/  IMAD.HI R0, R0, 0x2aaaaaab, RZ ;  /* 0x2aaaaaab00007827 */ /* 0x000fca00078e02ff */
[----:B------:R-:W-:-:S04]  /*a960*/  SHF.R.U32.HI R3, RZ, 0x1f, R0 ;  /* 0x0000001fff037819 */ /* 0x000fc80000011600 */
[----:B------:R-:W-:Y:S01]  /*a970*/  LEA.HI.SX32 R2, R0, R3, 0x1c ;  /* 0x0000000300027211 */ /* 0x000fe200078fe2ff */
[----:B------:R-:W-:-:S03]  /*a980*/  VIADD R0, R148, -UR4 ;  /* 0x8000000494007c36 */ /* 0x000fc60008000000 */
[----:B------:R-:W-:Y:S01]  /*a990*/  VIMNMX R2, R153, R2, PT ;  /* 0x0000000299027248 */ /* 0x000fe20003fe0100 */
        /* <DEDUP_REMOVED lines=11> */
.L_x_1436:
[----:B------:R-:W-:-:S13]  /*aa50*/  ISETP.NE.AND P0, PT, R5, 0x1, PT ;  /* 0x000000010500780c */ /* 0x000fda0003f05270 */
[----:B------:R-:W0:Y:S02]  /*aa60*/  @P0 LDC.64 R6, c[0x0][0x9e8] ;  /* 0x00027a00ff060b82 */ /* 0x000e240000000a00 */
[----:B0-----:R-:W-:-:S05]  /*aa70*/  @P0 IMAD.HI.U32 R6, R148, R6, RZ ;  /* 0x0000000694060227 */ /* 0x001fca00078e00ff */
[----:B------:R-:W-:-:S07]  /*aa80*/  @P0 SHF.R.U32.HI R148, RZ, R7, R6 ;  /* 0x00000007ff940219 */ /* 0x000fce0000011606 */
.L_x_1437:
[----:B------:R-:W-:Y:S05]  /*aa90*/  BSYNC B0 ;  /* 0x0000000000007941 */ /* 0x000fea0003800000 */
.L_x_1435:
[----:B------:R-:W-:-:S05]  /*aaa0*/  IMAD R3, R148, R5, RZ ;  /* 0x0000000594037224 */ /* 0x000fca00078e02ff */
[----:B------:R-:W-:-:S07]  /*aab0*/  VIMNMX R0, R0, R3, !PT ;  /* 0x0000000300007248 */ /* 0x000fce0007fe0100 */
.L_x_1434:
        /* <DEDUP_REMOVED lines=8> */
[----:B--23--:R-:W-:Y:S01]  /*ab40*/  MOV R35, RZ ;  /* 0x000000ff00237202 */ /* 0x00cfe20000000f00 */
[----:B------:R-:W-:Y:S01]  /*ab50*/  IMAD.MOV.U32 R78, RZ, RZ, RZ ;  /* 0x000000ffff4e7224 */ /* 0x000fe200078e00ff */
        /* <DEDUP_REMOVED lines=8> */
[----:B------:R-:W-:Y:S01]  /*abe0*/  ISETP.GT.AND P1, PT, R2, R168, PT ;  /* 0x000000a80200720c */ /* 0x000fe20003f24270 */
[----:B------:R-:W-:Y:S01]  /*abf0*/  IMAD.MOV.U32 R70, RZ, RZ, RZ ;  /* 0x000000ffff467224 */ /* 0x000fe200078e00ff */
        /* <DEDUP_REMOVED lines=17> */
[----:B------:R-:W-:Y:S02]  /*ad10*/  MOV R91, RZ ;  /* 0x000000ff005b7202 */ /* 0x000fe40000000f00 */
[----:B------:R-:W-:Y:S01]  /*ad20*/  CS2R R88, SRZ ;  /* 0x0000000000587805 */ /* 0x000fe2000001ff00 */
[----:B------:R-:W-:Y:S01]  /*ad30*/  IMAD.MOV.U32 R26, RZ, RZ, RZ ;  /* 0x000000ffff1a7224 */ /* 0x000fe200078e00ff */
[----:B------:R-:W-:Y:S01]  /*ad40*/  CS2R R6, SRZ ;  /* 0x0000000000067805 */ /* 0x000fe2000001ff00 */
[----:B------:R-:W-:Y:S01]  /*ad50*/  IMAD.MOV.U32 R93, RZ, RZ, RZ ;  /* 0x000000ffff5d7224 */ /* 0x000fe200078e00ff */
[----:B------:R-:W-:Y:S01]  /*ad60*/  MOV R95, RZ ;  /* 0x000000ff005f7202 */ /* 0x000fe20000000f00 */
[----:B------:R-:W-:Y:S02]  /*ad70*/  IMAD.MOV.U32 R28, RZ, RZ, RZ ;  /* 0x000000ffff1c7224 */ /* 0x000fe400078e00ff */
[----:B------:R-:W-:Y:S01]  /*ad80*/  IMAD.MOV.U32 R24, RZ, RZ, RZ ;  /* 0x000000ffff187224 */ /* 0x000fe200078e00ff */
[----:B------:R-:W-:Y:S06]  /*ad90*/  @!P1 BRA `(.L_x_1438) ;  /* 0x0000014400f09947 */ /* 0x000fec0003800000 */
[----:B------:R-:W2:Y:S04]  /*ada0*/  LDL R4, [R1+0x40] ;  /* 0x0000400001047983 */ /* 0x000ea80000100800 */
[----:B------:R-:W0:Y:S02]  /*adb0*/  SHFL.IDX PT, R0, R200, RZ, 0x1f ;  /* 0x00001fffc8007589 */ /* 0x000e2400000e0000 */
[----:B0-----:R-:W-:-:S04]  /*adc0*/  LEA.HI R3, R0, R0, RZ, 0x1 ;  /* 0x0000000000037211 */ /* 0x001fc800078f08ff */
[----:B------:R-:W-:-:S05]  /*add0*/  LOP3.LUT R3, R3, 0x1e, RZ, 0xc0, !PT ;  /* 0x0000001e03037812 */ /* 0x000fca00078ec0ff */
[----:B------:R-:W-:Y:S01]  /*ade0*/  IMAD.IADD R3, R0, 0x1, -R3 ;  /* 0x0000000100037824 */ /* 0x000fe200078e0a03 */
[----:B--2---:R-:W-:-:S13]  /*adf0*/  R2UR UR4, R4 ;  /* 0x00000000040472ca */ /* 0x004fda00000e0000 */
[----:B------:R-:W-:Y:S02]  /*ae00*/  ULOP3.LUT UP0, URZ, UR4, 0x1bf, URZ, 0xc0, !UPT ;  /* 0x000001bf043f7892 */ /* 0x000fe4000f80c03f */
[----:B------:R-:W-:-:S04]  /*ae10*/  LEA R3, R3, UR4, 0xd ;  /* 0x0000000403037c11 */ /* 0x000fc8000f8e68ff */
[----:B------:R-:W-:Y:S02]  /*ae20*/  SHF.R.U32.HI R3, RZ, 0x4, R3 ;  /* 0x00000004ff037819 */ /* 0x000fe40000011603 */
[----:B------:R-:W-:Y:S02]  /*ae30*/  PLOP3.LUT P0, PT, PT, PT, UP0, 0x80, 0x0 ;  /* 0x000000000000781c */ /* 0x000fe40003f0f008 */
[----:B------:R-:W-:-:S11]  /*ae40*/  LOP3.LUT R68, R3, 0x3fff, RZ, 0xc0, !PT ;  /* 0x00003fff03447812 */ /* 0x000fd600078ec0ff */
        /* <DEDUP_REMOVED lines=17> */
.L_x_1439:
[----:B------:R-:W-:Y:S02]  /*af60*/  ULDC UR4, c[0x0][0x3d4] ;  /* 0x0000f50000047ab9 */ /* 0x000fe40000000800 */
[----:B------:R-:W-:-:S13]  /*af70*/  ISETP.LT.AND P0, PT, RZ, UR4, PT ;  /* 0x00000004ff007c0c */ /* 0x000fda000bf01270 */
[----:B------:R-:W-:Y:S05]  /*af80*/  @P0 BRA `(.L_x_1440) ;  /* 0x00000000003c0947 */ /* 0x000fea0003800000 */
[----:B------:R-:W-:-:S04]  /*af90*/  LEA.HI R0, R184, R184, RZ, 0x1 ;  /* 0x000000b8b8007211 */ /* 0x000fc800078f08ff */
[----:B------:R-:W-:-:S04]  /*afa0*/  LOP3.LUT R3, R0, 0xfffffffe, RZ, 0xc0, !PT ;  /* 0xfffffffe00037812 */ /* 0x000fc800078ec0ff */
[----:B------:R-:W-:-:S04]  /*afb0*/  IADD3 R3, R184, -R3, RZ ;  /* 0x80000003b8037210 */ /* 0x000fc80007ffe0ff */
[----:B------:R-:W-:-:S04]  /*afc0*/  SHF.L.U32 R3, R3, 0x1f, RZ ;  /* 0x0000001f03037819 */ /* 0x000fc800000006ff */
[----:B------:R0:W1:Y:S03]  /*afd0*/  SYNCS.PHASECHK.TRANS64.TRYWAIT P0, [R18+URZ+0x2a800], R3 ;  /* 0x02a80003120075a7 */ /* 0x000066000800017f */
[----:B-1----:R-:W-:Y:S05]  /*afe0*/  @!P0 NANOSLEEP.SYNCS 0x989680 ;  /* 0x009896800000895d */ /* 0x002fea0003900000 */
[----:B------:R-:W1:Y:S01]  /*aff0*/  @!P0 SYNCS.PHASECHK.TRANS64 P0, [R18+URZ+0x2a800], R3 ;  /* 0x02a80003120085a7 */ /* 0x000e62000800007f */
[----:B------:R-:W-:Y:S04]  /*b000*/  BSSY B0, `(.L_x_1441) ;  /* 0x0000006000007945 */ /* 0x000fe80003800000 */
[----:B-1----:R-:W-:Y:S05]  /*b010*/  @P0 BRA `(.L_x_1442) ;  /* 0x0000000000100947 */ /* 0x002fea0003800000 */
.L_x_1443:
[----:B-1----:R1:W2:Y:S02]  /*b020*/  SYNCS.PHASECHK.TRANS64.TRYWAIT P0, [R18+URZ+0x2a800], R3 ;  /* 0x02a80003120075a7 */ /* 0x0022a4000800017f */
[----:B--2---:R-:W-:Y:S05]  /*b030*/  @!P0 NANOSLEEP.SYNCS 0x989680 ;  /* 0x009896800000895d */ /* 0x004fea0003900000 */
[----:B------:R-:W2:Y:S02]  /*b040*/  @!P0 SYNCS.PHASECHK.TRANS64 P0, [R18+URZ+0x2a800], R3 ;  /* 0x02a80003120085a7 */ /* 0x000ea4000800007f */
[----:B--2---:R-:W-:Y:S05]  /*b050*/  @!P0 BRA `(.L_x_1443) ;  /* 0xfffffffc00f08947 */ /* 0x004fea000383ffff */
.L_x_1442:
[----:B------:R-:W-:Y:S05]  /*b060*/  BSYNC B0 ;  /* 0x0000000000007941 */ /* 0x000fea0003800000 */
.L_x_1441:
[----:B------:R-:W-:Y:S05]  /*b070*/  BRA `(.L_x_1444) ;  /* 0x0000006c00207947 */ /* 0x000fea0003800000 */
.L_x_1440:
[----:B------:R-:W2:Y:S01]  /*b080*/  LDL R0, [R1+0x40] ;  /* 0x0000400001007983 */ /* 0x000ea20000100800 */
[----:B------:R-:W0:Y:S01]  /*b090*/  LDC.64 R10, c[0x0][0x3d8] ;  /* 0x0000f600ff0a7b82 */ /* 0x000e220000000a00 */
[----:B-----5:R-:W-:Y:S01]  /*b0a0*/  SHF.R.S32.HI R3, RZ, 0x1f, R147 ;  /* 0x0000001fff037819 */ /* 0x020fe20000011493 */
[--C-:B------:R-:W-:Y:S01]  /*b0b0*/  IMAD.MOV.U32 R4, RZ, RZ, R16.reuse ;  /* 0x000000ffff047224 */ /* 0x100fe200078e0010 */
[----:B------:R-:W-:Y:S02]  /*b0c0*/  SHF.R.S32.HI R5, RZ, 0x1f, R16 ;  /* 0x0000001fff057819 */ /* 0x000fe40000011410 */
[----:B------:R-:W-:-:S03]  /*b0d0*/  SHF.R.S32.HI R9, RZ, 0x1f, R22 ;  /* 0x0000001fff097819 */ /* 0x000fc60000011416 */
[----:B------:R-:W1:Y:S01]  /*b0e0*/  LDC.64 R12, c[0x0][0x3e8] ;  /* 0x0000fa00ff0c7b82 */ /* 0x000e620000000a00 */
[-C--:B0-----:R-:W-:Y:S01]  /*b0f0*/  IMAD R8, R186, R10.reuse, RZ ;  /* 0x0000000aba087224 */ /* 0x081fe200078e02ff */
[----:B------:R-:W-:Y:S01]  /*b100*/  SHF.L.U64.HI R76, R10, 0x6, R11 ;  /* 0x000000060a4c7819 */ /* 0x000fe2000001020b */
[----:B------:R-:W-:-:S04]  /*b110*/  IMAD.WIDE.U32 R74, R147, R10, RZ ;  /* 0x0000000a934a7225 */ /* 0x000fc800078e00ff */
[----:B------:R-:W-:Y:S01]  /*b120*/  IMAD.WIDE.U32 R6, R162, R10, R4 ;  /* 0x0000000aa2067225 */ /* 0x000fe200078e0004 */
[----:B-1----:R-:W-:-:S03]  /*b130*/  SHF.L.U64.HI R69, R12, 0x6, R13 ;  /* 0x000000060c457819 */ /* 0x002fc6000001020d */
[----:B------:R-:W-:Y:S01]  /*b140*/  IMAD R85, R162, R11, R8 ;  /* 0x0000000ba2557224 */ /* 0x000fe200078e0208 */
[----:B------:R-:W-:Y:S01]  /*b150*/  IADD3 R81, P0, R6, R74, RZ ;  /* 0x0000004a06517210 */ /* 0x000fe20007f1e0ff */
[----:B------:R-:W-:Y:S02]  /*b160*/  IMAD.MOV.U32 R8, RZ, RZ, R22 ;  /* 0x000000ffff087224 */ /* 0x000fe400078e0016 */
[----:B------:R-:W-:-:S04]  /*b170*/  IMAD.WIDE.U32 R72, R147, R12, RZ ;  /* 0x0000000c93487225 */ /* 0x000fc800078e00ff */
[----:B------:R-:W-:-:S04]  /*b180*/  IMAD.WIDE.U32 R4, R162, R12, R4 ;  /* 0x0000000ca2047225 */ /* 0x000fc800078e0004 */
[----:B------:R-:W-:Y:S02]  /*b190*/  IMAD.SHL.U32 R78, R10, 0x40, RZ ;  /* 0x000000400a4e7824 */ /* 0x000fe400078e00ff */
[----:B------:R-:W-:Y:S01]  /*b1a0*/  IMAD.SHL.U32 R77, R12, 0x40, RZ ;  /* 0x000000400c4d7824 */ /* 0x000fe200078e00ff */
[----:B--2---:R-:W-:Y:S01]  /*b1b0*/  R2UR UR4, R0 ;  /* 0x00000000000472ca */ /* 0x004fe200000e0000 */
[----:B------:R-:W-:-:S04]  /*b1c0*/  IMAD R0, R3, R10, RZ ;  /* 0x0000000a03007224 */ /* 0x000fc800078e02ff */
[----:B------:R-:W-:Y:S02]  /*b1d0*/  IMAD R61, R147, R11, R0 ;  /* 0x0000000b933d7224 */ /* 0x000fe400078e0200 */
[-C--:B------:R-:W-:Y:S02]  /*b1e0*/  IMAD R0, R3, R12.reuse, RZ ;  /* 0x0000000c03007224 */ /* 0x080fe400078e02ff */
[----:B------:R-:W-:Y:S02]  /*b1f0*/  IMAD.IADD R61, R61, 0x1, R75 ;  /* 0x000000013d3d7824 */ /* 0x000fe400078e024b */
[----:B------:R-:W-:Y:S02]  /*b200*/  IMAD R3, R186, R12, RZ ;  /* 0x0000000cba037224 */ /* 0x000fe400078e02ff */
[----:B------:R-:W-:Y:S01]  /*b210*/  ULOP3.LUT UP0, URZ, UR4, 0x3ff, URZ, 0xc0, !UPT ;  /* 0x000003ff043f7892 */ /* 0x000fe2000f80c03f */
[----:B------:R-:W-:Y:S01]  /*b220*/  IADD3.X R83, R61, R7, R85, P0, !PT ;  /* 0x000000073d537210 */ /* 0x000fe200007fe455 */
[----:B------:R-:W-:Y:S01]  /*b230*/  IMAD.WIDE.U32 R6, R162, R10, R8 ;  /* 0x0000000aa2067225 */ /* 0x000fe200078e0008 */
[----:B------:R-:W-:-:S03]  /*b240*/  IADD3 R60, P0, R4, R72, RZ ;  /* 0x00000048043c7210 */ /* 0x000fc60007f1e0ff */
[----:B------:R-:W-:Y:S01]  /*b250*/  IMAD R79, R147, R13, R0 ;  /* 0x0000000d934f7224 */ /* 0x000fe200078e0200 */
[----:B------:R-:W-:Y:S01]  /*b260*/  IADD3 R71, P1, R6, R74, RZ ;  /* 0x0000004a06477210 */ /* 0x000fe20007f3e0ff */
[----:B------:R-:W-:-:S03]  /*b270*/  IMAD.WIDE.U32 R8, R162, R12, R8 ;  /* 0x0000000ca2087225 */ /* 0x000fc600078e0008 */
[----:B------:R-:W-:Y:S01]  /*b280*/  IADD3.X R85, R61, R85, R7, P1, !PT ;  /* 0x000000553d557210 */ /* 0x000fe20000ffe407 */
[----:B------:R-:W-:Y:S01]  /*b290*/  IMAD R3, R162, R13, R3 ;  /* 0x0000000da2037224 */ /* 0x000fe200078e0203 */
[----:B------:R-:W-:Y:S02]  /*b2a0*/  PLOP3.LUT P1, PT, PT, PT, UP0, 0x80, 0x0 ;  /* 0x000000000000781c */ /* 0x000fe40003f2f008 */
[----:B------:R-:W-:Y:S02]  /*b2b0*/  IADD3 R79, R79, R73, RZ ;  /* 0x000000494f4f7210 */ /* 0x000fe40007ffe0ff */
[----:B------:R-:W-:Y:S02]  /*b2c0*/  IADD3 R70, P2, R8, R72, RZ ;  /* 0x0000004808467210 */ /* 0x000fe40007f5e0ff */
[C---:B------:R-:W-:Y:S02]  /*b2d0*/  IADD3.X R80, R79.reuse, R5, R3, P0, !PT ;  /* 0x000000054f507210 */ /* 0x040fe400007fe403 */
[----:B------:R-:W-:-:S05]  /*b2e0*/  IADD3.X R82, R79, R3, R9, P2, !PT ;  /* 0x000000034f527210 */ /* 0x000fca00017fe409 */
        /* <DEDUP_REMOVED lines=16> */
[----:B-1----:R-:W-:Y:S05]  /*b3f0*/  CALL.ABS.NOINC R14 ;  /* 0x000000000e007343 */ /* 0x002fea0003c00000 */
.L_x_1445:
[----:B------:R-:W0:Y:S01]  /*b400*/  LDC.64 R14, c[0x0][0x3d8] ;  /* 0x0000f600ff0e7b82 */ /* 0x000e220000000a00 */
[----:B------:R-:W-:Y:S01]  /*b410*/  SHF.R.S32.HI R3, RZ, 0x1f, R169 ;  /* 0x0000001fff037819 */ /* 0x000fe200000114a9 */
[----:B------:R-:W-:Y:S01]  /*b420*/  ULDC.U8 UR4, c[0x0][0x3f0] ;  /* 0x0000fc0000047ab9 */ /* 0x000fe20000000000 */
[----:B------:R-:W-:Y:S01]  /*b430*/  BSSY B0, `(.L_x_1446) ;  /* 0x0000684000007945 */ /* 0x000fe20003800000 */
[----:B------:R-:W-:-:S04]  /*b440*/  ISETP.NE.AND P0, PT, RZ, UR4, PT ;  /* 0x00000004ff007c0c */ /* 0x000fc8000bf05270 */
[----:B------:R-:W1:Y:S01]  /*b450*/  LDC.64 R12, c[0x0][0x3e8] ;  /* 0x0000fa00ff0c7b82 */ /* 0x000e620000000a00 */
[-C--:B0-----:R-:W-:Y:S02]  /*b460*/  IMAD R0, R3, R14.reuse, RZ ;  /* 0x0000000e03007224 */ /* 0x081fe400078e02ff */
[----:B------:R-:W-:-:S04]  /*b470*/  IMAD.WIDE.U32 R4, R169, R14, RZ ;  /* 0x0000000ea9047225 */ /* 0x000fc800078e00ff */
[----:B------:R-:W-:Y:S02]  /*b480*/  IMAD.SHL.U32 R86, R4, 0x80, RZ ;  /* 0x0000008004567824 */ /* 0x000fe400078e00ff */
[-C--:B-1----:R-:W-:Y:S02]  /*b490*/  IMAD R8, R3, R12.reuse, RZ ;  /* 0x0000000c03087224 */ /* 0x082fe400078e02ff */
[C---:B------:R-:W-:Y:S02]  /*b4a0*/  IMAD R3, R169.reuse, R15, R0 ;  /* 0x0000000fa9037224 */ /* 0x040fe400078e0200 */
[----:B------:R-:W-:-:S03]  /*b4b0*/  IMAD.WIDE.U32 R6, R169, R12, RZ ;  /* 0x0000000ca9067225 */ /* 0x000fc600078e00ff */
[----:B------:R-:W-:Y:S01]  /*b4c0*/  IADD3 R5, R5, R3, RZ ;  /* 0x0000000305057210 */ /* 0x000fe20007ffe0ff */
[C---:B------:R-:W-:Y:S02]  /*b4d0*/  IMAD R9, R169.reuse, R13, R8 ;  /* 0x0000000da9097224 */ /* 0x040fe400078e0208 */
[----:B------:R-:W-:Y:S01]  /*b4e0*/  IMAD R0, R169, -0x80, R164 ;  /* 0xffffff80a9007824 */ /* 0x000fe200078e02a4 */
[----:B------:R-:W-:Y:S01]  /*b4f0*/  SHF.L.U64.HI R84, R4, 0x7, R5 ;  /* 0x0000000704547819 */ /* 0x000fe20000010205 */
[----:B------:R-:W-:Y:S02]  /*b500*/  IMAD.IADD R3, R7, 0x1, R9 ;  /* 0x0000000107037824 */ /* 0x000fe400078e0209 */
[----:B------:R-:W-:Y:S01]  /*b510*/  IMAD.SHL.U32 R89, R6, 0x80, RZ ;  /* 0x0000008006597824 */ /* 0x000fe200078e00ff */
[----:B------:R-:W-:Y:S02]  /*b520*/  VIMNMX R8, R0, 0x80, PT ;  /* 0x0000008000087848 */ /* 0x000fe40003fe0100 */
[----:B------:R-:W-:Y:S01]  /*b530*/  SHF.L.U64.HI R87, R6, 0x7, R3 ;  /* 0x0000000706577819 */ /* 0x000fe20000010203 */
[----:B------:R-:W-:Y:S06]  /*b540*/  @!P0 BRA `(.L_x_1447) ;  /* 0x0000003000f08947 */ /* 0x000fec0003800000 */
[----:B------:R-:W0:Y:S01]  /*b550*/  LDC R82, c[0x0][0x428] ;  /* 0x00010a00ff527b82 */ /* 0x000e220000000800 */
        /* <DEDUP_REMOVED lines=18> */
[----:B------:R-:W-:Y:S01]  /*b680*/  IADD3 R5, R16, 0x10, RZ ;  /* 0x0000001010057810 */ /* 0x000fe20007ffe0ff */
[----:B------:R-:W-:Y:S01]  /*b690*/  ULDC UR6, c[0x0][0x3d4] ;  /* 0x0000f50000067ab9 */ /* 0x000fe20000000800 */
[----:B------:R-:W-:Y:S01]  /*b6a0*/  LEA R4, P3, R0, UR4, 0x1 ;  /* 0x0000000400047c11 */ /* 0x000fe2000f8608ff */
[----:B------:R-:W-:Y:S01]  /*b6b0*/  IMAD.X R3, R84, 0x1, R83, P1 ;  /* 0x0000000154037824 */ /* 0x000fe200008e0653 */
[----:B------:R-:W-:Y:S01]  /*b6c0*/  ISETP.GE.AND P2, PT, R5, UR6, PT ;  /* 0x0000000605007c0c */ /* 0x000fe2000bf46270 */
[C---:B------:R-:W-:Y:S01]  /*b6d0*/  VIADD R6, R16.reuse, 0x20 ;  /* 0x0000002010067836 */ /* 0x040fe20000000000 */
[C---:B------:R-:W-:Y:S01]  /*b6e0*/  IADD3 R9, R16.reuse, 0x40, RZ ;  /* 0x0000004010097810 */ /* 0x040fe20007ffe0ff */
[----:B------:R-:W-:Y:S01]  /*b6f0*/  VIADD R7, R16, 0x30 ;  /* 0x0000003010077836 */ /* 0x000fe20000000000 */
[----:B------:R-:W-:Y:S01]  /*b700*/  LEA.HI.X R5, R0, UR5, R3, 0x1, P3 ;  /* 0x0000000500057c11 */ /* 0x000fe200098f0c03 */
[----:B------:R-:W-:Y:S01]  /*b710*/  ULDC.64 UR4, c[0x0][0x3e0] ;  /* 0x0000f80000047ab9 */ /* 0x000fe20000000a00 */
[----:B------:R-:W-:Y:S01]  /*b720*/  IADD3 R0, P4, R89, R60, RZ ;  /* 0x0000003c59007210 */ /* 0x000fe20007f9e0ff */
[----:B------:R-:W-:Y:S01]  /*b730*/  VIADD R10, R16, 0x50 ;  /* 0x00000050100a7836 */ /* 0x000fe20000000000 */
[----:B------:R-:W-:-:S02]  /*b740*/  ISETP.GE.AND P1, PT, R6, UR6, PT ;  /* 0x0000000606007c0c */ /* 0x000fc4000bf26270 */
[----:B------:R-:W-:Y:S02]  /*b750*/  CS2R R66, SRZ ;  /* 0x0000000000427805 */ /* 0x000fe4000001ff00 */
[----:B------:R-:W-:Y:S01]  /*b760*/  LEA R6, P6, R0, UR4, 0x1 ;  /* 0x0000000400067c11 */ /* 0x000fe2000f8c08ff */
[----:B------:R-:W-:Y:S01]  /*b770*/  IMAD.X R3, R87, 0x1, R80, P4 ;  /* 0x0000000157037824 */ /* 0x000fe200020e0650 */
[----:B------:R-:W-:Y:S02]  /*b780*/  ISETP.GE.AND P5, PT, R7, UR6, PT ;  /* 0x0000000607007c0c */ /* 0x000fe4000bfa6270 */
[----:B------:R-:W-:Y:S02]  /*b790*/  CS2R R62, SRZ ;  /* 0x00000000003e7805 */ /* 0x000fe4000001ff00 */
[----:B------:R-:W-:Y:S02]  /*b7a0*/  ISETP.GE.AND P3, PT, R16, UR6, PT ;  /* 0x0000000610007c0c */ /* 0x000fe4000bf66270 */
[----:B------:R-:W-:-:S02]  /*b7b0*/  CS2R R56, SRZ ;  /* 0x0000000000387805 */ /* 0x000fc4000001ff00 */
[----:B------:R-:W-:Y:S02]  /*b7c0*/  LEA.HI.X R7, R0, UR5, R3, 0x1, P6 ;  /* 0x0000000500077c11 */ /* 0x000fe4000b0f0c03 */
[----:B------:R-:W-:Y:S02]  /*b7d0*/  CS2R R52, SRZ ;  /* 0x0000000000347805 */ /* 0x000fe4000001ff00 */
[----:B------:R-:W-:Y:S02]  /*b7e0*/  ISETP.GE.AND P4, PT, R9, UR6, PT ;  /* 0x0000000609007c0c */ /* 0x000fe4000bf86270 */
[----:B------:R-:W-:Y:S02]  /*b7f0*/  CS2R R50, SRZ ;  /* 0x0000000000327805 */ /* 0x000fe4000001ff00 */
[----:B------:R-:W-:Y:S02]  /*b800*/  ISETP.GE.AND P6, PT, R10, UR6, PT ;  /* 0x000000060a007c0c */ /* 0x000fe4000bfc6270 */
[----:B------:R-:W-:-:S02]  /*b810*/  CS2R R44, SRZ ;  /* 0x00000000002c7805 */ /* 0x000fc4000001ff00 */
[----:B------:R-:W-:Y:S02]  /*b820*/  CS2R R70, SRZ ;  /* 0x0000000000467805 */ /* 0x000fe4000001ff00 */
[----:B------:R-:W-:Y:S02]  /*b830*/  CS2R R64, SRZ ;  /* 0x0000000000407805 */ /* 0x000fe4000001ff00 */
[----:B------:R-:W-:Y:S02]  /*b840*/  CS2R R58, SRZ ;  /* 0x00000000003a7805 */ /* 0x000fe4000001ff00 */
[----:B------:R-:W-:Y:S02]  /*b850*/  CS2R R54, SRZ ;  /* 0x0000000000367805 */ /* 0x000fe4000001ff00 */
[----:B------:R-:W-:Y:S02]  /*b860*/  CS2R R48, SRZ ;  /* 0x0000000000307805 */ /* 0x000fe4000001ff00 */
[----:B------:R-:W-:Y:S01]  /*b870*/  CS2R R46, SRZ ;  /* 0x00000000002e7805 */ /* 0x000fe2000001ff00 */
[----:B------:R-:W-:-:S02]  /*b880*/  ULDC.64 UR8, c[0x0][0x208] ;  /* 0x0000820000087ab9 */ /* 0x000fc40000000a00 */
        /* <DEDUP_REMOVED lines=12> */
.L_x_1449:
[----:B------:R-:W-:Y:S05]  /*b950*/  BSYNC B1 ;  /* 0x0000000000017941 */ /* 0x000fea0003800000 */
.L_x_1448:
[----:B------:R-:W-:Y:S01]  /*b960*/  ISETP.GE.AND P1, PT, R185, R8, PT ;  /* 0x00000008b900720c */ /* 0x000fe20003f26270 */
[----:B------:R-:W-:Y:S01]  /*b970*/  BSSY B1, `(.L_x_1450) ;  /* 0x000003e000017945 */ /* 0x000fe20003800000 */
[----:B------:R-:W-:Y:S02]  /*b980*/  LOP3.LUT R0, R174, 0x18, R22, 0xf8, !PT ;  /* 0x00000018ae007812 */ /* 0x000fe400078ef816 */
        /* <DEDUP_REMOVED lines=10> */
[----:B------:R-:W-:Y:S02]  /*ba30*/  LOP3.LUT R11, R0, R175, RZ, 0x3c, !PT ;  /* 0x000000af000b7212 */ /* 0x000fe400078e3cff */
[----:B------:R-:W-:Y:S01]  /*ba40*/  CS2R R20, SRZ ;  /* 0x0000000000147805 */ /* 0x000fe2000001ff00 */
[----:B------:R-:W-:Y:S06]  /*ba50*/  @P1 BRA `(.L_x_1451) ;  /* 0x0000000000bc1947 */ /* 0x000fec0003800000 */
[----:B------:R-:W-:Y:S01]  /*ba60*/  IADD3 R77, P4, P5, R60, R77, R89 ;  /* 0x0000004d3c4d7210 */ /* 0x000fe20007d9e059 */
[----:B-1----:R-:W-:Y:S01]  /*ba70*/  VIADD R4, R16, 0x10 ;  /* 0x0000001010047836 */ /* 0x002fe20000000000 */
[----:B------:R-:W-:Y:S01]  /*ba80*/  IADD3 R78, P2, P3, R81, R78, R86 ;  /* 0x0000004e514e7210 */ /* 0x000fe20007b5e056 */
[----:B------:R-:W-:Y:S01]  /*ba90*/  ULDC UR8, c[0x0][0x3d4] ;  /* 0x0000f50000087ab9 */ /* 0x000fe20000000800 */
[----:B------:R-:W-:Y:S01]  /*baa0*/  IADD3.X R0, R80, R69, R87, P4, P5 ;  /* 0x0000004550007210 */ /* 0x000fe200027ea457 */
[----:B------:R-:W-:Y:S01]  /*bab0*/  ULDC.64 UR4, c[0x0][0x3c8] ;  /* 0x0000f20000047ab9 */ /* 0x000fe20000000a00 */
[----:B------:R-:W-:Y:S01]  /*bac0*/  IADD3.X R3, R83, R76, R84, P2, P3 ;  /* 0x0000004c53037210 */ /* 0x000fe200017e6454 */
[----:B------:R-:W-:Y:S01]  /*bad0*/  ULDC.64 UR6, c[0x0][0x3e0] ;  /* 0x0000f80000067ab9 */ /* 0x000fe20000000a00 */
[C---:B------:R-:W-:Y:S01]  /*bae0*/  ISETP.GE.AND P5, PT, R16.reuse, UR8, PT ;  /* 0x0000000810007c0c */ /* 0x040fe2000bfa6270 */
[C---:B------:R-:W-:Y:S01]  /*baf0*/  VIADD R7, R16.reuse, 0x30 ;  /* 0x0000003010077836 */ /* 0x040fe20000000000 */
[----:B------:R-:W-:-:S02]  /*bb00*/  IADD3 R5, R16, 0x20, RZ ;  /* 0x0000002010057810 */ /* 0x000fc40007ffe0ff */
[----:B------:R-:W-:Y:S02]  /*bb10*/  CS2R R42, SRZ ;  /* 0x00000000002a7805 */ /* 0x000fe4000001ff00 */
[----:B------:R-:W-:Y:S02]  /*bb20*/  ISETP.GE.AND P2, PT, R4, UR8, PT ;  /* 0x0000000804007c0c */ /* 0x000fe4000bf46270 */
[----:B------:R-:W-:Y:S02]  /*bb30*/  CS2R R40, SRZ ;  /* 0x0000000000287805 */ /* 0x000fe4000001ff00 */
[----:B------:R-:W-:Y:S01]  /*bb40*/  LEA R4, P3, R78, UR4, 0x1 ;  /* 0x000000044e047c11 */ /* 0x000fe2000f8608ff */
[----:B------:R-:W-:Y:S01]  /*bb50*/  VIADD R8, R16, 0x40 ;  /* 0x0000004010087836 */ /* 0x000fe20000000000 */
[----:B------:R-:W-:Y:S01]  /*bb60*/  LEA R6, P6, R77, UR6, 0x1 ;  /* 0x000000064d067c11 */ /* 0x000fe2000f8c08ff */
[----:B------:R-:W-:Y:S01]  /*bb70*/  ULDC.64 UR10, c[0x0][0x208] ;  /* 0x00008200000a7ab9 */ /* 0x000fe20000000a00 */
[----:B------:R-:W-:-:S02]  /*bb80*/  ISETP.GE.AND P4, PT, R5, UR8, PT ;  /* 0x0000000805007c0c */ /* 0x000fc4000bf86270 */
[----:B------:R-:W-:Y:S02]  /*bb90*/  LEA.HI.X R5, R78, UR5, R3, 0x1, P3 ;  /* 0x000000054e057c11 */ /* 0x000fe400098f0c03 */
[----:B------:R-:W-:Y:S02]  /*bba0*/  ISETP.GE.AND P3, PT, R7, UR8, PT ;  /* 0x0000000807007c0c */ /* 0x000fe4000bf66270 */
[----:B------:R-:W-:Y:S01]  /*bbb0*/  LEA.HI.X R7, R77, UR7, R0, 0x1, P6 ;  /* 0x000000074d077c11 */ /* 0x000fe2000b0f0c00 */
[----:B------:R-:W-:Y:S01]  /*bbc0*/  VIADD R0, R16, 0x50 ;  /* 0x0000005010007836 */ /* 0x000fe20000000000 */
[----:B------:R2:W5:Y:S01]  /*bbd0*/  @!P5 LDG.E.64 R42, desc[UR10][R4.64] ;  /* 0x0000000a042ad981 */ /* 0x000562000c1e1b00 */
[----:B------:R-:W-:-:S03]  /*bbe0*/  ISETP.GE.AND P6, PT, R8, UR8, PT ;  /* 0x0000000808007c0c */ /* 0x000fc6000bfc6270 */
[----:B------:R2:W5:Y:S01]  /*bbf0*/  @!P5 LDG.E.64 R40, desc[UR10][R6.64] ;  /* 0x0000000a0628d981 */ /* 0x000562000c1e1b00 */
[----:B------:R-:W-:Y:S02]  /*bc00*/  ISETP.GE.AND P5, PT, R0, UR8, PT ;  /* 0x0000000800007c0c */ /* 0x000fe4000bfa6270 */
        /* <DEDUP_REMOVED lines=20> */
.L_x_1451:
[----:B------:R-:W-:Y:S05]  /*bd50*/  BSYNC B1 ;  /* 0x0000000000017941 */ /* 0x000fea0003800000 */
.L_x_1450:
[----:B------:R-:W-:Y:S01]  /*bd60*/  LOP3.LUT P2, RZ, R190, 0x4, RZ, 0xc0, !PT ;  /* 0x00000004beff7812 */ /* 0x000fe2000784c0ff */
[----:B-----5:R-:W-:Y:S01]  /*bd70*/  IMAD.MOV.U32 R0, RZ, RZ, R70 ;  /* 0x000000ffff007224 */ /* 0x020fe200078e0046 */
[----:B------:R-:W-:Y:S01]  /*bd80*/  IADD3 R11, R176, R11, RZ ;  /* 0x0000000bb00b7210 */ /* 0x000fe20007ffe0ff */
[----:B-12---:R-:W-:Y:S01]  /*bd90*/  IMAD.MOV.U32 R4, RZ, RZ, R64 ;  /* 0x000000ffff047224 */ /* 0x006fe200078e0040 */
[----:B------:R-:W-:Y:S01]  /*bda0*/  MOV R3, R71 ;  /* 0x0000004700037202 */ /* 0x000fe20000000f00 */
[----:B------:R-:W-:Y:S01]  /*bdb0*/  IMAD.MOV.U32 R7, RZ, RZ, R61 ;  /* 0x000000ffff077224 */ /* 0x000fe200078e003d */
[----:B------:R-:W-:Y:S01]  /*bdc0*/  PRMT R86, R0, 0x7610, R86 ;  /* 0x0000761000567816 */ /* 0x000fe20000000056 */
[----:B------:R-:W-:Y:S01]  /*bdd0*/  IMAD R60, R11, 0x2, R18 ;  /* 0x000000020b3c7824 */ /* 0x000fe200078e0212 */
[----:B------:R-:W-:Y:S01]  /*bde0*/  PRMT R84, R4, 0x7610, R84 ;  /* 0x0000761004547816 */ /* 0x000fe20000000054 */
[----:B------:R-:W-:Y:S01]  /*bdf0*/  IMAD.MOV.U32 R0, RZ, RZ, R65 ;  /* 0x000000ffff007224 */ /* 0x000fe200078e0041 */
[----:B------:R-:W-:Y:S01]  /*be00*/  PRMT R85, R3, 0x7610, R85 ;  /* 0x0000761003557816 */ /* 0x000fe20000000055 */
[C---:B------:R-:W-:Y:S01]  /*be10*/  VIADD R5, R60.reuse, 0xc400 ;  /* 0x0000c4003c057836 */ /* 0x040fe20000000000 */
[----:B------:R-:W-:Y:S01]  /*be20*/  MOV R3, R58 ;  /* 0x0000003a00037202 */ /* 0x000fe20000000f00 */
[----:B------:R-:W-:Y:S01]  /*be30*/  IMAD.MOV.U32 R4, RZ, RZ, R59 ;  /* 0x000000ffff047224 */ /* 0x000fe200078e003b */
[----:B------:R-:W-:Y:S01]  /*be40*/  PRMT R83, R83, 0x5410, R0 ;  /* 0x0000541053537816 */ /* 0x000fe20000000000 */
[----:B------:R-:W-:Y:S01]  /*be50*/  VIADD R10, R60, 0xc440 ;  /* 0x0000c4403c0a7836 */ /* 0x000fe20000000000 */
[----:B------:R-:W-:Y:S01]  /*be60*/  MOV R73, R79 ;  /* 0x0000004f00497202 */ /* 0x000fe20000000f00 */
[----:B------:R-:W-:Y:S01]  /*be70*/  @P2 VIADD R10, R5, 0xffffffc0 ;  /* 0xffffffc0050a2836 */ /* 0x000fe20000000000 */
[----:B0-----:R-:W-:Y:S01]  /*be80*/  ISETP.NE.AND P2, PT, R82, 0x1, PT ;  /* 0x000000015200780c */ /* 0x001fe20003f45270 */
[----:B------:R-:W-:Y:S01]  /*be90*/  IMAD.MOV.U32 R0, RZ, RZ, R54 ;  /* 0x000000ffff007224 */ /* 0x000fe200078e0036 */
[----:B------:R-:W-:Y:S01]  /*bea0*/  PRMT R81, R3, 0x5410, R4 ;  /* 0x0000541003517816 */ /* 0x000fe20000000004 */
[----:B------:R-:W-:Y:S01]  /*beb0*/  IMAD.MOV.U32 R3, RZ, RZ, R55 ;  /* 0x000000ffff037224 */ /* 0x000fe200078e0037 */
[----:B------:R-:W-:Y:S01]  /*bec0*/  ULDC.64 UR4, c[0x0][0x3c8] ;  /* 0x0000f20000047ab9 */ /* 0x000fe20000000a00 */
[----:B------:R-:W-:Y:S01]  /*bed0*/  IMAD.MOV.U32 R4, RZ, RZ, R49 ;  /* 0x000000ffff047224 */ /* 0x000fe200078e0031 */
[----:B------:R-:W-:Y:S01]  /*bee0*/  ULDC.64 UR6, c[0x0][0x3e0] ;  /* 0x0000f80000067ab9 */ /* 0x000fe20000000a00 */
[----:B------:R-:W-:Y:S01]  /*bef0*/  IMAD.MOV.U32 R11, RZ, RZ, R67 ;  /* 0x000000ffff0b7224 */ /* 0x000fe200078e0043 */
[----:B------:R-:W-:Y:S01]  /*bf00*/  PRMT R79, R0, 0x5410, R3 ;  /* 0x00005410004f7816 */ /* 0x000fe20000000003 */
[----:B------:R-:W-:Y:S01]  /*bf10*/  IMAD.MOV.U32 R3, RZ, RZ, R46 ;  /* 0x000000ffff037224 */ /* 0x000fe200078e002e */
[----:B------:R-:W-:Y:S01]  /*bf20*/  MOV R0, R48 ;  /* 0x0000003000007202 */ /* 0x000fe20000000f00 */
[----:B------:R-:W-:Y:S01]  /*bf30*/  IMAD.MOV.U32 R61, RZ, RZ, R53 ;  /* 0x000000ffff3d7224 */ /* 0x000fe200078e0035 */
[----:B------:R-:W-:Y:S01]  /*bf40*/  PRMT R85, R85, 0x5410, R11 ;  /* 0x0000541055557816 */ /* 0x000fe2000000000b */
[----:B------:R-:W0:Y:S01]  /*bf50*/  @P2 LDC R5, c[0x0][0x430] ;  /* 0x00010c00ff052b82 */ /* 0x000e220000000800 */
[----:B------:R-:W-:Y:S01]  /*bf60*/  PRMT R77, R0, 0x5410, R4 ;  /* 0x00005410004d7816 */ /* 0x000fe20000000004 */
[----:B------:R-:W-:Y:S01]  /*bf70*/  IMAD.MOV.U32 R6, RZ, RZ, R74 ;  /* 0x000000ffff067224 */ /* 0x000fe200078e004a */
[----:B------:R-:W-:Y:S01]  /*bf80*/  PRMT R75, R3, 0x7610, R75 ;  /* 0x00007610034b7816 */ /* 0x000fe2000000004b */
[----:B------:R-:W-:Y:S01]  /*bf90*/  IMAD.MOV.U32 R3, RZ, RZ, R47 ;  /* 0x000000ffff037224 */ /* 0x000fe200078e002f */
[----:B------:R-:W-:Y:S01]  /*bfa0*/  MOV R4, R66 ;  /* 0x0000004200047202 */ /* 0x000fe20000000f00 */
[----:B------:R-:W-:Y:S01]  /*bfb0*/  IMAD.MOV.U32 R69, RZ, RZ, R37 ;  /* 0x000000ffff457224 */ /* 0x000fe200078e0025 */
[----:B------:R-:W-:Y:S01]  /*bfc0*/  MOV R11, R56 ;  /* 0x00000038000b7202 */ /* 0x000fe20000000f00 */
[----:B------:R-:W1:Y:S01]  /*bfd0*/  @P2 LDC R0, c[0x0][0x42c] ;  /* 0x00010b00ff002b82 */ /* 0x000e620000000800 */
[----:B------:R-:W-:Y:S01]  /*bfe0*/  PRMT R86, R86, 0x5410, R4 ;  /* 0x0000541056567816 */ /* 0x000fe20000000004 */
[----:B------:R-:W-:Y:S01]  /*bff0*/  IMAD.MOV.U32 R4, RZ, RZ, R63 ;  /* 0x000000ffff047224 */ /* 0x000fe200078e003f */
[----:B------:R-:W-:Y:S01]  /*c000*/  PRMT R75, R75, 0x5410, R3 ;  /* 0x000054104b4b7816 */ /* 0x000fe20000000003 */
[----:B------:R-:W-:Y:S01]  /*c010*/  IMAD.MOV.U32 R3, RZ, RZ, R62 ;  /* 0x000000ffff037224 */ /* 0x000fe200078e003e */
[----:B------:R-:W-:-:S02]  /*c020*/  PRMT R82, R11, 0x7610, R82 ;  /* 0x000076100b527816 */ /* 0x000fc40000000052 */
[----:B------:R-:W-:Y:S01]  /*c030*/  PRMT R83, R4, 0x7610, R83 ;  /* 0x0000761004537816 */ /* 0x000fe20000000053 */
[----:B------:R-:W-:Y:S01]  /*c040*/  IMAD.MOV.U32 R4, RZ, RZ, R57 ;  /* 0x000000ffff047224 */ /* 0x000fe200078e0039 */
[----:B------:R-:W-:Y:S01]  /*c050*/  PRMT R84, R84, 0x5410, R3 ;  /* 0x0000541054547816 */ /* 0x000fe20000000003 */
[----:B------:R-:W-:Y:S01]  /*c060*/  IMAD R3, R169, 0x80, R162 ;  /* 0x00000080a9037824 */ /* 0x000fe200078e02a2 */
[----:B------:R-:W-:Y:S02]  /*c070*/  MOV R11, R52 ;  /* 0x00000034000b7202 */ /* 0x000fe40000000f00 */
[----:B------:R-:W-:Y:S01]  /*c080*/  PRMT R82, R82, 0x5410, R4 ;  /* 0x0000541052527816 */ /* 0x000fe20000000004 */
[----:B------:R-:W-:Y:S01]  /*c090*/  IMAD R3, R188, 0x40, R3 ;  /* 0x00000040bc037824 */ /* 0x000fe200078e0203 */
[----:B------:R-:W-:Y:S01]  /*c0a0*/  PRMT R80, R11, 0x5410, R61 ;  /* 0x000054100b507816 */ /* 0x000fe2000000003d */
[----:B------:R-:W-:Y:S01]  /*c0b0*/  IMAD.MOV.U32 R4, RZ, RZ, R50 ;  /* 0x000000ffff047224 */ /* 0x000fe200078e0032 */
[----:B------:R-:W-:Y:S01]  /*c0c0*/  MOV R11, R44 ;  /* 0x0000002c000b7202 */ /* 0x000fe20000000f00 */
[----:B------:R-:W-:-:S03]  /*c0d0*/  IMAD.MOV.U32 R61, RZ, RZ, R45 ;  /* 0x000000ffff3d7224 */ /* 0x000fc600078e002d */
[----:B------:R-:W-:Y:S01]  /*c0e0*/  PRMT R78, R4, 0x7610, R78 ;  /* 0x00007610044e7816 */ /* 0x000fe2000000004e */
[----:B------:R-:W-:Y:S01]  /*c0f0*/  IMAD.MOV.U32 R4, RZ, RZ, R51 ;  /* 0x000000ffff047224 */ /* 0x000fe200078e0033 */
[----:B------:R-:W-:Y:S01]  /*c100*/  PRMT R76, R11, 0x5410, R61 ;  /* 0x000054100b4c7816 */ /* 0x000fe2000000003d */
[----:B-1----:R-:W-:Y:S01]  /*c110*/  @P2 IMAD.HI.U32 R0, R3, R0, RZ ;  /* 0x0000000003002227 */ /* 0x002fe200078e00ff */
[----:B------:R-:W-:Y:S02]  /*c120*/  MOV R11, R36 ;  /* 0x00000024000b7202 */ /* 0x000fe40000000f00 */
[----:B------:R-:W-:Y:S01]  /*c130*/  PRMT R78, R78, 0x5410, R4 ;  /* 0x000054104e4e7816 */ /* 0x000fe20000000004 */
[----:B------:R-:W-:Y:S01]  /*c140*/  IMAD.MOV.U32 R4, RZ, RZ, R41 ;  /* 0x000000ffff047224 */ /* 0x000fe200078e0029 */
[----:B0-----:R-:W-:Y:S01]  /*c150*/  @P2 SHF.R.U32.HI R3, RZ, R5, R0 ;  /* 0x00000005ff032219 */ /* 0x001fe20000011600 */
[----:B------:R-:W-:Y:S01]  /*c160*/  IMAD.MOV.U32 R0, RZ, RZ, R40 ;  /* 0x000000ffff007224 */ /* 0x000fe200078e0028 */
[----:B------:R-:W-:Y:S01]  /*c170*/  PRMT R61, R11, 0x5410, R69 ;  /* 0x000054100b3d7816 */ /* 0x000fe20000000045 */
[----:B------:R-:W-:Y:S01]  /*c180*/  IMAD.MOV.U32 R11, RZ, RZ, R32 ;  /* 0x000000ffff0b7224 */ /* 0x000fe200078e0020 */
[----:B------:R-:W-:Y:S01]  /*c190*/  SHF.R.S32.HI R5, RZ, 0x1f, R3 ;  /* 0x0000001fff057819 */ /* 0x000fe20000011403 */
[----:B------:R-:W-:Y:S01]  /*c1a0*/  IMAD.WIDE.U32 R6, R3, R14, R6 ;  /* 0x0000000e03067225 */ /* 0x000fe200078e0006 */
[----:B------:R-:W-:-:S03]  /*c1b0*/  PRMT R74, R0, 0x5410, R4 ;  /* 0x00005410004a7816 */ /* 0x000fc60000000004 */
[C---:B------:R-:W-:Y:S02]  /*c1c0*/  IMAD R0, R5.reuse, R14, RZ ;  /* 0x0000000e05007224 */ /* 0x040fe400078e02ff */
[-C--:B------:R-:W-:Y:S02]  /*c1d0*/  IMAD R4, R5, R12.reuse, RZ ;  /* 0x0000000c05047224 */ /* 0x080fe400078e02ff */
[----:B------:R-:W-:-:S04]  /*c1e0*/  IMAD.WIDE.U32 R72, R3, R12, R72 ;  /* 0x0000000c03487225 */ /* 0x000fc800078e0048 */
[C---:B------:R-:W-:Y:S01]  /*c1f0*/  IMAD R5, R3.reuse, R15, R0 ;  /* 0x0000000f03057224 */ /* 0x040fe200078e0200 */
[----:B------:R-:W-:Y:S01]  /*c200*/  LEA R0, P3, R72, UR6, 0x1 ;  /* 0x0000000648007c11 */ /* 0x000fe2000f8608ff */
[----:B------:R-:W-:Y:S01]  /*c210*/  IMAD R3, R3, R13, R4 ;  /* 0x0000000d03037224 */ /* 0x000fe200078e0204 */
[C---:B------:R-:W-:Y:S01]  /*c220*/  LEA R4, P2, R6.reuse, UR4, 0x1 ;  /* 0x0000000406047c11 */ /* 0x040fe2000f8408ff */
[----:B------:R-:W-:Y:S01]  /*c230*/  IMAD.MOV.U32 R12, RZ, RZ, R33 ;  /* 0x000000ffff0c7224 */ /* 0x000fe200078e0021 */
[----:B------:R-:W-:Y:S01]  /*c240*/  IADD3 R5, R7, R5, RZ ;  /* 0x0000000507057210 */ /* 0x000fe20007ffe0ff */
[----:B------:R-:W-:Y:S01]  /*c250*/  IMAD.IADD R3, R73, 0x1, R3 ;  /* 0x0000000149037824 */ /* 0x000fe200078e0203 */
[----:B------:R-:W-:Y:S02]  /*c260*/  UMOV UR4, 0xffffffff ;  /* 0xffffffff00047882 */ /* 0x000fe40000000000 */
[----:B------:R-:W-:Y:S02]  /*c270*/  LEA.HI.X R5, R6, UR5, R5, 0x1, P2 ;  /* 0x0000000506057c11 */ /* 0x000fe400090f0c05 */
[----:B------:R-:W-:-:S02]  /*c280*/  LEA.HI.X R3, R72, UR7, R3, 0x1, P3 ;  /* 0x0000000748037c11 */ /* 0x000fc400098f0c03 */
[----:B------:R-:W-:Y:S02]  /*c290*/  PRMT R69, R11, 0x5410, R12 ;  /* 0x000054100b457816 */ /* 0x000fe4000000000c */
[----:B------:R-:W-:Y:S01]  /*c2a0*/  LEA.HI R6, R184, R184, RZ, 0x1 ;  /* 0x000000b8b8067211 */ /* 0x000fe200078f08ff */
[----:B------:R-:W-:Y:S06]  /*c2b0*/  BRA.DIV UR4, `(.L_x_1452) ;  /* 0x000001ba04a87947 */ /* 0x000fec000b800000 */
.L_x_1736:
[----:B------:R-:W-:-:S03]  /*c2c0*/  UMOV UR4, 0xffffffff ;  /* 0xffffffff00047882 */ /* 0x000fc60000000000 */
[----:B------:R-:W-:Y:S05]  /*c2d0*/  BRA.DIV UR4, `(.L_x_1453) ;  /* 0x000001ba04c87947 */ /* 0x000fea000b800000 */
.L_x_1739:
[----:B------:R-:W-:-:S03]  /*c2e0*/  UMOV UR4, 0xffffffff ;  /* 0xffffffff00047882 */ /* 0x000fc60000000000 */
[----:B------:R-:W-:Y:S05]  /*c2f0*/  BRA.DIV UR4, `(.L_x_1454) ;  /* 0x000001ba04e87947 */ /* 0x000fea000b800000 */
.L_x_1742:
[----:B------:R-:W-:-:S03]  /*c300*/  UMOV UR4, 0xffffffff ;  /* 0xffffffff00047882 */ /* 0x000fc60000000000 */
[----:B------:R-:W-:Y:S05]  /*c310*/  BRA.DIV UR4, `(.L_x_1455) ;  /* 0x000001be04087947 */ /* 0x000fea000b800000 */
.L_x_1745:
[----:B------:R-:W-:-:S03]  /*c320*/  UMOV UR4, 0xffffffff ;  /* 0xffffffff00047882 */ /* 0x000fc60000000000 */
[----:B------:R-:W-:Y:S05]  /*c330*/  BRA.DIV UR4, `(.L_x_1456) ;  /* 0x000001be04287947 */ /* 0x000fea000b800000 */
.L_x_1748:
[----:B------:R-:W-:Y:S01]  /*c340*/  UMOV UR4, 0xffffffff ;  /* 0xffffffff00047882 */ /* 0x000fe20000000000 */
[----:B------:R-:W-:Y:S02]  /*c350*/  LOP3.LUT R5, R6, 0xfffffffe, RZ, 0xc0, !PT ;  /* 0xfffffffe06057812 */ /* 0x000fe400078ec0ff */
[----:B------:R-:W-:Y:S05]  /*c360*/  BRA.DIV UR4, `(.L_x_1457) ;  /* 0x000001be04447947 */ /* 0x000fea000b800000 */
.L_x_1751:
[----:B------:R-:W-:Y:S01]  /*c370*/  UMOV UR4, 0xffffffff ;  /* 0xffffffff00047882 */ /* 0x000fe20000000000 */
[----:B------:R-:W-:Y:S02]  /*c380*/  IMAD.IADD R5, R184, 0x1, -R5 ;  /* 0x00000001b8057824 */ /* 0x000fe400078e0a05 */
[----:B------:R-:W-:Y:S05]  /*c390*/  BRA.DIV UR4, `(.L_x_1458) ;  /* 0x000001be04607947 */ /* 0x000fea000b800000 */
.L_x_1754:
[----:B------:R-:W-:Y:S01]  /*c3a0*/  UMOV UR4, 0xffffffff ;  /* 0xffffffff00047882 */ /* 0x000fe20000000000 */
[----:B------:R-:W-:Y:S02]  /*c3b0*/  SHF.L.U32 R3, R5, 0x1f, RZ ;  /* 0x0000001f05037819 */ /* 0x000fe400000006ff */
[----:B------:R-:W-:Y:S05]  /*c3c0*/  BRA.DIV UR4, `(.L_x_1459) ;  /* 0x000001be047c7947 */ /* 0x000fea000b800000 */
.L_x_1757:
[----:B------:R-:W0:Y:S01]  /*c3d0*/  SYNCS.PHASECHK.TRANS64.TRYWAIT P2, [R18+URZ+0x2a800], R3 ;  /* 0x02a80003120075a7 */ /* 0x000e22000804017f */
[----:B------:R-:W-:Y:S01]  /*c3e0*/  IMAD.MOV.U32 R0, RZ, RZ, R28 ;  /* 0x000000ffff007224 */ /* 0x000fe200078e001c */
[----:B------:R-:W-:Y:S01]  /*c3f0*/  MOV R4, R29 ;  /* 0x0000001d00047202 */ /* 0x000fe20000000f00 */
[----:B------:R-:W-:Y:S01]  /*c400*/  IMAD.MOV.U32 R5, RZ, RZ, R24 ;  /* 0x000000ffff057224 */ /* 0x000fe200078e0018 */
[----:B------:R-:W-:Y:S01]  /*c410*/  BSSY B1, `(.L_x_1460) ;  /* 0x0000019000017945 */ /* 0x000fe20003800000 */
[----:B------:R-:W-:Y:S01]  /*c420*/  IMAD.MOV.U32 R6, RZ, RZ, R25 ;  /* 0x000000ffff067224 */ /* 0x000fe200078e0019 */
[----:B------:R-:W-:Y:S01]  /*c430*/  PRMT R13, R0, 0x5410, R4 ;  /* 0x00005410000d7816 */ /* 0x000fe20000000004 */
[----:B------:R-:W-:Y:S01]  /*c440*/  IMAD.MOV.U32 R0, RZ, RZ, R8 ;  /* 0x000000ffff007224 */ /* 0x000fe200078e0008 */
[----:B------:R-:W-:Y:S01]  /*c450*/  MOV R4, R9 ;  /* 0x0000000900047202 */ /* 0x000fe20000000f00 */
[----:B------:R-:W-:Y:S01]  /*c460*/  IMAD.MOV.U32 R7, RZ, RZ, R35 ;  /* 0x000000ffff077224 */ /* 0x000fe200078e0023 */
[----:B------:R-:W-:Y:S01]  /*c470*/  PRMT R11, R5, 0x5410, R6 ;  /* 0x00005410050b7816 */ /* 0x000fe20000000006 */
[----:B------:R-:W-:Y:S01]  /*c480*/  IMAD.MOV.U32 R5, RZ, RZ, R42 ;  /* 0x000000ffff057224 */ /* 0x000fe200078e002a */
[----:B------:R-:W-:Y:S01]  /*c490*/  PRMT R0, R0, 0x5410, R4 ;  /* 0x0000541000007816 */ /* 0x000fe20000000004 */
[----:B------:R-:W-:-:S02]  /*c4a0*/  IMAD.MOV.U32 R6, RZ, RZ, R43 ;  /* 0x000000ffff067224 */ /* 0x000fc400078e002b */
[----:B------:R-:W-:-:S03]  /*c4b0*/  IMAD.MOV.U32 R4, RZ, RZ, R38 ;  /* 0x000000ffff047224 */ /* 0x000fc600078e0026 */
[----:B------:R-:W-:Y:S01]  /*c4c0*/  PRMT R73, R5, 0x5410, R6 ;  /* 0x0000541005497816 */ /* 0x000fe20000000006 */
[----:B------:R-:W-:Y:S01]  /*c4d0*/  IMAD.MOV.U32 R6, RZ, RZ, R34 ;  /* 0x000000ffff067224 */ /* 0x000fe200078e0022 */
[----:B------:R-:W-:-:S04]  /*c4e0*/  MOV R5, R39 ;  /* 0x0000002700057202 */ /* 0x000fc80000000f00 */
[----:B------:R-:W-:Y:S01]  /*c4f0*/  PRMT R72, R4, 0x5410, R5 ;  /* 0x0000541004487816 */ /* 0x000fe20000000005 */
[----:B------:R-:W-:Y:S01]  /*c500*/  IMAD.MOV.U32 R4, RZ, RZ, R30 ;  /* 0x000000ffff047224 */ /* 0x000fe200078e001e */
[----:B------:R-:W-:Y:S01]  /*c510*/  PRMT R15, R6, 0x5410, R7 ;  /* 0x00005410060f7816 */ /* 0x000fe20000000007 */
[----:B------:R-:W-:Y:S01]  /*c520*/  IMAD.MOV.U32 R6, RZ, RZ, R26 ;  /* 0x000000ffff067224 */ /* 0x000fe200078e001a */
[----:B------:R-:W-:Y:S01]  /*c530*/  MOV R5, R31 ;  /* 0x0000001f00057202 */ /* 0x000fe20000000f00 */
[----:B------:R-:W-:-:S03]  /*c540*/  IMAD.MOV.U32 R7, RZ, RZ, R27 ;  /* 0x000000ffff077224 */ /* 0x000fc600078e001b */
[----:B------:R-:W-:Y:S01]  /*c550*/  PRMT R14, R4, 0x5410, R5 ;  /* 0x00005410040e7816 */ /* 0x000fe20000000005 */
[----:B------:R-:W-:Y:S01]  /*c560*/  IMAD.MOV.U32 R4, RZ, RZ, R20 ;  /* 0x000000ffff047224 */ /* 0x000fe200078e0014 */
[----:B------:R-:W-:Y:S02]  /*c570*/  PRMT R12, R6, 0x5410, R7 ;  /* 0x00005410060c7816 */ /* 0x000fe40000000007 */
[----:B------:R-:W-:Y:S01]  /*c580*/  MOV R5, R21 ;  /* 0x0000001500057202 */ /* 0x000fe20000000f00 */
[----:B0-----:R-:W-:Y:S06]  /*c590*/  @!P2 BRA `(.L_x_1461) ;  /* 0x000001bc0030a947 */ /* 0x001fec0003800000 */
.L_x_1758:
[----:B------:R-:W-:Y:S05]  /*c5a0*/  BSYNC B1 ;  /* 0x0000000000017941 */ /* 0x000fea0003800000 */
.L_x_1460:
[----:B------:R-:W-:Y:S01]  /*c5b0*/  BSSY B1, `(.L_x_1462) ;  /* 0x000011b000017945 */ /* 0x000fe20003800000 */
[----:B0-----:R-:W-:-:S03]  /*c5c0*/  PRMT R3, R4, 0x5410, R5 ;  /* 0x0000541004037816 */ /* 0x001fc60000000005 */
[----:B------:R-:W-:Y:S05]  /*c5d0*/  @P0 BRA `(.L_x_1463) ;  /* 0x0000001000600947 */ /* 0x000fea0003800000 */
[----:B------:R-:W0:Y:S01]  /*c5e0*/  LDC R5, c[0x0][0x3d4] ;  /* 0x0000f500ff057b82 */ /* 0x000e220000000800 */
[C---:B------:R-:W-:Y:S01]  /*c5f0*/  VIADD R6, R16.reuse, 0x20 ;  /* 0x0000002010067836 */ /* 0x040fe20000000000 */
[----:B------:R-:W-:Y:S01]  /*c600*/  BSSY B2, `(.L_x_1464) ;  /* 0x0000036000027945 */ /* 0x000fe20003800000 */
[C---:B------:R-:W-:Y:S02]  /*c610*/  VIADD R4, R16.reuse, 0x10 ;  /* 0x0000001010047836 */ /* 0x040fe40000000000 */
[C---:B------:R-:W-:Y:S01]  /*c620*/  VIADD R88, R16.reuse, 0x30 ;  /* 0x0000003010587836 */ /* 0x040fe20000000000 */
[-C--:B0-----:R-:W-:Y:S02]  /*c630*/  ISETP.GE.AND P0, PT, R16, R5.reuse, PT ;  /* 0x000000051000720c */ /* 0x081fe40003f06270 */
[-C--:B------:R-:W-:Y:S01]  /*c640*/  ISETP.GE.AND P3, PT, R6, R5.reuse, PT ;  /* 0x000000050600720c */ /* 0x080fe20003f66270 */
[----:B------:R-:W-:Y:S01]  /*c650*/  VIADD R6, R16, 0x50 ;  /* 0x0000005010067836 */ /* 0x000fe20000000000 */
[----:B------:R-:W-:-:S02]  /*c660*/  ISETP.GE.AND P2, PT, R4, R5, PT ;  /* 0x000000050400720c */ /* 0x000fc40003f46270 */
[----:B------:R-:W-:Y:S02]  /*c670*/  IADD3 R4, R16, 0x40, RZ ;  /* 0x0000004010047810 */ /* 0x000fe40007ffe0ff */
[-C--:B------:R-:W-:Y:S02]  /*c680*/  ISETP.GE.AND P4, PT, R88, R5.reuse, PT ;  /* 0x000000055800720c */ /* 0x080fe40003f86270 */
[-C--:B------:R-:W-:Y:S02]  /*c690*/  ISETP.GE.AND P5, PT, R4, R5.reuse, PT ;  /* 0x000000050400720c */ /* 0x080fe40003fa6270 */
[----:B------:R-:W-:Y:S01]  /*c6a0*/  ISETP.GE.AND P6, PT, R6, R5, PT ;  /* 0x000000050600720c */ /* 0x000fe20003fc6270 */
[----:B------:R-:W-:-:S12]  /*c6b0*/  @P0 BRA `(.L_x_1465) ;  /* 0x0000000000a80947 */ /* 0x000fd80003800000 */
[----:B------:R-:W0:Y:S01]  /*c6c0*/  LDS.128 R4, [R60+0xc400] ;  /* 0x00c400003c047984 */ /* 0x000e220000000c00 */
[----:B------:R-:W-:Y:S01]  /*c6d0*/  SHF.R.U64 R94, R66, 0x10, R67 ;  /* 0x00000010425e7819 */ /* 0x000fe20000001243 */
[--C-:B------:R-:W-:Y:S01]  /*c6e0*/  HADD2.F32 R87, -RZ, R86.reuse.H1_H1 ;  /* 0x30000056ff577230 */ /* 0x100fe20000004100 */
[----:B------:R-:W-:Y:S01]  /*c6f0*/  SHF.R.U32.HI R89, RZ, 0x10, R71 ;  /* 0x00000010ff597819 */ /* 0x000fe20000011647 */
[----:B------:R-:W-:Y:S01]  /*c700*/  HADD2.F32 R88, -RZ, R86.H0_H0 ;  /* 0x20000056ff587230 */ /* 0x000fe20000004100 */
[----:B------:R-:W-:Y:S02]  /*c710*/  SHF.R.U32.HI R66, RZ, 0x10, R67 ;  /* 0x00000010ff427819 */ /* 0x000fe40000011643 */
[----:B------:R-:W-:Y:S01]  /*c720*/  SHF.R.U64 R93, R70, 0x10, R71 ;  /* 0x00000010465d7819 */ /* 0x000fe20000001247 */
[----:B------:R-:W-:Y:S02]  /*c730*/  HADD2.F32 R89, -RZ, R89.H0_H0 ;  /* 0x20000059ff597230 */ /* 0x000fe40000004100 */
[----:B------:R-:W-:-:S02]  /*c740*/  HADD2.F32 R86, -RZ, R66.H0_H0 ;  /* 0x20000042ff567230 */ /* 0x000fc40000004100 */
[--C-:B0-----:R-:W-:Y:S02]  /*c750*/  HADD2.F32 R71, -RZ, R7.reuse.H1_H1 ;  /* 0x30000007ff477230 */ /* 0x101fe40000004100 */
[----:B------:R-:W-:Y:S02]  /*c760*/  HADD2.F32 R70, -RZ, R7.H0_H0 ;  /* 0x20000007ff467230 */ /* 0x000fe40000004100 */
[--C-:B------:R-:W-:Y:S02]  /*c770*/  HADD2.F32 R7, -RZ, R4.reuse.H0_H0 ;  /* 0x20000004ff077230 */ /* 0x100fe40000004100 */
[C---:B------:R-:W-:Y:S01]  /*c780*/  FMUL.FTZ R91, R71.reuse, R89 ;  /* 0x00000059475b7220 */ /* 0x040fe20000410000 */
[----:B------:R-:W-:Y:S02]  /*c790*/  HADD2.F32 R4, -RZ, R4.H1_H1 ;  /* 0x30000004ff047230 */ /* 0x000fe40000004100 */
[----:B------:R-:W-:Y:S01]  /*c7a0*/  FMUL.FTZ R92, R71, R86 ;  /* 0x00000056475c7220 */ /* 0x000fe20000410000 */
[----:B------:R-:W-:-:S02]  /*c7b0*/  HADD2.F32 R66, -RZ, R6.H0_H0 ;  /* 0x20000006ff427230 */ /* 0x000fc40000004100 */
[----:B------:R-:W-:Y:S01]  /*c7c0*/  FFMA.FTZ R91, R70, R86, -R91 ;  /* 0x00000056465b7223 */ /* 0x000fe2000001085b */
[----:B------:R-:W-:Y:S02]  /*c7d0*/  HADD2.F32 R67, -RZ, R6.H1_H1 ;  /* 0x30000006ff437230 */ /* 0x000fe40000004100 */
[----:B------:R-:W-:Y:S01]  /*c7e0*/  FMUL.FTZ R90, R4, R88 ;  /* 0x00000058045a7220 */ /* 0x000fe20000410000 */
[----:B------:R-:W-:Y:S02]  /*c7f0*/  HADD2.F32 R71, -RZ, R85.H0_H0 ;  /* 0x20000055ff477230 */ /* 0x000fe40000004100 */
[----:B------:R-:W-:Y:S01]  /*c800*/  FFMA.FTZ R92, R70, R89, R92 ;  /* 0x00000059465c7223 */ /* 0x000fe2000001005c */
[----:B------:R-:W-:Y:S02]  /*c810*/  HADD2.F32 R6, -RZ, R5.H0_H0 ;  /* 0x20000005ff067230 */ /* 0x000fe40000004100 */
[----:B------:R-:W-:Y:S01]  /*c820*/  FMUL.FTZ R86, R4, R87 ;  /* 0x0000005704567220 */ /* 0x000fe20000410000 */
[----:B------:R-:W-:-:S02]  /*c830*/  HADD2.F32 R85, -RZ, R85.H1_H1 ;  /* 0x30000055ff557230 */ /* 0x000fc40000004100 */
[C---:B------:R-:W-:Y:S01]  /*c840*/  FFMA.FTZ R90, R7.reuse, R87, -R90 ;  /* 0x00000057075a7223 */ /* 0x040fe2000001085a */
[----:B------:R-:W-:Y:S02]  /*c850*/  HADD2.F32 R5, -RZ, R5.H1_H1 ;  /* 0x30000005ff057230 */ /* 0x000fe40000004100 */
[----:B------:R-:W-:Y:S01]  /*c860*/  FFMA.FTZ R87, R7, R88, R86 ;  /* 0x0000005807577223 */ /* 0x000fe20000010056 */
[----:B------:R-:W-:Y:S02]  /*c870*/  HADD2.F32 R70, -RZ, R93.H0_H0 ;  /* 0x2000005dff467230 */ /* 0x000fe40000004100 */
[C---:B------:R-:W-:Y:S01]  /*c880*/  FMUL.FTZ R89, R67.reuse, R71 ;  /* 0x0000004743597220 */ /* 0x040fe20000410000 */
[----:B------:R-:W-:Y:S02]  /*c890*/  HADD2.F32 R4, -RZ, R94.H0_H0 ;  /* 0x2000005eff047230 */ /* 0x000fe40000004100 */
        /* <DEDUP_REMOVED lines=8> */
[----:B------:R-:W-:-:S02]  /*c920*/  F2FP.F16.F32.PACK_AB R4, R87, R90 ;  /* 0x0000005a5704723e */ /* 0x000fc400000000ff */
[----:B------:R-:W-:Y:S02]  /*c930*/  F2FP.F16.F32.PACK_AB R6, R86, R89 ;  /* 0x000000595606723e */ /* 0x000fe400000000ff */
[----:B------:R-:W-:-:S05]  /*c940*/  F2FP.F16.F32.PACK_AB R5, R70, R5 ;  /* 0x000000054605723e */ /* 0x000fca00000000ff */
[----:B------:R0:W-:Y:S02]  /*c950*/  STS.128 [R60+0xc400], R4 ;  /* 0x00c400043c007388 */ /* 0x0001e40000000c00 */
.L_x_1465:
[----:B------:R-:W-:Y:S05]  /*c960*/  BSYNC B2 ;  /* 0x0000000000027941 */ /* 0x000fea0003800000 */
.L_x_1464:
[----:B------:R-:W-:Y:S04]  /*c970*/  BSSY B2, `(.L_x_1466) ;  /* 0x000002c000027945 */ /* 0x000fe80003800000 */
[----:B------:R-:W-:Y:S05]  /*c980*/  @P2 BRA `(.L_x_1467) ;  /* 0x0000000000a82947 */ /* 0x000fea0003800000 */
[----:B0-----:R-:W0:Y:S01]  /*c990*/  LDS.128 R4, [R10] ;  /* 0x000000000a047984 */ /* 0x001e220000000c00 */
[----:B------:R-:W-:Y:S01]  /*c9a0*/  SHF.R.U32.HI R70, RZ, 0x10, R65 ;  /* 0x00000010ff467819 */ /* 0x000fe20000011641 */
[--C-:B------:R-:W-:Y:S01]  /*c9b0*/  HADD2.F32 R66, -RZ, R84.reuse.H1_H1 ;  /* 0x30000054ff427230 */ /* 0x100fe20000004100 */
[----:B------:R-:W-:Y:S01]  /*c9c0*/  SHF.R.U32.HI R67, RZ, 0x10, R63 ;  /* 0x00000010ff437819 */ /* 0x000fe2000001163f */
[----:B------:R-:W-:Y:S01]  /*c9d0*/  HADD2.F32 R84, -RZ, R84.H0_H0 ;  /* 0x20000054ff547230 */ /* 0x000fe20000004100 */
[----:B------:R-:W-:Y:S01]  /*c9e0*/  SHF.R.U64 R87, R64, 0x10, R65 ;  /* 0x0000001040577819 */ /* 0x000fe20000001241 */
[----:B------:R-:W-:Y:S01]  /*c9f0*/  HADD2.F32 R70, -RZ, R70.H0_H0 ;  /* 0x20000046ff467230 */ /* 0x000fe20000004100 */
[----:B------:R-:W-:Y:S01]  /*ca00*/  SHF.R.U64 R89, R62, 0x10, R63 ;  /* 0x000000103e597819 */ /* 0x000fe2000000123f */
[----:B------:R-:W-:Y:S02]  /*ca10*/  HADD2.F32 R67, -RZ, R67.H0_H0 ;  /* 0x20000043ff437230 */ /* 0x000fe40000004100 */
[----:B0-----:R-:W-:-:S02]  /*ca20*/  HADD2.F32 R65, -RZ, R7.H1_H1 ;  /* 0x30000007ff417230 */ /* 0x001fc40000004100 */
[----:B------:R-:W-:Y:S02]  /*ca30*/  HADD2.F32 R64, -RZ, R7.H0_H0 ;  /* 0x20000007ff407230 */ /* 0x000fe40000004100 */
[--C-:B------:R-:W-:Y:S02]  /*ca40*/  HADD2.F32 R7, -RZ, R4.reuse.H0_H0 ;  /* 0x20000004ff077230 */ /* 0x100fe40000004100 */
[CC--:B------:R-:W-:Y:S01]  /*ca50*/  FMUL.FTZ R71, R65.reuse, R70.reuse ;  /* 0x0000004641477220 */ /* 0x0c0fe20000410000 */
[----:B------:R-:W-:Y:S01]  /*ca60*/  FMUL.FTZ R65, R65, R67 ;  /* 0x0000004341417220 */ /* 0x000fe20000410000 */
[----:B------:R-:W-:Y:S02]  /*ca70*/  HADD2.F32 R4, -RZ, R4.H1_H1 ;  /* 0x30000004ff047230 */ /* 0x000fe40000004100 */
[--C-:B------:R-:W-:Y:S02]  /*ca80*/  HADD2.F32 R62, -RZ, R6.reuse.H0_H0 ;  /* 0x20000006ff3e7230 */ /* 0x100fe40000004100 */
[----:B------:R-:W-:Y:S01]  /*ca90*/  FFMA.FTZ R88, R64, R70, R65 ;  /* 0x0000004640587223 */ /* 0x000fe20000010041 */
[----:B------:R-:W-:-:S02]  /*caa0*/  HADD2.F32 R63, -RZ, R6.H1_H1 ;  /* 0x30000006ff3f7230 */ /* 0x000fc40000004100 */
[----:B------:R-:W-:Y:S01]  /*cab0*/  FMUL.FTZ R86, R4, R84 ;  /* 0x0000005404567220 */ /* 0x000fe20000410000 */
[----:B------:R-:W-:Y:S02]  /*cac0*/  HADD2.F32 R65, -RZ, R83.H1_H1 ;  /* 0x30000053ff417230 */ /* 0x000fe40000004100 */
[----:B------:R-:W-:Y:S01]  /*cad0*/  FFMA.FTZ R85, R64, R67, -R71 ;  /* 0x0000004340557223 */ /* 0x000fe20000010847 */
[----:B------:R-:W-:Y:S02]  /*cae0*/  HADD2.F32 R6, -RZ, R5.H0_H0 ;  /* 0x20000005ff067230 */ /* 0x000fe40000004100 */
[-C--:B------:R-:W-:Y:S01]  /*caf0*/  FMUL.FTZ R70, R4, R66.reuse ;  /* 0x0000004204467220 */ /* 0x080fe20000410000 */
[----:B------:R-:W-:Y:S02]  /*cb00*/  HADD2.F32 R83, -RZ, R83.H0_H0 ;  /* 0x20000053ff537230 */ /* 0x000fe40000004100 */
[----:B------:R-:W-:Y:S01]  /*cb10*/  FFMA.FTZ R86, R7, R66, -R86 ;  /* 0x0000004207567223 */ /* 0x000fe20000010856 */
[----:B------:R-:W-:-:S02]  /*cb20*/  HADD2.F32 R5, -RZ, R5.H1_H1 ;  /* 0x30000005ff057230 */ /* 0x000fc40000004100 */
        /* <DEDUP_REMOVED lines=15> */
[----:B------:R1:W-:Y:S02]  /*cc20*/  STS.128 [R10], R4 ;  /* 0x000000040a007388 */ /* 0x0003e40000000c00 */
.L_x_1467:
[----:B------:R-:W-:Y:S05]  /*cc30*/  BSYNC B2 ;  /* 0x0000000000027941 */ /* 0x000fea0003800000 */
.L_x_1466:
[----:B------:R-:W-:Y:S04]  /*cc40*/  BSSY B2, `(.L_x_1468) ;  /* 0x000002c000027945 */ /* 0x000fe80003800000 */
[----:B------:R-:W-:Y:S05]  /*cc50*/  @P3 BRA `(.L_x_1469) ;  /* 0x0000000000a83947 */ /* 0x000fea0003800000 */
[----:B01----:R-:W0:Y:S01]  /*cc60*/  LDS.128 R4, [R60+0x10400] ;  /* 0x010400003c047984 */ /* 0x003e220000000c00 */
[----:B------:R-:W-:Y:S01]  /*cc70*/  SHF.R.U32.HI R63, RZ, 0x10, R57 ;  /* 0x00000010ff3f7819 */ /* 0x000fe20000011639 */
[----:B------:R-:W-:Y:S01]  /*cc80*/  HADD2.F32 R62, -RZ, R82.H0_H0 ;  /* 0x20000052ff3e7230 */ /* 0x000fe20000004100 */
[--C-:B------:R-:W-:Y:S01]  /*cc90*/  SHF.R.U32.HI R65, RZ, 0x10, R59.reuse ;  /* 0x00000010ff417819 */ /* 0x100fe2000001163b */
[----:B------:R-:W-:Y:S01]  /*cca0*/  HADD2.F32 R64, -RZ, R81.H0_H0 ;  /* 0x20000051ff407230 */ /* 0x000fe20000004100 */
[----:B------:R-:W-:Y:S01]  /*ccb0*/  SHF.R.U64 R71, R58, 0x10, R59 ;  /* 0x000000103a477819 */ /* 0x000fe2000000123b */
[----:B------:R-:W-:Y:S01]  /*ccc0*/  HADD2.F32 R63, -RZ, R63.H0_H0 ;  /* 0x2000003fff3f7230 */ /* 0x000fe20000004100 */
[----:B------:R-:W-:Y:S01]  /*ccd0*/  SHF.R.U64 R83, R56, 0x10, R57 ;  /* 0x0000001038537819 */ /* 0x000fe20000001239 */
[----:B------:R-:W-:Y:S02]  /*cce0*/  HADD2.F32 R65, -RZ, R65.H0_H0 ;  /* 0x20000041ff417230 */ /* 0x000fe40000004100 */
[----:B------:R-:W-:-:S02]  /*ccf0*/  HADD2.F32 R81, -RZ, R81.H1_H1 ;  /* 0x30000051ff517230 */ /* 0x000fc40000004100 */
[----:B------:R-:W-:Y:S02]  /*cd00*/  HADD2.F32 R82, -RZ, R82.H1_H1 ;  /* 0x30000052ff527230 */ /* 0x000fe40000004100 */
[--C-:B0-----:R-:W-:Y:S02]  /*cd10*/  HADD2.F32 R59, -RZ, R7.reuse.H1_H1 ;  /* 0x30000007ff3b7230 */ /* 0x101fe40000004100 */
[----:B------:R-:W-:Y:S02]  /*cd20*/  HADD2.F32 R58, -RZ, R7.H0_H0 ;  /* 0x20000007ff3a7230 */ /* 0x000fe40000004100 */
[--C-:B------:R-:W-:Y:S02]  /*cd30*/  HADD2.F32 R7, -RZ, R4.reuse.H0_H0 ;  /* 0x20000004ff077230 */ /* 0x100fe40000004100 */
[C---:B------:R-:W-:Y:S01]  /*cd40*/  FMUL.FTZ R70, R59.reuse, R63 ;  /* 0x0000003f3b467220 */ /* 0x040fe20000410000 */
[----:B------:R-:W-:Y:S02]  /*cd50*/  HADD2.F32 R4, -RZ, R4.H1_H1 ;  /* 0x30000004ff047230 */ /* 0x000fe40000004100 */
[----:B------:R-:W-:Y:S01]  /*cd60*/  FMUL.FTZ R67, R59, R65 ;  /* 0x000000413b437220 */ /* 0x000fe20000410000 */
[----:B------:R-:W-:-:S02]  /*cd70*/  HADD2.F32 R56, -RZ, R6.H0_H0 ;  /* 0x20000006ff387230 */ /* 0x000fc40000004100 */
[----:B------:R-:W-:Y:S01]  /*cd80*/  FFMA.FTZ R84, R58, R65, R70 ;  /* 0x000000413a547223 */ /* 0x000fe20000010046 */
[----:B------:R-:W-:Y:S02]  /*cd90*/  HADD2.F32 R57, -RZ, R6.H1_H1 ;  /* 0x30000006ff397230 */ /* 0x000fe40000004100 */
[----:B------:R-:W-:Y:S01]  /*cda0*/  FMUL.FTZ R66, R4, R64 ;  /* 0x0000004004427220 */ /* 0x000fe20000410000 */
[--C-:B------:R-:W-:Y:S02]  /*cdb0*/  HADD2.F32 R6, -RZ, R5.reuse.H0_H0 ;  /* 0x20000005ff067230 */ /* 0x100fe40000004100 */
[----:B------:R-:W-:Y:S01]  /*cdc0*/  FFMA.FTZ R67, R58, R63, -R67 ;  /* 0x0000003f3a437223 */ /* 0x000fe20000010843 */
[-C--:B------:R-:W-:Y:S01]  /*cdd0*/  FMUL.FTZ R70, R4, R62.reuse ;  /* 0x0000003e04467220 */ /* 0x080fe20000410000 */
[----:B------:R-:W-:Y:S02]  /*cde0*/  HADD2.F32 R5, -RZ, R5.H1_H1 ;  /* 0x30000005ff057230 */ /* 0x000fe40000004100 */
[----:B------:R-:W-:Y:S01]  /*cdf0*/  FFMA.FTZ R66, R7, R62, -R66 ;  /* 0x0000003e07427223 */ /* 0x000fe20000010842 */
[----:B------:R-:W-:-:S02]  /*ce00*/  HADD2.F32 R58, -RZ, R71.H0_H0 ;  /* 0x20000047ff3a7230 */ /* 0x000fc40000004100 */
[----:B------:R-:W-:Y:S01]  /*ce10*/  FFMA.FTZ R59, R7, R64, R70 ;  /* 0x00000040073b7223 */ /* 0x000fe20000010046 */
[----:B------:R-:W-:Y:S02]  /*ce20*/  HADD2.F32 R4, -RZ, R83.H0_H0 ;  /* 0x20000053ff047230 */ /* 0x000fe40000004100 */
[CC--:B------:R-:W-:Y:S01]  /*ce30*/  FMUL.FTZ R63, R57.reuse, R81.reuse ;  /* 0x00000051393f7220 */ /* 0x0c0fe20000410000 */
[----:B------:R-:W-:Y:S01]  /*ce40*/  FMUL.FTZ R62, R57, R82 ;  /* 0x00000052393e7220 */ /* 0x000fe20000410000 */
[C---:B------:R-:W-:Y:S01]  /*ce50*/  FMUL.FTZ R7, R5.reuse, R58 ;  /* 0x0000003a05077220 */ /* 0x040fe20000410000 */
[----:B------:R-:W-:Y:S01]  /*ce60*/  FMUL.FTZ R57, R5, R4 ;  /* 0x0000000405397220 */ /* 0x000fe20000410000 */
[C---:B------:R-:W-:Y:S01]  /*ce70*/  FFMA.FTZ R63, R56.reuse, R82, -R63 ;  /* 0x00000052383f7223 */ /* 0x040fe2000001083f */
[----:B------:R-:W-:Y:S01]  /*ce80*/  FFMA.FTZ R62, R56, R81, R62 ;  /* 0x00000051383e7223 */ /* 0x000fe2000001003e */
[C---:B------:R-:W-:Y:S01]  /*ce90*/  FFMA.FTZ R5, R6.reuse, R4, -R7 ;  /* 0x0000000406057223 */ /* 0x040fe20000010807 */
[----:B------:R-:W-:Y:S01]  /*cea0*/  FFMA.FTZ R58, R6, R58, R57 ;  /* 0x0000003a063a7223 */ /* 0x000fe20000010039 */
[----:B------:R-:W-:-:S02]  /*ceb0*/  F2FP.F16.F32.PACK_AB R7, R84, R67 ;  /* 0x000000435407723e */ /* 0x000fc400000000ff */
[----:B------:R-:W-:Y:S02]  /*cec0*/  F2FP.F16.F32.PACK_AB R6, R62, R63 ;  /* 0x0000003f3e06723e */ /* 0x000fe400000000ff */
[----:B------:R-:W-:Y:S02]  /*ced0*/  F2FP.F16.F32.PACK_AB R4, R59, R66 ;  /* 0x000000423b04723e */ /* 0x000fe400000000ff */
[----:B------:R-:W-:-:S05]  /*cee0*/  F2FP.F16.F32.PACK_AB R5, R58, R5 ;  /* 0x000000053a05723e */ /* 0x000fca00000000ff */
[----:B------:R2:W-:Y:S02]  /*cef0*/  STS.128 [R60+0x10400], R4 ;  /* 0x010400043c007388 */ /* 0x0005e40000000c00 */
.L_x_1469:
[----:B------:R-:W-:Y:S05]  /*cf00*/  BSYNC B2 ;  /* 0x0000000000027941 */ /* 0x000fea0003800000 */
.L_x_1468:
[----:B------:R-:W-:Y:S04]  /*cf10*/  BSSY B2, `(.L_x_1470) ;  /* 0x000002c000027945 */ /* 0x000fe80003800000 */
[----:B------:R-:W-:Y:S05]  /*cf20*/  @P4 BRA `(.L_x_1471) ;  /* 0x0000000000a84947 */ /* 0x000fea0003800000 */
[----:B012---:R-:W0:Y:S01]  /*cf30*/  LDS.128 R4, [R10+0x4000] ;  /* 0x004000000a047984 */ /* 0x007e220000000c00 */
        /* <DEDUP_REMOVED lines=41> */
.L_x_1471:
[----:B------:R-:W-:Y:S05]  /*d1d0*/  BSYNC B2 ;  /* 0x0000000000027941 */ /* 0x000fea0003800000 */
.L_x_1470:
[----:B------:R-:W-:Y:S04]  /*d1e0*/  BSSY B2, `(.L_x_1472) ;  /* 0x000002c000027945 */ /* 0x000fe80003800000 */
[----:B------:R-:W-:Y:S05]  /*d1f0*/  @P5 BRA `(.L_x_1473) ;  /* 0x0000000000a85947 */ /* 0x000fea0003800000 */
[----:B0123--:R-:W0:Y:S01]  /*d200*/  LDS.128 R4, [R60+0x14400] ;  /* 0x014400003c047984 */ /* 0x00fe220000000c00 */
[----:B------:R-:W-:Y:S01]  /*d210*/  SHF.R.U32.HI R53, RZ, 0x10, R51 ;  /* 0x00000010ff357819 */ /* 0x000fe20000011633 */
[----:B------:R-:W-:Y:S01]  /*d220*/  HADD2.F32 R52, -RZ, R78.H0_H0 ;  /* 0x2000004eff347230 */ /* 0x000fe20000004100 */
[----:B------:R-:W-:Y:S01]  /*d230*/  SHF.R.U32.HI R55, RZ, 0x10, R49 ;  /* 0x00000010ff377819 */ /* 0x000fe20000011631 */
        /* <DEDUP_REMOVED lines=38> */
.L_x_1473:
[----:B------:R-:W-:Y:S05]  /*d4a0*/  BSYNC B2 ;  /* 0x0000000000027941 */ /* 0x000fea0003800000 */
.L_x_1472:
[----:B------:R-:W-:Y:S05]  /*d4b0*/  @P6 BRA `(.L_x_1463) ;  /* 0x0000000000a86947 */ /* 0x000fea0003800000 */
[----:B01234-:R-:W0:Y:S01]  /*d4c0*/  LDS.128 R4, [R10+0x8000] ;  /* 0x008000000a047984 */ /* 0x01fe220000000c00 */
        /* <DEDUP_REMOVED lines=41> */
.L_x_1463:
[----:B------:R-:W-:Y:S05]  /*d760*/  BSYNC B1 ;  /* 0x0000000000017941 */ /* 0x000fea0003800000 */
.L_x_1462:
        /* <DEDUP_REMOVED lines=9> */
[-C--:B------:R-:W-:Y:S01]  /*d800*/  ISETP.GE.AND P2, PT, R6, R5.reuse, PT ;  /* 0x000000050600720c */ /* 0x080fe20003f46270 */
[----:B------:R-:W-:Y:S01]  /*d810*/  VIADD R6, R16, 0x50 ;  /* 0x0000005010067836 */ /* 0x000fe20000000000 */
[----:B------:R-:W-:-:S02]  /*d820*/  ISETP.GE.AND P3, PT, R44, R5, PT ;  /* 0x000000052c00720c */ /* 0x000fc40003f66270 */
[-C--:B------:R-:W-:Y:S02]  /*d830*/  ISETP.GE.AND P4, PT, R4, R5.reuse, PT ;  /* 0x000000050400720c */ /* 0x080fe40003f86270 */
[----:B------:R-:W-:-:S03]  /*d840*/  ISETP.GE.AND P5, PT, R6, R5, PT ;  /* 0x000000050600720c */ /* 0x000fc60003fa6270 */
[----:B------:R-:W-:Y:S10]  /*d850*/  @P0 BRA `(.L_x_1476) ;  /* 0x0000000000a80947 */ /* 0x000ff40003800000 */
[----:B------:R-:W0:Y:S01]  /*d860*/  LDS.128 R4, [R60+0xe400] ;  /* 0x00e400003c047984 */ /* 0x000e220000000c00 */
[----:B------:R-:W-:Y:S01]  /*d870*/  SHF.R.U32.HI R45, RZ, 0x10, R43 ;  /* 0x00000010ff2d7819 */ /* 0x000fe2000001162b */
[----:B------:R-:W-:Y:S01]  /*d880*/  HADD2.F32 R44, -RZ, R73.H0_H0 ;  /* 0x20000049ff2c7230 */ /* 0x000fe20000004100 */
[----:B------:R-:W-:Y:S01]  /*d890*/  SHF.R.U32.HI R47, RZ, 0x10, R41 ;  /* 0x00000010ff2f7819 */ /* 0x000fe20000011629 */
[--C-:B------:R-:W-:Y:S01]  /*d8a0*/  HADD2.F32 R46, -RZ, R74.reuse.H0_H0 ;  /* 0x2000004aff2e7230 */ /* 0x100fe20000004100 */
        /* <DEDUP_REMOVED lines=24> */
[C---:B------:R-:W-:Y:S01]  /*da30*/  FMUL.FTZ R45, R41.reuse, R74 ;  /* 0x0000004a292d7220 */ /* 0x040fe20000410000 */
[-C--:B------:R-:W-:Y:S01]  /*da40*/  FMUL.FTZ R47, R41, R73.reuse ;  /* 0x00000049292f7220 */ /* 0x080fe20000410000 */
        /* <DEDUP_REMOVED lines=11> */
.L_x_1476:
[----:B------:R-:W-:Y:S05]  /*db00*/  BSYNC B1 ;  /* 0x0000000000017941 */ /* 0x000fea0003800000 */
.L_x_1475:
[----:B------:R-:W-:Y:S04]  /*db10*/  BSSY B1, `(.L_x_1477) ;  /* 0x000002c000017945 */ /* 0x000fe80003800000 */
[----:B------:R-:W-:Y:S05]  /*db20*/  @P1 BRA `(.L_x_1478) ;  /* 0x0000000000a81947 */ /* 0x000fea0003800000 */
[----:B0-----:R-:W0:Y:S01]  /*db30*/  LDS.128 R4, [R10+0x2000] ;  /* 0x002000000a047984 */ /* 0x001e220000000c00 */
        /* <DEDUP_REMOVED lines=41> */
.L_x_1478:
[----:B------:R-:W-:Y:S05]  /*ddd0*/  BSYNC B1 ;  /* 0x0000000000017941 */ /* 0x000fea0003800000 */
.L_x_1477:
[----:B------:R-:W-:Y:S04]  /*dde0*/  BSSY B1, `(.L_x_1479) ;  /* 0x000002c000017945 */ /* 0x000fe80003800000 */
[----:B------:R-:W-:Y:S05]  /*ddf0*/  @P2 BRA `(.L_x_1480) ;  /* 0x0000000000a82947 */ /* 0x000fea0003800000 */
[----:B01----:R-:W0:Y:S01]  /*de00*/  LDS.128 R4, [R60+0x12400] ;  /* 0x012400003c047984 */ /* 0x003e220000000c00 */
        /* <DEDUP_REMOVED lines=31> */
[-C--:B------:R-:W-:Y:S01]  /*e000*/  FMUL.FTZ R33, R5, R4.reuse ;  /* 0x0000000405217220 */ /* 0x080fe20000410000 */
        /* <DEDUP_REMOVED lines=9> */
.L_x_1480:
[----:B------:R-:W-:Y:S05]  /*e0a0*/  BSYNC B1 ;  /* 0x0000000000017941 */ /* 0x000fea0003800000 */
.L_x_1479:
[----:B------:R-:W-:Y:S04]  /*e0b0*/  BSSY B1, `(.L_x_1481) ;  /* 0x000002c000017945 */ /* 0x000fe80003800000 */
[----:B------:R-:W-:Y:S05]  /*e0c0*/  @P3 BRA `(.L_x_1482) ;  /* 0x0000000000a83947 */ /* 0x000fea0003800000 */
[----:B012---:R-:W0:Y:S01]  /*e0d0*/  LDS.128 R4, [R10+0x6000] ;  /* 0x006000000a047984 */ /* 0x007e220000000c00 */
[----:B------:R-:W-:Y:S01]  /*e0e0*/  SHF.R.U32.HI R32, RZ, 0x10, R31 ;  /* 0x00000010ff207819 */ /* 0x000fe2000001161f */
[----:B------:R-:W-:Y:S01]  /*e0f0*/  HADD2.F32 R33, -RZ, R13.H0_H0 ;  /* 0x2000000dff217230 */ /* 0x000fe20000004100 */
[----:B------:R-:W-:Y:S02]  /*e100*/  SHF.R.U32.HI R34, RZ, 0x10, R29 ;  /* 0x00000010ff227819 */ /* 0x000fe4000001161d */
[----:B------:R-:W-:Y:S01]  /*e110*/  SHF.R.U64 R38, R30, 0x10, R31 ;  /* 0x000000101e267819 */ /* 0x000fe2000000121f */
[----:B------:R-:W-:Y:S01]  /*e120*/  HADD2.F32 R32, -RZ, R32.H0_H0 ;  /* 0x20000020ff207230 */ /* 0x000fe20000004100 */
[----:B------:R-:W-:Y:S01]  /*e130*/  SHF.R.U64 R37, R28, 0x10, R29 ;  /* 0x000000101c257819 */ /* 0x000fe2000000121d */
[----:B------:R-:W-:Y:S02]  /*e140*/  HADD2.F32 R34, -RZ, R34.H0_H0 ;  /* 0x20000022ff227230 */ /* 0x000fe40000004100 */
[----:B------:R-:W-:-:S02]  /*e150*/  HADD2.F32 R31, -RZ, R14.H0_H0 ;  /* 0x2000000eff1f7230 */ /* 0x000fc40000004100 */
        /* <DEDUP_REMOVED lines=8> */
[C---:B------:R-:W-:Y:S01]  /*e1e0*/  FFMA.FTZ R36, R29.reuse, R32, -R36 ;  /* 0x000000201d247223 */ /* 0x040fe20000010824 */
[----:B------:R-:W-:Y:S02]  /*e1f0*/  HADD2.F32 R28, -RZ, R6.H1_H1 ;  /* 0x30000006ff1c7230 */ /* 0x000fe40000004100 */
[----:B------:R-:W-:Y:S01]  /*e200*/  FFMA.FTZ R35, R29, R34, R35 ;  /* 0x000000221d237223 */ /* 0x000fe20000010023 */
[----:B------:R-:W-:Y:S02]  /*e210*/  HADD2.F32 R6, -RZ, R5.H0_H0 ;  /* 0x20000005ff067230 */ /* 0x000fe40000004100 */
[C---:B------:R-:W-:Y:S01]  /*e220*/  FMUL.FTZ R30, R4.reuse, R33 ;  /* 0x00000021041e7220 */ /* 0x040fe20000410000 */
[----:B------:R-:W-:Y:S01]  /*e230*/  FMUL.FTZ R32, R4, R31 ;  /* 0x0000001f04207220 */ /* 0x000fe20000410000 */
[----:B------:R-:W-:Y:S02]  /*e240*/  HADD2.F32 R29, -RZ, R13.H1_H1 ;  /* 0x3000000dff1d7230 */ /* 0x000fe40000004100 */
[----:B------:R-:W-:Y:S01]  /*e250*/  FMUL.FTZ R34, R28, R14 ;  /* 0x0000000e1c227220 */ /* 0x000fe20000410000 */
[----:B------:R-:W-:-:S02]  /*e260*/  HADD2.F32 R5, -RZ, R5.H1_H1 ;  /* 0x30000005ff057230 */ /* 0x000fc40000004100 */
[C---:B------:R-:W-:Y:S01]  /*e270*/  FFMA.FTZ R33, R7.reuse, R33, R32 ;  /* 0x0000002107217223 */ /* 0x040fe20000010020 */
[----:B------:R-:W-:Y:S02]  /*e280*/  HADD2.F32 R13, -RZ, R37.H0_H0 ;  /* 0x20000025ff0d7230 */ /* 0x000fe40000004100 */
[----:B------:R-:W-:Y:S01]  /*e290*/  FFMA.FTZ R30, R7, R31, -R30 ;  /* 0x0000001f071e7223 */ /* 0x000fe2000001081e */
[----:B------:R-:W-:Y:S02]  /*e2a0*/  HADD2.F32 R4, -RZ, R38.H0_H0 ;  /* 0x20000026ff047230 */ /* 0x000fe40000004100 */
[----:B------:R-:W-:Y:S01]  /*e2b0*/  FMUL.FTZ R32, R28, R29 ;  /* 0x0000001d1c207220 */ /* 0x000fe20000410000 */
[C---:B------:R-:W-:Y:S02]  /*e2c0*/  FMUL.FTZ R7, R5.reuse, R13 ;  /* 0x0000000d05077220 */ /* 0x040fe40000410000 */
        /* <DEDUP_REMOVED lines=10> */
.L_x_1482:
[----:B------:R-:W-:Y:S05]  /*e370*/  BSYNC B1 ;  /* 0x0000000000017941 */ /* 0x000fea0003800000 */
.L_x_1481:
[----:B------:R-:W-:Y:S04]  /*e380*/  BSSY B1, `(.L_x_1483) ;  /* 0x000002c000017945 */ /* 0x000fe80003800000 */
[----:B------:R-:W-:Y:S05]  /*e390*/  @P4 BRA `(.L_x_1484) ;  /* 0x0000000000a84947 */ /* 0x000fea0003800000 */
[----:B0123--:R-:W0:Y:S01]  /*e3a0*/  LDS.128 R4, [R60+0x16400] ;  /* 0x016400003c047984 */ /* 0x00fe220000000c00 */
[--C-:B------:R-:W-:Y:S02]  /*e3b0*/  SHF.R.U64 R32, R26, 0x10, R27.reuse ;  /* 0x000000101a207819 */ /* 0x100fe4000000121b */
[----:B------:R-:W-:Y:S01]  /*e3c0*/  SHF.R.U32.HI R26, RZ, 0x10, R27 ;  /* 0x00000010ff1a7819 */ /* 0x000fe2000001161b */
[----:B------:R-:W-:Y:S01]  /*e3d0*/  HADD2.F32 R27, -RZ, R11.H0_H0 ;  /* 0x2000000bff1b7230 */ /* 0x000fe20000004100 */
[--C-:B------:R-:W-:Y:S02]  /*e3e0*/  SHF.R.U32.HI R28, RZ, 0x10, R25.reuse ;  /* 0x00000010ff1c7819 */ /* 0x100fe40000011619 */
[----:B------:R-:W-:Y:S01]  /*e3f0*/  SHF.R.U64 R31, R24, 0x10, R25 ;  /* 0x00000010181f7819 */ /* 0x000fe20000001219 */
[----:B------:R-:W-:Y:S02]  /*e400*/  HADD2.F32 R26, -RZ, R26.H0_H0 ;  /* 0x2000001aff1a7230 */ /* 0x000fe40000004100 */
[----:B------:R-:W-:-:S02]  /*e410*/  HADD2.F32 R28, -RZ, R28.H0_H0 ;  /* 0x2000001cff1c7230 */ /* 0x000fc40000004100 */
[--C-:B------:R-:W-:Y:S02]  /*e420*/  HADD2.F32 R25, -RZ, R12.reuse.H0_H0 ;  /* 0x2000000cff197230 */ /* 0x100fe40000004100 */
[----:B------:R-:W-:Y:S02]  /*e430*/  HADD2.F32 R12, -RZ, R12.H1_H1 ;  /* 0x3000000cff0c7230 */ /* 0x000fe40000004100 */
[--C-:B0-----:R-:W-:Y:S02]  /*e440*/  HADD2.F32 R24, -RZ, R7.reuse.H1_H1 ;  /* 0x30000007ff187230 */ /* 0x101fe40000004100 */
[----:B------:R-:W-:Y:S02]  /*e450*/  HADD2.F32 R15, -RZ, R7.H0_H0 ;  /* 0x20000007ff0f7230 */ /* 0x000fe40000004100 */
[--C-:B------:R-:W-:Y:S02]  /*e460*/  HADD2.F32 R7, -RZ, R4.reuse.H0_H0 ;  /* 0x20000004ff077230 */ /* 0x100fe40000004100 */
[----:B------:R-:W-:Y:S01]  /*e470*/  FMUL.FTZ R30, R24, R28 ;  /* 0x0000001c181e7220 */ /* 0x000fe20000410000 */
[----:B------:R-:W-:-:S02]  /*e480*/  HADD2.F32 R4, -RZ, R4.H1_H1 ;  /* 0x30000004ff047230 */ /* 0x000fc40000004100 */
[-C--:B------:R-:W-:Y:S01]  /*e490*/  FMUL.FTZ R29, R24, R26.reuse ;  /* 0x0000001a181d7220 */ /* 0x080fe20000410000 */
[--C-:B------:R-:W-:Y:S02]  /*e4a0*/  HADD2.F32 R13, -RZ, R6.reuse.H0_H0 ;  /* 0x20000006ff0d7230 */ /* 0x100fe40000004100 */
[C---:B------:R-:W-:Y:S01]  /*e4b0*/  FFMA.FTZ R30, R15.reuse, R26, -R30 ;  /* 0x0000001a0f1e7223 */ /* 0x040fe2000001081e */
[----:B------:R-:W-:Y:S02]  /*e4c0*/  HADD2.F32 R14, -RZ, R6.H1_H1 ;  /* 0x30000006ff0e7230 */ /* 0x000fe40000004100 */
[----:B------:R-:W-:Y:S01]  /*e4d0*/  FFMA.FTZ R29, R15, R28, R29 ;  /* 0x0000001c0f1d7223 */ /* 0x000fe2000001001d */
[----:B------:R-:W-:Y:S02]  /*e4e0*/  HADD2.F32 R6, -RZ, R5.H0_H0 ;  /* 0x20000005ff067230 */ /* 0x000fe40000004100 */
[C---:B------:R-:W-:Y:S01]  /*e4f0*/  FMUL.FTZ R24, R4.reuse, R27 ;  /* 0x0000001b04187220 */ /* 0x040fe20000410000 */
[----:B------:R-:W-:Y:S01]  /*e500*/  FMUL.FTZ R26, R4, R25 ;  /* 0x00000019041a7220 */ /* 0x000fe20000410000 */
[----:B------:R-:W-:-:S02]  /*e510*/  HADD2.F32 R15, -RZ, R11.H1_H1 ;  /* 0x3000000bff0f7230 */ /* 0x000fc40000004100 */
[C---:B------:R-:W-:Y:S01]  /*e520*/  FMUL.FTZ R28, R14.reuse, R12 ;  /* 0x0000000c0e1c7220 */ /* 0x040fe20000410000 */
[----:B------:R-:W-:Y:S02]  /*e530*/  HADD2.F32 R5, -RZ, R5.H1_H1 ;  /* 0x30000005ff057230 */ /* 0x000fe40000004100 */
[C---:B------:R-:W-:Y:S01]  /*e540*/  FFMA.FTZ R27, R7.reuse, R27, R26 ;  /* 0x0000001b071b7223 */ /* 0x040fe2000001001a */
[----:B------:R-:W-:Y:S02]  /*e550*/  HADD2.F32 R11, -RZ, R31.H0_H0 ;  /* 0x2000001fff0b7230 */ /* 0x000fe40000004100 */
[----:B------:R-:W-:Y:S01]  /*e560*/  FFMA.FTZ R24, R7, R25, -R24 ;  /* 0x0000001907187223 */ /* 0x000fe20000010818 */
[----:B------:R-:W-:Y:S02]  /*e570*/  HADD2.F32 R4, -RZ, R32.H0_H0 ;  /* 0x20000020ff047230 */ /* 0x000fe40000004100 */
[----:B------:R-:W-:Y:S01]  /*e580*/  FMUL.FTZ R26, R14, R15 ;  /* 0x0000000f0e1a7220 */ /* 0x000fe20000410000 */
[----:B------:R-:W-:-:S02]  /*e590*/  FMUL.FTZ R7, R5, R11 ;  /* 0x0000000b05077220 */ /* 0x000fc40000410000 */
[----:B------:R-:W-:Y:S01]  /*e5a0*/  FMUL.FTZ R14, R5, R4 ;  /* 0x00000004050e7220 */ /* 0x000fe20000410000 */
[C---:B------:R-:W-:Y:S01]  /*e5b0*/  FFMA.FTZ R26, R13.reuse, R12, -R26 ;  /* 0x0000000c0d1a7223 */ /* 0x040fe2000001081a */
[----:B------:R-:W-:Y:S01]  /*e5c0*/  FFMA.FTZ R13, R13, R15, R28 ;  /* 0x0000000f0d0d7223 */ /* 0x000fe2000001001c */
[C---:B------:R-:W-:Y:S01]  /*e5d0*/  FFMA.FTZ R5, R6.reuse, R4, -R7 ;  /* 0x0000000406057223 */ /* 0x040fe20000010807 */
[----:B------:R-:W-:Y:S01]  /*e5e0*/  FFMA.FTZ R14, R6, R11, R14 ;  /* 0x0000000b060e7223 */ /* 0x000fe2000001000e */
[----:B------:R-:W-:Y:S02]  /*e5f0*/  F2FP.F16.F32.PACK_AB R7, R29, R30 ;  /* 0x0000001e1d07723e */ /* 0x000fe400000000ff */
[----:B------:R-:W-:Y:S02]  /*e600*/  F2FP.F16.F32.PACK_AB R6, R13, R26 ;  /* 0x0000001a0d06723e */ /* 0x000fe400000000ff */
[----:B------:R-:W-:Y:S02]  /*e610*/  F2FP.F16.F32.PACK_AB R4, R27, R24 ;  /* 0x000000181b04723e */ /* 0x000fe400000000ff */
[----:B------:R-:W-:-:S05]  /*e620*/  F2FP.F16.F32.PACK_AB R5, R14, R5 ;  /* 0x000000050e05723e */ /* 0x000fca00000000ff */
[----:B------:R4:W-:Y:S02]  /*e630*/  STS.128 [R60+0x16400], R4 ;  /* 0x016400043c007388 */ /* 0x0009e40000000c00 */
.L_x_1484:
[----:B------:R-:W-:Y:S05]  /*e640*/  BSYNC B1 ;  /* 0x0000000000017941 */ /* 0x000fea0003800000 */
.L_x_1483:
[----:B------:R-:W-:Y:S05]  /*e650*/  @P5 BRA `(.L_x_1474) ;  /* 0x0000003400845947 */ /* 0x000fea0003800000 */
[----:B01234-:R-:W0:Y:S01]  /*e660*/  LDS.128 R4, [R10+0xa000] ;  /* 0x00a000000a047984 */ /* 0x01fe220000000c00 */
[----:B------:R-:W-:Y:S01]  /*e670*/  SHF.R.U64 R26, R20, 0x10, R21 ;  /* 0x00000010141a7819 */ /* 0x000fe20000001215 */
[--C-:B------:R-:W-:Y:S01]  /*e680*/  HADD2.F32 R13, -RZ, R3.reuse.H0_H0 ;  /* 0x20000003ff0d7230 */ /* 0x100fe20000004100 */
[----:B------:R-:W-:Y:S01]  /*e690*/  SHF.R.U32.HI R20, RZ, 0x10, R9 ;  /* 0x00000010ff147819 */ /* 0x000fe20000011609 */
[----:B------:R-:W-:Y:S01]  /*e6a0*/  HADD2.F32 R15, -RZ, R0.H0_H0 ;  /* 0x20000000ff0f7230 */ /* 0x000fe20000004100 */
[----:B------:R-:W-:Y:S01]  /*e6b0*/  SHF.R.U32.HI R14, RZ, 0x10, R21 ;  /* 0x00000010ff0e7819 */ /* 0x000fe20000011615 */
[----:B------:R-:W-:Y:S01]  /*e6c0*/  HADD2.F32 R3, -RZ, R3.H1_H1 ;  /* 0x30000003ff037230 */ /* 0x000fe20000004100 */
        /* <DEDUP_REMOVED lines=12> */
[C---:B------:R-:W-:Y:S01]  /*e790*/  FMUL.FTZ R12, R4.reuse, R15 ;  /* 0x0000000f040c7220 */ /* 0x040fe20000410000 */
[--C-:B------:R-:W-:Y:S02]  /*e7a0*/  HADD2.F32 R6, -RZ, R5.reuse.H0_H0 ;  /* 0x20000005ff067230 */ /* 0x100fe40000004100 */
[----:B------:R-:W-:Y:S01]  /*e7b0*/  FFMA.FTZ R21, R11, R20, R21 ;  /* 0x000000140b157223 */ /* 0x000fe20000010015 */
[-C--:B------:R-:W-:Y:S01]  /*e7c0*/  FMUL.FTZ R14, R4, R13.reuse ;  /* 0x0000000d040e7220 */ /* 0x080fe20000410000 */
[----:B------:R-:W-:Y:S02]  /*e7d0*/  HADD2.F32 R5, -RZ, R5.H1_H1 ;  /* 0x30000005ff057230 */ /* 0x000fe40000004100 */
        /* <DEDUP_REMOVED lines=8> */
[C---:B------:R-:W-:Y:S01]  /*e860*/  FFMA.FTZ R14, R8.reuse, R11, R14 ;  /* 0x0000000b080e7223 */ /* 0x040fe2000001000e */
[-C--:B------:R-:W-:Y:S01]  /*e870*/  FMUL.FTZ R9, R5, R0.reuse ;  /* 0x0000000005097220 */ /* 0x080fe20000410000 */
[----:B------:R-:W-:Y:S01]  /*e880*/  FFMA.FTZ R13, R8, R3, -R13 ;  /* 0x00000003080d7223 */ /* 0x000fe2000001080d */
[C---:B------:R-:W-:Y:S01]  /*e890*/  FFMA.FTZ R5, R6.reuse, R0, -R7 ;  /* 0x0000000006057223 */ /* 0x040fe20000010807 */
[----:B------:R-:W-:Y:S01]  /*e8a0*/  F2FP.F16.F32.PACK_AB R7, R21, R24 ;  /* 0x000000181507723e */ /* 0x000fe200000000ff */
[----:B------:R-:W-:Y:S01]  /*e8b0*/  FFMA.FTZ R0, R6, R4, R9 ;  /* 0x0000000406007223 */ /* 0x000fe20000010009 */
[----:B------:R-:W-:-:S02]  /*e8c0*/  F2FP.F16.F32.PACK_AB R4, R15, R12 ;  /* 0x0000000c0f04723e */ /* 0x000fc400000000ff */
[----:B------:R-:W-:Y:S02]  /*e8d0*/  F2FP.F16.F32.PACK_AB R6, R14, R13 ;  /* 0x0000000d0e06723e */ /* 0x000fe400000000ff */
[----:B------:R-:W-:-:S05]  /*e8e0*/  F2FP.F16.F32.PACK_AB R5, R0, R5 ;  /* 0x000000050005723e */ /* 0x000fca00000000ff */
[----:B------:R0:W-:Y:S01]  /*e8f0*/  STS.128 [R10+0xa000], R4 ;  /* 0x00a000040a007388 */ /* 0x0001e20000000c00 */
[----:B------:R-:W-:Y:S05]  /*e900*/  BRA `(.L_x_1474) ;  /* 0x0000003000d87947 */ /* 0x000fea0003800000 */
.L_x_1447:
[----:B------:R-:W0:Y:S01]  /*e910*/  LDC R75, c[0x0][0x428] ;  /* 0x00010a00ff4b7b82 */ /* 0x000e220000000800 */
[-C--:B------:R-:W-:Y:S01]  /*e920*/  ISETP.GE.AND P0, PT, R162, R8.reuse, PT ;  /* 0x00000008a200720c */ /* 0x080fe20003f06270 */
[----:B------:R-:W-:Y:S01]  /*e930*/  BSSY B1, `(.L_x_1485) ;  /* 0x000003f000017945 */ /* 0x000fe20003800000 */
[----:B------:R-:W-:Y:S01]  /*e940*/  ISETP.GE.AND P1, PT, R185, R8, PT ;  /* 0x00000008b900720c */ /* 0x000fe20003f26270 */
[----:B------:R-:W-:Y:S01]  /*e950*/  IMAD.MOV.U32 R8, RZ, RZ, R74 ;  /* 0x000000ffff087224 */ /* 0x000fe200078e004a */
[----:B------:R-:W-:Y:S01]  /*e960*/  MOV R9, R61 ;  /* 0x0000003d00097202 */ /* 0x000fe20000000f00 */
[----:B------:R-:W-:Y:S01]  /*e970*/  IMAD.MOV.U32 R10, RZ, RZ, R72 ;  /* 0x000000ffff0a7224 */ /* 0x000fe200078e0048 */
[----:B------:R-:W-:Y:S01]  /*e980*/  CS2R R40, SRZ ;  /* 0x0000000000287805 */ /* 0x000fe2000001ff00 */
[----:B------:R-:W-:Y:S01]  /*e990*/  IMAD.MOV.U32 R11, RZ, RZ, R79 ;  /* 0x000000ffff0b7224 */ /* 0x000fe200078e004f */
        /* <DEDUP_REMOVED lines=22> */
[----:B0-----:R-:W-:Y:S06]  /*eb00*/  @P0 BRA `(.L_x_1486) ;  /* 0x0000000000840947 */ /* 0x001fec0003800000 */
[----:B------:R-:W-:Y:S01]  /*eb10*/  IADD3 R4, P2, R86, R71, RZ ;  /* 0x0000004756047210 */ /* 0x000fe20007f5e0ff */
[----:B------:R-:W-:Y:S01]  /*eb20*/  ULDC.64 UR4, c[0x0][0x3c8] ;  /* 0x0000f20000047ab9 */ /* 0x000fe20000000a00 */
[----:B------:R-:W-:Y:S01]  /*eb30*/  IADD3 R0, P3, R89, R70, RZ ;  /* 0x0000004659007210 */ /* 0x000fe20007f7e0ff */
[----:B------:R-:W-:Y:S01]  /*eb40*/  ULDC.64 UR6, c[0x0][0x3e0] ;  /* 0x0000f80000067ab9 */ /* 0x000fe20000000a00 */
[----:B------:R-:W-:Y:S01]  /*eb50*/  CS2R R32, SRZ ;  /* 0x0000000000207805 */ /* 0x000fe2000001ff00 */
[----:B------:R-:W-:Y:S01]  /*eb60*/  IMAD.X R5, R84, 0x1, R85, P2 ;  /* 0x0000000154057824 */ /* 0x000fe200010e0655 */
[----:B------:R-:W-:Y:S02]  /*eb70*/  IADD3.X R3, R87, R82, RZ, P3, !PT ;  /* 0x0000005257037210 */ /* 0x000fe40001ffe4ff */
[----:B------:R-:W-:Y:S02]  /*eb80*/  CS2R R34, SRZ ;  /* 0x0000000000227805 */ /* 0x000fe4000001ff00 */
[----:B------:R-:W-:Y:S01]  /*eb90*/  LEA R20, P2, R4, UR4, 0x1 ;  /* 0x0000000404147c11 */ /* 0x000fe2000f8408ff */
[----:B------:R-:W-:Y:S01]  /*eba0*/  ULDC UR4, c[0x0][0x3d4] ;  /* 0x0000f50000047ab9 */ /* 0x000fe20000000800 */
[----:B------:R-:W-:-:S02]  /*ebb0*/  LEA R66, P3, R0, UR6, 0x1 ;  /* 0x0000000600427c11 */ /* 0x000fc4000f8608ff */
[----:B------:R-:W-:Y:S02]  /*ebc0*/  CS2R R36, SRZ ;  /* 0x0000000000247805 */ /* 0x000fe4000001ff00 */
[----:B------:R-:W-:Y:S02]  /*ebd0*/  LEA.HI.X R21, R4, UR5, R5, 0x1, P2 ;  /* 0x0000000504157c11 */ /* 0x000fe400090f0c05 */
[----:B------:R-:W-:Y:S02]  /*ebe0*/  CS2R R38, SRZ ;  /* 0x0000000000267805 */ /* 0x000fe4000001ff00 */
[----:B------:R-:W-:Y:S02]  /*ebf0*/  LEA.HI.X R67, R0, UR7, R3, 0x1, P3 ;  /* 0x0000000700437c11 */ /* 0x000fe400098f0c03 */
[----:B------:R-:W-:Y:S02]  /*ec00*/  CS2R R60, SRZ ;  /* 0x00000000003c7805 */ /* 0x000fe4000001ff00 */
[----:B------:R-:W-:-:S02]  /*ec10*/  ISETP.GE.AND P2, PT, R22, UR4, PT ;  /* 0x0000000416007c0c */ /* 0x000fc4000bf46270 */
[----:B------:R-:W-:Y:S02]  /*ec20*/  CS2R R62, SRZ ;  /* 0x00000000003e7805 */ /* 0x000fe4000001ff00 */
[----:B------:R-:W-:Y:S02]  /*ec30*/  ISETP.GE.AND P3, PT, R165, UR4, PT ;  /* 0x00000004a5007c0c */ /* 0x000fe4000bf66270 */
[----:B------:R-:W-:Y:S02]  /*ec40*/  CS2R R4, SRZ ;  /* 0x0000000000047805 */ /* 0x000fe4000001ff00 */
[----:B------:R-:W-:Y:S02]  /*ec50*/  ISETP.GE.AND P4, PT, R166, UR4, PT ;  /* 0x00000004a6007c0c */ /* 0x000fe4000bf86270 */
[----:B------:R-:W-:Y:S02]  /*ec60*/  CS2R R6, SRZ ;  /* 0x0000000000067805 */ /* 0x000fe4000001ff00 */
[----:B------:R-:W-:-:S02]  /*ec70*/  CS2R R24, SRZ ;  /* 0x0000000000187805 */ /* 0x000fc4000001ff00 */
[----:B------:R-:W-:Y:S02]  /*ec80*/  CS2R R26, SRZ ;  /* 0x00000000001a7805 */ /* 0x000fe4000001ff00 */
[----:B------:R-:W-:Y:S02]  /*ec90*/  CS2R R28, SRZ ;  /* 0x00000000001c7805 */ /* 0x000fe4000001ff00 */
[----:B------:R-:W-:Y:S01]  /*eca0*/  CS2R R30, SRZ ;  /* 0x00000000001e7805 */ /* 0x000fe2000001ff00 */
[----:B------:R-:W-:Y:S02]  /*ecb0*/  ULDC.64 UR8, c[0x0][0x208] ;  /* 0x0000820000087ab9 */ /* 0x000fe40000000a00 */
[----:B------:R0:W5:Y:S04]  /*ecc0*/  @!P2 LDG.E.128 R32, desc[UR8][R20.64] ;  /* 0x000000081420a981 */ /* 0x000168000c1e1d00 */
[----:B------:R0:W5:Y:S04]  /*ecd0*/  @!P3 LDG.E.128 R36, desc[UR8][R20.64+0x40] ;  /* 0x000040081424b981 */ /* 0x000168000c1e1d00 */
[----:B------:R0:W5:Y:S04]  /*ece0*/  @!P4 LDG.E.128 R60, desc[UR8][R20.64+0x80] ;  /* 0x00008008143cc981 */ /* 0x000168000c1e1d00 */
[----:B------:R0:W5:Y:S04]  /*ecf0*/  @!P2 LDG.E.128 R4, desc[UR8][R66.64] ;  /* 0x000000084204a981 */ /* 0x000168000c1e1d00 */
[----:B------:R0:W5:Y:S04]  /*ed00*/  @!P3 LDG.E.128 R24, desc[UR8][R66.64+0x40] ;  /* 0x000040084218b981 */ /* 0x000168000c1e1d00 */
[----:B------:R0:W5:Y:S02]  /*ed10*/  @!P4 LDG.E.128 R28, desc[UR8][R66.64+0x80] ;  /* 0x00008008421cc981 */ /* 0x000164000c1e1d00 */
.L_x_1486:
[----:B------:R-:W-:Y:S05]  /*ed20*/  BSYNC B1 ;  /* 0x0000000000017941 */ /* 0x000fea0003800000 */
.L_x_1485:
[----:B------:R-:W-:Y:S01]  /*ed30*/  BSSY B1, `(.L_x_1487) ;  /* 0x0000027000017945 */ /* 0x000fe20003800000 */
[----:B-----5:R-:W-:Y:S01]  /*ed40*/  IMAD.MOV.U32 R72, RZ, RZ, R4 ;  /* 0x000000ffff487224 */ /* 0x020fe200078e0004 */
[----:B0-----:R-:W-:Y:S01]  /*ed50*/  CS2R R66, SRZ ;  /* 0x0000000000427805 */ /* 0x001fe2000001ff00 */
[----:B------:R-:W-:Y:S02]  /*ed60*/  IMAD.MOV.U32 R73, RZ, RZ, R5 ;  /* 0x000000ffff497224 */ /* 0x000fe400078e0005 */
[----:B------:R-:W-:Y:S01]  /*ed70*/  IMAD.MOV.U32 R74, RZ, RZ, R6 ;  /* 0x000000ffff4a7224 */ /* 0x000fe200078e0006 */
[----:B------:R-:W-:Y:S06]  /*ed80*/  @P1 BRA `(.L_x_1488) ;  /* 0x0000000000841947 */ /* 0x000fec0003800000 */
[----:B------:R-:W-:Y:S01]  /*ed90*/  IADD3 R78, P2, P3, R71, R78, R86 ;  /* 0x0000004e474e7210 */ /* 0x000fe20007b5e056 */
[----:B------:R-:W-:Y:S01]  /*eda0*/  ULDC.64 UR4, c[0x0][0x3c8] ;  /* 0x0000f20000047ab9 */ /* 0x000fe20000000a00 */
[----:B------:R-:W-:Y:S01]  /*edb0*/  IADD3 R77, P4, P5, R70, R77, R89 ;  /* 0x0000004d464d7210 */ /* 0x000fe20007d9e059 */
[----:B------:R-:W-:Y:S01]  /*edc0*/  ULDC.64 UR6, c[0x0][0x3e0] ;  /* 0x0000f80000067ab9 */ /* 0x000fe20000000a00 */
[----:B------:R-:W-:Y:S02]  /*edd0*/  IADD3.X R3, R85, R76, R84, P2, P3 ;  /* 0x0000004c55037210 */ /* 0x000fe400017e6454 */
[----:B------:R-:W-:Y:S02]  /*ede0*/  CS2R R52, SRZ ;  /* 0x0000000000347805 */ /* 0x000fe4000001ff00 */
[----:B------:R-:W-:Y:S01]  /*edf0*/  LEA R20, P2, R78, UR4, 0x1 ;  /* 0x000000044e147c11 */ /* 0x000fe2000f8408ff */
[----:B------:R-:W-:Y:S01]  /*ee00*/  ULDC UR4, c[0x0][0x3d4] ;  /* 0x0000f50000047ab9 */ /* 0x000fe20000000800 */
[----:B------:R-:W-:-:S02]  /*ee10*/  IADD3.X R0, R82, R69, R87, P4, P5 ;  /* 0x0000004552007210 */ /* 0x000fc400027ea457 */
[----:B------:R-:W-:Y:S02]  /*ee20*/  CS2R R54, SRZ ;  /* 0x0000000000367805 */ /* 0x000fe4000001ff00 */
[C---:B------:R-:W-:Y:S02]  /*ee30*/  LEA R70, P3, R77.reuse, UR6, 0x1 ;  /* 0x000000064d467c11 */ /* 0x040fe4000f8608ff */
[----:B------:R-:W-:Y:S02]  /*ee40*/  CS2R R56, SRZ ;  /* 0x0000000000387805 */ /* 0x000fe4000001ff00 */
[----:B------:R-:W-:Y:S02]  /*ee50*/  LEA.HI.X R21, R78, UR5, R3, 0x1, P2 ;  /* 0x000000054e157c11 */ /* 0x000fe400090f0c03 */
[----:B------:R-:W-:Y:S02]  /*ee60*/  CS2R R58, SRZ ;  /* 0x00000000003a7805 */ /* 0x000fe4000001ff00 */
[----:B------:R-:W-:-:S02]  /*ee70*/  LEA.HI.X R71, R77, UR7, R0, 0x1, P3 ;  /* 0x000000074d477c11 */ /* 0x000fc400098f0c00 */
        /* <DEDUP_REMOVED lines=18> */
.L_x_1488:
[----:B------:R-:W-:Y:S05]  /*efa0*/  BSYNC B1 ;  /* 0x0000000000017941 */ /* 0x000fea0003800000 */
.L_x_1487:
[----:B------:R-:W-:Y:S01]  /*efb0*/  MOV R0, R7 ;  /* 0x0000000700007202 */ /* 0x000fe20000000f00 */
[----:B------:R-:W-:Y:S01]  /*efc0*/  IMAD.MOV.U32 R3, RZ, RZ, R24 ;  /* 0x000000ffff037224 */ /* 0x000fe200078e0018 */
[----:B------:R-:W-:Y:S01]  /*efd0*/  ISETP.NE.AND P2, PT, R75, 0x1, PT ;  /* 0x000000014b00780c */ /* 0x000fe20003f45270 */
[----:B0-----:R-:W-:Y:S01]  /*efe0*/  IMAD.MOV.U32 R20, RZ, RZ, R25 ;  /* 0x000000ffff147224 */ /* 0x001fe200078e0019 */
[----:B------:R-:W-:Y:S01]  /*eff0*/  PRMT R88, R0, 0x7610, R88 ;  /* 0x0000761000587816 */ /* 0x000fe20000000058 */
[----:B------:R-:W-:Y:S01]  /*f000*/  IMAD.MOV.U32 R0, RZ, RZ, R26 ;  /* 0x000000ffff007224 */ /* 0x000fe200078e001a */
[----:B------:R-:W-:Y:S01]  /*f010*/  PRMT R90, R90, 0x5410, R72 ;  /* 0x000054105a5a7816 */ /* 0x000fe20000000048 */
[----:B------:R-:W-:Y:S01]  /*f020*/  IMAD.MOV.U32 R69, RZ, RZ, R33 ;  /* 0x000000ffff457224 */ /* 0x000fe200078e0021 */
[----:B------:R-:W-:Y:S01]  /*f030*/  PRMT R81, R3, 0x5410, R20 ;  /* 0x0000541003517816 */ /* 0x000fe20000000014 */
[----:B------:R-:W-:Y:S01]  /*f040*/  IMAD.MOV.U32 R20, RZ, RZ, R29 ;  /* 0x000000ffff147224 */ /* 0x000fe200078e001d */
[----:B------:R-:W-:Y:S01]  /*f050*/  MOV R3, R27 ;  /* 0x0000001b00037202 */ /* 0x000fe20000000f00 */
[----:B------:R-:W-:Y:S01]  /*f060*/  IMAD.MOV.U32 R70, RZ, RZ, R39 ;  /* 0x000000ffff467224 */ /* 0x000fe200078e0027 */
[----:B------:R-:W-:Y:S01]  /*f070*/  PRMT R91, R73, 0x7610, R91 ;  /* 0x00007610495b7816 */ /* 0x000fe2000000005b */
[----:B-----5:R-:W-:Y:S01]  /*f080*/  IMAD.MOV.U32 R72, RZ, RZ, R43 ;  /* 0x000000ffff487224 */ /* 0x020fe200078e002b */
[----:B------:R-:W-:Y:S01]  /*f090*/  PRMT R82, R0, 0x5410, R3 ;  /* 0x0000541000527816 */ /* 0x000fe20000000003 */
[----:B------:R-:W-:Y:S01]  /*f0a0*/  IMAD.MOV.U32 R0, RZ, RZ, R28 ;  /* 0x000000ffff007224 */ /* 0x000fe200078e001c */
[----:B------:R-:W0:Y:S01]  /*f0b0*/  @P2 LDC R21, c[0x0][0x430] ;  /* 0x00010c00ff152b82 */ /* 0x000e220000000800 */
[----:B------:R-:W-:Y:S01]  /*f0c0*/  IMAD.MOV.U32 R3, RZ, RZ, R30 ;  /* 0x000000ffff037224 */ /* 0x000fe200078e001e */
[----:B------:R-:W-:Y:S01]  /*f0d0*/  PRMT R89, R89, 0x5410, R74 ;  /* 0x0000541059597816 */ /* 0x000fe2000000004a */
[----:B------:R-:W-:Y:S01]  /*f0e0*/  ULDC.64 UR4, c[0x0][0x3c8] ;  /* 0x0000f20000047ab9 */ /* 0x000fe20000000a00 */
[----:B------:R-:W-:Y:S01]  /*f0f0*/  PRMT R75, R0, 0x5410, R20 ;  /* 0x00005410004b7816 */ /* 0x000fe20000000014 */
[----:B------:R-:W-:Y:S01]  /*f100*/  IMAD.MOV.U32 R20, RZ, RZ, R32 ;  /* 0x000000ffff147224 */ /* 0x000fe200078e0020 */
[----:B------:R-:W-:Y:S01]  /*f110*/  PRMT R76, R3, 0x7610, R76 ;  /* 0x00007610034c7816 */ /* 0x000fe2000000004c */
[----:B------:R-:W-:Y:S01]  /*f120*/  ULDC.64 UR6, c[0x0][0x3e0] ;  /* 0x0000f80000067ab9 */ /* 0x000fe20000000a00 */
[----:B------:R-:W1:Y:S01]  /*f130*/  @P2 LDC R0, c[0x0][0x42c] ;  /* 0x00010b00ff002b82 */ /* 0x000e620000000800 */
[----:B------:R-:W-:-:S02]  /*f140*/  MOV R3, R31 ;  /* 0x0000001f00037202 */ /* 0x000fc40000000f00 */
[----:B------:R-:W-:Y:S02]  /*f150*/  PRMT R90, R20, 0x7610, R90 ;  /* 0x00007610145a7816 */ /* 0x000fe4000000005a */
[----:B------:R-:W-:Y:S01]  /*f160*/  PRMT R76, R76, 0x5410, R3 ;  /* 0x000054104c4c7816 */ /* 0x000fe20000000003 */
[----:B------:R-:W-:Y:S01]  /*f170*/  IMAD.MOV.U32 R3, RZ, RZ, R34 ;  /* 0x000000ffff037224 */ /* 0x000fe200078e0022 */
[----:B------:R-:W-:Y:S01]  /*f180*/  PRMT R91, R91, 0x5410, R69 ;  /* 0x000054105b5b7816 */ /* 0x000fe20000000045 */
[----:B------:R-:W-:Y:S01]  /*f190*/  IMAD.MOV.U32 R69, RZ, RZ, R36 ;  /* 0x000000ffff457224 */ /* 0x000fe200078e0024 */
[----:B------:R-:W-:Y:S02]  /*f1a0*/  MOV R20, R35 ;  /* 0x0000002300147202 */ /* 0x000fe40000000f00 */
[----:B------:R-:W-:Y:S01]  /*f1b0*/  PRMT R89, R3, 0x7610, R89 ;  /* 0x0000761003597816 */ /* 0x000fe20000000059 */
[----:B------:R-:W-:Y:S01]  /*f1c0*/  IMAD R3, R169, 0x80, R162 ;  /* 0x00000080a9037824 */ /* 0x000fe200078e02a2 */
[----:B------:R-:W-:Y:S01]  /*f1d0*/  PRMT R88, R88, 0x5410, R20 ;  /* 0x0000541058587816 */ /* 0x000fe20000000014 */
[----:B------:R-:W-:Y:S01]  /*f1e0*/  IMAD.MOV.U32 R20, RZ, RZ, R37 ;  /* 0x000000ffff147224 */ /* 0x000fe200078e0025 */
[----:B------:R-:W-:Y:S01]  /*f1f0*/  PRMT R83, R69, 0x7610, R83 ;  /* 0x0000761045537816 */ /* 0x000fe20000000053 */
[----:B------:R-:W-:Y:S01]  /*f200*/  IMAD.MOV.U32 R69, RZ, RZ, R38 ;  /* 0x000000ffff457224 */ /* 0x000fe200078e0026 */
[----:B------:R-:W-:-:S02]  /*f210*/  LEA R3, R188, R3, 0x6 ;  /* 0x00000003bc037211 */ /* 0x000fc400078e30ff */
[----:B------:R-:W-:Y:S01]  /*f220*/  PRMT R83, R83, 0x5410, R20 ;  /* 0x0000541053537816 */ /* 0x000fe20000000014 */
[----:B------:R-:W-:Y:S01]  /*f230*/  IMAD.MOV.U32 R20, RZ, RZ, R60 ;  /* 0x000000ffff147224 */ /* 0x000fe200078e003c */
[----:B------:R-:W-:Y:S01]  /*f240*/  PRMT R84, R69, 0x5410, R70 ;  /* 0x0000541045547816 */ /* 0x000fe20000000046 */
[----:B------:R-:W-:Y:S02]  /*f250*/  IMAD.MOV.U32 R69, RZ, RZ, R62 ;  /* 0x000000ffff457224 */ /* 0x000fe400078e003e */
[----:B-1----:R-:W-:Y:S01]  /*f260*/  @P2 IMAD.HI.U32 R0, R3, R0, RZ ;  /* 0x0000000003002227 */ /* 0x002fe200078e00ff */
[----:B------:R-:W-:Y:S02]  /*f270*/  PRMT R77, R20, 0x7610, R77 ;  /* 0x00007610144d7816 */ /* 0x000fe4000000004d */
[----:B------:R-:W-:Y:S01]  /*f280*/  MOV R20, R61 ;  /* 0x0000003d00147202 */ /* 0x000fe20000000f00 */
[----:B------:R-:W-:Y:S01]  /*f290*/  IMAD.MOV.U32 R70, RZ, RZ, R63 ;  /* 0x000000ffff467224 */ /* 0x000fe200078e003f */
[----:B0-----:R-:W-:Y:S01]  /*f2a0*/  @P2 SHF.R.U32.HI R3, RZ, R21, R0 ;  /* 0x00000015ff032219 */ /* 0x001fe20000011600 */
[----:B------:R-:W-:Y:S01]  /*f2b0*/  IMAD.MOV.U32 R0, RZ, RZ, R40 ;  /* 0x000000ffff007224 */ /* 0x000fe200078e0028 */
[----:B------:R-:W-:-:S02]  /*f2c0*/  PRMT R77, R77, 0x5410, R20 ;  /* 0x000054104d4d7816 */ /* 0x000fc40000000014 */
[----:B------:R-:W-:Y:S01]  /*f2d0*/  PRMT R78, R69, 0x5410, R70 ;  /* 0x00005410454e7816 */ /* 0x000fe20000000046 */
[----:B------:R-:W-:Y:S01]  /*f2e0*/  IMAD.MOV.U32 R69, RZ, RZ, R42 ;  /* 0x000000ffff457224 */ /* 0x000fe200078e002a */
[----:B------:R-:W-:Y:S01]  /*f2f0*/  SHF.R.S32.HI R21, RZ, 0x1f, R3 ;  /* 0x0000001fff157819 */ /* 0x000fe20000011403 */
[-C--:B------:R-:W-:Y:S01]  /*f300*/  IMAD.WIDE.U32 R10, R3, R12.reuse, R10 ;  /* 0x0000000c030a7225 */ /* 0x080fe200078e000a */
[----:B------:R-:W-:Y:S02]  /*f310*/  MOV R20, R41 ;  /* 0x0000002900147202 */ /* 0x000fe40000000f00 */
[----:B------:R-:W-:Y:S01]  /*f320*/  PRMT R71, R69, 0x5410, R72 ;  /* 0x0000541045477816 */ /* 0x000fe20000000048 */
[C---:B------:R-:W-:Y:S01]  /*f330*/  IMAD R72, R21.reuse, R12, RZ ;  /* 0x0000000c15487224 */ /* 0x040fe200078e02ff */
[----:B------:R-:W-:Y:S01]  /*f340*/  PRMT R70, R0, 0x5410, R20 ;  /* 0x0000541000467816 */ /* 0x000fe20000000014 */
[-C--:B------:R-:W-:Y:S02]  /*f350*/  IMAD R0, R21, R14.reuse, RZ ;  /* 0x0000000e15007224 */ /* 0x080fe400078e02ff */
[----:B------:R-:W-:-:S04]  /*f360*/  IMAD.WIDE.U32 R20, R3, R14, R8 ;  /* 0x0000000e03147225 */ /* 0x000fc800078e0008 */
[C---:B------:R-:W-:Y:S01]  /*f370*/  IMAD R9, R3.reuse, R15, R0 ;  /* 0x0000000f03097224 */ /* 0x040fe200078e0200 */
[----:B------:R-:W-:Y:S01]  /*f380*/  LEA R8, P2, R20, UR4, 0x1 ;  /* 0x0000000414087c11 */ /* 0x000fe2000f8408ff */
[----:B------:R-:W-:Y:S01]  /*f390*/  IMAD R3, R3, R13, R72 ;  /* 0x0000000d03037224 */ /* 0x000fe200078e0248 */
[----:B------:R-:W-:Y:S01]  /*f3a0*/  LEA R0, P3, R10, UR6, 0x1 ;  /* 0x000000060a007c11 */ /* 0x000fe2000f8608ff */
[----:B------:R-:W-:Y:S01]  /*f3b0*/  IMAD.IADD R9, R21, 0x1, R9 ;  /* 0x0000000115097824 */ /* 0x000fe200078e0209 */
[----:B------:R-:W-:Y:S01]  /*f3c0*/  UMOV UR4, 0xffffffff ;  /* 0xffffffff00047882 */ /* 0x000fe20000000000 */
[----:B------:R-:W-:Y:S01]  /*f3d0*/  IMAD.IADD R3, R11, 0x1, R3 ;  /* 0x000000010b037824 */ /* 0x000fe200078e0203 */
[----:B------:R-:W-:Y:S01]  /*f3e0*/  MOV R13, R45 ;  /* 0x0000002d000d7202 */ /* 0x000fe20000000f00 */
[----:B------:R-:W-:Y:S01]  /*f3f0*/  IMAD.MOV.U32 R12, RZ, RZ, R44 ;  /* 0x000000ffff0c7224 */ /* 0x000fe200078e002c */
[----:B------:R-:W-:Y:S02]  /*f400*/  LEA.HI.X R9, R20, UR5, R9, 0x1, P2 ;  /* 0x0000000514097c11 */ /* 0x000fe400090f0c09 */
[----:B------:R-:W-:-:S02]  /*f410*/  LEA.HI.X R3, R10, UR7, R3, 0x1, P3 ;  /* 0x000000070a037c11 */ /* 0x000fc400098f0c03 */
[----:B------:R-:W-:Y:S02]  /*f420*/  PRMT R69, R12, 0x5410, R13 ;  /* 0x000054100c457816 */ /* 0x000fe4000000000d */
[----:B------:R-:W-:Y:S01]  /*f430*/  LEA.HI R10, R184, R184, RZ, 0x1 ;  /* 0x000000b8b80a7211 */ /* 0x000fe200078f08ff */
[----:B------:R-:W-:Y:S06]  /*f440*/  BRA.DIV UR4, `(.L_x_1489) ;  /* 0x0000018e04987947 */ /* 0x000fec000b800000 */
.L_x_1761:
[----:B------:R-:W-:-:S03]  /*f450*/  UMOV UR4, 0xffffffff ;  /* 0xffffffff00047882 */ /* 0x000fc60000000000 */
[----:B------:R-:W-:Y:S05]  /*f460*/  BRA.DIV UR4, `(.L_x_1490) ;  /* 0x0000018e04b87947 */ /* 0x000fea000b800000 */
.L_x_1764:
[----:B------:R-:W-:-:S03]  /*f470*/  UMOV UR4, 0xffffffff ;  /* 0xffffffff00047882 */ /* 0x000fc60000000000 */
[----:B------:R-:W-:Y:S05]  /*f480*/  BRA.DIV UR4, `(.L_x_1491) ;  /* 0x0000018e04d87947 */ /* 0x000fea000b800000 */
.L_x_1767:
[----:B------:R-:W-:-:S03]  /*f490*/  UMOV UR4, 0xffffffff ;  /* 0xffffffff00047882 */ /* 0x000fc60000000000 */
[----:B------:R-:W-:Y:S05]  /*f4a0*/  BRA.DIV UR4, `(.L_x_1492) ;  /* 0x0000018e04f87947 */ /* 0x000fea000b800000 */
.L_x_1770:
[----:B------:R-:W-:-:S03]  /*f4b0*/  UMOV UR4, 0xffffffff ;  /* 0xffffffff00047882 */ /* 0x000fc60000000000 */
[----:B------:R-:W-:Y:S05]  /*f4c0*/  BRA.DIV UR4, `(.L_x_1493) ;  /* 0x0000019204187947 */ /* 0x000fea000b800000 */
.L_x_1773:
[----:B------:R-:W-:Y:S01]  /*f4d0*/  UMOV UR4, 0xffffffff ;  /* 0xffffffff00047882 */ /* 0x000fe20000000000 */
[----:B------:R-:W-:Y:S02]  /*f4e0*/  LOP3.LUT R9, R10, 0xfffffffe, RZ, 0xc0, !PT ;  /* 0xfffffffe0a097812 */ /* 0x000fe400078ec0ff */
[----:B------:R-:W-:Y:S05]  /*f4f0*/  BRA.DIV UR4, `(.L_x_1494) ;  /* 0x0000019204347947 */ /* 0x000fea000b800000 */
.L_x_1776:
[----:B------:R-:W-:Y:S01]  /*f500*/  UMOV UR4, 0xffffffff ;  /* 0xffffffff00047882 */ /* 0x000fe20000000000 */
[----:B------:R-:W-:Y:S02]  /*f510*/  IMAD.IADD R9, R184, 0x1, -R9 ;  /* 0x00000001b8097824 */ /* 0x000fe400078e0a09 */
[----:B------:R-:W-:Y:S05]  /*f520*/  BRA.DIV UR4, `(.L_x_1495) ;  /* 0x0000019204507947 */ /* 0x000fea000b800000 */
.L_x_1779:
[----:B------:R-:W-:Y:S01]  /*f530*/  UMOV UR4, 0xffffffff ;  /* 0xffffffff00047882 */ /* 0x000fe20000000000 */
[----:B------:R-:W-:Y:S02]  /*f540*/  SHF.L.U32 R9, R9, 0x1f, RZ ;  /* 0x0000001f09097819 */ /* 0x000fe400000006ff */
[----:B------:R-:W-:Y:S05]  /*f550*/  BRA.DIV UR4, `(.L_x_1496) ;  /* 0x00000192046c7947 */ /* 0x000fea000b800000 */
.L_x_1782:
        /* <DEDUP_REMOVED lines=11> */
[----:B------:R-:W-:-:S02]  /*f610*/  IMAD.MOV.U32 R10, RZ, RZ, R52 ;  /* 0x000000ffff0a7224 */ /* 0x000fc400078e0034 */
[----:B------:R-:W-:-:S03]  /*f620*/  IMAD.MOV.U32 R8, RZ, RZ, R51 ;  /* 0x000000ffff087224 */ /* 0x000fc600078e0033 */
[----:B------:R-:W-:Y:S01]  /*f630*/  PRMT R79, R10, 0x5410, R11 ;  /* 0x000054100a4f7816 */ /* 0x000fe2000000000b */
[----:B------:R-:W-:Y:S01]  /*f640*/  IMAD.MOV.U32 R10, RZ, RZ, R55 ;  /* 0x000000ffff0a7224 */ /* 0x000fe200078e0037 */
        /* <DEDUP_REMOVED lines=14> */
.L_x_1783:
[----:B------:R-:W-:Y:S05]  /*f730*/  BSYNC B1 ;  /* 0x0000000000017941 */ /* 0x000fea0003800000 */
.L_x_1497:
        /* <DEDUP_REMOVED lines=10> */
[--C-:B------:R-:W-:Y:S01]  /*f7e0*/  HADD2.F32 R93, -RZ, R91.reuse.H0_H0 ;  /* 0x2000005bff5d7230 */ /* 0x100fe20000004100 */
[----:B------:R-:W-:Y:S01]  /*f7f0*/  LOP3.LUT R8, R174, 0x38, R22, 0xf8, !PT ;  /* 0x00000038ae087812 */ /* 0x000fe200078ef816 */
[----:B------:R-:W-:Y:S01]  /*f800*/  HADD2.F32 R92, -RZ, R91.H1_H1 ;  /* 0x3000005bff5c7230 */ /* 0x000fe20000004100 */
[----:B------:R-:W-:Y:S01]  /*f810*/  SHF.R.S32.HI R13, RZ, 0x1f, R10 ;  /* 0x0000001fff0d7819 */ /* 0x000fe2000001140a */
[----:B------:R-:W-:Y:S01]  /*f820*/  IMAD.SHL.U32 R11, R10, 0x8, RZ ;  /* 0x000000080a0b7824 */ /* 0x000fe200078e00ff */
[----:B0-----:R-:W-:Y:S01]  /*f830*/  LOP3.LUT R9, R8, R175, RZ, 0x3c, !PT ;  /* 0x000000af08097212 */ /* 0x001fe200078e3cff */
[--C-:B------:R-:W-:Y:S01]  /*f840*/  HADD2.F32 R91, -RZ, R90.reuse.H1_H1 ;  /* 0x3000005aff5b7230 */ /* 0x100fe20000004100 */
[----:B------:R-:W-:Y:S01]  /*f850*/  LEA.HI R13, R13, R10, RZ, 0x3 ;  /* 0x0000000a0d0d7211 */ /* 0x000fe200078f18ff */
[----:B------:R-:W-:Y:S01]  /*f860*/  HADD2.F32 R90, -RZ, R90.H0_H0 ;  /* 0x2000005aff5a7230 */ /* 0x000fe20000004100 */
[----:B------:R-:W-:Y:S01]  /*f870*/  LOP3.LUT R8, R174, 0x38, R11, 0xf8, !PT ;  /* 0x00000038ae087812 */ /* 0x000fe200078ef80b */
[----:B------:R-:W-:Y:S01]  /*f880*/  IMAD.IADD R9, R176, 0x1, R9 ;  /* 0x00000001b0097824 */ /* 0x000fe200078e0209 */
[----:B------:R-:W-:-:S02]  /*f890*/  SHF.L.U32 R13, R13, 0xa, RZ ;  /* 0x0000000a0d0d7819 */ /* 0x000fc400000006ff */
[----:B------:R-:W-:Y:S01]  /*f8a0*/  LOP3.LUT R12, R8, R175, RZ, 0x3c, !PT ;  /* 0x000000af080c7212 */ /* 0x000fe200078e3cff */
[----:B------:R-:W-:Y:S01]  /*f8b0*/  IMAD R86, R9, 0x2, R18 ;  /* 0x0000000209567824 */ /* 0x000fe200078e0212 */
[----:B------:R-:W-:Y:S02]  /*f8c0*/  LOP3.LUT R13, R13, 0x7fffe000, RZ, 0xc0, !PT ;  /* 0x7fffe0000d0d7812 */ /* 0x000fe400078ec0ff */
[----:B------:R-:W-:Y:S02]  /*f8d0*/  SHF.R.U64 R104, R32, 0x10, R33 ;  /* 0x0000001020687819 */ /* 0x000fe40000001221 */
[----:B------:R-:W-:Y:S01]  /*f8e0*/  IADD3 R13, R12, R13, R176 ;  /* 0x0000000d0c0d7210 */ /* 0x000fe20007ffe0b0 */
[----:B------:R-:W0:Y:S01]  /*f8f0*/  LDS.128 R8, [R86+0xc400] ;  /* 0x00c4000056087984 */ /* 0x000e220000000c00 */
[--C-:B------:R-:W-:Y:S02]  /*f900*/  SHF.R.U32.HI R94, RZ, 0x10, R5.reuse ;  /* 0x00000010ff5e7819 */ /* 0x100fe40000011605 */
[----:B------:R-:W-:Y:S01]  /*f910*/  SHF.R.U64 R101, R4, 0x10, R5 ;  /* 0x0000001004657819 */ /* 0x000fe20000001205 */
[----:B------:R-:W-:Y:S01]  /*f920*/  IMAD R87, R13, 0x2, R18 ;  /* 0x000000020d577824 */ /* 0x000fe200078e0212 */
[----:B------:R-:W-:Y:S01]  /*f930*/  SHF.R.U32.HI R95, RZ, 0x10, R33 ;  /* 0x00000010ff5f7819 */ /* 0x000fe20000011621 */
[----:B------:R-:W-:Y:S01]  /*f940*/  HADD2.F32 R94, -RZ, R94.H0_H0 ;  /* 0x2000005eff5e7230 */ /* 0x000fe20000004100 */
[----:B------:R-:W-:-:S02]  /*f950*/  SHF.R.U64 R103, R34, 0x10, R35 ;  /* 0x0000001022677819 */ /* 0x000fc40000001223 */
[----:B------:R-:W1:Y:S01]  /*f960*/  LDS.128 R12, [R87+0xc400] ;  /* 0x00c40000570c7984 */ /* 0x000e620000000c00 */
[----:B------:R-:W-:Y:S02]  /*f970*/  SHF.R.U64 R99, R6, 0x10, R7 ;  /* 0x0000001006637819 */ /* 0x000fe40000001207 */
[----:B------:R-:W-:Y:S02]  /*f980*/  SHF.R.U32.HI R102, RZ, 0x10, R35 ;  /* 0x00000010ff667819 */ /* 0x000fe40000011623 */
[----:B------:R-:W-:Y:S01]  /*f990*/  SHF.R.U32.HI R97, RZ, 0x10, R7 ;  /* 0x00000010ff617819 */ /* 0x000fe20000011607 */
[--C-:B0-----:R-:W-:Y:S02]  /*f9a0*/  HADD2.F32 R5, -RZ, R9.reuse.H0_H0 ;  /* 0x20000009ff057230 */ /* 0x101fe40000004100 */
[----:B------:R-:W-:Y:S02]  /*f9b0*/  HADD2.F32 R9, -RZ, R9.H1_H1 ;  /* 0x30000009ff097230 */ /* 0x000fe40000004100 */
[----:B------:R-:W-:-:S02]  /*f9c0*/  HADD2.F32 R4, -RZ, R8.H0_H0 ;  /* 0x20000008ff047230 */ /* 0x000fc40000004100 */
[----:B------:R-:W-:Y:S02]  /*f9d0*/  HADD2.F32 R6, -RZ, R10.H0_H0 ;  /* 0x2000000aff067230 */ /* 0x000fe40000004100 */
[----:B------:R-:W-:Y:S02]  /*f9e0*/  HADD2.F32 R7, -RZ, R11.H0_H0 ;  /* 0x2000000bff077230 */ /* 0x000fe40000004100 */
[--C-:B-1----:R-:W-:Y:S02]  /*f9f0*/  HADD2.F32 R32, -RZ, R13.reuse.H0_H0 ;  /* 0x2000000dff207230 */ /* 0x102fe40000004100 */
[----:B------:R-:W-:Y:S02]  /*fa00*/  HADD2.F32 R33, -RZ, R13.H1_H1 ;  /* 0x3000000dff217230 */ /* 0x000fe40000004100 */
[----:B------:R-:W-:Y:S02]  /*fa10*/  HADD2.F32 R13, -RZ, R12.H0_H0 ;  /* 0x2000000cff0d7230 */ /* 0x000fe40000004100 */
[C---:B------:R-:W-:Y:S01]  /*fa20*/  FMUL.FTZ R96, R32.reuse, R93 ;  /* 0x0000005d20607220 */ /* 0x040fe20000410000 */
[----:B------:R-:W-:Y:S01]  /*fa30*/  FMUL.FTZ R98, R32, R92 ;  /* 0x0000005c20627220 */ /* 0x000fe20000410000 */
[----:B------:R-:W-:-:S02]  /*fa40*/  HADD2.F32 R32, -RZ, R95.H0_H0 ;  /* 0x2000005fff207230 */ /* 0x000fc40000004100 */
[----:B------:R-:W-:Y:S01]  /*fa50*/  FFMA.FTZ R96, R5, R92, -R96 ;  /* 0x0000005c05607223 */ /* 0x000fe20000010860 */
[----:B------:R-:W-:Y:S01]  /*fa60*/  FMUL.FTZ R92, R33, R94 ;  /* 0x0000005e215c7220 */ /* 0x000fe20000410000 */
[----:B------:R-:W-:Y:S01]  /*fa70*/  FFMA.FTZ R98, R5, R93, R98 ;  /* 0x0000005d05627223 */ /* 0x000fe20000010062 */
[-C--:B------:R-:W-:Y:S01]  /*fa80*/  FMUL.FTZ R100, R33, R32.reuse ;  /* 0x0000002021647220 */ /* 0x080fe20000410000 */
[----:B------:R-:W-:Y:S01]  /*fa90*/  FMUL.FTZ R33, R13, R91 ;  /* 0x0000005b0d217220 */ /* 0x000fe20000410000 */
[----:B------:R-:W-:Y:S01]  /*faa0*/  FFMA.FTZ R93, R9, R32, -R92 ;  /* 0x00000020095d7223 */ /* 0x000fe2000001085c */
[-C--:B------:R-:W-:Y:S01]  /*fab0*/  FMUL.FTZ R32, R13, R90.reuse ;  /* 0x0000005a0d207220 */ /* 0x080fe20000410000 */
[----:B------:R-:W-:Y:S02]  /*fac0*/  HADD2.F32 R34, -RZ, R14.H0_H0 ;  /* 0x2000000eff227230 */ /* 0x000fe40000004100 */
[----:B------:R-:W-:Y:S01]  /*fad0*/  FFMA.FTZ R33, R4, R90, -R33 ;  /* 0x0000005a04217223 */ /* 0x000fe20000010821 */
[----:B------:R-:W-:-:S02]  /*fae0*/  HADD2.F32 R5, -RZ, R89.H1_H1 ;  /* 0x30000059ff057230 */ /* 0x000fc40000004100 */
[----:B------:R-:W-:Y:S01]  /*faf0*/  FFMA.FTZ R91, R4, R91, R32 ;  /* 0x0000005b045b7223 */ /* 0x000fe20000010020 */
[----:B------:R-:W-:Y:S02]  /*fb00*/  HADD2.F32 R89, -RZ, R89.H0_H0 ;  /* 0x20000059ff597230 */ /* 0x000fe40000004100 */
[----:B------:R-:W-:Y:S01]  /*fb10*/  FFMA.FTZ R95, R9, R94, R100 ;  /* 0x0000005e095f7223 */ /* 0x000fe20000010064 */
[--C-:B------:R-:W-:Y:S02]  /*fb20*/  HADD2.F32 R4, -RZ, R88.reuse.H1_H1 ;  /* 0x30000058ff047230 */ /* 0x100fe40000004100 */
[C---:B------:R-:W-:Y:S01]  /*fb30*/  FMUL.FTZ R9, R34.reuse, R5 ;  /* 0x0000000522097220 */ /* 0x040fe20000410000 */
[----:B------:R-:W-:Y:S02]  /*fb40*/  HADD2.F32 R35, -RZ, R15.H0_H0 ;  /* 0x2000000fff237230 */ /* 0x000fe40000004100 */
[----:B------:R-:W-:Y:S01]  /*fb50*/  FMUL.FTZ R13, R34, R89 ;  /* 0x00000059220d7220 */ /* 0x000fe20000410000 */
[----:B------:R-:W-:-:S02]  /*fb60*/  HADD2.F32 R88, -RZ, R88.H0_H0 ;  /* 0x20000058ff587230 */ /* 0x000fc40000004100 */
[C---:B------:R-:W-:Y:S01]  /*fb70*/  FFMA.FTZ R89, R6.reuse, R89, -R9 ;  /* 0x0000005906597223 */ /* 0x040fe20000010809 */
[----:B------:R-:W-:Y:S02]  /*fb80*/  HADD2.F32 R15, -RZ, R15.H1_H1 ;  /* 0x3000000fff0f7230 */ /* 0x000fe40000004100 */
[C---:B------:R-:W-:Y:S01]  /*fb90*/  FMUL.FTZ R9, R35.reuse, R4 ;  /* 0x0000000423097220 */ /* 0x040fe20000410000 */
[----:B------:R-:W-:Y:S02]  /*fba0*/  HADD2.F32 R34, -RZ, R97.H0_H0 ;  /* 0x20000061ff227230 */ /* 0x000fe40000004100 */
[----:B------:R-:W-:Y:S01]  /*fbb0*/  FMUL.FTZ R90, R35, R88 ;  /* 0x00000058235a7220 */ /* 0x000fe20000410000 */
[----:B------:R-:W-:Y:S02]  /*fbc0*/  HADD2.F32 R32, -RZ, R102.H0_H0 ;  /* 0x20000066ff207230 */ /* 0x000fe40000004100 */
[----:B------:R-:W-:Y:S01]  /*fbd0*/  FFMA.FTZ R35, R6, R5, R13 ;  /* 0x0000000506237223 */ /* 0x000fe2000001000d */
[----:B------:R-:W-:-:S02]  /*fbe0*/  HADD2.F32 R11, -RZ, R11.H1_H1 ;  /* 0x3000000bff0b7230 */ /* 0x000fc40000004100 */
[C---:B------:R-:W-:Y:S01]  /*fbf0*/  FFMA.FTZ R90, R7.reuse, R4, -R90 ;  /* 0x00000004075a7223 */ /* 0x040fe2000001085a */
[----:B------:R-:W-:Y:S01]  /*fc00*/  FFMA.FTZ R88, R7, R88, R9 ;  /* 0x0000005807587223 */ /* 0x000fe20000010009 */
[----:B------:R-:W-:Y:S02]  /*fc10*/  HADD2.F32 R12, -RZ, R12.H1_H1 ;  /* 0x3000000cff0c7230 */ /* 0x000fe40000004100 */
[C---:B------:R-:W-:Y:S01]  /*fc20*/  FMUL.FTZ R6, R15.reuse, R34 ;  /* 0x000000220f067220 */ /* 0x040fe20000410000 */
[----:B------:R-:W-:Y:S02]  /*fc30*/  HADD2.F32 R14, -RZ, R14.H1_H1 ;  /* 0x3000000eff0e7230 */ /* 0x000fe40000004100 */
[-C--:B------:R-:W-:Y:S01]  /*fc40*/  FMUL.FTZ R4, R15, R32.reuse ;  /* 0x000000200f047220 */ /* 0x080fe20000410000 */
[----:B------:R-:W-:Y:S02]  /*fc50*/  HADD2.F32 R9, -RZ, R101.H0_H0 ;  /* 0x20000065ff097230 */ /* 0x000fe40000004100 */
[----:B------:R-:W-:Y:S01]  /*fc60*/  FFMA.FTZ R97, R11, R32, -R6 ;  /* 0x000000200b617223 */ /* 0x000fe20000010806 */
[----:B------:R-:W-:-:S02]  /*fc70*/  HADD2.F32 R13, -RZ, R99.H0_H0 ;  /* 0x20000063ff0d7230 */ /* 0x000fc40000004100 */
[----:B------:R-:W-:Y:S01]  /*fc80*/  FFMA.FTZ R99, R11, R34, R4 ;  /* 0x000000220b637223 */ /* 0x000fe20000010004 */
[----:B------:R-:W-:Y:S02]  /*fc90*/  HADD2.F32 R5, -RZ, R104.H0_H0 ;  /* 0x20000068ff057230 */ /* 0x000fe40000004100 */
[----:B------:R-:W-:Y:S01]  /*fca0*/  FMUL.FTZ R11, R12, R9 ;  /* 0x000000090c0b7220 */ /* 0x000fe20000410000 */
[----:B------:R-:W-:Y:S02]  /*fcb0*/  HADD2.F32 R7, -RZ, R103.H0_H0 ;  /* 0x20000067ff077230 */ /* 0x000fe40000004100 */
[----:B------:R-:W-:Y:S01]  /*fcc0*/  FMUL.FTZ R15, R14, R13 ;  /* 0x0000000d0e0f7220 */ /* 0x000fe20000410000 */
[----:B------:R-:W-:Y:S02]  /*fcd0*/  HADD2.F32 R8, -RZ, R8.H1_H1 ;  /* 0x30000008ff087230 */ /* 0x000fe40000004100 */
[----:B------:R-:W-:Y:S01]  /*fce0*/  FMUL.FTZ R12, R12, R5 ;  /* 0x000000050c0c7220 */ /* 0x000fe20000410000 */
[----:B------:R-:W-:-:S02]  /*fcf0*/  HADD2.F32 R10, -RZ, R10.H1_H1 ;  /* 0x3000000aff0a7230 */ /* 0x000fc40000004100 */
        /* <DEDUP_REMOVED lines=8> */
[----:B------:R-:W-:-:S02]  /*fd80*/  F2FP.F16.F32.PACK_AB R6, R6, R89 ;  /* 0x000000590606723e */ /* 0x000fc400000000ff */
[----:B------:R-:W-:Y:S02]  /*fd90*/  F2FP.F16.F32.PACK_AB R11, R99, R88 ;  /* 0x00000058630b723e */ /* 0x000fe400000000ff */
[----:B------:R-:W-:Y:S01]  /*fda0*/  F2FP.F16.F32.PACK_AB R9, R95, R98 ;  /* 0x000000625f09723e */ /* 0x000fe200000000ff */
[----:B------:R1:W-:Y:S01]  /*fdb0*/  STS.128 [R86+0xc400], R4 ;  /* 0x00c4000456007388 */ /* 0x0003e20000000c00 */
[----:B------:R-:W-:Y:S02]  /*fdc0*/  F2FP.F16.F32.PACK_AB R8, R8, R91 ;  /* 0x0000005b0808723e */ /* 0x000fe400000000ff */
[----:B------:R-:W-:-:S05]  /*fdd0*/  F2FP.F16.F32.PACK_AB R10, R10, R35 ;  /* 0x000000230a0a723e */ /* 0x000fca00000000ff */
[----:B------:R1:W-:Y:S02]  /*fde0*/  STS.128 [R87+0xc400], R8 ;  /* 0x00c4000857007388 */ /* 0x0003e40000000c00 */
.L_x_1502:
[----:B------:R-:W-:Y:S05]  /*fdf0*/  BSYNC B2 ;  /* 0x0000000000027941 */ /* 0x000fea0003800000 */
.L_x_1501:
[----:B------:R-:W-:Y:S04]  /*fe00*/  BSSY B2, `(.L_x_1503) ;  /* 0x0000060000027945 */ /* 0x000fe80003800000 */
[----:B------:R-:W-:Y:S05]  /*fe10*/  @P2 BRA `(.L_x_1504) ;  /* 0x0000000400782947 */ /* 0x000fea0003800000 */
[----:B-1----:R-:W-:Y:S01]  /*fe20*/  LEA.HI R4, R85, R189, RZ, 0x1d ;  /* 0x000000bd55047211 */ /* 0x002fe200078fe8ff */
[----:B------:R-:W-:Y:S01]  /*fe30*/  HADD2.F32 R34, -RZ, R83.H1_H1 ;  /* 0x30000053ff227230 */ /* 0x000fe20000004100 */
[--C-:B------:R-:W-:Y:S02]  /*fe40*/  SHF.R.U64 R89, R24, 0x10, R25.reuse ;  /* 0x0000001018597819 */ /* 0x100fe40000001219 */
[----:B------:R-:W-:Y:S01]  /*fe50*/  SHF.R.S32.HI R7, RZ, 0x1f, R4 ;  /* 0x0000001fff077819 */ /* 0x000fe20000011404 */
[----:B------:R-:W-:Y:S01]  /*fe60*/  IMAD.SHL.U32 R5, R4, 0x8, RZ ;  /* 0x0000000804057824 */ /* 0x000fe200078e00ff */
[----:B------:R-:W-:Y:S02]  /*fe70*/  SHF.R.U32.HI R33, RZ, 0x10, R25 ;  /* 0x00000010ff217819 */ /* 0x000fe40000011619 */
[----:B------:R-:W-:Y:S02]  /*fe80*/  LEA.HI R7, R7, R4, RZ, 0x3 ;  /* 0x0000000407077211 */ /* 0x000fe400078f18ff */
[----:B------:R-:W-:Y:S01]  /*fe90*/  LOP3.LUT R4, R174, 0x38, R5, 0xf8, !PT ;  /* 0x00000038ae047812 */ /* 0x000fe200078ef805 */
[----:B------:R-:W-:Y:S01]  /*fea0*/  HADD2.F32 R33, -RZ, R33.H0_H0 ;  /* 0x20000021ff217230 */ /* 0x000fe20000004100 */
[----:B------:R-:W-:-:S02]  /*feb0*/  SHF.L.U32 R7, R7, 0xa, RZ ;  /* 0x0000000a07077819 */ /* 0x000fc400000006ff */
[----:B------:R-:W-:Y:S02]  /*fec0*/  LOP3.LUT R8, R4, R175, RZ, 0x3c, !PT ;  /* 0x000000af04087212 */ /* 0x000fe400078e3cff */
[----:B0-----:R-:W-:Y:S02]  /*fed0*/  LOP3.LUT R9, R7, 0x7fffe000, RZ, 0xc0, !PT ;  /* 0x7fffe00007097812 */ /* 0x001fe400078ec0ff */
[----:B------:R-:W0:Y:S01]  /*fee0*/  LDS.128 R4, [R198] ;  /* 0x00000000c6047984 */ /* 0x000e220000000c00 */
[----:B------:R-:W-:Y:S01]  /*fef0*/  SHF.R.U64 R91, R38, 0x10, R39 ;  /* 0x00000010265b7819 */ /* 0x000fe20000001227 */
[----:B------:R-:W-:Y:S01]  /*ff00*/  HADD2.F32 R38, -RZ, R81.H1_H1 ;  /* 0x30000051ff267230 */ /* 0x000fe20000004100 */
[----:B------:R-:W-:Y:S02]  /*ff10*/  IADD3 R9, R8, R9, R176 ;  /* 0x0000000908097210 */ /* 0x000fe40007ffe0b0 */
[--C-:B------:R-:W-:Y:S02]  /*ff20*/  SHF.R.U64 R92, R36, 0x10, R37.reuse ;  /* 0x00000010245c7819 */ /* 0x100fe40000001225 */
[----:B------:R-:W-:Y:S01]  /*ff30*/  SHF.R.U32.HI R37, RZ, 0x10, R37 ;  /* 0x00000010ff257819 */ /* 0x000fe20000011625 */
[----:B------:R-:W-:Y:S01]  /*ff40*/  IMAD R12, R9, 0x2, R18 ;  /* 0x00000002090c7824 */ /* 0x000fe200078e0212 */
[----:B------:R-:W-:-:S02]  /*ff50*/  SHF.R.U64 R87, R26, 0x10, R27 ;  /* 0x000000101a577819 */ /* 0x000fc4000000121b */
[----:B------:R-:W-:Y:S02]  /*ff60*/  SHF.R.U32.HI R90, RZ, 0x10, R39 ;  /* 0x00000010ff5a7819 */ /* 0x000fe40000011627 */
[----:B------:R-:W1:Y:S01]  /*ff70*/  LDS.128 R8, [R12+0xc400] ;  /* 0x00c400000c087984 */ /* 0x000e620000000c00 */
[----:B------:R-:W-:Y:S01]  /*ff80*/  SHF.R.U32.HI R39, RZ, 0x10, R27 ;  /* 0x00000010ff277819 */ /* 0x000fe2000001161b */
[--C-:B0-----:R-:W-:Y:S02]  /*ff90*/  HADD2.F32 R13, -RZ, R5.reuse.H0_H0 ;  /* 0x20000005ff0d7230 */ /* 0x101fe40000004100 */
[----:B------:R-:W-:Y:S02]  /*ffa0*/  HADD2.F32 R14, -RZ, R5.H1_H1 ;  /* 0x30000005ff0e7230 */ /* 0x000fe40000004100 */
[----:B------:R-:W-:Y:S02]  /*ffb0*/  HADD2.F32 R5, -RZ, R4.H0_H0 ;  /* 0x20000004ff057230 */ /* 0x000fe40000004100 */
[----:B------:R-:W-:-:S02]  /*ffc0*/  HADD2.F32 R15, -RZ, R6.H0_H0 ;  /* 0x20000006ff0f7230 */ /* 0x000fc40000004100 */
[--C-:B------:R-:W-:Y:S02]  /*ffd0*/  HADD2.F32 R24, -RZ, R7.reuse.H0_H0 ;  /* 0x20000007ff187230 */ /* 0x100fe40000004100 */
[----:B------:R-:W-:Y:S02]  /*ffe0*/  HADD2.F32 R7, -RZ, R7.H1_H1 ;  /* 0x30000007ff077230 */ /* 0x000fe40000004100 */
[----:B------:R-:W-:Y:S02]  /*fff0*/  HADD2.F32 R4, -RZ, R4.H1_H1 ;  /* 0x30000004ff047230 */ /* 0x000fe40000004100 */
[--C-:B-1----:R-:W-:Y:S02]  /*10000*/  HADD2.F32 R25, -RZ, R9.reuse.H0_H0 ;  /* 0x20000009ff197230 */ /* 0x102fe40000004100 */
[----:B------:R-:W-:Y:S02]  /*10010*/  HADD2.F32 R26, -RZ, R9.H1_H1 ;  /* 0x30000009ff1a7230 */ /* 0x000fe40000004100 */
[----:B------:R-:W-:-:S02]  /*10020*/  HADD2.F32 R9, -RZ, R8.H0_H0 ;  /* 0x20000008ff097230 */ /* 0x000fc40000004100 */
[C---:B------:R-:W-:Y:S01]  /*10030*/  FMUL.FTZ R36, R25.reuse, R38 ;  /* 0x0000002619247220 */ /* 0x040fe20000410000 */
[-C--:B------:R-:W-:Y:S01]  /*10040*/  FMUL.FTZ R86, R25, R34.reuse ;  /* 0x0000002219567220 */ /* 0x080fe20000410000 */
[----:B------:R-:W-:Y:S02]  /*10050*/  HADD2.F32 R25, -RZ, R37.H0_H0 ;  /* 0x20000025ff197230 */ /* 0x000fe40000004100 */
[C---:B------:R-:W-:Y:S01]  /*10060*/  FMUL.FTZ R37, R26.reuse, R33 ;  /* 0x000000211a257220 */ /* 0x040fe20000410000 */
[C---:B------:R-:W-:Y:S01]  /*10070*/  FFMA.FTZ R35, R13.reuse, R34, -R36 ;  /* 0x000000220d237223 */ /* 0x040fe20000010824 */
[----:B------:R-:W-:Y:S02]  /*10080*/  HADD2.F32 R36, -RZ, R81.H0_H0 ;  /* 0x20000051ff247230 */ /* 0x000fe40000004100 */
[----:B------:R-:W-:Y:S01]  /*10090*/  FFMA.FTZ R86, R13, R38, R86 ;  /* 0x000000260d567223 */ /* 0x000fe20000010056 */
[----:B------:R-:W-:Y:S02]  /*100a0*/  HADD2.F32 R34, -RZ, R83.H0_H0 ;  /* 0x20000053ff227230 */ /* 0x000fe40000004100 */
[----:B------:R-:W-:Y:S01]  /*100b0*/  FMUL.FTZ R13, R26, R25 ;  /* 0x000000191a0d7220 */ /* 0x000fe20000410000 */
[----:B------:R-:W-:-:S02]  /*100c0*/  HADD2.F32 R27, -RZ, R10.H0_H0 ;  /* 0x2000000aff1b7230 */ /* 0x000fc40000004100 */
[C---:B------:R-:W-:Y:S01]  /*100d0*/  FMUL.FTZ R38, R9.reuse, R36 ;  /* 0x0000002409267220 */ /* 0x040fe20000410000 */
[----:B------:R-:W-:Y:S02]  /*100e0*/  HADD2.F32 R26, -RZ, R82.H0_H0 ;  /* 0x20000052ff1a7230 */ /* 0x000fe40000004100 */
[----:B------:R-:W-:Y:S01]  /*100f0*/  FMUL.FTZ R9, R9, R34 ;  /* 0x0000002209097220 */ /* 0x000fe20000410000 */
[C---:B------:R-:W-:Y:S01]  /*10100*/  FFMA.FTZ R88, R14.reuse, R25, -R37 ;  /* 0x000000190e587223 */ /* 0x040fe20000010825 */
[----:B------:R-:W-:Y:S01]  /*10110*/  FFMA.FTZ R33, R14, R33, R13 ;  /* 0x000000210e217223 */ /* 0x000fe2000001000d */
[----:B------:R-:W-:Y:S02]  /*10120*/  HADD2.F32 R14, -RZ, R84.H0_H0 ;  /* 0x20000054ff0e7230 */ /* 0x000fe40000004100 */
[C---:B------:R-:W-:Y:S01]  /*10130*/  FFMA.FTZ R36, R5.reuse, R36, R9 ;  /* 0x0000002405247223 */ /* 0x040fe20000010009 */
[----:B------:R-:W-:Y:S02]  /*10140*/  HADD2.F32 R32, -RZ, R11.H0_H0 ;  /* 0x2000000bff207230 */ /* 0x000fe40000004100 */
[----:B------:R-:W-:Y:S01]  /*10150*/  FFMA.FTZ R38, R5, R34, -R38 ;  /* 0x0000002205267223 */ /* 0x000fe20000010826 */
[----:B------:R-:W-:-:S02]  /*10160*/  HADD2.F32 R9, -RZ, R82.H1_H1 ;  /* 0x30000052ff097230 */ /* 0x000fc40000004100 */
[C---:B------:R-:W-:Y:S01]  /*10170*/  FMUL.FTZ R34, R27.reuse, R26 ;  /* 0x0000001a1b227220 */ /* 0x040fe20000410000 */
[----:B------:R-:W-:Y:S02]  /*10180*/  HADD2.F32 R5, -RZ, R84.H1_H1 ;  /* 0x30000054ff057230 */ /* 0x000fe40000004100 */
[-C--:B------:R-:W-:Y:S01]  /*10190*/  FMUL.FTZ R82, R27, R14.reuse ;  /* 0x0000000e1b527220 */ /* 0x080fe20000410000 */
[----:B------:R-:W-:Y:S02]  /*101a0*/  HADD2.F32 R11, -RZ, R11.H1_H1 ;  /* 0x3000000bff0b7230 */ /* 0x000fe40000004100 */
[----:B------:R-:W-:Y:S01]  /*101b0*/  FFMA.FTZ R27, R15, R14, -R34 ;  /* 0x0000000e0f1b7223 */ /* 0x000fe20000010822 */
[C---:B------:R-:W-:Y:S01]  /*101c0*/  FMUL.FTZ R13, R32.reuse, R9 ;  /* 0x00000009200d7220 */ /* 0x040fe20000410000 */
[----:B------:R-:W-:Y:S02]  /*101d0*/  HADD2.F32 R34, -RZ, R39.H0_H0 ;  /* 0x20000027ff227230 */ /* 0x000fe40000004100 */
[----:B------:R-:W-:Y:S01]  /*101e0*/  FMUL.FTZ R32, R32, R5 ;  /* 0x0000000520207220 */ /* 0x000fe20000410000 */
[----:B------:R-:W-:-:S02]  /*101f0*/  HADD2.F32 R14, -RZ, R90.H0_H0 ;  /* 0x2000005aff0e7230 */ /* 0x000fc40000004100 */
[----:B------:R-:W-:Y:S01]  /*10200*/  FFMA.FTZ R82, R15, R26, R82 ;  /* 0x0000001a0f527223 */ /* 0x000fe20000010052 */
[C---:B------:R-:W-:Y:S01]  /*10210*/  FFMA.FTZ R26, R24.reuse, R5, -R13 ;  /* 0x00000005181a7223 */ /* 0x040fe2000001080d */
[----:B------:R-:W-:Y:S01]  /*10220*/  FFMA.FTZ R32, R24, R9, R32 ;  /* 0x0000000918207223 */ /* 0x000fe20000010020 */
[C---:B------:R-:W-:Y:S01]  /*10230*/  FMUL.FTZ R84, R11.reuse, R34 ;  /* 0x000000220b547220 */ /* 0x040fe20000410000 */
[-C--:B------:R-:W-:Y:S01]  /*10240*/  FMUL.FTZ R24, R11, R14.reuse ;  /* 0x0000000e0b187220 */ /* 0x080fe20000410000 */
[----:B------:R-:W-:Y:S02]  /*10250*/  HADD2.F32 R8, -RZ, R8.H1_H1 ;  /* 0x30000008ff087230 */ /* 0x000fe40000004100 */
[----:B------:R-:W-:Y:S02]  /*10260*/  HADD2.F32 R10, -RZ, R10.H1_H1 ;  /* 0x3000000aff0a7230 */ /* 0x000fe40000004100 */
[----:B------:R-:W-:Y:S01]  /*10270*/  FFMA.FTZ R39, R7, R14, -R84 ;  /* 0x0000000e07277223 */ /* 0x000fe20000010854 */
[----:B------:R-:W-:-:S02]  /*10280*/  HADD2.F32 R11, -RZ, R89.H0_H0 ;  /* 0x20000059ff0b7230 */ /* 0x000fc40000004100 */
[----:B------:R-:W-:Y:S01]  /*10290*/  FFMA.FTZ R81, R7, R34, R24 ;  /* 0x0000002207517223 */ /* 0x000fe20000010018 */
[----:B------:R-:W-:Y:S02]  /*102a0*/  HADD2.F32 R13, -RZ, R87.H0_H0 ;  /* 0x20000057ff0d7230 */ /* 0x000fe40000004100 */
[----:B------:R-:W-:Y:S02]  /*102b0*/  HADD2.F32 R5, -RZ, R92.H0_H0 ;  /* 0x2000005cff057230 */ /* 0x000fe40000004100 */
[----:B------:R-:W-:Y:S01]  /*102c0*/  FMUL.FTZ R7, R8, R11 ;  /* 0x0000000b08077220 */ /* 0x000fe20000410000 */
[----:B------:R-:W-:Y:S02]  /*102d0*/  HADD2.F32 R9, -RZ, R91.H0_H0 ;  /* 0x2000005bff097230 */ /* 0x000fe40000004100 */
[----:B------:R-:W-:Y:S01]  /*102e0*/  FMUL.FTZ R37, R10, R13 ;  /* 0x0000000d0a257220 */ /* 0x000fe20000410000 */
[----:B------:R-:W-:Y:S02]  /*102f0*/  HADD2.F32 R6, -RZ, R6.H1_H1 ;  /* 0x30000006ff067230 */ /* 0x000fe40000004100 */
[-C--:B------:R-:W-:Y:S01]  /*10300*/  FMUL.FTZ R8, R8, R5.reuse ;  /* 0x0000000508087220 */ /* 0x080fe20000410000 */
[----:B------:R-:W-:Y:S01]  /*10310*/  FFMA.FTZ R15, R4, R5, -R7 ;  /* 0x00000005040f7223 */ /* 0x000fe20000010807 */
[-C--:B------:R-:W-:Y:S01]  /*10320*/  FMUL.FTZ R14, R10, R9.reuse ;  /* 0x000000090a0e7220 */ /* 0x080fe20000410000 */
[----:B------:R-:W-:Y:S01]  /*10330*/  F2FP.F16.F32.PACK_AB R7, R39, R26 ;  /* 0x0000001a2707723e */ /* 0x000fe200000000ff */
[----:B------:R-:W-:Y:S01]  /*10340*/  FFMA.FTZ R10, R6, R9, -R37 ;  /* 0x00000009060a7223 */ /* 0x000fe20000010825 */
[----:B------:R-:W-:Y:S01]  /*10350*/  FFMA.FTZ R25, R4, R11, R8 ;  /* 0x0000000b04197223 */ /* 0x000fe20000010008 */
[----:B------:R-:W-:Y:S01]  /*10360*/  FFMA.FTZ R13, R6, R13, R14 ;  /* 0x0000000d060d7223 */ /* 0x000fe2000001000e */
[----:B------:R-:W-:-:S02]  /*10370*/  F2FP.F16.F32.PACK_AB R5, R88, R35 ;  /* 0x000000235805723e */ /* 0x000fc400000000ff */
[----:B------:R-:W-:Y:S02]  /*10380*/  F2FP.F16.F32.PACK_AB R4, R15, R38 ;  /* 0x000000260f04723e */ /* 0x000fe400000000ff */
[----:B------:R-:W-:Y:S02]  /*10390*/  F2FP.F16.F32.PACK_AB R6, R10, R27 ;  /* 0x0000001b0a06723e */ /* 0x000fe400000000ff */
[----:B------:R-:W-:Y:S02]  /*103a0*/  F2FP.F16.F32.PACK_AB R11, R81, R32 ;  /* 0x00000020510b723e */ /* 0x000fe400000000ff */
[----:B------:R-:W-:Y:S01]  /*103b0*/  F2FP.F16.F32.PACK_AB R9, R33, R86 ;  /* 0x000000562109723e */ /* 0x000fe200000000ff */
[----:B------:R2:W-:Y:S01]  /*103c0*/  STS.128 [R198], R4 ;  /* 0x00000004c6007388 */ /* 0x0005e20000000c00 */
[----:B------:R-:W-:Y:S02]  /*103d0*/  F2FP.F16.F32.PACK_AB R8, R25, R36 ;  /* 0x000000241908723e */ /* 0x000fe400000000ff */
[----:B------:R-:W-:-:S05]  /*103e0*/  F2FP.F16.F32.PACK_AB R10, R13, R82 ;  /* 0x000000520d0a723e */ /* 0x000fca00000000ff */
[----:B------:R2:W-:Y:S02]  /*103f0*/  STS.128 [R12+0xc400], R8 ;  /* 0x00c400080c007388 */ /* 0x0005e40000000c00 */
.L_x_1504:
[----:B------:R-:W-:Y:S05]  /*10400*/  BSYNC B2 ;  /* 0x0000000000027941 */ /* 0x000fea0003800000 */
.L_x_1503:
[----:B------:R-:W-:Y:S05]  /*10410*/  @P3 BRA `(.L_x_1500) ;  /* 0x0000000400783947 */ /* 0x000fea0003800000 */
[----:B------:R-:W-:Y:S02]  /*10420*/  LEA.HI R85, R85, R196, RZ, 0x1d ;  /* 0x000000c455557211 */ /* 0x000fe400078fe8ff */
[----:B------:R-:W-:Y:S02]  /*10430*/  SHF.R.U64 R38, R28, 0x10, R29 ;  /* 0x000000101c267819 */ /* 0x000fe4000000121d */
[----:B-12---:R-:W-:Y:S01]  /*10440*/  SHF.R.S32.HI R4, RZ, 0x1f, R85 ;  /* 0x0000001fff047819 */ /* 0x006fe20000011455 */
[----:B------:R-:W-:Y:S01]  /*10450*/  IMAD.SHL.U32 R5, R85, 0x8, RZ ;  /* 0x0000000855057824 */ /* 0x000fe200078e00ff */
[----:B------:R-:W-:Y:S01]  /*10460*/  SHF.R.U32.HI R28, RZ, 0x10, R29 ;  /* 0x00000010ff1c7819 */ /* 0x000fe2000001161d */
[----:B------:R-:W-:Y:S01]  /*10470*/  HADD2.F32 R29, -RZ, R77.H1_H1 ;  /* 0x3000004dff1d7230 */ /* 0x000fe20000004100 */
[----:B------:R-:W-:Y:S02]  /*10480*/  LEA.HI R85, R4, R85, RZ, 0x3 ;  /* 0x0000005504557211 */ /* 0x000fe400078f18ff */
[----:B------:R-:W-:-:S02]  /*10490*/  LOP3.LUT R4, R174, 0x38, R5, 0xf8, !PT ;  /* 0x00000038ae047812 */ /* 0x000fc400078ef805 */
[--C-:B------:R-:W-:Y:S01]  /*104a0*/  SHF.R.U64 R37, R30, 0x10, R31.reuse ;  /* 0x000000101e257819 */ /* 0x100fe2000000121f */
[----:B------:R-:W-:Y:S01]  /*104b0*/  IMAD.SHL.U32 R85, R85, 0x400, RZ ;  /* 0x0000040055557824 */ /* 0x000fe200078e00ff */
[----:B------:R-:W-:Y:S01]  /*104c0*/  LOP3.LUT R8, R4, R175, RZ, 0x3c, !PT ;  /* 0x000000af04087212 */ /* 0x000fe200078e3cff */
[----:B------:R-:W-:Y:S01]  /*104d0*/  HADD2.F32 R30, -RZ, R28.H0_H0 ;  /* 0x2000001cff1e7230 */ /* 0x000fe20000004100 */
[----:B------:R-:W1:Y:S01]  /*104e0*/  LDS.128 R4, [R195] ;  /* 0x00000000c3047984 */ /* 0x000e620000000c00 */
[----:B------:R-:W-:Y:S01]  /*104f0*/  SHF.R.U32.HI R36, RZ, 0x10, R31 ;  /* 0x00000010ff247819 */ /* 0x000fe2000001161f */
[--C-:B------:R-:W-:Y:S01]  /*10500*/  HADD2.F32 R31, -RZ, R75.reuse.H1_H1 ;  /* 0x3000004bff1f7230 */ /* 0x100fe20000004100 */
[----:B------:R-:W-:Y:S01]  /*10510*/  LOP3.LUT R85, R85, 0x7fffe000, RZ, 0xc0, !PT ;  /* 0x7fffe00055557812 */ /* 0x000fe200078ec0ff */
[----:B------:R-:W-:Y:S01]  /*10520*/  HADD2.F32 R28, -RZ, R75.H0_H0 ;  /* 0x2000004bff1c7230 */ /* 0x000fe20000004100 */
[----:B------:R-:W-:Y:S02]  /*10530*/  SHF.R.U64 R81, R60, 0x10, R61 ;  /* 0x000000103c517819 */ /* 0x000fe4000000123d */
[----:B------:R-:W-:-:S02]  /*10540*/  IADD3 R85, R8, R85, R176 ;  /* 0x0000005508557210 */ /* 0x000fc40007ffe0b0 */
[----:B------:R-:W-:Y:S02]  /*10550*/  SHF.R.U32.HI R60, RZ, 0x10, R61 ;  /* 0x00000010ff3c7819 */ /* 0x000fe4000001163d */
[----:B------:R-:W-:Y:S02]  /*10560*/  LEA R85, R85, R18, 0x1 ;  /* 0x0000001255557211 */ /* 0x000fe400078e08ff */
[--C-:B------:R-:W-:Y:S02]  /*10570*/  SHF.R.U64 R39, R62, 0x10, R63.reuse ;  /* 0x000000103e277819 */ /* 0x100fe4000000123f */
[----:B------:R-:W-:Y:S01]  /*10580*/  SHF.R.U32.HI R62, RZ, 0x10, R63 ;  /* 0x00000010ff3e7819 */ /* 0x000fe2000001163f */
[----:B0-----:R-:W0:Y:S01]  /*10590*/  LDS.128 R8, [R85+0xc400] ;  /* 0x00c4000055087984 */ /* 0x001e220000000c00 */
[--C-:B-1----:R-:W-:Y:S02]  /*105a0*/  HADD2.F32 R12, -RZ, R5.reuse.H0_H0 ;  /* 0x20000005ff0c7230 */ /* 0x102fe40000004100 */
[----:B------:R-:W-:-:S02]  /*105b0*/  HADD2.F32 R13, -RZ, R5.H1_H1 ;  /* 0x30000005ff0d7230 */ /* 0x000fc40000004100 */
[----:B------:R-:W-:Y:S02]  /*105c0*/  HADD2.F32 R5, -RZ, R4.H0_H0 ;  /* 0x20000004ff057230 */ /* 0x000fe40000004100 */
[----:B------:R-:W-:Y:S02]  /*105d0*/  HADD2.F32 R14, -RZ, R6.H0_H0 ;  /* 0x20000006ff0e7230 */ /* 0x000fe40000004100 */
[--C-:B------:R-:W-:Y:S02]  /*105e0*/  HADD2.F32 R15, -RZ, R7.reuse.H0_H0 ;  /* 0x20000007ff0f7230 */ /* 0x100fe40000004100 */
[----:B------:R-:W-:Y:S02]  /*105f0*/  HADD2.F32 R7, -RZ, R7.H1_H1 ;  /* 0x30000007ff077230 */ /* 0x000fe40000004100 */
[----:B------:R-:W-:Y:S02]  /*10600*/  HADD2.F32 R4, -RZ, R4.H1_H1 ;  /* 0x30000004ff047230 */ /* 0x000fe40000004100 */
[----:B------:R-:W-:-:S02]  /*10610*/  HADD2.F32 R6, -RZ, R6.H1_H1 ;  /* 0x30000006ff067230 */ /* 0x000fc40000004100 */
[--C-:B0-----:R-:W-:Y:S02]  /*10620*/  HADD2.F32 R24, -RZ, R9.reuse.H0_H0 ;  /* 0x20000009ff187230 */ /* 0x101fe40000004100 */
        /* <DEDUP_REMOVED lines=8> */
[----:B------:R-:W-:-:S02]  /*106b0*/  HADD2.F32 R12, -RZ, R77.H0_H0 ;  /* 0x2000004dff0c7230 */ /* 0x000fc40000004100 */
[-C--:B------:R-:W-:Y:S01]  /*106c0*/  FMUL.FTZ R34, R25, R24.reuse ;  /* 0x0000001819227220 */ /* 0x080fe20000410000 */
[----:B------:R-:W-:Y:S01]  /*106d0*/  FFMA.FTZ R32, R13, R24, -R32 ;  /* 0x000000180d207223 */ /* 0x000fe20000010820 */
[----:B------:R-:W-:Y:S02]  /*106e0*/  HADD2.F32 R26, -RZ, R10.H0_H0 ;  /* 0x2000000aff1a7230 */ /* 0x000fe40000004100 */
[C---:B------:R-:W-:Y:S01]  /*106f0*/  FMUL.FTZ R24, R9.reuse, R28 ;  /* 0x0000001c09187220 */ /* 0x040fe20000410000 */
[----:B------:R-:W-:Y:S02]  /*10700*/  HADD2.F32 R25, -RZ, R76.H0_H0 ;  /* 0x2000004cff197230 */ /* 0x000fe40000004100 */
[-C--:B------:R-:W-:Y:S01]  /*10710*/  FMUL.FTZ R31, R9, R12.reuse ;  /* 0x0000000c091f7220 */ /* 0x080fe20000410000 */
[----:B------:R-:W-:Y:S02]  /*10720*/  HADD2.F32 R9, -RZ, R78.H0_H0 ;  /* 0x2000004eff097230 */ /* 0x000fe40000004100 */
[----:B------:R-:W-:Y:S01]  /*10730*/  FFMA.FTZ R29, R5, R12, -R24 ;  /* 0x0000000c051d7223 */ /* 0x000fe20000010818 */
[----:B------:R-:W-:-:S02]  /*10740*/  HADD2.F32 R27, -RZ, R11.H0_H0 ;  /* 0x2000000bff1b7230 */ /* 0x000fc40000004100 */
[----:B------:R-:W-:Y:S01]  /*10750*/  FFMA.FTZ R31, R5, R28, R31 ;  /* 0x0000001c051f7223 */ /* 0x000fe2000001001f */
[----:B------:R-:W-:Y:S02]  /*10760*/  HADD2.F32 R11, -RZ, R11.H1_H1 ;  /* 0x3000000bff0b7230 */ /* 0x000fe40000004100 */
[----:B------:R-:W-:Y:S01]  /*10770*/  FFMA.FTZ R34, R13, R30, R34 ;  /* 0x0000001e0d227223 */ /* 0x000fe20000010022 */
[C---:B------:R-:W-:Y:S01]  /*10780*/  FMUL.FTZ R5, R26.reuse, R25 ;  /* 0x000000191a057220 */ /* 0x040fe20000410000 */
[----:B------:R-:W-:Y:S02]  /*10790*/  HADD2.F32 R76, -RZ, R76.H1_H1 ;  /* 0x3000004cff4c7230 */ /* 0x000fe40000004100 */
[-C--:B------:R-:W-:Y:S01]  /*107a0*/  FMUL.FTZ R13, R26, R9.reuse ;  /* 0x000000091a0d7220 */ /* 0x080fe20000410000 */
[----:B------:R-:W-:Y:S02]  /*107b0*/  HADD2.F32 R24, -RZ, R36.H0_H0 ;  /* 0x20000024ff187230 */ /* 0x000fe40000004100 */
[----:B------:R-:W-:Y:S01]  /*107c0*/  FFMA.FTZ R26, R14, R9, -R5 ;  /* 0x000000090e1a7223 */ /* 0x000fe20000010805 */
[----:B------:R-:W-:-:S02]  /*107d0*/  HADD2.F32 R12, -RZ, R62.H0_H0 ;  /* 0x2000003eff0c7230 */ /* 0x000fc40000004100 */
[----:B------:R-:W-:Y:S01]  /*107e0*/  FMUL.FTZ R28, R27, R76 ;  /* 0x0000004c1b1c7220 */ /* 0x000fe20000410000 */
[----:B------:R-:W-:Y:S02]  /*107f0*/  HADD2.F32 R78, -RZ, R78.H1_H1 ;  /* 0x3000004eff4e7230 */ /* 0x000fe40000004100 */
[----:B------:R-:W-:Y:S01]  /*10800*/  FFMA.FTZ R14, R14, R25, R13 ;  /* 0x000000190e0e7223 */ /* 0x000fe2000001000d */
[C---:B------:R-:W-:Y:S01]  /*10810*/  FMUL.FTZ R30, R11.reuse, R24 ;  /* 0x000000180b1e7220 */ /* 0x040fe20000410000 */
[----:B------:R-:W-:Y:S01]  /*10820*/  FMUL.FTZ R36, R11, R12 ;  /* 0x0000000c0b247220 */ /* 0x000fe20000410000 */
[----:B------:R-:W-:Y:S02]  /*10830*/  HADD2.F32 R8, -RZ, R8.H1_H1 ;  /* 0x30000008ff087230 */ /* 0x000fe40000004100 */
[-C--:B------:R-:W-:Y:S01]  /*10840*/  FMUL.FTZ R27, R27, R78.reuse ;  /* 0x0000004e1b1b7220 */ /* 0x080fe20000410000 */
[----:B------:R-:W-:Y:S02]  /*10850*/  HADD2.F32 R10, -RZ, R10.H1_H1 ;  /* 0x3000000aff0a7230 */ /* 0x000fe40000004100 */
[----:B------:R-:W-:Y:S01]  /*10860*/  FFMA.FTZ R28, R15, R78, -R28 ;  /* 0x0000004e0f1c7223 */ /* 0x000fe2000001081c */
[----:B------:R-:W-:-:S02]  /*10870*/  HADD2.F32 R11, -RZ, R38.H0_H0 ;  /* 0x20000026ff0b7230 */ /* 0x000fc40000004100 */
[----:B------:R-:W-:Y:S01]  /*10880*/  FFMA.FTZ R27, R15, R76, R27 ;  /* 0x0000004c0f1b7223 */ /* 0x000fe2000001001b */
[----:B------:R-:W-:Y:S02]  /*10890*/  HADD2.F32 R13, -RZ, R37.H0_H0 ;  /* 0x20000025ff0d7230 */ /* 0x000fe40000004100 */
[C---:B------:R-:W-:Y:S01]  /*108a0*/  FFMA.FTZ R25, R7.reuse, R12, -R30 ;  /* 0x0000000c07197223 */ /* 0x040fe2000001081e */
[----:B------:R-:W-:Y:S02]  /*108b0*/  HADD2.F32 R5, -RZ, R81.H0_H0 ;  /* 0x20000051ff057230 */ /* 0x000fe40000004100 */
[----:B------:R-:W-:Y:S01]  /*108c0*/  FFMA.FTZ R36, R7, R24, R36 ;  /* 0x0000001807247223 */ /* 0x000fe20000010024 */
[----:B------:R-:W-:Y:S02]  /*108d0*/  HADD2.F32 R9, -RZ, R39.H0_H0 ;  /* 0x20000027ff097230 */ /* 0x000fe40000004100 */
[----:B------:R-:W-:Y:S01]  /*108e0*/  FMUL.FTZ R7, R8, R11 ;  /* 0x0000000b08077220 */ /* 0x000fe20000410000 */
[----:B------:R-:W-:Y:S01]  /*108f0*/  FMUL.FTZ R15, R10, R13 ;  /* 0x0000000d0a0f7220 */ /* 0x000fe20000410000 */
[----:B------:R-:W-:Y:S01]  /*10900*/  FMUL.FTZ R12, R8, R5 ;  /* 0x00000005080c7220 */ /* 0x000fe20000410000 */
        /* <DEDUP_REMOVED lines=15> */
.L_x_1500:
[----:B------:R-:W-:Y:S05]  /*10a00*/  BSYNC B1 ;  /* 0x0000000000017941 */ /* 0x000fea0003800000 */
.L_x_1499:
        /* <DEDUP_REMOVED lines=8> */
[----:B------:R-:W-:Y:S01]  /*10a90*/  HADD2.F32 R31, -RZ, R79.H1_H1 ;  /* 0x3000004fff1f7230 */ /* 0x000fe20000004100 */
[----:B------:R-:W-:Y:S01]  /*10aa0*/  SHF.R.U32.HI R30, RZ, 0x10, R41 ;  /* 0x00000010ff1e7819 */ /* 0x000fe20000011629 */
[----:B------:R-:W-:Y:S01]  /*10ab0*/  HADD2.F32 R33, -RZ, R70.H1_H1 ;  /* 0x30000046ff217230 */ /* 0x000fe20000004100 */
[----:B------:R-:W-:Y:S01]  /*10ac0*/  SHF.R.S32.HI R7, RZ, 0x1f, R4 ;  /* 0x0000001fff077819 */ /* 0x000fe20000011404 */
[----:B------:R-:W-:Y:S01]  /*10ad0*/  IMAD.SHL.U32 R5, R4, 0x8, RZ ;  /* 0x0000000804057824 */ /* 0x000fe200078e00ff */
[----:B------:R-:W-:Y:S01]  /*10ae0*/  SHF.R.U64 R60, R52, 0x10, R53 ;  /* 0x00000010343c7819 */ /* 0x000fe20000001235 */
[----:B------:R-:W-:Y:S01]  /*10af0*/  HADD2.F32 R30, -RZ, R30.H0_H0 ;  /* 0x2000001eff1e7230 */ /* 0x000fe20000004100 */
[----:B------:R-:W-:Y:S01]  /*10b00*/  LEA.HI R7, R7, R4, RZ, 0x3 ;  /* 0x0000000407077211 */ /* 0x000fe200078f18ff */
[----:B------:R-:W-:Y:S01]  /*10b10*/  HADD2.F32 R70, -RZ, R70.H0_H0 ;  /* 0x20000046ff467230 */ /* 0x000fe20000004100 */
[----:B------:R-:W-:-:S02]  /*10b20*/  LOP3.LUT R4, R172, 0x38, R5, 0xf8, !PT ;  /* 0x00000038ac047812 */ /* 0x000fc400078ef805 */
[----:B------:R-:W-:Y:S01]  /*10b30*/  SHF.R.U32.HI R53, RZ, 0x10, R53 ;  /* 0x00000010ff357819 */ /* 0x000fe20000011635 */
[----:B------:R-:W-:Y:S01]  /*10b40*/  IMAD.SHL.U32 R7, R7, 0x400, RZ ;  /* 0x0000040007077824 */ /* 0x000fe200078e00ff */
[----:B------:R-:W-:Y:S02]  /*10b50*/  LOP3.LUT R8, R4, R199, RZ, 0x3c, !PT ;  /* 0x000000c704087212 */ /* 0x000fe400078e3cff */
[----:B------:R-:W-:Y:S02]  /*10b60*/  SHF.R.U64 R52, R40, 0x10, R41 ;  /* 0x0000001028347819 */ /* 0x000fe40000001229 */
[----:B0-----:R-:W-:Y:S02]  /*10b70*/  LOP3.LUT R9, R7, 0x7fffe000, RZ, 0xc0, !PT ;  /* 0x7fffe00007097812 */ /* 0x001fe400078ec0ff */
[----:B------:R-:W0:Y:S01]  /*10b80*/  LDS.128 R4, [R197] ;  /* 0x00000000c5047984 */ /* 0x000e220000000c00 */
[----:B------:R-:W-:Y:S02]  /*10b90*/  SHF.R.U64 R41, R54, 0x10, R55 ;  /* 0x0000001036297819 */ /* 0x000fe40000001237 */
[----:B------:R-:W-:-:S02]  /*10ba0*/  IADD3 R9, R8, R9, R177 ;  /* 0x0000000908097210 */ /* 0x000fc40007ffe0b1 */
[----:B------:R-:W-:Y:S02]  /*10bb0*/  SHF.R.U64 R40, R42, 0x10, R43 ;  /* 0x000000102a287819 */ /* 0x000fe4000000122b */
[----:B------:R-:W-:Y:S01]  /*10bc0*/  SHF.R.U32.HI R54, RZ, 0x10, R55 ;  /* 0x00000010ff367819 */ /* 0x000fe20000011637 */
[----:B------:R-:W-:Y:S01]  /*10bd0*/  IMAD R12, R9, 0x2, R18 ;  /* 0x00000002090c7824 */ /* 0x000fe200078e0212 */
[----:B------:R-:W-:-:S04]  /*10be0*/  SHF.R.U32.HI R42, RZ, 0x10, R43 ;  /* 0x00000010ff2a7819 */ /* 0x000fc8000001162b */
[----:B------:R-:W1:Y:S01]  /*10bf0*/  LDS.128 R8, [R12+0xc400] ;  /* 0x00c400000c087984 */ /* 0x000e620000000c00 */
[--C-:B0-----:R-:W-:Y:S02]  /*10c00*/  HADD2.F32 R14, -RZ, R5.reuse.H0_H0 ;  /* 0x20000005ff0e7230 */ /* 0x101fe40000004100 */
[----:B------:R-:W-:Y:S02]  /*10c10*/  HADD2.F32 R15, -RZ, R5.H1_H1 ;  /* 0x30000005ff0f7230 */ /* 0x000fe40000004100 */
[----:B------:R-:W-:Y:S02]  /*10c20*/  HADD2.F32 R5, -RZ, R4.H0_H0 ;  /* 0x20000004ff057230 */ /* 0x000fe40000004100 */
[----:B------:R-:W-:Y:S02]  /*10c30*/  HADD2.F32 R24, -RZ, R6.H0_H0 ;  /* 0x20000006ff187230 */ /* 0x000fe40000004100 */
[--C-:B------:R-:W-:Y:S02]  /*10c40*/  HADD2.F32 R25, -RZ, R7.reuse.H0_H0 ;  /* 0x20000007ff197230 */ /* 0x100fe40000004100 */
[----:B------:R-:W-:-:S02]  /*10c50*/  HADD2.F32 R7, -RZ, R7.H1_H1 ;  /* 0x30000007ff077230 */ /* 0x000fc40000004100 */
[----:B------:R-:W-:Y:S02]  /*10c60*/  HADD2.F32 R4, -RZ, R4.H1_H1 ;  /* 0x30000004ff047230 */ /* 0x000fe40000004100 */
        /* <DEDUP_REMOVED lines=9> */
[----:B------:R-:W-:Y:S02]  /*10d00*/  HADD2.F32 R14, -RZ, R79.H0_H0 ;  /* 0x2000004fff0e7230 */ /* 0x000fe40000004100 */
[-C--:B------:R-:W-:Y:S01]  /*10d10*/  FMUL.FTZ R34, R27, R26.reuse ;  /* 0x0000001a1b227220 */ /* 0x080fe20000410000 */
[----:B------:R-:W-:Y:S01]  /*10d20*/  FFMA.FTZ R32, R15, R26, -R32 ;  /* 0x0000001a0f207223 */ /* 0x000fe20000010820 */
[----:B------:R-:W-:Y:S01]  /*10d30*/  FMUL.FTZ R26, R9, R70 ;  /* 0x00000046091a7220 */ /* 0x000fe20000410000 */
[----:B------:R-:W-:Y:S02]  /*10d40*/  HADD2.F32 R28, -RZ, R10.H0_H0 ;  /* 0x2000000aff1c7230 */ /* 0x000fe40000004100 */
[----:B------:R-:W-:Y:S01]  /*10d50*/  FFMA.FTZ R34, R15, R30, R34 ;  /* 0x0000001e0f227223 */ /* 0x000fe20000010022 */
[-C--:B------:R-:W-:Y:S01]  /*10d60*/  FMUL.FTZ R31, R9, R14.reuse ;  /* 0x0000000e091f7220 */ /* 0x080fe20000410000 */
[----:B------:R-:W-:Y:S01]  /*10d70*/  FFMA.FTZ R30, R5, R14, -R26 ;  /* 0x0000000e051e7223 */ /* 0x000fe2000001081a */
[----:B------:R-:W-:-:S02]  /*10d80*/  HADD2.F32 R29, -RZ, R11.H0_H0 ;  /* 0x2000000bff1d7230 */ /* 0x000fc40000004100 */
[--C-:B------:R-:W-:Y:S02]  /*10d90*/  HADD2.F32 R27, -RZ, R71.reuse.H0_H0 ;  /* 0x20000047ff1b7230 */ /* 0x100fe40000004100 */
[----:B------:R-:W-:Y:S01]  /*10da0*/  FFMA.FTZ R31, R5, R70, R31 ;  /* 0x00000046051f7223 */ /* 0x000fe2000001001f */
[--C-:B------:R-:W-:Y:S02]  /*10db0*/  HADD2.F32 R9, -RZ, R80.reuse.H0_H0 ;  /* 0x20000050ff097230 */ /* 0x100fe40000004100 */
[----:B------:R-:W-:Y:S02]  /*10dc0*/  HADD2.F32 R26, -RZ, R71.H1_H1 ;  /* 0x30000047ff1a7230 */ /* 0x000fe40000004100 */
[C---:B------:R-:W-:Y:S01]  /*10dd0*/  FMUL.FTZ R5, R28.reuse, R27 ;  /* 0x0000001b1c057220 */ /* 0x040fe20000410000 */
[----:B------:R-:W-:Y:S02]  /*10de0*/  HADD2.F32 R80, -RZ, R80.H1_H1 ;  /* 0x30000050ff507230 */ /* 0x000fe40000004100 */
[----:B------:R-:W-:Y:S01]  /*10df0*/  FMUL.FTZ R15, R28, R9 ;  /* 0x000000091c0f7220 */ /* 0x000fe20000410000 */
[----:B------:R-:W-:-:S02]  /*10e00*/  HADD2.F32 R11, -RZ, R11.H1_H1 ;  /* 0x3000000bff0b7230 */ /* 0x000fc40000004100 */
[C---:B------:R-:W-:Y:S01]  /*10e10*/  FMUL.FTZ R36, R29.reuse, R26 ;  /* 0x0000001a1d247220 */ /* 0x040fe20000410000 */
[----:B------:R-:W-:Y:S02]  /*10e20*/  HADD2.F32 R28, -RZ, R42.H0_H0 ;  /* 0x2000002aff1c7230 */ /* 0x000fe40000004100 */
[----:B------:R-:W-:Y:S01]  /*10e30*/  FMUL.FTZ R29, R29, R80 ;  /* 0x000000501d1d7220 */ /* 0x000fe20000410000 */
[----:B------:R-:W-:Y:S02]  /*10e40*/  HADD2.F32 R14, -RZ, R54.H0_H0 ;  /* 0x20000036ff0e7230 */ /* 0x000fe40000004100 */
[C---:B------:R-:W-:Y:S01]  /*10e50*/  FFMA.FTZ R33, R24.reuse, R9, -R5 ;  /* 0x0000000918217223 */ /* 0x040fe20000010805 */
[----:B------:R-:W-:Y:S01]  /*10e60*/  FFMA.FTZ R24, R24, R27, R15 ;  /* 0x0000001b18187223 */ /* 0x000fe2000001000f */
[----:B------:R-:W-:Y:S01]  /*10e70*/  FFMA.FTZ R29, R25, R26, R29 ;  /* 0x0000001a191d7223 */ /* 0x000fe2000001001d */
[C---:B------:R-:W-:Y:S01]  /*10e80*/  FMUL.FTZ R38, R11.reuse, R28 ;  /* 0x0000001c0b267220 */ /* 0x040fe20000410000 */
[----:B------:R-:W-:Y:S01]  /*10e90*/  FMUL.FTZ R26, R11, R14 ;  /* 0x0000000e0b1a7220 */ /* 0x000fe20000410000 */
[----:B------:R-:W-:-:S02]  /*10ea0*/  HADD2.F32 R8, -RZ, R8.H1_H1 ;  /* 0x30000008ff087230 */ /* 0x000fc40000004100 */
[----:B------:R-:W-:Y:S01]  /*10eb0*/  FFMA.FTZ R36, R25, R80, -R36 ;  /* 0x0000005019247223 */ /* 0x000fe20000010824 */
[----:B------:R-:W-:Y:S02]  /*10ec0*/  HADD2.F32 R10, -RZ, R10.H1_H1 ;  /* 0x3000000aff0a7230 */ /* 0x000fe40000004100 */
[C---:B------:R-:W-:Y:S01]  /*10ed0*/  FFMA.FTZ R39, R7.reuse, R14, -R38 ;  /* 0x0000000e07277223 */ /* 0x040fe20000010826 */
[----:B------:R-:W-:Y:S02]  /*10ee0*/  HADD2.F32 R11, -RZ, R52.H0_H0 ;  /* 0x20000034ff0b7230 */ /* 0x000fe40000004100 */
[----:B------:R-:W-:Y:S01]  /*10ef0*/  FFMA.FTZ R26, R7, R28, R26 ;  /* 0x0000001c071a7223 */ /* 0x000fe2000001001a */
[----:B------:R-:W-:Y:S02]  /*10f00*/  HADD2.F32 R15, -RZ, R40.H0_H0 ;  /* 0x20000028ff0f7230 */ /* 0x000fe40000004100 */
[----:B------:R-:W-:Y:S02]  /*10f10*/  HADD2.F32 R5, -RZ, R60.H0_H0 ;  /* 0x2000003cff057230 */ /* 0x000fe40000004100 */
[----:B------:R-:W-:Y:S01]  /*10f20*/  FMUL.FTZ R7, R8, R11 ;  /* 0x0000000b08077220 */ /* 0x000fe20000410000 */
[----:B------:R-:W-:-:S02]  /*10f30*/  HADD2.F32 R9, -RZ, R41.H0_H0 ;  /* 0x20000029ff097230 */ /* 0x000fc40000004100 */
        /* <DEDUP_REMOVED lines=18> */
.L_x_1506:
[----:B------:R-:W-:Y:S05]  /*11060*/  BSYNC B1 ;  /* 0x0000000000017941 */ /* 0x000fea0003800000 */
.L_x_1505:
[----:B------:R-:W-:Y:S04]  /*11070*/  BSSY B1, `(.L_x_1507) ;  /* 0x0000060000017945 */ /* 0x000fe80003800000 */
[----:B------:R-:W-:Y:S05]  /*11080*/  @P1 BRA `(.L_x_1508) ;  /* 0x0000000400781947 */ /* 0x000fea0003800000 */
[----:B-1234-:R-:W-:Y:S01]  /*11090*/  LEA.HI R4, R13, R189, RZ, 0x1d ;  /* 0x000000bd0d047211 */ /* 0x01efe200078fe8ff */
[----:B------:R-:W-:Y:S01]  /*110a0*/  HADD2.F32 R31, -RZ, R73.H1_H1 ;  /* 0x30000049ff1f7230 */ /* 0x000fe20000004100 */
[----:B------:R-:W-:Y:S01]  /*110b0*/  SHF.R.U32.HI R32, RZ, 0x10, R45 ;  /* 0x00000010ff207819 */ /* 0x000fe2000001162d */
[--C-:B------:R-:W-:Y:S01]  /*110c0*/  HADD2.F32 R33, -RZ, R69.reuse.H1_H1 ;  /* 0x30000045ff217230 */ /* 0x100fe20000004100 */
[----:B------:R-:W-:Y:S01]  /*110d0*/  SHF.R.S32.HI R7, RZ, 0x1f, R4 ;  /* 0x0000001fff077819 */ /* 0x000fe20000011404 */
[----:B------:R-:W-:Y:S01]  /*110e0*/  HADD2.F32 R30, -RZ, R69.H0_H0 ;  /* 0x20000045ff1e7230 */ /* 0x000fe20000004100 */
[----:B------:R-:W-:Y:S01]  /*110f0*/  SHF.L.U32 R5, R4, 0x3, RZ ;  /* 0x0000000304057819 */ /* 0x000fe200000006ff */
[----:B------:R-:W-:Y:S01]  /*11100*/  HADD2.F32 R32, -RZ, R32.H0_H0 ;  /* 0x20000020ff207230 */ /* 0x000fe20000004100 */
[----:B------:R-:W-:Y:S02]  /*11110*/  LEA.HI R7, R7, R4, RZ, 0x3 ;  /* 0x0000000407077211 */ /* 0x000fe400078f18ff */
[----:B------:R-:W-:-:S02]  /*11120*/  LOP3.LUT R4, R172, 0x38, R5, 0xf8, !PT ;  /* 0x00000038ac047812 */ /* 0x000fc400078ef805 */
[--C-:B------:R-:W-:Y:S01]  /*11130*/  SHF.R.U64 R42, R56, 0x10, R57.reuse ;  /* 0x00000010382a7819 */ /* 0x100fe20000001239 */
[----:B------:R-:W-:Y:S01]  /*11140*/  IMAD.SHL.U32 R7, R7, 0x400, RZ ;  /* 0x0000040007077824 */ /* 0x000fe200078e00ff */
[----:B------:R-:W-:Y:S02]  /*11150*/  LOP3.LUT R8, R4, R199, RZ, 0x3c, !PT ;  /* 0x000000c704087212 */ /* 0x000fe400078e3cff */
[----:B------:R-:W-:Y:S02]  /*11160*/  SHF.R.U32.HI R56, RZ, 0x10, R57 ;  /* 0x00000010ff387819 */ /* 0x000fe40000011639 */
[----:B0-----:R-:W-:Y:S02]  /*11170*/  LOP3.LUT R9, R7, 0x7fffe000, RZ, 0xc0, !PT ;  /* 0x7fffe00007097812 */ /* 0x001fe400078ec0ff */
[----:B------:R-:W0:Y:S01]  /*11180*/  LDS.128 R4, [R194] ;  /* 0x00000000c2047984 */ /* 0x000e220000000c00 */
[----:B------:R-:W-:Y:S02]  /*11190*/  SHF.R.U64 R41, R58, 0x10, R59 ;  /* 0x000000103a297819 */ /* 0x000fe4000000123b */
[----:B------:R-:W-:-:S02]  /*111a0*/  IADD3 R9, R8, R9, R177 ;  /* 0x0000000908097210 */ /* 0x000fc40007ffe0b1 */
[----:B------:R-:W-:Y:S02]  /*111b0*/  SHF.R.U64 R39, R46, 0x10, R47 ;  /* 0x000000102e277819 */ /* 0x000fe4000000122f */
[----:B------:R-:W-:Y:S01]  /*111c0*/  SHF.R.U32.HI R58, RZ, 0x10, R59 ;  /* 0x00000010ff3a7819 */ /* 0x000fe2000001163b */
[----:B------:R-:W-:Y:S01]  /*111d0*/  IMAD R12, R9, 0x2, R18 ;  /* 0x00000002090c7824 */ /* 0x000fe200078e0212 */
[----:B------:R-:W-:Y:S02]  /*111e0*/  SHF.R.U32.HI R46, RZ, 0x10, R47 ;  /* 0x00000010ff2e7819 */ /* 0x000fe4000001162f */
[----:B------:R-:W-:Y:S02]  /*111f0*/  SHF.R.U64 R40, R44, 0x10, R45 ;  /* 0x000000102c287819 */ /* 0x000fe4000000122d */
[----:B------:R-:W1:Y:S01]  /*11200*/  LDS.128 R8, [R12+0xc400] ;  /* 0x00c400000c087984 */ /* 0x000e620000000c00 */
[--C-:B0-----:R-:W-:Y:S02]  /*11210*/  HADD2.F32 R14, -RZ, R5.reuse.H0_H0 ;  /* 0x20000005ff0e7230 */ /* 0x101fe40000004100 */
[----:B------:R-:W-:-:S02]  /*11220*/  HADD2.F32 R15, -RZ, R5.H1_H1 ;  /* 0x30000005ff0f7230 */ /* 0x000fc40000004100 */
[----:B------:R-:W-:Y:S02]  /*11230*/  HADD2.F32 R5, -RZ, R4.H0_H0 ;  /* 0x20000004ff057230 */ /* 0x000fe40000004100 */
[----:B------:R-:W-:Y:S02]  /*11240*/  HADD2.F32 R24, -RZ, R6.H0_H0 ;  /* 0x20000006ff187230 */ /* 0x000fe40000004100 */
[--C-:B------:R-:W-:Y:S02]  /*11250*/  HADD2.F32 R25, -RZ, R7.reuse.H0_H0 ;  /* 0x20000007ff197230 */ /* 0x100fe40000004100 */
[----:B------:R-:W-:Y:S02]  /*11260*/  HADD2.F32 R7, -RZ, R7.H1_H1 ;  /* 0x30000007ff077230 */ /* 0x000fe40000004100 */
[----:B------:R-:W-:Y:S02]  /*11270*/  HADD2.F32 R4, -RZ, R4.H1_H1 ;  /* 0x30000004ff047230 */ /* 0x000fe40000004100 */
[----:B-1----:R-:W-:-:S02]  /*11280*/  HADD2.F32 R26, -RZ, R9.H0_H0 ;  /* 0x20000009ff1a7230 */ /* 0x002fc40000004100 */
        /* <DEDUP_REMOVED lines=44> */
[----:B------:R-:W-:-:S02]  /*11550*/  HADD2.F32 R6, -RZ, R6.H1_H1 ;  /* 0x30000006ff067230 */ /* 0x000fc40000004100 */
[----:B------:R-:W-:Y:S01]  /*11560*/  FMUL.FTZ R25, R10, R15 ;  /* 0x0000000f0a197220 */ /* 0x000fe20000410000 */
[----:B------:R-:W-:Y:S01]  /*11570*/  FMUL.FTZ R14, R8, R5 ;  /* 0x00000005080e7220 */ /* 0x000fe20000410000 */
[----:B------:R-:W-:Y:S01]  /*11580*/  FMUL.FTZ R10, R10, R9 ;  /* 0x000000090a0a7220 */ /* 0x000fe20000410000 */
[----:B------:R-:W-:Y:S01]  /*11590*/  FFMA.FTZ R8, R4, R5, -R7 ;  /* 0x0000000504087223 */ /* 0x000fe20000010807 */
        /* <DEDUP_REMOVED lines=13> */
.L_x_1508:
[----:B------:R-:W-:Y:S05]  /*11670*/  BSYNC B1 ;  /* 0x0000000000017941 */ /* 0x000fea0003800000 */
.L_x_1507:
[----:B------:R-:W-:Y:S05]  /*11680*/  @P2 BRA `(.L_x_1474) ;  /* 0x0000000400782947 */ /* 0x000fea0003800000 */
[----:B------:R-:W-:Y:S01]  /*11690*/  LEA.HI R13, R13, R196, RZ, 0x1d ;  /* 0x000000c40d0d7211 */ /* 0x000fe200078fe8ff */
[----:B------:R-:W-:Y:S01]  /*116a0*/  HADD2.F32 R32, -RZ, R0.H1_H1 ;  /* 0x30000000ff207230 */ /* 0x000fe20000004100 */
[----:B------:R-:W-:Y:S01]  /*116b0*/  SHF.R.U64 R38, R64, 0x10, R65 ;  /* 0x0000001040267819 */ /* 0x000fe20000001241 */
[--C-:B------:R-:W-:Y:S01]  /*116c0*/  HADD2.F32 R30, -RZ, R20.reuse.H1_H1 ;  /* 0x30000014ff1e7230 */ /* 0x100fe20000004100 */
[----:B01234-:R-:W-:Y:S01]  /*116d0*/  SHF.R.S32.HI R4, RZ, 0x1f, R13 ;  /* 0x0000001fff047819 */ /* 0x01ffe2000001140d */
[----:B------:R-:W-:Y:S01]  /*116e0*/  IMAD.SHL.U32 R5, R13, 0x8, RZ ;  /* 0x000000080d057824 */ /* 0x000fe200078e00ff */
[----:B------:R-:W-:Y:S01]  /*116f0*/  SHF.R.U32.HI R64, RZ, 0x10, R65 ;  /* 0x00000010ff407819 */ /* 0x000fe20000011641 */
[----:B------:R-:W-:Y:S01]  /*11700*/  HADD2.F32 R20, -RZ, R20.H0_H0 ;  /* 0x20000014ff147230 */ /* 0x000fe20000004100 */
[----:B------:R-:W-:Y:S02]  /*11710*/  LEA.HI R13, R4, R13, RZ, 0x3 ;  /* 0x0000000d040d7211 */ /* 0x000fe400078f18ff */
[----:B------:R-:W-:-:S02]  /*11720*/  LOP3.LUT R4, R172, 0x38, R5, 0xf8, !PT ;  /* 0x00000038ac047812 */ /* 0x000fc400078ef805 */
[----:B------:R-:W-:Y:S02]  /*11730*/  SHF.L.U32 R13, R13, 0xa, RZ ;  /* 0x0000000a0d0d7819 */ /* 0x000fe400000006ff */
[----:B------:R-:W-:Y:S02]  /*11740*/  LOP3.LUT R8, R4, R199, RZ, 0x3c, !PT ;  /* 0x000000c704087212 */ /* 0x000fe400078e3cff */
[----:B------:R-:W-:Y:S01]  /*11750*/  LOP3.LUT R9, R13, 0x7fffe000, RZ, 0xc0, !PT ;  /* 0x7fffe0000d097812 */ /* 0x000fe200078ec0ff */
[----:B------:R-:W0:Y:S01]  /*11760*/  LDS.128 R4, [R193] ;  /* 0x00000000c1047984 */ /* 0x000e220000000c00 */
[----:B------:R-:W-:Y:S02]  /*11770*/  SHF.R.U32.HI R29, RZ, 0x10, R49 ;  /* 0x00000010ff1d7819 */ /* 0x000fe40000011631 */
[----:B------:R-:W-:Y:S02]  /*11780*/  IADD3 R9, R8, R9, R177 ;  /* 0x0000000908097210 */ /* 0x000fe40007ffe0b1 */
[----:B------:R-:W-:Y:S01]  /*11790*/  SHF.R.U64 R37, R66, 0x10, R67 ;  /* 0x0000001042257819 */ /* 0x000fe20000001243 */
[----:B------:R-:W-:Y:S01]  /*117a0*/  HADD2.F32 R29, -RZ, R29.H0_H0 ;  /* 0x2000001dff1d7230 */ /* 0x000fe20000004100 */
[----:B------:R-:W-:Y:S01]  /*117b0*/  SHF.R.U64 R33, R50, 0x10, R51 ;  /* 0x0000001032217819 */ /* 0x000fe20000001233 */
[----:B------:R-:W-:Y:S01]  /*117c0*/  IMAD R12, R9, 0x2, R18 ;  /* 0x00000002090c7824 */ /* 0x000fe200078e0212 */
[----:B------:R-:W-:-:S02]  /*117d0*/  SHF.R.U32.HI R66, RZ, 0x10, R67 ;  /* 0x00000010ff427819 */ /* 0x000fc40000011643 */
[----:B------:R-:W-:Y:S02]  /*117e0*/  SHF.R.U32.HI R50, RZ, 0x10, R51 ;  /* 0x00000010ff327819 */ /* 0x000fe40000011633 */
[----:B------:R-:W1:Y:S01]  /*117f0*/  LDS.128 R8, [R12+0xc400] ;  /* 0x00c400000c087984 */ /* 0x000e620000000c00 */
[----:B------:R-:W-:Y:S01]  /*11800*/  SHF.R.U64 R35, R48, 0x10, R49 ;  /* 0x0000001030237819 */ /* 0x000fe20000001231 */
        /* <DEDUP_REMOVED lines=17> */
[----:B------:R-:W-:Y:S01]  /*11920*/  FMUL.FTZ R13, R26, R25 ;  /* 0x000000191a0d7220 */ /* 0x000fe20000410000 */
[----:B------:R-:W-:-:S02]  /*11930*/  HADD2.F32 R27, -RZ, R10.H0_H0 ;  /* 0x2000000aff1b7230 */ /* 0x000fc40000004100 */
[C---:B------:R-:W-:Y:S01]  /*11940*/  FFMA.FTZ R31, R14.reuse, R25, -R31 ;  /* 0x000000190e1f7223 */ /* 0x040fe2000001081f */
[C---:B------:R-:W-:Y:S01]  /*11950*/  FMUL.FTZ R0, R9.reuse, R30 ;  /* 0x0000001e09007220 */ /* 0x040fe20000410000 */
[----:B------:R-:W-:Y:S02]  /*11960*/  HADD2.F32 R26, -RZ, R3.H0_H0 ;  /* 0x20000003ff1a7230 */ /* 0x000fe40000004100 */
[-C--:B------:R-:W-:Y:S01]  /*11970*/  FMUL.FTZ R9, R9, R20.reuse ;  /* 0x0000001409097220 */ /* 0x080fe20000410000 */
[----:B------:R-:W-:Y:S02]  /*11980*/  HADD2.F32 R28, -RZ, R11.H0_H0 ;  /* 0x2000000bff1c7230 */ /* 0x000fe40000004100 */
[----:B------:R-:W-:Y:S01]  /*11990*/  FFMA.FTZ R20, R5, R20, -R0 ;  /* 0x0000001405147223 */ /* 0x000fe20000010800 */
[----:B------:R-:W-:Y:S01]  /*119a0*/  FFMA.FTZ R29, R14, R29, R13 ;  /* 0x0000001d0e1d7223 */ /* 0x000fe2000001000d */
[----:B------:R-:W-:Y:S02]  /*119b0*/  HADD2.F32 R0, -RZ, R21.H0_H0 ;  /* 0x20000015ff007230 */ /* 0x000fe40000004100 */
[----:B------:R-:W-:Y:S01]  /*119c0*/  FMUL.FTZ R14, R27, R26 ;  /* 0x0000001a1b0e7220 */ /* 0x000fe20000410000 */
[----:B------:R-:W-:-:S02]  /*119d0*/  HADD2.F32 R3, -RZ, R3.H1_H1 ;  /* 0x30000003ff037230 */ /* 0x000fc40000004100 */
[----:B------:R-:W-:Y:S01]  /*119e0*/  FFMA.FTZ R30, R5, R30, R9 ;  /* 0x0000001e051e7223 */ /* 0x000fe20000010009 */
[----:B------:R-:W-:Y:S02]  /*119f0*/  HADD2.F32 R21, -RZ, R21.H1_H1 ;  /* 0x30000015ff157230 */ /* 0x000fe40000004100 */
[-C--:B------:R-:W-:Y:S01]  /*11a00*/  FMUL.FTZ R32, R27, R0.reuse ;  /* 0x000000001b207220 */ /* 0x080fe20000410000 */
[C---:B------:R-:W-:Y:S01]  /*11a10*/  FFMA.FTZ R25, R15.reuse, R0, -R14 ;  /* 0x000000000f197223 */ /* 0x040fe2000001080e */
[C---:B------:R-:W-:Y:S01]  /*11a20*/  FMUL.FTZ R5, R28.reuse, R3 ;  /* 0x000000031c057220 */ /* 0x040fe20000410000 */
[----:B------:R-:W-:Y:S02]  /*11a30*/  HADD2.F32 R11, -RZ, R11.H1_H1 ;  /* 0x3000000bff0b7230 */ /* 0x000fe40000004100 */
[----:B------:R-:W-:Y:S01]  /*11a40*/  FMUL.FTZ R28, R28, R21 ;  /* 0x000000151c1c7220 */ /* 0x000fe20000410000 */
[----:B------:R-:W-:Y:S02]  /*11a50*/  HADD2.F32 R14, -RZ, R50.H0_H0 ;  /* 0x20000032ff0e7230 */ /* 0x000fe40000004100 */
[----:B------:R-:W-:Y:S01]  /*11a60*/  FFMA.FTZ R32, R15, R26, R32 ;  /* 0x0000001a0f207223 */ /* 0x000fe20000010020 */
[----:B------:R-:W-:-:S02]  /*11a70*/  HADD2.F32 R0, -RZ, R66.H0_H0 ;  /* 0x20000042ff007230 */ /* 0x000fc40000004100 */
[C---:B------:R-:W-:Y:S01]  /*11a80*/  FFMA.FTZ R21, R24.reuse, R21, -R5 ;  /* 0x0000001518157223 */ /* 0x040fe20000010805 */
[----:B------:R-:W-:Y:S01]  /*11a90*/  FFMA.FTZ R28, R24, R3, R28 ;  /* 0x00000003181c7223 */ /* 0x000fe2000001001c */
[C---:B------:R-:W-:Y:S01]  /*11aa0*/  FMUL.FTZ R26, R11.reuse, R14 ;  /* 0x0000000e0b1a7220 */ /* 0x040fe20000410000 */
[----:B------:R-:W-:Y:S02]  /*11ab0*/  HADD2.F32 R8, -RZ, R8.H1_H1 ;  /* 0x30000008ff087230 */ /* 0x000fe40000004100 */
[-C--:B------:R-:W-:Y:S01]  /*11ac0*/  FMUL.FTZ R24, R11, R0.reuse ;  /* 0x000000000b187220 */ /* 0x080fe20000410000 */
[----:B------:R-:W-:Y:S02]  /*11ad0*/  HADD2.F32 R10, -RZ, R10.H1_H1 ;  /* 0x3000000aff0a7230 */ /* 0x000fe40000004100 */
[C---:B------:R-:W-:Y:S01]  /*11ae0*/  FFMA.FTZ R26, R7.reuse, R0, -R26 ;  /* 0x00000000071a7223 */ /* 0x040fe2000001081a */
[----:B------:R-:W-:Y:S02]  /*11af0*/  HADD2.F32 R9, -RZ, R35.H0_H0 ;  /* 0x20000023ff097230 */ /* 0x000fe40000004100 */
[----:B------:R-:W-:Y:S01]  /*11b00*/  FFMA.FTZ R27, R7, R14, R24 ;  /* 0x0000000e071b7223 */ /* 0x000fe20000010018 */
[----:B------:R-:W-:-:S02]  /*11b10*/  HADD2.F32 R11, -RZ, R33.H0_H0 ;  /* 0x20000021ff0b7230 */ /* 0x000fc40000004100 */
[----:B------:R-:W-:Y:S02]  /*11b20*/  HADD2.F32 R3, -RZ, R38.H0_H0 ;  /* 0x20000026ff037230 */ /* 0x000fe40000004100 */
[----:B------:R-:W-:Y:S01]  /*11b30*/  FMUL.FTZ R7, R8, R9 ;  /* 0x0000000908077220 */ /* 0x000fe20000410000 */
[----:B------:R-:W-:Y:S02]  /*11b40*/  HADD2.F32 R5, -RZ, R37.H0_H0 ;  /* 0x20000025ff057230 */ /* 0x000fe40000004100 */
[----:B------:R-:W-:Y:S01]  /*11b50*/  FMUL.FTZ R15, R10, R11 ;  /* 0x0000000b0a0f7220 */ /* 0x000fe20000410000 */
[----:B------:R-:W-:Y:S02]  /*11b60*/  HADD2.F32 R6, -RZ, R6.H1_H1 ;  /* 0x30000006ff067230 */ /* 0x000fe40000004100 */
[-C--:B------:R-:W-:Y:S01]  /*11b70*/  FMUL.FTZ R8, R8, R3.reuse ;  /* 0x0000000308087220 */ /* 0x080fe20000410000 */
[----:B------:R-:W-:Y:S01]  /*11b80*/  FFMA.FTZ R3, R4, R3, -R7 ;  /* 0x0000000304037223 */ /* 0x000fe20000010807 */
[----:B------:R-:W-:Y:S01]  /*11b90*/  FMUL.FTZ R10, R10, R5 ;  /* 0x000000050a0a7220 */ /* 0x000fe20000410000 */
        /* <DEDUP_REMOVED lines=13> */
.L_x_1474:
[----:B------:R-:W-:Y:S05]  /*11c70*/  BSYNC B0 ;  /* 0x0000000000007941 */ /* 0x000fea0003800000 */
.L_x_1446:
        /* <DEDUP_REMOVED lines=8> */
.L_x_1444:
[----:B------:R-:W-:-:S06]  /*11d00*/  ULOP3.LUT UR4, UR60, 0x1, URZ, 0xfc, !UPT ;  /* 0x000000013c047892 */ /* 0x000fcc000f8efc3f */
[----:B------:R-:W-:-:S05]  /*11d10*/  IMAD.U32 R0, RZ, RZ, UR4 ;  /* 0x00000004ff007e24 */ /* 0x000fca000f8e00ff */
[----:B------:R-:W-:-:S13]  /*11d20*/  ISETP.NE.AND P0, PT, R0, 0x3, PT ;  /* 0x000000030000780c */ /* 0x000fda0003f05270 */
[----:B------:R-:W-:Y:S05]  /*11d30*/  @!P0 BRA `(.L_x_1509) ;  /* 0x0000000000048947 */ /* 0x000fea0003800000 */
[----:B------:R-:W-:Y:S01]  /*11d40*/  BPT.TRAP 0x1 ;  /* 0x000000040000795c */ /* 0x000fe20000300000 */
.L_x_1509:
[----:B01234-:R-:W-:Y:S01]  /*11d50*/  IMAD R4, R160, 0x8, R18 ;  /* 0x00000008a0047824 */ /* 0x01ffe200078e0212 */
[----:B------:R-:W-:-:S04]  /*11d60*/  SHF.L.U32 R3, R161, 0x1f, RZ ;  /* 0x0000001fa1037819 */ /* 0x000fc800000006ff */
[----:B------:R0:W1:Y:S01]  /*11d70*/  SYNCS.PHASECHK.TRANS64.TRYWAIT P2, [R4+URZ+0x2a830], R3 ;  /* 0x02a83003040075a7 */ /* 0x000062000804017f */
[----:B------:R-:W-:Y:S05]  /*11d80*/  @!P0 BRA `(.L_x_1510) ;  /* 0x0000000000048947 */ /* 0x000fea0003800000 */
[----:B------:R-:W-:Y:S01]  /*11d90*/  BPT.TRAP 0x1 ;  /* 0x000000040000795c */ /* 0x000fe20000300000 */
.L_x_1510:
[----:B------:R-:W2:Y:S02]  /*11da0*/  S2R R0, SR_TID.X ;  /* 0x0000000000007919 */ /* 0x000ea40000002100 */
[----:B--2---:R-:W-:-:S04]  /*11db0*/  LOP3.LUT R0, R0, 0x7f, RZ, 0xc0, !PT ;  /* 0x0000007f00007812 */ /* 0x004fc800078ec0ff */
[----:B------:R-:W-:Y:S01]  /*11dc0*/  ISETP.NE.AND P1, PT, R0, RZ, PT ;  /* 0x000000ff0000720c */ /* 0x000fe20003f25270 */
[----:B-1----:R-:W-:-:S12]  /*11dd0*/  @P2 BRA `(.L_x_1511) ;  /* 0x0000000000082947 */ /* 0x002fd80003800000 */
[----:B------:R-:W1:Y:S02]  /*11de0*/  SYNCS.PHASECHK.TRANS64.TRYWAIT P2, [R4+URZ+0x2a830], R3 ;  /* 0x02a83003040075a7 */ /* 0x000e64000804017f */
[----:B-1----:R-:W-:Y:S05]  /*11df0*/  @!P2 BRA `(.L_x_1512) ;  /* 0x000001680080a947 */ /* 0x002fea0003800000 */
.L_x_1511:
[----:B------:R-:W-:Y:S05]  /*11e00*/  WARPSYNC.ALL ;  /* 0x0000000000007948 */ /* 0x000fea0003800000 */
[----:B------:R-:W-:Y:S01]  /*11e10*/  IADD3 R0, R18, 0x18400, RZ ;  /* 0x0001840012007810 */ /* 0x000fe20007ffe0ff */
[----:B------:R-:W-:Y:S01]  /*11e20*/  IMAD.MOV.U32 R7, RZ, RZ, 0x40000040 ;  /* 0x40000040ff077424 */ /* 0x000fe200078e00ff */
[----:B------:R-:W-:Y:S01]  /*11e30*/  R2UR UR4, R68 ;  /* 0x00000000440472ca */ /* 0x000fe200000e0000 */
[----:B------:R-:W-:Y:S01]  /*11e40*/  UMOV UR9, 0x40000040 ;  /* 0x4000004000097882 */ /* 0x000fe20000000000 */
[----:B------:R-:W-:Y:S01]  /*11e50*/  SHF.R.U32.HI R0, RZ, 0x4, R0 ;  /* 0x00000004ff007819 */ /* 0x000fe20000011600 */
[----:B------:R-:W-:Y:S01]  /*11e60*/  WARPGROUP.ARRIVE ;  /* 0x00000000000079c5 */ /* 0x000fe20000000000 */
[----:B------:R-:W-:Y:S01]  /*11e70*/  R2UR UR11, R7 ;  /* 0x00000000070b72ca */ /* 0x000fe200000e0000 */
[----:B------:R-:W-:Y:S01]  /*11e80*/  IMAD.MOV.U32 R9, RZ, RZ, 0x40000040 ;  /* 0x40000040ff097424 */ /* 0x000fe200078e00ff */
[----:B------:R-:W-:Y:S01]  /*11e90*/  LOP3.LUT R0, R0, 0x3fff, RZ, 0xc0, !PT ;  /* 0x00003fff00007812 */ /* 0x000fe200078ec0ff */
[----:B------:R-:W-:Y:S01]  /*11ea0*/  IMAD.U32 R11, RZ, RZ, UR9 ;  /* 0x00000009ff0b7e24 */ /* 0x000fe2000f8e00ff */
[----:B------:R-:W-:Y:S01]  /*11eb0*/  UMOV UR53, 0x40000040 ;  /* 0x4000004000357882 */ /* 0x000fe20000000000 */
[----:B------:R-:W-:Y:S01]  /*11ec0*/  UMOV UR49, 0x40000040 ;  /* 0x4000004000317882 */ /* 0x000fe20000000000 */
[----:B------:R-:W-:Y:S01]  /*11ed0*/  LOP3.LUT R5, R0, 0x10000, RZ, 0xfc, !PT ;  /* 0x0001000000057812 */ /* 0x000fe200078efcff */
[----:B------:R-:W-:Y:S01]  /*11ee0*/  UMOV UR45, 0x40000040 ;  /* 0x40000040002d7882 */ /* 0x000fe20000000000 */
[----:B------:R-:W-:Y:S01]  /*11ef0*/  UMOV UR41, 0x40000040 ;  /* 0x4000004000297882 */ /* 0x000fe20000000000 */
[----:B------:R-:W-:Y:S01]  /*11f00*/  ULOP3.LUT UR4, UR4, 0x10000, URZ, 0xfc, !UPT ;  /* 0x0001000004047892 */ /* 0x000fe2000f8efc3f */
[----:B------:R-:W2:Y:S01]  /*11f10*/  LDC.64 R12, c[0x0][0x9e0] ;  /* 0x00027800ff0c7b82 */ /* 0x000ea20000000a00 */
[----:B------:R-:W-:-:S02]  /*11f20*/  IMAD R6, R160, 0x900, R5 ;  /* 0x00000900a0067824 */ /* 0x000fc400078e0205 */
[----:B------:R-:W-:-:S03]  /*11f30*/  UIADD3 UR5, UR4, 0x2, URZ ;  /* 0x0000000204057890 */ /* 0x000fc6000fffe03f */
[C---:B------:R-:W-:Y:S01]  /*11f40*/  R2UR UR10, R6.reuse ;  /* 0x00000000060a72ca */ /* 0x040fe200000e0000 */
[----:B------:R-:W-:Y:S01]  /*11f50*/  UMOV UR8, UR4 ;  /* 0x0000000400087c82 */ /* 0x000fe20008000000 */
[----:B------:R-:W-:Y:S01]  /*11f60*/  IADD3 R8, R6, 0x2, RZ ;  /* 0x0000000206087810 */ /* 0x000fe20007ffe0ff */
[----:B------:R-:W-:-:S05]  /*11f70*/  IMAD.U32 R10, RZ, RZ, UR8 ;  /* 0x00000008ff0a7e24 */ /* 0x000fca000f8e00ff */
[----:B------:R3:W-:Y:S05]  /*11f80*/  STL.64 [R1+0x38], R10 ;  /* 0x0000380a01007387 */ /* 0x0007ea0000100a00 */
[----:B------:R-:W-:Y:S01]  /*11f90*/  HGMMA.64x96x16.F32 R24, gdesc[UR8], RZ, !UPT, gsb0 ;  /* 0x01600000081879f0 */ /* 0x000fe2000c0008ff */
[----:B------:R-:W-:Y:S01]  /*11fa0*/  R2UR UR10, R8 ;  /* 0x00000000080a72ca */ /* 0x000fe200000e0000 */
[----:B------:R-:W-:Y:S01]  /*11fb0*/  UMOV UR8, UR5 ;  /* 0x0000000500087c82 */ /* 0x000fe20008000000 */
[----:B------:R-:W-:Y:S01]  /*11fc0*/  R2UR UR11, R9 ;  /* 0x00000000090b72ca */ /* 0x000fe200000e0000 */
[----:B------:R-:W-:Y:S01]  /*11fd0*/  UMOV UR9, 0x40000040 ;  /* 0x4000004000097882 */ /* 0x000fe20000000000 */
[----:B------:R-:W-:Y:S01]  /*11fe0*/  IMAD.MOV.U32 R9, RZ, RZ, 0x40000040 ;  /* 0x40000040ff097424 */ /* 0x000fe200078e00ff */
[----:B------:R-:W-:Y:S01]  /*11ff0*/  IADD3 R8, R6, 0x4, RZ ;  /* 0x0000000406087810 */ /* 0x000fe20007ffe0ff */
[----:B------:R-:W-:Y:S01]  /*12000*/  UIADD3 UR5, UR4, 0x4, URZ ;  /* 0x0000000404057890 */ /* 0x000fe2000fffe03f */
[----:B---3--:R-:W-:-:S02]  /*12010*/  IMAD.U32 R10, RZ, RZ, UR8 ;  /* 0x00000008ff0a7e24 */ /* 0x008fc4000f8e00ff */
[----:B------:R-:W-:-:S05]  /*12020*/  IMAD.U32 R11, RZ, RZ, UR9 ;  /* 0x00000009ff0b7e24 */ /* 0x000fca000f8e00ff */
[----:B------:R3:W-:Y:S01]  /*12030*/  STL.64 [R1+0x30], R10 ;  /* 0x0000300a01007387 */ /* 0x0007e20000100a00 */
[----:B------:R-:W-:Y:S02]  /*12040*/  WARPGROUP.DEPBAR.LE gsb0, 0x0 ;  /* 0x00008000000079c5 */ /* 0x000fe40000010000 */
[----:B------:R-:W-:-:S06]  /*12050*/  WARPGROUP.ARRIVE ;  /* 0x00000000000079c5 */ /* 0x000fcc0000000000 */
[----:B------:R-:W-:Y:S01]  /*12060*/  HGMMA.64x96x16.F32 R24, gdesc[UR8], R24, gsb0 ;  /* 0x01600000081879f0 */ /* 0x000fe20008000818 */
[----:B------:R-:W-:Y:S01]  /*12070*/  R2UR UR10, R8 ;  /* 0x00000000080a72ca */ /* 0x000fe200000e0000 */
[----:B------:R-:W-:Y:S01]  /*12080*/  UMOV UR8, UR5 ;  /* 0x0000000500087c82 */ /* 0x000fe20008000000 */
[----:B------:R-:W-:Y:S01]  /*12090*/  R2UR UR11, R9 ;  /* 0x00000000090b72ca */ /* 0x000fe200000e0000 */
[----:B------:R-:W-:Y:S01]  /*120a0*/  UMOV UR9, 0x40000040 ;  /* 0x4000004000097882 */ /* 0x000fe20000000000 */
[----:B------:R-:W-:Y:S01]  /*120b0*/  IMAD.MOV.U32 R9, RZ, RZ, 0x40000040 ;  /* 0x40000040ff097424 */ /* 0x000fe200078e00ff */
[----:B------:R-:W-:Y:S01]  /*120c0*/  IADD3 R8, R6, 0x6, RZ ;  /* 0x0000000606087810 */ /* 0x000fe20007ffe0ff */
[----:B------:R-:W-:Y:S01]  /*120d0*/  UIADD3 UR5, UR4, 0x6, URZ ;  /* 0x0000000604057890 */ /* 0x000fe2000fffe03f */
[----:B---3--:R-:W-:Y:S02]  /*120e0*/  IMAD.U32 R10, RZ, RZ, UR8 ;  /* 0x00000008ff0a7e24 */ /* 0x008fe4000f8e00ff */
        /* <DEDUP_REMOVED lines=39> */
[----:B------:R-:W-:Y:S01]  /*12360*/  IMAD.U32 R11, RZ, RZ, UR9 ;  /* 0x00000009ff0b7e24 */ /* 0x000fe2000f8e00ff */
[----:B------:R-:W-:-:S02]  /*12370*/  UIADD3 UR52, UR4, 0x406, URZ ;  /* 0x0000040604347890 */ /* 0x000fc4000fffe03f */
[----:B------:R-:W-:Y:S02]  /*12380*/  UIADD3 UR48, UR4, 0x800, URZ ;  /* 0x0000080004307890 */ /* 0x000fe4000fffe03f */
[----:B------:R-:W-:Y:S01]  /*12390*/  UIADD3 UR44, UR4, 0x802, URZ ;  /* 0x00000802042c7890 */ /* 0x000fe2000fffe03f */
[----:B------:R3:W-:Y:S04]  /*123a0*/  STL.64 [R1+0x10], R10 ;  /* 0x0000100a01007387 */ /* 0x0007e80000100a00 */
[----:B------:R-:W4:Y:S01]  /*123b0*/  LDL.LU R72, [R1] ;  /* 0x0000000001487983 */ /* 0x000f220000300800 */
        /* <DEDUP_REMOVED lines=10> */
[----:B------:R-:W-:Y:S01]  /*12460*/  IMAD.MOV.U32 R7, RZ, RZ, 0x40000040 ;  /* 0x40000040ff077424 */ /* 0x000fe200078e00ff */
[----:B------:R-:W-:Y:S02]  /*12470*/  WARPGROUP.DEPBAR.LE gsb0, 0x0 ;  /* 0x00008000000079c5 */ /* 0x000fe40000010000 */
[----:B------:R-:W-:Y:S01]  /*12480*/  WARPGROUP.ARRIVE ;  /* 0x00000000000079c5 */ /* 0x000fe20000000000 */
[----:B------:R-:W-:Y:S01]  /*12490*/  UIADD3 UR36, UR4, 0x806, URZ ;  /* 0x0000080604247890 */ /* 0x000fe2000fffe03f */
[----:B------:R-:W-:Y:S01]  /*124a0*/  R2UR UR54, R8 ;  /* 0x00000000083672ca */ /* 0x000fe200000e0000 */
[----:B------:R-:W-:Y:S01]  /*124b0*/  UMOV UR37, 0x40000040 ;  /* 0x4000004000257882 */ /* 0x000fe20000000000 */
[----:B01----:R-:W-:Y:S01]  /*124c0*/  @!P1 VIADD R4, R4, 0x2a840 ;  /* 0x0002a84004049836 */ /* 0x003fe20000000000 */
[----:B------:R-:W-:Y:S01]  /*124d0*/  R2UR UR55, R9 ;  /* 0x00000000093772ca */ /* 0x000fe200000e0000 */
[----:B------:R-:W-:Y:S01]  /*124e0*/  HGMMA.64x96x16.F32 R24, gdesc[UR8], R24, gsb0 ;  /* 0x01600000081879f0 */ /* 0x000fe20008000818 */
[----:B------:R-:W-:Y:S01]  /*124f0*/  VIADD R8, R6, 0x600 ;  /* 0x0000060006087836 */ /* 0x000fe20000000000 */
[----:B------:R-:W-:Y:S01]  /*12500*/  R2UR UR39, R7 ;  /* 0x00000000072772ca */ /* 0x000fe200000e0000 */
[----:B------:R-:W-:Y:S01]  /*12510*/  IMAD.MOV.U32 R9, RZ, RZ, 0x40000040 ;  /* 0x40000040ff097424 */ /* 0x000fe200078e00ff */
[----:B------:R-:W-:Y:S01]  /*12520*/  ULDC.64 UR4, c[0x0][0x9d8] ;  /* 0x0002760000047ab9 */ /* 0x000fe20000000a00 */
[----:B--2---:R-:W-:Y:S01]  /*12530*/  ISETP.GE.AND P2, PT, R13, 0x1, PT ;  /* 0x000000010d00780c */ /* 0x004fe20003f46270 */
[----:B---3--:R-:W-:Y:S01]  /*12540*/  IMAD.U32 R10, RZ, RZ, UR8 ;  /* 0x00000008ff0a7e24 */ /* 0x008fe2000f8e00ff */
[----:B------:R-:W-:Y:S01]  /*12550*/  R2UR UR50, R8 ;  /* 0x00000000083272ca */ /* 0x000fe200000e0000 */
[----:B------:R-:W-:Y:S01]  /*12560*/  IMAD.U32 R11, RZ, RZ, UR9 ;  /* 0x00000009ff0b7e24 */ /* 0x000fe2000f8e00ff */
[----:B------:R-:W-:Y:S01]  /*12570*/  R2UR UR51, R9 ;  /* 0x00000000093372ca */ /* 0x000fe200000e0000 */
[----:B------:R-:W-:-:S02]  /*12580*/  WARPGROUP.DEPBAR.LE gsb0, 0x0 ;  /* 0x00008000000079c5 */ /* 0x000fc40000010000 */
[----:B------:R-:W-:-:S06]  /*12590*/  WARPGROUP.ARRIVE ;  /* 0x00000000000079c5 */ /* 0x000fcc0000000000 */
[----:B------:R-:W-:Y:S01]  /*125a0*/  HGMMA.64x96x16.F32 R24, gdesc[UR52], R24, gsb0 ;  /* 0x01600000341879f0 */ /* 0x000fe20008000818 */
[----:B------:R-:W-:Y:S01]  /*125b0*/  IMAD.MOV.U32 R9, RZ, RZ, 0x40000040 ;  /* 0x40000040ff097424 */ /* 0x000fe200078e00ff */
[----:B------:R-:W-:-:S04]  /*125c0*/  IADD3 R8, R6, 0x602, RZ ;  /* 0x0000060206087810 */ /* 0x000fc80007ffe0ff */
[----:B------:R-:W-:Y:S02]  /*125d0*/  R2UR UR46, R8 ;  /* 0x00000000082e72ca */ /* 0x000fe400000e0000 */
[----:B------:R-:W-:Y:S01]  /*125e0*/  R2UR UR47, R9 ;  /* 0x00000000092f72ca */ /* 0x000fe200000e0000 */
[----:B------:R-:W-:Y:S02]  /*125f0*/  WARPGROUP.DEPBAR.LE gsb0, 0x0 ;  /* 0x00008000000079c5 */ /* 0x000fe40000010000 */
[----:B------:R-:W-:-:S06]  /*12600*/  WARPGROUP.ARRIVE ;  /* 0x00000000000079c5 */ /* 0x000fcc0000000000 */
[----:B------:R-:W-:Y:S01]  /*12610*/  HGMMA.64x96x16.F32 R24, gdesc[UR48], R24, gsb0 ;  /* 0x01600000301879f0 */ /* 0x000fe20008000818 */
[----:B------:R-:W-:Y:S02]  /*12620*/  VIADD R8, R6, 0x604 ;  /* 0x0000060406087836 */ /* 0x000fe40000000000 */
[----:B------:R-:W-:-:S03]  /*12630*/  IMAD.MOV.U32 R9, RZ, RZ, 0x40000040 ;  /* 0x40000040ff097424 */ /* 0x000fc600078e00ff */
[----:B------:R-:W-:Y:S02]  /*12640*/  R2UR UR42, R8 ;  /* 0x00000000082a72ca */ /* 0x000fe400000e0000 */
[----:B------:R-:W-:Y:S01]  /*12650*/  R2UR UR43, R9 ;  /* 0x00000000092b72ca */ /* 0x000fe200000e0000 */
[----:B------:R-:W-:Y:S02]  /*12660*/  WARPGROUP.DEPBAR.LE gsb0, 0x0 ;  /* 0x00008000000079c5 */ /* 0x000fe40000010000 */
[----:B------:R-:W-:-:S06]  /*12670*/  WARPGROUP.ARRIVE ;  /* 0x00000000000079c5 */ /* 0x000fcc0000000000 */
[----:B------:R-:W-:Y:S01]  /*12680*/  HGMMA.64x96x16.F32 R24, gdesc[UR44], R24, gsb0 ;  /* 0x016000002c1879f0 */ /* 0x000fe20008000818 */
[----:B------:R-:W-:-:S04]  /*12690*/  IADD3 R6, R6, 0x606, RZ ;  /* 0x0000060606067810 */ /* 0x000fc80007ffe0ff */
[----:B------:R-:W-:Y:S01]  /*126a0*/  R2UR UR38, R6 ;  /* 0x00000000062672ca */ /* 0x000fe200000e0000 */
[----:B------:R-:W-:Y:S02]  /*126b0*/  WARPGROUP.DEPBAR.LE gsb0, 0x0 ;  /* 0x00008000000079c5 */ /* 0x000fe40000010000 */
[----:B------:R-:W-:-:S06]  /*126c0*/  WARPGROUP.ARRIVE ;  /* 0x00000000000079c5 */ /* 0x000fcc0000000000 */
[----:B------:R-:W-:Y:S03]  /*126d0*/  HGMMA.64x96x16.F32 R24, gdesc[UR40], R24, gsb0 ;  /* 0x01600000281879f0 */ /* 0x000fe60008000818 */
[----:B------:R-:W-:Y:S02]  /*126e0*/  WARPGROUP.DEPBAR.LE gsb0, 0x0 ;  /* 0x00008000000079c5 */ /* 0x000fe40000010000 */
[----:B------:R-:W-:-:S06]  /*126f0*/  WARPGROUP.ARRIVE ;  /* 0x00000000000079c5 */ /* 0x000fcc0000000000 */
[----:B------:R-:W-:Y:S01]  /*12700*/  HGMMA.64x96x16.F32 R24, gdesc[UR36], R24, gsb0 ;  /* 0x01600000241879f0 */ /* 0x000fe20008000818 */
[----:B------:R-:W-:Y:S01]  /*12710*/  IMAD.MOV.U32 R9, RZ, RZ, -0x60 ;  /* 0xffffffa0ff097424 */ /* 0x000fe200078e00ff */
[----:B------:R-:W-:Y:S01]  /*12720*/  @!P1 PRMT R4, RZ, 0x654, R4 ;  /* 0x00000654ff049816 */ /* 0x000fe20000000004 */
[----:B------:R-:W-:Y:S01]  /*12730*/  ULOP3.LUT UR6, URZ, UR5, URZ, 0x33, !UPT ;  /* 0x000000053f067292 */ /* 0x000fe2000f8e333f */
[----:B----4-:R-:W-:Y:S01]  /*12740*/  LOP3.LUT R72, R72, 0xffefffff, RZ, 0xc0, !PT ;  /* 0xffefffff48487812 */ /* 0x010fe200078ec0ff */
[----:B------:R0:W-:Y:S03]  /*12750*/  STL.64 [R1+0x8], R10 ;  /* 0x0000080a01007387 */ /* 0x0001e60000100a00 */
[----:B------:R-:W-:Y:S01]  /*12760*/  @P2 LOP3.LUT R72, R72, 0x100000, RZ, 0xfc, !PT ;  /* 0x0010000048482812 */ /* 0x000fe200078efcff */
[----:B------:R-:W-:Y:S02]  /*12770*/  WARPGROUP.DEPBAR.LE gsb0, 0x0 ;  /* 0x00008000000079c5 */ /* 0x000fe40000010000 */
[----:B------:R-:W-:Y:S01]  /*12780*/  FMUL.FTZ R8, R37, UR4 ;  /* 0x0000000425087c20 */ /* 0x000fe20008410000 */
[----:B------:R1:W-:Y:S03]  /*12790*/  @!P1 SYNCS.ARRIVE.TRANS64.RED.A1T0 RZ, [R4+URZ], RZ ;  /* 0x000000ff04ff99a7 */ /* 0x0003e6000810043f */
[----:B------:R2:W3:Y:S01]  /*127a0*/  MUFU.TANH R82, R8 ;  /* 0x0000000800527308 */ /* 0x0004e20000002400 */
[----:B------:R-:W-:Y:S01]  /*127b0*/  FMUL.FTZ R7, R33, UR4 ;  /* 0x0000000421077c20 */ /* 0x000fe20008410000 */
[----:B------:R-:W-:Y:S01]  /*127c0*/  FMUL.FTZ R33, R38, UR4 ;  /* 0x0000000426217c20 */ /* 0x000fe20008410000 */
[----:B------:R-:W-:-:S02]  /*127d0*/  IMAD R38, R2, R9, 0x60 ;  /* 0x0000006002267424 */ /* 0x000fc400078e0209 */
[----:B--2---:R-:W-:-:S04]  /*127e0*/  FMUL.FTZ R8, R45, UR4 ;  /* 0x000000042d087c20 */ /* 0x004fc80008410000 */
[----:B------:R2:W4:Y:S02]  /*127f0*/  MUFU.TANH R74, R8 ;  /* 0x00000008004a7308 */ /* 0x0005240000002400 */
[----:B--2---:R-:W-:-:S06]  /*12800*/  FMUL.FTZ R8, R53, UR4 ;  /* 0x0000000435087c20 */ /* 0x004fcc0008410000 */
[----:B------:R2:W0:Y:S08]  /*12810*/  MUFU.TANH R86, R7 ;  /* 0x0000000700567308 */ /* 0x0004300000002400 */
[----:B------:R1:W0:Y:S01]  /*12820*/  MUFU.TANH R20, R8 ;  /* 0x0000000800147308 */ /* 0x0002220000002400 */
[----:B--2---:R-:W-:Y:S01]  /*12830*/  FMUL.FTZ R7, R41, UR4 ;  /* 0x0000000429077c20 */ /* 0x004fe20008410000 */
[----:B-1----:R-:W-:-:S06]  /*12840*/  IADD3 R8, R163, R38, RZ ;  /* 0x00000026a3087210 */ /* 0x002fcc0007ffe0ff */
[----:B------:R1:W2:Y:S01]  /*12850*/  MUFU.TANH R78, R7 ;  /* 0x00000007004e7308 */ /* 0x0002a20000002400 */
[----:B------:R-:W-:Y:S01]  /*12860*/  IADD3 R4, -R164, 0x1, R8 ;  /* 0x00000001a4047810 */ /* 0x000fe20007ffe108 */
[----:B------:R-:W-:Y:S01]  /*12870*/  FMUL.FTZ R45, R47, UR4 ;  /* 0x000000042f2d7c20 */ /* 0x000fe20008410000 */
[----:B------:R-:W-:-:S03]  /*12880*/  FMUL.FTZ R25, R25, UR4 ;  /* 0x0000000419197c20 */ /* 0x000fc60008410000 */
[----:B------:R-:W-:Y:S02]  /*12890*/  IMAD R47, R173, -0x2, R4 ;  /* 0xfffffffead2f7824 */ /* 0x000fe400078e0204 */
[----:B-1----:R-:W-:Y:S01]  /*128a0*/  FMUL.FTZ R7, R49, UR4 ;  /* 0x0000000431077c20 */ /* 0x002fe20008410000 */
[----:B------:R-:W-:Y:S02]  /*128b0*/  IMAD.U32 R4, RZ, RZ, UR6 ;  /* 0x00000006ff047e24 */ /* 0x000fe4000f8e00ff */
[----:B------:R-:W-:Y:S01]  /*128c0*/  FMUL.FTZ R29, R29, UR4 ;  /* 0x000000041d1d7c20 */ /* 0x000fe20008410000 */
[----:B------:R1:W2:Y:S01]  /*128d0*/  MUFU.TANH R14, R7 ;  /* 0x00000007000e7308 */ /* 0x0002a20000002400 */
[----:B------:R-:W-:Y:S01]  /*128e0*/  FMUL.FTZ R15, R24, UR4 ;  /* 0x00000004180f7c20 */ /* 0x000fe20008410000 */
[----:B------:R2:W-:Y:S01]  /*128f0*/  STL [R1+0x4], R4 ;  /* 0x0000040401007387 */ /* 0x0005e20000100800 */
[----:B------:R-:W-:Y:S01]  /*12900*/  FMUL.FTZ R3, R27, UR4 ;  /* 0x000000041b037c20 */ /* 0x000fe20008410000 */
[----:B0-----:R-:W-:Y:S01]  /*12910*/  FMUL.FTZ R11, R31, UR4 ;  /* 0x000000041f0b7c20 */ /* 0x001fe20008410000 */
[----:B------:R-:W-:Y:S01]  /*12920*/  FMUL.FTZ R41, R43, UR4 ;  /* 0x000000042b297c20 */ /* 0x000fe20008410000 */
[----:B------:R0:W-:Y:S01]  /*12930*/  STL [R1], R72 ;  /* 0x0000004801007387 */ /* 0x0001e20000100800 */
[----:B-1----:R-:W-:Y:S01]  /*12940*/  FMUL.FTZ R7, R57, UR4 ;  /* 0x0000000439077c20 */ /* 0x002fe20008410000 */
[----:B------:R1:W0:Y:S01]  /*12950*/  MUFU.TANH R10, R25 ;  /* 0x00000019000a7308 */ /* 0x0002220000002400 */
        /* <DEDUP_REMOVED lines=8> */
[----:B-1----:R-:W-:Y:S01]  /*129e0*/  FMUL.FTZ R25, R35, UR4 ;  /* 0x0000000423197c20 */ /* 0x002fe20008410000 */
[----:B------:R-:W-:Y:S01]  /*129f0*/  FMUL.FTZ R35, R39, UR4 ;  /* 0x0000000427237c20 */ /* 0x000fe20008410000 */
[----:B------:R-:W-:Y:S01]  /*12a00*/  FMUL.FTZ R44, R44, UR4 ;  /* 0x000000042c2c7c20 */ /* 0x000fe20008410000 */
[----:B------:R-:W-:Y:S01]  /*12a10*/  FMUL.FTZ R43, R46, UR4 ;  /* 0x000000042e2b7c20 */ /* 0x000fe20008410000 */
[----:B------:R-:W-:Y:S01]  /*12a20*/  FMUL.FTZ R48, R48, UR4 ;  /* 0x0000000430307c20 */ /* 0x000fe20008410000 */
[----:B------:R-:W-:Y:S01]  /*12a30*/  FMUL.FTZ R49, R50, UR4 ;  /* 0x0000000432317c20 */ /* 0x000fe20008410000 */
[----:B------:R-:W-:Y:S01]  /*12a40*/  FMUL.FTZ R51, R51, UR4 ;  /* 0x0000000433337c20 */ /* 0x000fe20008410000 */
        /* <DEDUP_REMOVED lines=12> */
[----:B-1----:R-:W-:Y:S01]  /*12b10*/  FMUL.FTZ R7, R67, UR4 ;  /* 0x0000000443077c20 */ /* 0x002fe20008410000 */
[----:B------:R-:W-:Y:S01]  /*12b20*/  FMUL.FTZ R69, R69, UR4 ;  /* 0x0000000445457c20 */ /* 0x000fe20008410000 */
[----:B------:R-:W-:Y:S01]  /*12b30*/  FMUL.FTZ R29, R70, UR4 ;  /* 0x00000004461d7c20 */ /* 0x000fe20008410000 */
[----:B------:R-:W-:Y:S01]  /*12b40*/  FMUL.FTZ R31, R71, UR4 ;  /* 0x00000004471f7c20 */ /* 0x000fe20008410000 */
[----:B------:R-:W-:Y:S01]  /*12b50*/  FMUL.FTZ R56, R56, UR4 ;  /* 0x0000000438387c20 */ /* 0x000fe20008410000 */
[----:B------:R-:W-:Y:S01]  /*12b60*/  FMUL.FTZ R68, R68, UR4 ;  /* 0x0000000444447c20 */ /* 0x000fe20008410000 */
[----:B------:R-:W1:Y:S01]  /*12b70*/  MUFU.TANH R15, R15 ;  /* 0x0000000f000f7308 */ /* 0x000e620000002400 */
[----:B------:R-:W-:-:S07]  /*12b80*/  FMUL.FTZ R59, R59, UR4 ;  /* 0x000000043b3b7c20 */ /* 0x000fce0008410000 */
[----:B------:R-:W0:Y:S01]  /*12b90*/  MUFU.TANH R0, R0 ;  /* 0x0000000000007308 */ /* 0x000e220000002400 */
[----:B------:R-:W-:-:S07]  /*12ba0*/  FMUL.FTZ R28, R28, UR4 ;  /* 0x000000041c1c7c20 */ /* 0x000fce0008410000 */
[----:B------:R-:W0:Y:S01]  /*12bb0*/  MUFU.TANH R3, R3 ;  /* 0x0000000300037308 */ /* 0x000e220000002400 */
[----:B------:R-:W-:-:S07]  /*12bc0*/  IMAD R9, R169, 0x80, R179 ;  /* 0x00000080a9097824 */ /* 0x000fce00078e02b3 */
        /* <DEDUP_REMOVED lines=35> */
[----:B------:R-:W-:-:S02]  /*12e00*/  VIADD R46, R47, UR6 ;  /* 0x000000062f2e7c36 */ /* 0x000fc40008000000 */
[----:B------:R-:W-:-:S05]  /*12e10*/  IMAD R50, R173, -0x2, R38 ;  /* 0xfffffffead327824 */ /* 0x000fca00078e0226 */
[----:B------:R3:W0:Y:S01]  /*12e20*/  MUFU.TANH R73, R59 ;  /* 0x0000003b00497308 */ /* 0x0006220000002400 */
[----:B------:R-:W-:Y:S01]  /*12e30*/  IMAD.IADD R30, R46, 0x1, R9 ;  /* 0x000000012e1e7824 */ /* 0x000fe200078e0209 */
[----:B---3--:R-:W-:-:S06]  /*12e40*/  IADD3 R59, R47, R12, RZ ;  /* 0x0000000c2f3b7210 */ /* 0x008fcc0007ffe0ff */
[----:B------:R3:W0:Y:S02]  /*12e50*/  MUFU.TANH R94, R28 ;  /* 0x0000001c005e7308 */ /* 0x0006240000002400 */
[----:B---3--:R-:W-:Y:S01]  /*12e60*/  VIADDMNMX R28, R9, R59, R42, PT ;  /* 0x0000003b091c7246 */ /* 0x008fe2000380012a */
[----:B-12-4-:R-:W-:Y:S06]  /*12e70*/  @!P2 BRA `(.L_x_1513) ;  /* 0x00000000004ca947 */ /* 0x016fec0003800000 */
[----:B------:R-:W-:Y:S01]  /*12e80*/  IADD3 R4, -R164, R163, R9 ;  /* 0x000000a3a4047210 */ /* 0x000fe20007ffe109 */
[----:B------:R-:W-:Y:S03]  /*12e90*/  BSSY B0, `(.L_x_1514) ;  /* 0x000000e000007945 */ /* 0x000fe60003800000 */
        /* <DEDUP_REMOVED lines=9> */
.L_x_1515:
[----:B------:R-:W-:-:S13]  /*12f30*/  ISETP.NE.AND P2, PT, R13, 0x1, PT ;  /* 0x000000010d00780c */ /* 0x000fda0003f45270 */
[----:B------:R-:W1:Y:S02]  /*12f40*/  @P2 LDC.64 R66, c[0x0][0x9e8] ;  /* 0x00027a00ff422b82 */ /* 0x000e640000000a00 */
[----:B-1----:R-:W-:-:S05]  /*12f50*/  @P2 IMAD.HI.U32 R8, R4, R66, RZ ;  /* 0x0000004204082227 */ /* 0x002fca00078e00ff */
[----:B------:R-:W-:-:S07]  /*12f60*/  @P2 SHF.R.U32.HI R4, RZ, R67, R8 ;  /* 0x00000043ff042219 */ /* 0x000fce0000011608 */
.L_x_1516:
[----:B------:R-:W-:Y:S05]  /*12f70*/  BSYNC B0 ;  /* 0x0000000000007941 */ /* 0x000fea0003800000 */
.L_x_1514:
[----:B------:R-:W-:-:S05]  /*12f80*/  IMAD R47, R4, R13, R50 ;  /* 0x0000000d042f7224 */ /* 0x000fca00078e0232 */
[----:B------:R-:W-:Y:S02]  /*12f90*/  VIMNMX R30, R30, R47, !PT ;  /* 0x0000002f1e1e7248 */ /* 0x000fe40007fe0100 */
[----:B------:R-:W-:-:S07]  /*12fa0*/  VIADDMNMX R28, R47, R13, R28, PT ;  /* 0x0000000d2f1c7246 */ /* 0x000fce000380011c */
.L_x_1513:
[C---:B------:R-:W-:Y:S01]  /*12fb0*/  ISETP.GE.AND P3, PT, R38.reuse, 0x9, PT ;  /* 0x000000092600780c */ /* 0x040fe20003f66270 */
[----:B------:R-:W-:Y:S01]  /*12fc0*/  VIADD R90, R9, 0x8 ;  /* 0x00000008095a7836 */ /* 0x000fe20000000000 */
[----:B------:R-:W-:Y:S02]  /*12fd0*/  ISETP.GE.AND P2, PT, R38, 0x2, PT ;  /* 0x000000022600780c */ /* 0x000fe40003f46270 */
[----:B------:R-:W-:Y:S02]  /*12fe0*/  P2R R54, PR, RZ, 0x8 ;  /* 0x00000008ff367803 */ /* 0x000fe40000000000 */
[C---:B------:R-:W-:Y:S02]  /*12ff0*/  ISETP.GT.AND P3, PT, R30.reuse, 0x8, !P3 ;  /* 0x000000081e00780c */ /* 0x040fe40005f64270 */
[----:B------:R-:W-:Y:S02]  /*13000*/  ISETP.GT.AND P4, PT, R30, 0x1, !P2 ;  /* 0x000000011e00780c */ /* 0x000fe40005784270 */
[----:B------:R-:W-:-:S02]  /*13010*/  ISETP.LT.OR P3, PT, R28, 0x9, P3 ;  /* 0x000000091c00780c */ /* 0x000fc40001f61670 */
[----:B------:R-:W-:Y:S02]  /*13020*/  ISETP.GE.AND P5, PT, R38, 0xa, PT ;  /* 0x0000000a2600780c */ /* 0x000fe40003fa6270 */
[----:B0-----:R-:W-:Y:S02]  /*13030*/  FSEL R94, R94, -INF , !P3 ;  /* 0xff8000005e5e7808 */ /* 0x001fe40005800000 */
[----:B------:R-:W-:Y:S02]  /*13040*/  ISETP.LT.OR P4, PT, R28, 0x2, P4 ;  /* 0x000000021c00780c */ /* 0x000fe40002781670 */
[----:B------:R-:W-:Y:S02]  /*13050*/  ISETP.GT.AND P3, PT, R30, 0x9, !P5 ;  /* 0x000000091e00780c */ /* 0x000fe40006f64270 */
[----:B------:R-:W-:Y:S02]  /*13060*/  FSEL R96, R10, -INF , !P4 ;  /* 0xff8000000a607808 */ /* 0x000fe40006000000 */
        /* <DEDUP_REMOVED lines=88> */
[C---:B------:R-:W-:Y:S02]  /*135f0*/  ISETP.GE.AND P3, PT, R38.reuse, 0x52, PT ;  /* 0x000000522600780c */ /* 0x040fe40003f66270 */
[----:B------:R-:W-:Y:S02]  /*13600*/  ISETP.GE.AND P6, PT, R38, 0x1, PT ;  /* 0x000000012600780c */ /* 0x000fe40003fc6270 */
[----:B------:R-:W-:-:S02]  /*13610*/  ISETP.GT.AND P4, PT, R30, 0x51, !P3 ;  /* 0x000000511e00780c */ /* 0x000fc40005f84270 */
[----:B------:R-:W-:Y:S02]  /*13620*/  VIADDMNMX R90, R90, R59, R42, PT ;  /* 0x0000003b5a5a7246 */ /* 0x000fe4000380012a */
[----:B------:R-:W-:Y:S02]  /*13630*/  ISETP.LT.OR P4, PT, R28, 0x52, P4 ;  /* 0x000000521c00780c */ /* 0x000fe40002781670 */
[----:B------:R-:W-:Y:S02]  /*13640*/  IADD3 R59, R46, 0x8, R9 ;  /* 0x000000082e3b7810 */ /* 0x000fe40007ffe009 */
[----:B------:R-:W-:Y:S02]  /*13650*/  FSEL R14, R65, -INF , !P4 ;  /* 0xff800000410e7808 */ /* 0x000fe40006000000 */
[----:B------:R-:W-:-:S04]  /*13660*/  ISETP.GE.AND P4, PT, R38, 0x59, PT ;  /* 0x000000592600780c */ /* 0x000fc80003f86270 */
[----:B------:R-:W-:-:S04]  /*13670*/  ISETP.GT.AND P5, PT, R30, 0x58, !P4 ;  /* 0x000000581e00780c */ /* 0x000fc800067a4270 */
[----:B------:R-:W-:-:S04]  /*13680*/  ISETP.LT.OR P5, PT, R28, 0x59, P5 ;  /* 0x000000591c00780c */ /* 0x000fc80002fa1670 */
[----:B------:R-:W-:Y:S02]  /*13690*/  FSEL R4, R34, -INF , !P5 ;  /* 0xff80000022047808 */ /* 0x000fe40006800000 */
        /* <DEDUP_REMOVED lines=22> */
.L_x_1519:
[----:B------:R-:W-:-:S13]  /*13800*/  ISETP.NE.AND P5, PT, R13, 0x1, PT ;  /* 0x000000010d00780c */ /* 0x000fda0003fa5270 */
[----:B------:R-:W0:Y:S02]  /*13810*/  @P5 LDC.64 R46, c[0x0][0x9e8] ;  /* 0x00027a00ff2e5b82 */ /* 0x000e240000000a00 */
[----:B0-----:R-:W-:-:S05]  /*13820*/  @P5 IMAD.HI.U32 R46, R15, R46, RZ ;  /* 0x0000002e0f2e5227 */ /* 0x001fca00078e00ff */
[----:B------:R-:W-:-:S07]  /*13830*/  @P5 SHF.R.U32.HI R15, RZ, R47, R46 ;  /* 0x0000002fff0f5219 */ /* 0x000fce000001162e */
.L_x_1520:
[----:B------:R-:W-:Y:S05]  /*13840*/  BSYNC B0 ;  /* 0x0000000000007941 */ /* 0x000fea0003800000 */
.L_x_1518:
[----:B------:R-:W-:-:S05]  /*13850*/  IMAD R30, R15, R13, R50 ;  /* 0x0000000d0f1e7224 */ /* 0x000fca00078e0232 */
[----:B------:R-:W-:Y:S02]  /*13860*/  VIMNMX R59, R59, R30, !PT ;  /* 0x0000001e3b3b7248 */ /* 0x000fe40007fe0100 */
[----:B------:R-:W-:-:S07]  /*13870*/  VIADDMNMX R90, R30, R13, R90, PT ;  /* 0x0000000d1e5a7246 */ /* 0x000fce000380015a */
.L_x_1517:
[C---:B------:R-:W-:Y:S01]  /*13880*/  ISETP.GT.AND P2, PT, R59.reuse, 0x1, !P2 ;  /* 0x000000013b00780c */ /* 0x040fe20005744270 */
[----:B------:R-:W-:Y:S01]  /*13890*/  ULDC UR4, c[0x0][0x988] ;  /* 0x0002620000047ab9 */ /* 0x000fe20000000800 */
[----:B------:R-:W-:Y:S02]  /*138a0*/  ISETP.NE.AND P5, PT, R32, RZ, PT ;  /* 0x000000ff2000720c */ /* 0x000fe40003fa5270 */
[----:B------:R-:W-:Y:S02]  /*138b0*/  ISETP.LT.OR P2, PT, R90, 0x2, P2 ;  /* 0x000000025a00780c */ /* 0x000fe40001741670 */
[----:B------:R-:W-:Y:S02]  /*138c0*/  ISETP.GT.AND P6, PT, R59, RZ, !P6 ;  /* 0x000000ff3b00720c */ /* 0x000fe400077c4270 */
        /* <DEDUP_REMOVED lines=36> */
[----:B------:R-:W-:Y:S02]  /*13b10*/  ISETP.GT.AND P2, PT, R59, 0x19, !P5 ;  /* 0x000000193b00780c */ /* 0x000fe40006f44270 */
[----:B------:R-:W-:-:S02]  /*13b20*/  ISETP.NE.AND P5, PT, R44, RZ, PT ;  /* 0x000000ff2c00720c */ /* 0x000fc40003fa5270 */
        /* <DEDUP_REMOVED lines=16> */
[----:B------:R-:W-:Y:S02]  /*13c30*/  FSEL R46, R41, -INF , !P2 ;  /* 0xff800000292e7808 */ /* 0x000fe40005000000 */
[----:B------:R-:W-:-:S02]  /*13c40*/  ISETP.NE.AND P2, PT, R77, RZ, PT ;  /* 0x000000ff4d00720c */ /* 0x000fc40003f45270 */
[----:B------:R-:W-:Y:S02]  /*13c50*/  ISETP.LT.OR P6, PT, R90, 0x1, P6 ;  /* 0x000000015a00780c */ /* 0x000fe400037c1670 */
[----:B------:R-:W-:Y:S02]  /*13c60*/  ISETP.GT.AND P2, PT, R59, 0x28, !P2 ;  /* 0x000000283b00780c */ /* 0x000fe40005744270 */
[----:B------:R-:W-:Y:S02]  /*13c70*/  FMNMX.FTZ R3, R28, R3, !PT ;  /* 0x000000031c037209 */ /* 0x000fe40007810000 */
[----:B------:R-:W-:Y:S02]  /*13c80*/  ISETP.LT.OR P2, PT, R90, 0x29, P2 ;  /* 0x000000295a00780c */ /* 0x000fe40001741670 */
[----:B------:R-:W-:Y:S02]  /*13c90*/  FSEL R33, R0, -INF , !P6 ;  /* 0xff80000000217808 */ /* 0x000fe40007000000 */
[----:B------:R-:W-:Y:S01]  /*13ca0*/  FSEL R48, R43, -INF , !P2 ;  /* 0xff8000002b307808 */ /* 0x000fe20005000000 */
[----:B------:R-:W0:Y:S01]  /*13cb0*/  SHFL.BFLY PT, R0, R3, 0x2, 0x1f ;  /* 0x0c401f0003007f89 */ /* 0x000e2200000e0000 */
[----:B------:R-:W-:-:S02]  /*13cc0*/  ISETP.NE.AND P2, PT, R79, RZ, PT ;  /* 0x000000ff4f00720c */ /* 0x000fc40003f45270 */
[----:B------:R-:W-:Y:S02]  /*13cd0*/  MOV R11, UR4 ;  /* 0x00000004000b7c02 */ /* 0x000fe40008000f00 */
[----:B------:R-:W-:Y:S02]  /*13ce0*/  ISETP.GT.AND P2, PT, R59, 0x29, !P2 ;  /* 0x000000293b00780c */ /* 0x000fe40005744270 */
[----:B------:R-:W-:Y:S02]  /*13cf0*/  ISETP.NE.AND P6, PT, R61, RZ, PT ;  /* 0x000000ff3d00720c */ /* 0x000fe40003fc5270 */
[----:B------:R-:W-:Y:S02]  /*13d00*/  ISETP.LT.OR P2, PT, R90, 0x2a, P2 ;  /* 0x0000002a5a00780c */ /* 0x000fe40001741670 */
[----:B------:R-:W-:Y:S02]  /*13d10*/  ISETP.GT.AND P3, PT, R59, 0x51, !P3 ;  /* 0x000000513b00780c */ /* 0x000fe40005f64270 */
[----:B------:R-:W-:-:S02]  /*13d20*/  FSEL R50, R45, -INF , !P2 ;  /* 0xff8000002d327808 */ /* 0x000fc40005000000 */
[----:B------:R-:W-:Y:S02]  /*13d30*/  ISETP.NE.AND P2, PT, R81, RZ, PT ;  /* 0x000000ff5100720c */ /* 0x000fe40003f45270 */
[C---:B------:R-:W-:Y:S02]  /*13d40*/  ISETP.GT.AND P4, PT, R59.reuse, 0x58, !P4 ;  /* 0x000000583b00780c */ /* 0x040fe40006784270 */
[----:B------:R-:W-:Y:S02]  /*13d50*/  ISETP.GT.AND P2, PT, R59, 0x30, !P2 ;  /* 0x000000303b00780c */ /* 0x000fe40005744270 */
[C---:B------:R-:W-:Y:S02]  /*13d60*/  ISETP.LT.OR P3, PT, R90.reuse, 0x52, P3 ;  /* 0x000000525a00780c */ /* 0x040fe40001f61670 */
[----:B------:R-:W-:Y:S02]  /*13d70*/  ISETP.LT.OR P2, PT, R90, 0x31, P2 ;  /* 0x000000315a00780c */ /* 0x000fe40001741670 */
[----:B0-----:R-:W-:-:S02]  /*13d80*/  FMNMX.FTZ R15, R3, R0, !PT ;  /* 0x00000000030f7209 */ /* 0x001fc40007810000 */
[----:B------:R-:W-:Y:S02]  /*13d90*/  FSEL R52, R49, -INF , !P2 ;  /* 0xff80000031347808 */ /* 0x000fe40005000000 */
[----:B------:R-:W-:Y:S01]  /*13da0*/  ISETP.NE.AND P2, PT, R83, RZ, PT ;  /* 0x000000ff5300720c */ /* 0x000fe20003f45270 */
[----:B------:R-:W0:Y:S01]  /*13db0*/  SHFL.BFLY PT, R6, R15, 0x1, 0x1f ;  /* 0x0c201f000f067f89 */ /* 0x000e2200000e0000 */
[----:B------:R-:W-:Y:S02]  /*13dc0*/  FMNMX.FTZ R3, R33, R30, !PT ;  /* 0x0000001e21037209 */ /* 0x000fe40007810000 */
[----:B------:R-:W-:Y:S02]  /*13dd0*/  ISETP.GT.AND P2, PT, R59, 0x31, !P2 ;  /* 0x000000313b00780c */ /* 0x000fe40005744270 */
[----:B------:R-:W-:Y:S02]  /*13de0*/  FMNMX.FTZ R3, R32, R3, !PT ;  /* 0x0000000320037209 */ /* 0x000fe40007810000 */
[----:B------:R-:W-:-:S02]  /*13df0*/  ISETP.LT.OR P2, PT, R90, 0x32, P2 ;  /* 0x000000325a00780c */ /* 0x000fc40001741670 */
[----:B------:R-:W-:Y:S02]  /*13e00*/  FMNMX.FTZ R3, R34, R3, !PT ;  /* 0x0000000322037209 */ /* 0x000fe40007810000 */
[----:B------:R-:W-:Y:S02]  /*13e10*/  FSEL R54, R51, -INF , !P2 ;  /* 0xff80000033367808 */ /* 0x000fe40005000000 */
[----:B------:R-:W-:Y:S02]  /*13e20*/  ISETP.NE.AND P2, PT, R85, RZ, PT ;  /* 0x000000ff5500720c */ /* 0x000fe40003f45270 */
[----:B------:R-:W-:Y:S02]  /*13e30*/  ISETP.LT.OR P4, PT, R90, 0x59, P4 ;  /* 0x000000595a00780c */ /* 0x000fe40002781670 */
[----:B------:R-:W-:-:S04]  /*13e40*/  ISETP.GT.AND P2, PT, R59, 0x38, !P2 ;  /* 0x000000383b00780c */ /* 0x000fc80005744270 */
[----:B------:R-:W-:Y:S02]  /*13e50*/  ISETP.LT.OR P2, PT, R90, 0x39, P2 ;  /* 0x000000395a00780c */ /* 0x000fe40001741670 */
[----:B0-----:R-:W-:Y:S02]  /*13e60*/  FMNMX.FTZ R6, R15, R6, !PT ;  /* 0x000000060f067209 */ /* 0x001fe40007810000 */
[----:B------:R-:W-:Y:S02]  /*13e70*/  FSEL R56, R53, -INF , !P2 ;  /* 0xff80000035387808 */ /* 0x000fe40005000000 */
[----:B------:R-:W-:Y:S01]  /*13e80*/  ISETP.NE.AND P2, PT, R87, RZ, PT ;  /* 0x000000ff5700720c */ /* 0x000fe20003f45270 */
[----:B------:R-:W-:Y:S01]  /*13e90*/  FMUL.FTZ R0, R6, R11 ;  /* 0x0000000b06007220 */ /* 0x000fe20000410000 */
        /* <DEDUP_REMOVED lines=14> */
[----:B------:R-:W-:Y:S02]  /*13f80*/  FMNMX.FTZ R21, R48, R21, !PT ;  /* 0x0000001530157209 */ /* 0x000fe40007810000 */
[----:B------:R-:W-:Y:S02]  /*13f90*/  ISETP.GT.AND P2, PT, R59, 0x41, !P2 ;  /* 0x000000413b00780c */ /* 0x000fe40005744270 */
[----:B------:R-:W-:Y:S02]  /*13fa0*/  FMNMX.FTZ R21, R50, R21, !PT ;  /* 0x0000001532157209 */ /* 0x000fe40007810000 */
[----:B------:R-:W-:-:S04]  /*13fb0*/  ISETP.LT.OR P2, PT, R90, 0x42, P2 ;  /* 0x000000425a00780c */ /* 0x000fc80001741670 */
[----:B------:R-:W-:Y:S02]  /*13fc0*/  FSEL R60, R73, -INF , !P2 ;  /* 0xff800000493c7808 */ /* 0x000fe40005000000 */
[----:B------:R-:W-:Y:S02]  /*13fd0*/  ISETP.GT.AND P2, PT, R59, 0x48, !P5 ;  /* 0x000000483b00780c */ /* 0x000fe40006f44270 */
[----:B------:R-:W-:Y:S02]  /*13fe0*/  ISETP.NE.AND P5, PT, R93, RZ, PT ;  /* 0x000000ff5d00720c */ /* 0x000fe40003fa5270 */
[----:B------:R-:W-:-:S04]  /*13ff0*/  ISETP.LT.OR P2, PT, R90, 0x49, P2 ;  /* 0x000000495a00780c */ /* 0x000fc80001741670 */
[----:B------:R-:W-:Y:S02]  /*14000*/  FSEL R62, R62, -INF , !P2 ;  /* 0xff8000003e3e7808 */ /* 0x000fe40005000000 */
[----:B------:R-:W-:-:S04]  /*14010*/  FSETP.NEU.FTZ.AND P2, PT, R6, -INF , PT ;  /* 0xff8000000600780b */ /* 0x000fc80003f5d000 */
[----:B------:R-:W-:Y:S02]  /*14020*/  FSEL R37, R0, RZ, P2 ;  /* 0x000000ff00257208 */ /* 0x000fe40001000000 */
[----:B------:R-:W-:Y:S02]  /*14030*/  ISETP.GT.AND P2, PT, R59, 0x49, !P5 ;  /* 0x000000493b00780c */ /* 0x000fe40006f44270 */
[----:B------:R-:W-:Y:S01]  /*14040*/  ISETP.NE.AND P5, PT, R65, RZ, PT ;  /* 0x000000ff4100720c */ /* 0x000fe20003fa5270 */
[-CC-:B------:R-:W-:Y:S01]  /*14050*/  FFMA.FTZ R25, R96, R11.reuse, -R37.reuse ;  /* 0x0000000b60197223 */ /* 0x180fe20000010825 */
[----:B------:R-:W-:Y:S01]  /*14060*/  ISETP.LT.OR P2, PT, R90, 0x4a, P2 ;  /* 0x0000004a5a00780c */ /* 0x000fe20001741670 */
[-CC-:B------:R-:W-:Y:S01]  /*14070*/  FFMA.FTZ R82, R82, R11.reuse, -R37.reuse ;  /* 0x0000000b52527223 */ /* 0x180fe20000010825 */
[-CC-:B------:R-:W-:Y:S01]  /*14080*/  FFMA.FTZ R148, R80, R11.reuse, -R37.reuse ;  /* 0x0000000b50947223 */ /* 0x180fe20000010825 */
[----:B------:R0:W-:Y:S01]  /*14090*/  MUFU.EX2 R3, R25 ;  /* 0x0000001900037308 */ /* 0x0001e20000000800 */
[----:B------:R-:W-:Y:S01]  /*140a0*/  FSEL R0, R39, -INF , !P2 ;  /* 0xff80000027007808 */ /* 0x000fe20005000000 */
[-CC-:B------:R-:W-:Y:S01]  /*140b0*/  FFMA.FTZ R154, R84, R11.reuse, -R37.reuse ;  /* 0x0000000b549a7223 */ /* 0x180fe20000010825 */
[C---:B------:R-:W-:Y:S01]  /*140c0*/  ISETP.GT.AND P2, PT, R59.reuse, 0x50, !P6 ;  /* 0x000000503b00780c */ /* 0x040fe20007744270 */
[-CC-:B------:R-:W-:Y:S01]  /*140d0*/  FFMA.FTZ R24, R24, R11.reuse, -R37.reuse ;  /* 0x0000000b18187223 */ /* 0x180fe20000010825 */
[----:B------:R-:W-:Y:S01]  /*140e0*/  ISETP.GT.AND P5, PT, R59, 0x59, !P5 ;  /* 0x000000593b00780c */ /* 0x000fe20006fa4270 */
[-CC-:B------:R-:W-:Y:S01]  /*140f0*/  FFMA.FTZ R156, R156, R11.reuse, -R37.reuse ;  /* 0x0000000b9c9c7223 */ /* 0x180fe20000010825 */
[----:B------:R-:W-:Y:S01]  /*14100*/  ISETP.LT.OR P2, PT, R90, 0x51, P2 ;  /* 0x000000515a00780c */ /* 0x000fe20001741670 */
[--C-:B------:R-:W-:Y:S01]  /*14110*/  FFMA.FTZ R158, R94, R11, -R37.reuse ;  /* 0x0000000b5e9e7223 */ /* 0x100fe20000010825 */
[----:B0-----:R-:W-:Y:S01]  /*14120*/  FMNMX.FTZ R25, R52, R21, !PT ;  /* 0x0000001534197209 */ /* 0x001fe20007810000 */
[-CC-:B------:R-:W-:Y:S01]  /*14130*/  FFMA.FTZ R92, R92, R11.reuse, -R37.reuse ;  /* 0x0000000b5c5c7223 */ /* 0x180fe20000010825 */
[----:B------:R-:W-:Y:S01]  /*14140*/  FSEL R80, R27, -INF , !P2 ;  /* 0xff8000001b507808 */ /* 0x000fe20005000000 */
[--C-:B------:R-:W-:Y:S01]  /*14150*/  FFMA.FTZ R27, R78, R11, -R37.reuse ;  /* 0x0000000b4e1b7223 */ /* 0x100fe20000010825 */
[----:B------:R-:W-:Y:S01]  /*14160*/  FMNMX.FTZ R25, R54, R25, !PT ;  /* 0x0000001936197209 */ /* 0x000fe20007810000 */
[----:B------:R-:W0:Y:S01]  /*14170*/  MUFU.EX2 R156, R156 ;  /* 0x0000009c009c7308 */ /* 0x000e220000000800 */
[----:B------:R-:W-:Y:S01]  /*14180*/  ISETP.LT.OR P5, PT, R90, 0x5a, P5 ;  /* 0x0000005a5a00780c */ /* 0x000fe20002fa1670 */
[--C-:B------:R-:W-:Y:S01]  /*14190*/  FFMA.FTZ R152, R88, R11, -R37.reuse ;  /* 0x0000000b58987223 */ /* 0x100fe20000010825 */
[----:B------:R-:W-:Y:S01]  /*141a0*/  FMNMX.FTZ R25, R56, R25, !PT ;  /* 0x0000001938197209 */ /* 0x000fe20007810000 */
[-CC-:B------:R-:W-:Y:S01]  /*141b0*/  FFMA.FTZ R86, R86, R11.reuse, -R37.reuse ;  /* 0x0000000b56567223 */ /* 0x180fe20000010825 */
[----:B------:R-:W-:Y:S01]  /*141c0*/  FSEL R78, R29, -INF , !P4 ;  /* 0xff8000001d4e7808 */ /* 0x000fe20006000000 */
[--C-:B------:R-:W-:Y:S01]  /*141d0*/  FFMA.FTZ R4, R4, R11, -R37.reuse ;  /* 0x0000000b04047223 */ /* 0x100fe20000010825 */
[----:B------:R-:W-:Y:S01]  /*141e0*/  FMNMX.FTZ R25, R58, R25, !PT ;  /* 0x000000193a197209 */ /* 0x000fe20007810000 */
[----:B------:R-:W1:Y:S01]  /*141f0*/  MUFU.EX2 R158, R158 ;  /* 0x0000009e009e7308 */ /* 0x000e620000000800 */
[----:B------:R-:W-:Y:S01]  /*14200*/  FSEL R84, R31, -INF , !P5 ;  /* 0xff8000001f547808 */ /* 0x000fe20006800000 */
[--C-:B------:R-:W-:Y:S01]  /*14210*/  FFMA.FTZ R76, R76, R11, -R37.reuse ;  /* 0x0000000b4c4c7223 */ /* 0x100fe20000010825 */
[----:B------:R-:W-:Y:S01]  /*14220*/  FMNMX.FTZ R35, R64, R25, !PT ;  /* 0x0000001940237209 */ /* 0x000fe20007810000 */
[-CC-:B------:R-:W-:Y:S01]  /*14230*/  FFMA.FTZ R14, R14, R11.reuse, -R37.reuse ;  /* 0x0000000b0e0e7223 */ /* 0x180fe20000010825 */
[-CC-:B------:R-:W-:Y:S01]  /*14240*/  FFMA.FTZ R72, R72, R11.reuse, -R37.reuse ;  /* 0x0000000b48487223 */ /* 0x180fe20000010825 */
[----:B------:R-:W-:Y:S01]  /*14250*/  FFMA.FTZ R70, R70, R11, -R37 ;  /* 0x0000000b46467223 */ /* 0x000fe20000010825 */
[----:B------:R-:W-:Y:S01]  /*14260*/  FMNMX.FTZ R35, R60, R35, !PT ;  /* 0x000000233c237209 */ /* 0x000fe20007810000 */
[----:B------:R2:W-:Y:S01]  /*14270*/  MUFU.EX2 R25, R82 ;  /* 0x0000005200197308 */ /* 0x0005e20000000800 */
[----:B0-----:R-:W-:Y:S01]  /*14280*/  FADD.FTZ R47, R156, R3 ;  /* 0x000000039c2f7221 */ /* 0x001fe20000010000 */
[--C-:B------:R-:W-:Y:S01]  /*14290*/  FFMA.FTZ R68, R68, R11, -R37.reuse ;  /* 0x0000000b44447223 */ /* 0x100fe20000010825 */
[----:B------:R-:W-:Y:S01]  /*142a0*/  FMNMX.FTZ R35, R62, R35, !PT ;  /* 0x000000233e237209 */ /* 0x000fe20007810000 */
[-CC-:B------:R-:W-:Y:S01]  /*142b0*/  FFMA.FTZ R66, R66, R11.reuse, -R37.reuse ;  /* 0x0000000b42427223 */ /* 0x180fe20000010825 */
[-CC-:B------:R-:W-:Y:S01]  /*142c0*/  FFMA.FTZ R26, R26, R11.reuse, -R37.reuse ;  /* 0x0000000b1a1a7223 */ /* 0x180fe20000010825 */
[--C-:B------:R-:W-:Y:S01]  /*142d0*/  FFMA.FTZ R8, R8, R11, -R37.reuse ;  /* 0x0000000b08087223 */ /* 0x100fe20000010825 */
[----:B------:R-:W-:Y:S01]  /*142e0*/  FMNMX.FTZ R35, R0, R35, !PT ;  /* 0x0000002300237209 */ /* 0x000fe20007810000 */
[----:B------:R-:W0:Y:S01]  /*142f0*/  MUFU.EX2 R15, R92 ;  /* 0x0000005c000f7308 */ /* 0x000e220000000800 */
[----:B--2---:R-:W-:Y:S01]  /*14300*/  FSEL R82, R7, -INF , !P3 ;  /* 0xff80000007527808 */ /* 0x004fe20005800000 */
[--C-:B------:R-:W-:Y:S01]  /*14310*/  FFMA.FTZ R7, R74, R11, -R37.reuse ;  /* 0x0000000b4a077223 */ /* 0x100fe20000010825 */
[----:B------:R-:W-:Y:S01]  /*14320*/  FMNMX.FTZ R35, R80, R35, !PT ;  /* 0x0000002350237209 */ /* 0x000fe20007810000 */
[-CC-:B------:R-:W-:Y:S01]  /*14330*/  FFMA.FTZ R20, R20, R11.reuse, -R37.reuse ;  /* 0x0000000b14147223 */ /* 0x180fe20000010825 */
[----:B------:R-:W-:Y:S01]  /*14340*/  F2FP.F16.F32.PACK_AB R156, R3, R156 ;  /* 0x0000009c039c723e */ /* 0x000fe200000000ff */
[--C-:B------:R-:W-:Y:S01]  /*14350*/  FFMA.FTZ R10, R10, R11, -R37.reuse ;  /* 0x0000000b0a0a7223 */ /* 0x100fe20000010825 */
[----:B------:R-:W-:Y:S01]  /*14360*/  FMNMX.FTZ R35, R82, R35, !PT ;  /* 0x0000002352237209 */ /* 0x000fe20007810000 */
[----:B------:R-:W-:Y:S01]  /*14370*/  MUFU.EX2 R29, R7 ;  /* 0x00000007001d7308 */ /* 0x000fe20000000800 */
[----:B------:R-:W-:Y:S01]  /*14380*/  FFMA.FTZ R28, R28, R11, -R37 ;  /* 0x0000000b1c1c7223 */ /* 0x000fe20000010825 */
[----:B------:R-:W-:-:S02]  /*14390*/  ISETP.GE.AND P6, PT, R13, 0x1, PT ;  /* 0x000000010d00780c */ /* 0x000fc40003fc6270 */
[----:B------:R-:W-:-:S04]  /*143a0*/  FMNMX.FTZ R35, R78, R35, !PT ;  /* 0x000000234e237209 */ /* 0x000fc80007810000 */
[----:B------:R-:W-:Y:S01]  /*143b0*/  FMNMX.FTZ R35, R84, R35, !PT ;  /* 0x0000002354237209 */ /* 0x000fe20007810000 */
[----:B------:R-:W2:Y:S04]  /*143c0*/  MUFU.EX2 R152, R152 ;  /* 0x0000009800987308 */ /* 0x000ea80000000800 */
[----:B------:R-:W3:Y:S04]  /*143d0*/  SHFL.BFLY PT, R74, R35, 0x2, 0x1f ;  /* 0x0c401f00234a7f89 */ /* 0x000ee800000e0000 */
[----:B------:R-:W4:Y:S08]  /*143e0*/  MUFU.EX2 R21, R86 ;  /* 0x0000005600157308 */ /* 0x000f300000000800 */
[----:B------:R1:W-:Y:S08]  /*143f0*/  MUFU.EX2 R138, R4 ;  /* 0x00000004008a7308 */ /* 0x0003f00000000800 */
[----:B------:R-:W4:Y:S01]  /*14400*/  MUFU.EX2 R154, R154 ;  /* 0x0000009a009a7308 */ /* 0x000f220000000800 */
[----:B-1----:R-:W-:Y:S01]  /*14410*/  FADD.FTZ R4, R158, R47 ;  /* 0x0000002f9e047221 */ /* 0x002fe20000010000 */
[----:B0-----:R-:W-:-:S02]  /*14420*/  F2FP.F16.F32.PACK_AB R158, R15, R158 ;  /* 0x0000009e0f9e723e */ /* 0x001fc400000000ff */
[----:B---3--:R-:W-:Y:S01]  /*14430*/  FMNMX.FTZ R74, R35, R74, !PT ;  /* 0x0000004a234a7209 */ /* 0x008fe20007810000 */
[----:B------:R-:W-:-:S03]  /*14440*/  FADD.FTZ R47, R15, R4 ;  /* 0x000000040f2f7221 */ /* 0x000fc60000010000 */
[----:B------:R0:W-:Y:S01]  /*14450*/  MUFU.EX2 R35, R24 ;  /* 0x0000001800237308 */ /* 0x0001e20000000800 */
[----:B------:R-:W1:Y:S01]  /*14460*/  SHFL.BFLY PT, R7, R74, 0x1, 0x1f ;  /* 0x0c201f004a077f89 */ /* 0x000e6200000e0000 */
[----:B--2---:R-:W-:Y:S01]  /*14470*/  FADD.FTZ R4, R152, R47 ;  /* 0x0000002f98047221 */ /* 0x004fe20000010000 */
[----:B----4-:R-:W-:-:S03]  /*14480*/  F2FP.F16.F32.PACK_AB R152, R21, R152 ;  /* 0x000000981598723e */ /* 0x010fc600000000ff */
[----:B------:R-:W-:Y:S02]  /*14490*/  FADD.FTZ R49, R21, R4 ;  /* 0x0000000415317221 */ /* 0x000fe40000010000 */
[----:B------:R-:W2:Y:S08]  /*144a0*/  MUFU.EX2 R148, R148 ;  /* 0x0000009400947308 */ /* 0x000eb00000000800 */
[----:B------:R-:W3:Y:S08]  /*144b0*/  MUFU.EX2 R27, R27 ;  /* 0x0000001b001b7308 */ /* 0x000ef00000000800 */
[----:B------:R-:W4:Y:S01]  /*144c0*/  MUFU.EX2 R76, R76 ;  /* 0x0000004c004c7308 */ /* 0x000f220000000800 */
[----:B-1----:R-:W-:-:S04]  /*144d0*/  FMNMX.FTZ R7, R74, R7, !PT ;  /* 0x000000074a077209 */ /* 0x002fc80007810000 */
[C---:B------:R-:W-:Y:S01]  /*144e0*/  FSETP.NEU.FTZ.AND P2, PT, R7.reuse, -INF , PT ;  /* 0xff8000000700780b */ /* 0x040fe20003f5d000 */
[----:B0-----:R-:W-:Y:S02]  /*144f0*/  FMUL.FTZ R24, R7, R11 ;  /* 0x0000000b07187220 */ /* 0x001fe40000410000 */
[----:B------:R0:W-:Y:S03]  /*14500*/  MUFU.EX2 R43, R14 ;  /* 0x0000000e002b7308 */ /* 0x0001e60000000800 */
[----:B------:R-:W-:-:S05]  /*14510*/  FSEL R45, R24, RZ, P2 ;  /* 0x000000ff182d7208 */ /* 0x000fca0001000000 */
        /* <DEDUP_REMOVED lines=11> */
[-C--:B------:R-:W-:Y:S01]  /*145d0*/  FFMA.FTZ R48, R48, R11.reuse, -R45 ;  /* 0x0000000b30307223 */ /* 0x080fe2000001082d */
[----:B0-----:R-:W-:Y:S01]  /*145e0*/  FADD.FTZ R14, R154, R49 ;  /* 0x000000319a0e7221 */ /* 0x001fe20000010000 */
[-CC-:B------:R-:W-:Y:S01]  /*145f0*/  FFMA.FTZ R50, R50, R11.reuse, -R45.reuse ;  /* 0x0000000b32327223 */ /* 0x180fe2000001082d */
[----:B------:R-:W0:Y:S01]  /*14600*/  MUFU.EX2 R30, R30 ;  /* 0x0000001e001e7308 */ /* 0x000e220000000800 */
[-CC-:B------:R-:W-:Y:S01]  /*14610*/  FFMA.FTZ R52, R52, R11.reuse, -R45.reuse ;  /* 0x0000000b34347223 */ /* 0x180fe2000001082d */
[----:B------:R-:W-:Y:S01]  /*14620*/  FADD.FTZ R49, R25, R14 ;  /* 0x0000000e19317221 */ /* 0x000fe20000010000 */
[-CC-:B------:R-:W-:Y:S01]  /*14630*/  FFMA.FTZ R54, R54, R11.reuse, -R45.reuse ;  /* 0x0000000b36367223 */ /* 0x180fe2000001082d */
[-CC-:B------:R-:W-:Y:S01]  /*14640*/  FFMA.FTZ R56, R56, R11.reuse, -R45.reuse ;  /* 0x0000000b38387223 */ /* 0x180fe2000001082d */
[-C--:B------:R-:W-:Y:S01]  /*14650*/  FFMA.FTZ R58, R58, R11.reuse, -R45 ;  /* 0x0000000b3a3a7223 */ /* 0x080fe2000001082d */
[----:B--2---:R-:W-:Y:S01]  /*14660*/  FADD.FTZ R14, R148, R49 ;  /* 0x00000031940e7221 */ /* 0x004fe20000010000 */
[-CC-:B------:R-:W-:Y:S01]  /*14670*/  FFMA.FTZ R64, R64, R11.reuse, -R45.reuse ;  /* 0x0000000b40407223 */ /* 0x180fe2000001082d */
[----:B------:R-:W1:Y:S01]  /*14680*/  MUFU.EX2 R32, R32 ;  /* 0x0000002000207308 */ /* 0x000e620000000800 */
[-CC-:B------:R-:W-:Y:S01]  /*14690*/  FFMA.FTZ R60, R60, R11.reuse, -R45.reuse ;  /* 0x0000000b3c3c7223 */ /* 0x180fe2000001082d */
[----:B---3--:R-:W-:Y:S01]  /*146a0*/  FADD.FTZ R49, R27, R14 ;  /* 0x0000000e1b317221 */ /* 0x008fe20000010000 */
[-CC-:B------:R-:W-:Y:S01]  /*146b0*/  FFMA.FTZ R62, R62, R11.reuse, -R45.reuse ;  /* 0x0000000b3e3e7223 */ /* 0x180fe2000001082d */
[-CC-:B------:R-:W-:Y:S01]  /*146c0*/  FFMA.FTZ R0, R0, R11.reuse, -R45.reuse ;  /* 0x0000000b00007223 */ /* 0x180fe2000001082d */
[-C--:B------:R-:W-:Y:S01]  /*146d0*/  FFMA.FTZ R80, R80, R11.reuse, -R45 ;  /* 0x0000000b50507223 */ /* 0x080fe2000001082d */
[----:B----4-:R-:W-:Y:S01]  /*146e0*/  FADD.FTZ R14, R76, R49 ;  /* 0x000000314c0e7221 */ /* 0x010fe20000010000 */
[-CC-:B------:R-:W-:Y:S01]  /*146f0*/  FFMA.FTZ R82, R82, R11.reuse, -R45.reuse ;  /* 0x0000000b52527223 */ /* 0x180fe2000001082d */
[----:B------:R-:W2:Y:S01]  /*14700*/  MUFU.EX2 R159, R34 ;  /* 0x00000022009f7308 */ /* 0x000ea20000000800 */
[----:B0-----:R-:W-:Y:S01]  /*14710*/  FADD.FTZ R47, R33, R30 ;  /* 0x0000001e212f7221 */ /* 0x001fe20000010000 */
[----:B------:R-:W-:Y:S01]  /*14720*/  FADD.FTZ R49, R29, R14 ;  /* 0x0000000e1d317221 */ /* 0x000fe20000010000 */
[-CC-:B------:R-:W-:Y:S01]  /*14730*/  FFMA.FTZ R78, R78, R11.reuse, -R45.reuse ;  /* 0x0000000b4e4e7223 */ /* 0x180fe2000001082d */
[----:B------:R-:W-:Y:S01]  /*14740*/  FFMA.FTZ R45, R84, R11, -R45 ;  /* 0x0000000b542d7223 */ /* 0x000fe2000001082d */
[----:B------:R-:W-:-:S02]  /*14750*/  F2FP.F16.F32.PACK_AB R154, R25, R154 ;  /* 0x0000009a199a723e */ /* 0x000fc400000000ff */
[----:B------:R-:W-:Y:S01]  /*14760*/  F2FP.F16.F32.PACK_AB R148, R27, R148 ;  /* 0x000000941b94723e */ /* 0x000fe200000000ff */
[----:B------:R-:W0:Y:S01]  /*14770*/  MUFU.EX2 R36, R36 ;  /* 0x0000002400247308 */ /* 0x000e220000000800 */
[----:B-1----:R-:W-:Y:S01]  /*14780*/  FADD.FTZ R4, R32, R47 ;  /* 0x0000002f20047221 */ /* 0x002fe20000010000 */
[----:B------:R-:W-:Y:S02]  /*14790*/  F2FP.F16.F32.PACK_AB R150, R29, R76 ;  /* 0x0000004c1d96723e */ /* 0x000fe400000000ff */
[----:B------:R-:W-:-:S04]  /*147a0*/  F2FP.F16.F32.PACK_AB R157, R30, R33 ;  /* 0x000000211e9d723e */ /* 0x000fc800000000ff */
        /* <DEDUP_REMOVED lines=29> */
[----:B------:R-:W-:-:S06]  /*14980*/  F2FP.F16.F32.PACK_AB R144, R31, R72 ;  /* 0x000000481f90723e */ /* 0x000fcc00000000ff */
[----:B------:R-:W-:Y:S01]  /*14990*/  MUFU.EX2 R56, R56 ;  /* 0x0000003800387308 */ /* 0x000fe20000000800 */
[C---:B--2---:R-:W-:Y:S01]  /*149a0*/  FADD.FTZ R3, R145.reuse, R4 ;  /* 0x0000000491037221 */ /* 0x044fe20000010000 */
[----:B------:R-:W-:-:S06]  /*149b0*/  F2FP.F16.F32.PACK_AB R145, R145, R52 ;  /* 0x000000349191723e */ /* 0x000fcc00000000ff */
[----:B------:R-:W1:Y:S01]  /*149c0*/  MUFU.EX2 R39, R66 ;  /* 0x0000004200277308 */ /* 0x000e620000000800 */
[----:B0-----:R-:W-:-:S07]  /*149d0*/  FADD.FTZ R14, R68, R49 ;  /* 0x00000031440e7221 */ /* 0x001fce0000010000 */
[----:B-----5:R-:W-:Y:S08]  /*149e0*/  MUFU.EX2 R147, R58 ;  /* 0x0000003a00937308 */ /* 0x020ff00000000800 */
[----:B------:R-:W0:Y:S01]  /*149f0*/  MUFU.EX2 R26, R26 ;  /* 0x0000001a001a7308 */ /* 0x000e220000000800 */
[C---:B-1----:R-:W-:Y:S01]  /*14a00*/  FADD.FTZ R49, R39.reuse, R14 ;  /* 0x0000000e27317221 */ /* 0x042fe20000010000 */
[----:B------:R-:W-:-:S06]  /*14a10*/  F2FP.F16.F32.PACK_AB R146, R39, R68 ;  /* 0x000000442792723e */ /* 0x000fcc00000000ff */
[----:B------:R-:W-:Y:S08]  /*14a20*/  MUFU.EX2 R64, R64 ;  /* 0x0000004000407308 */ /* 0x000ff00000000800 */
[----:B------:R-:W-:Y:S01]  /*14a30*/  MUFU.EX2 R141, R60 ;  /* 0x0000003c008d7308 */ /* 0x000fe20000000800 */
[----:B0-----:R-:W-:Y:S01]  /*14a40*/  FADD.FTZ R14, R26, R49 ;  /* 0x000000311a0e7221 */ /* 0x001fe20000010000 */
[----:B------:R-:W-:-:S03]  /*14a50*/  F2FP.F16.F32.PACK_AB R140, R35, R26 ;  /* 0x0000001a238c723e */ /* 0x000fc600000000ff */
[----:B------:R-:W-:Y:S01]  /*14a60*/  FADD.FTZ R15, R35, R14 ;  /* 0x0000000e230f7221 */ /* 0x000fe20000010000 */
[----:B------:R-:W-:Y:S02]  /*14a70*/  IMAD.IADD R14, R163, 0x1, -R164 ;  /* 0x00000001a30e7824 */ /* 0x000fe400078e0aa4 */
[----:B------:R-:W0:Y:S08]  /*14a80*/  MUFU.EX2 R8, R8 ;  /* 0x0000000800087308 */ /* 0x000e300000000800 */
[----:B------:R-:W1:Y:S08]  /*14a90*/  MUFU.EX2 R62, R62 ;  /* 0x0000003e003e7308 */ /* 0x000e700000000800 */
[----:B------:R2:W-:Y:S01]  /*14aa0*/  MUFU.EX2 R143, R0 ;  /* 0x00000000008f7308 */ /* 0x0005e20000000800 */
[----:B0-----:R-:W-:-:S07]  /*14ab0*/  FADD.FTZ R4, R8, R15 ;  /* 0x0000000f08047221 */ /* 0x001fce0000010000 */
[----:B------:R-:W0:Y:S01]  /*14ac0*/  MUFU.EX2 R41, R20 ;  /* 0x0000001400297308 */ /* 0x000e220000000800 */
[----:B--2---:R-:W-:-:S04]  /*14ad0*/  FADD.FTZ R0, R56, R3 ;  /* 0x0000000338007221 */ /* 0x004fc80000010000 */
[C---:B------:R-:W-:Y:S01]  /*14ae0*/  FADD.FTZ R3, R147.reuse, R0 ;  /* 0x0000000093037221 */ /* 0x040fe20000010000 */
[----:B------:R-:W-:Y:S02]  /*14af0*/  F2FP.F16.F32.PACK_AB R147, R147, R56 ;  /* 0x000000389393723e */ /* 0x000fe400000000ff */
[----:B------:R-:W2:Y:S01]  /*14b00*/  MUFU.EX2 R10, R10 ;  /* 0x0000000a000a7308 */ /* 0x000ea20000000800 */
[----:B------:R-:W-:-:S04]  /*14b10*/  FADD.FTZ R0, R64, R3 ;  /* 0x0000000340007221 */ /* 0x000fc80000010000 */
[C---:B------:R-:W-:Y:S01]  /*14b20*/  FADD.FTZ R3, R141.reuse, R0 ;  /* 0x000000008d037221 */ /* 0x040fe20000010000 */
[----:B------:R-:W-:Y:S02]  /*14b30*/  F2FP.F16.F32.PACK_AB R141, R141, R64 ;  /* 0x000000408d8d723e */ /* 0x000fe400000000ff */
[----:B------:R-:W3:Y:S01]  /*14b40*/  MUFU.EX2 R80, R80 ;  /* 0x0000005000507308 */ /* 0x000ee20000000800 */
[----:B-1----:R-:W-:Y:S01]  /*14b50*/  FADD.FTZ R0, R62, R3 ;  /* 0x000000033e007221 */ /* 0x002fe20000010000 */
[C---:B0-----:R-:W-:Y:S01]  /*14b60*/  FADD.FTZ R15, R41.reuse, R4 ;  /* 0x00000004290f7221 */ /* 0x041fe20000010000 */
[----:B------:R-:W-:Y:S01]  /*14b70*/  F2FP.F16.F32.PACK_AB R142, R41, R8 ;  /* 0x00000008298e723e */ /* 0x000fe200000000ff */
[----:B------:R-:W-:Y:S02]  /*14b80*/  VIADD R8, R2, 0xfffffffe ;  /* 0xfffffffe02087836 */ /* 0x000fe40000000000 */
[C---:B------:R-:W-:Y:S01]  /*14b90*/  FADD.FTZ R3, R143.reuse, R0 ;  /* 0x000000008f037221 */ /* 0x040fe20000010000 */
[----:B------:R-:W-:Y:S01]  /*14ba0*/  F2FP.F16.F32.PACK_AB R143, R143, R62 ;  /* 0x0000003e8f8f723e */ /* 0x000fe200000000ff */
[----:B------:R-:W0:Y:S01]  /*14bb0*/  MUFU.EX2 R137, R82 ;  /* 0x0000005200897308 */ /* 0x000e220000000800 */
[----:B--2---:R-:W-:Y:S01]  /*14bc0*/  FADD.FTZ R4, R10, R15 ;  /* 0x0000000f0a047221 */ /* 0x004fe20000010000 */
[----:B------:R-:W-:-:S03]  /*14bd0*/  F2FP.F16.F32.PACK_AB R136, R43, R10 ;  /* 0x0000000a2b88723e */ /* 0x000fc600000000ff */
[----:B------:R-:W-:-:S03]  /*14be0*/  FADD.FTZ R15, R43, R4 ;  /* 0x000000042b0f7221 */ /* 0x000fc60000010000 */
[----:B------:R-:W1:Y:S01]  /*14bf0*/  MUFU.EX2 R78, R78 ;  /* 0x0000004e004e7308 */ /* 0x000e620000000800 */
[----:B---3--:R-:W-:Y:S01]  /*14c00*/  FADD.FTZ R0, R80, R3 ;  /* 0x0000000350007221 */ /* 0x008fe20000010000 */
[----:B------:R-:W-:Y:S01]  /*14c10*/  FADD.FTZ R4, R138, R15 ;  /* 0x0000000f8a047221 */ /* 0x000fe20000010000 */
[----:B------:R-:W-:-:S05]  /*14c20*/  IMAD R15, R169, 0x80, R14 ;  /* 0x00000080a90f7824 */ /* 0x000fca00078e020e */
[----:B------:R-:W2:Y:S01]  /*14c30*/  MUFU.EX2 R37, R28 ;  /* 0x0000001c00257308 */ /* 0x000ea20000000800 */
[C---:B0-----:R-:W-:Y:S01]  /*14c40*/  FADD.FTZ R3, R137.reuse, R0 ;  /* 0x0000000089037221 */ /* 0x041fe20000010000 */
[----:B------:R-:W-:Y:S02]  /*14c50*/  F2FP.F16.F32.PACK_AB R137, R137, R80 ;  /* 0x000000508989723e */ /* 0x000fe400000000ff */
[----:B------:R-:W-:-:S04]  /*14c60*/  IADD3 R12, R15, R12, RZ ;  /* 0x0000000c0f0c7210 */ /* 0x000fc80007ffe0ff */
[----:B------:R-:W0:Y:S01]  /*14c70*/  MUFU.EX2 R45, R45 ;  /* 0x0000002d002d7308 */ /* 0x000e220000000800 */
[----:B-1----:R-:W-:Y:S01]  /*14c80*/  FADD.FTZ R0, R78, R3 ;  /* 0x000000034e007221 */ /* 0x002fe20000010000 */
[C---:B--2---:R-:W-:Y:S01]  /*14c90*/  FADD.FTZ R4, R37.reuse, R4 ;  /* 0x0000000425047221 */ /* 0x044fe20000010000 */
[----:B------:R-:W-:Y:S02]  /*14ca0*/  F2FP.F16.F32.PACK_AB R138, R37, R138 ;  /* 0x0000008a258a723e */ /* 0x000fe400000000ff */
[C---:B0-----:R-:W-:Y:S01]  /*14cb0*/  FADD.FTZ R3, R45.reuse, R0 ;  /* 0x000000002d037221 */ /* 0x041fe20000010000 */
[----:B------:R-:W-:Y:S01]  /*14cc0*/  F2FP.F16.F32.PACK_AB R139, R45, R78 ;  /* 0x0000004e2d8b723e */ /* 0x000fe200000000ff */
        /* <DEDUP_REMOVED lines=12> */
.L_x_1523:
[----:B------:R-:W-:-:S13]  /*14d90*/  ISETP.NE.AND P2, PT, R13, 0x1, PT ;  /* 0x000000010d00780c */ /* 0x000fda0003f45270 */
[----:B------:R-:W0:Y:S02]  /*14da0*/  @P2 LDC.64 R20, c[0x0][0x9e8] ;  /* 0x00027a00ff142b82 */ /* 0x000e240000000a00 */
[----:B0-----:R-:W-:-:S05]  /*14db0*/  @P2 IMAD.HI.U32 R2, R0, R20, RZ ;  /* 0x0000001400022227 */ /* 0x001fca00078e00ff */
[----:B------:R-:W-:-:S07]  /*14dc0*/  @P2 SHF.R.U32.HI R0, RZ, R21, R2 ;  /* 0x00000015ff002219 */ /* 0x000fce0000011602 */
.L_x_1524:
[----:B------:R-:W-:Y:S05]  /*14dd0*/  BSYNC B0 ;  /* 0x0000000000007941 */ /* 0x000fea0003800000 */
.L_x_1522:
[----:B------:R-:W-:-:S05]  /*14de0*/  IMAD R13, R0, R13, R13 ;  /* 0x0000000d000d7224 */ /* 0x000fca00078e020d */
[----:B------:R-:W-:-:S07]  /*14df0*/  VIMNMX R12, R12, R13, PT ;  /* 0x0000000d0c0c7248 */ /* 0x000fce0003fe0100 */
.L_x_1521:
[----:B------:R-:W-:Y:S01]  /*14e00*/  IMAD.HI R12, R12, 0x2aaaaaab, RZ ;  /* 0x2aaaaaab0c0c7827 */ /* 0x000fe200078e02ff */
[----:B------:R-:W-:Y:S01]  /*14e10*/  ULDC UR46, c[0x0][0x9e4] ;  /* 0x00027900002e7ab9 */ /* 0x000fe20000000800 */
[----:B------:R-:W-:Y:S01]  /*14e20*/  ULDC UR39, c[0x0][0x9e4] ;  /* 0x0002790000277ab9 */ /* 0x000fe20000000800 */
[----:B------:R-:W-:Y:S01]  /*14e30*/  ULDC UR38, c[0x0][0x988] ;  /* 0x0002620000267ab9 */ /* 0x000fe20000000800 */
[----:B------:R-:W-:Y:S01]  /*14e40*/  ULDC UR43, c[0x0][0x988] ;  /* 0x00026200002b7ab9 */ /* 0x000fe20000000800 */
[----:B------:R-:W-:Y:S01]  /*14e50*/  SHF.R.U32.HI R13, RZ, 0x1f, R12 ;  /* 0x0000001fff0d7819 */ /* 0x000fe2000001160c */
[----:B------:R-:W-:Y:S01]  /*14e60*/  ULDC UR42, c[0x0][0x988] ;  /* 0x00026200002a7ab9 */ /* 0x000fe20000000800 */
[----:B------:R-:W-:Y:S01]  /*14e70*/  ULDC UR55, c[0x0][0x9d8] ;  /* 0x0002760000377ab9 */ /* 0x000fe20000000800 */
[----:B------:R-:W-:Y:S01]  /*14e80*/  ULDC UR51, c[0x0][0x9d8] ;  /* 0x0002760000337ab9 */ /* 0x000fe20000000800 */
[----:B------:R-:W-:Y:S01]  /*14e90*/  LEA.HI.SX32 R13, R12, R13, 0x1c ;  /* 0x0000000d0c0d7211 */ /* 0x000fe200078fe2ff */
[----:B------:R-:W-:Y:S01]  /*14ea0*/  ULDC UR50, c[0x0][0x9d8] ;  /* 0x0002760000327ab9 */ /* 0x000fe20000000800 */
[----:B------:R-:W-:Y:S01]  /*14eb0*/  ULDC UR54, c[0x0][0x9e0] ;  /* 0x0002780000367ab9 */ /* 0x000fe20000000800 */
[----:B------:R-:W-:Y:S01]  /*14ec0*/  ULDC UR47, c[0x0][0x9e0] ;  /* 0x00027800002f7ab9 */ /* 0x000fe20000000800 */
[----:B------:R-:W-:Y:S01]  /*14ed0*/  VIMNMX R15, R168, R13, !PT ;  /* 0x0000000da80f7248 */ /* 0x000fe20007fe0100 */
[----:B------:R-:W-:Y:S01]  /*14ee0*/  BSSY B1, `(.L_x_1525) ;  /* 0x0000398000017945 */ /* 0x000fe20003800000 */
[----:B------:R-:W-:Y:S01]  /*14ef0*/  IMAD.MOV.U32 R2, RZ, RZ, 0x3f800000 ;  /* 0x3f800000ff027424 */ /* 0x000fe200078e00ff */
[----:B------:R-:W-:-:S02]  /*14f00*/  MOV R0, 0x3f800000 ;  /* 0x3f80000000007802 */ /* 0x000fc40000000f00 */
[----:B------:R-:W-:Y:S02]  /*14f10*/  CS2R R86, SRZ ;  /* 0x0000000000567805 */ /* 0x000fe4000001ff00 */
[----:B------:R-:W-:Y:S02]  /*14f20*/  ISETP.GE.AND P2, PT, R8, R15, PT ;  /* 0x0000000f0800720c */ /* 0x000fe40003f46270 */
        /* <DEDUP_REMOVED lines=31> */
[----:B------:R-:W-:Y:S06]  /*15120*/  @!P2 BRA `(.L_x_1526) ;  /* 0x0000003400cca947 */ /* 0x000fec0003800000 */
[----:B------:R-:W-:Y:S01]  /*15130*/  IMAD.IADD R20, R9, 0x1, R14 ;  /* 0x0000000109147824 */ /* 0x000fe200078e020e */
[----:B------:R-:W-:Y:S01]  /*15140*/  BSSY B0, `(.L_x_1527) ;  /* 0x000036d000007945 */ /* 0x000fe20003800000 */
[----:B------:R-:W-:Y:S02]  /*15150*/  IMAD.MOV.U32 R2, RZ, RZ, 0x3f800000 ;  /* 0x3f800000ff027424 */ /* 0x000fe400078e00ff */
[----:B------:R-:W-:Y:S01]  /*15160*/  IMAD.MOV.U32 R87, RZ, RZ, RZ ;  /* 0x000000ffff577224 */ /* 0x000fe200078e00ff */
[----:B------:R-:W-:-:S07]  /*15170*/  IADD3 R21, R20, 0x8, RZ ;  /* 0x0000000814157810 */ /* 0x000fce0007ffe0ff */
.L_x_1546:
[----:B------:R-:W-:-:S05]  /*15180*/  VIADD R170, R160, 0x1 ;  /* 0x00000001a0aa7836 */ /* 0x000fca0000000000 */
[----:B------:R-:W-:-:S04]  /*15190*/  ISETP.NE.AND P2, PT, R170, 0x2, PT ;  /* 0x00000002aa00780c */ /* 0x000fc80003f45270 */
[----:B------:R-:W-:Y:S02]  /*151a0*/  SEL R10, RZ, 0x1, P2 ;  /* 0x00000001ff0a7807 */ /* 0x000fe40001000000 */
[----:B------:R-:W-:Y:S02]  /*151b0*/  SEL R170, R170, RZ, P2 ;  /* 0x000000ffaaaa7207 */ /* 0x000fe40001000000 */
[----:B------:R-:W-:Y:S01]  /*151c0*/  LOP3.LUT R171, R161, R10, RZ, 0x3c, !PT ;  /* 0x0000000aa1ab7212 */ /* 0x000fe200078e3cff */
[----:B------:R-:W-:Y:S06]  /*151d0*/  @!P0 BRA `(.L_x_1528) ;  /* 0x0000000000048947 */ /* 0x000fec0003800000 */
[----:B------:R-:W-:Y:S01]  /*151e0*/  BPT.TRAP 0x1 ;  /* 0x000000040000795c */ /* 0x000fe20000300000 */
.L_x_1528:
[----:B------:R-:W-:Y:S01]  /*151f0*/  IMAD R192, R170, 0x8, R18 ;  /* 0x00000008aac07824 */ /* 0x000fe200078e0212 */
[----:B------:R-:W-:-:S04]  /*15200*/  SHF.L.U32 R13, R171, 0x1f, RZ ;  /* 0x0000001fab0d7819 */ /* 0x000fc800000006ff */
[----:B------:R0:W1:Y:S01]  /*15210*/  SYNCS.PHASECHK.TRANS64.TRYWAIT P2, [R192+URZ+0x2a830], R13 ;  /* 0x02a8300dc00075a7 */ /* 0x000062000804017f */
[----:B------:R-:W-:Y:S05]  /*15220*/  @!P0 BRA `(.L_x_1529) ;  /* 0x0000000000048947 */ /* 0x000fea0003800000 */
[----:B------:R-:W-:Y:S01]  /*15230*/  BPT.TRAP 0x1 ;  /* 0x000000040000795c */ /* 0x000fe20000300000 */
.L_x_1529:
[----:B------:R-:W-:Y:S01]  /*15240*/  BSSY B2, `(.L_x_1530) ;  /* 0x0000006000027945 */ /* 0x000fe20003800000 */
[----:B------:R-:W-:Y:S02]  /*15250*/  IMAD R10, R170, 0x900, R5 ;  /* 0x00000900aa0a7824 */ /* 0x000fe400078e0205 */
[----:B------:R-:W-:Y:S01]  /*15260*/  IMAD.MOV.U32 R11, RZ, RZ, 0x40000040 ;  /* 0x40000040ff0b7424 */ /* 0x000fe200078e00ff */
[----:B-1----:R-:W-:Y:S06]  /*15270*/  @P2 BRA `(.L_x_1531) ;  /* 0x0000000000082947 */ /* 0x002fec0003800000 */
[----:B------:R-:W1:Y:S02]  /*15280*/  SYNCS.PHASECHK.TRANS64.TRYWAIT P2, [R192+URZ+0x2a830], R13 ;  /* 0x02a8300dc00075a7 */ /* 0x000e64000804017f */
[----:B-1----:R-:W-:Y:S05]  /*15290*/  @!P2 BRA `(.L_x_1532) ;  /* 0x00000134006ca947 */ /* 0x002fea0003800000 */
.L_x_1531:
[----:B------:R-:W-:Y:S05]  /*152a0*/  BSYNC B2 ;  /* 0x0000000000027941 */ /* 0x000fea0003800000 */
.L_x_1530:
[----:B------:R-:W2:Y:S04]  /*152b0*/  LDL.64 R88, [R1+0x38] ;  /* 0x0000380001587983 */ /* 0x000ea80000100a00 */
[----:B------:R-:W3:Y:S04]  /*152c0*/  LDL.64 R212, [R1+0x30] ;  /* 0x0000300001d47983 */ /* 0x000ee80000100a00 */
[----:B------:R-:W4:Y:S01]  /*152d0*/  LDL.64 R210, [R1+0x28] ;  /* 0x0000280001d27983 */ /* 0x000f220000100a00 */
[----:B------:R-:W-:-:S03]  /*152e0*/  R2UR UR6, R10 ;  /* 0x000000000a0672ca */ /* 0x000fc600000e0000 */
[----:B------:R-:W5:Y:S01]  /*152f0*/  LDL.64 R208, [R1+0x20] ;  /* 0x0000200001d07983 */ /* 0x000f620000100a00 */
[----:B------:R-:W-:Y:S01]  /*15300*/  R2UR UR7, R11 ;  /* 0x000000000b0772ca */ /* 0x000fe200000e0000 */
[----:B01----:R-:W-:Y:S01]  /*15310*/  IMAD.MOV.U32 R13, RZ, RZ, 0x40000040 ;  /* 0x40000040ff0d7424 */ /* 0x003fe200078e00ff */
[----:B------:R-:W-:Y:S01]  /*15320*/  IADD3 R12, R10, 0x2, RZ ;  /* 0x000000020a0c7810 */ /* 0x000fe20007ffe0ff */
[----:B------:R-:W5:Y:S04]  /*15330*/  LDL.64 R206, [R1+0x18] ;  /* 0x0000180001ce7983 */ /* 0x000f680000100a00 */
[----:B------:R-:W5:Y:S04]  /*15340*/  LDL.64 R204, [R1+0x10] ;  /* 0x0000100001cc7983 */ /* 0x000f680000100a00 */
[----:B------:R-:W5:Y:S01]  /*15350*/  LDL.64 R202, [R1+0x8] ;  /* 0x0000080001ca7983 */ /* 0x000f620000100a00 */
[----:B--2---:R-:W-:-:S02]  /*15360*/  R2UR UR4, R88 ;  /* 0x00000000580472ca */ /* 0x004fc400000e0000 */
[----:B------:R-:W-:Y:S02]  /*15370*/  R2UR UR5, R89 ;  /* 0x00000000590572ca */ /* 0x000fe400000e0000 */
[----:B------:R-:W-:-:S11]  /*15380*/  WARPGROUP.ARRIVE ;  /* 0x00000000000079c5 */ /* 0x000fd60000000000 */
[----:B------:R-:W-:Y:S01]  /*15390*/  HGMMA.64x96x16.F32 R88, gdesc[UR4], RZ, !UPT, gsb0 ;  /* 0x01600000045879f0 */ /* 0x000fe2000c0008ff */
[----:B------:R-:W-:Y:S02]  /*153a0*/  R2UR UR6, R12 ;  /* 0x000000000c0672ca */ /* 0x000fe400000e0000 */
[----:B------:R-:W-:Y:S02]  /*153b0*/  R2UR UR7, R13 ;  /* 0x000000000d0772ca */ /* 0x000fe400000e0000 */
[----:B---3--:R-:W-:Y:S02]  /*153c0*/  R2UR UR4, R212 ;  /* 0x00000000d40472ca */ /* 0x008fe400000e0000 */
[----:B------:R-:W-:Y:S01]  /*153d0*/  R2UR UR5, R213 ;  /* 0x00000000d50572ca */ /* 0x000fe200000e0000 */
[----:B------:R-:W-:Y:S02]  /*153e0*/  VIADD R12, R10, 0x4 ;  /* 0x000000040a0c7836 */ /* 0x000fe40000000000 */
[----:B------:R-:W-:Y:S01]  /*153f0*/  IMAD.MOV.U32 R13, RZ, RZ, 0x40000040 ;  /* 0x40000040ff0d7424 */ /* 0x000fe200078e00ff */
[----:B------:R-:W-:-:S02]  /*15400*/  WARPGROUP.DEPBAR.LE gsb0, 0x0 ;  /* 0x00008000000079c5 */ /* 0x000fc40000010000 */
[----:B------:R-:W-:-:S07]  /*15410*/  WARPGROUP.ARRIVE ;  /* 0x00000000000079c5 */ /* 0x000fce0000000000 */
[----:B------:R-:W-:Y:S01]  /*15420*/  HGMMA.64x96x16.F32 R88, gdesc[UR4], R88, gsb0 ;  /* 0x01600000045879f0 */ /* 0x000fe20008000858 */
        /* <DEDUP_REMOVED lines=8> */
[----:B------:R-:W-:Y:S01]  /*154b0*/  HGMMA.64x96x16.F32 R88, gdesc[UR4], R88, gsb0 ;  /* 0x01600000045879f0 */ /* 0x000fe20008000858 */
[----:B------:R-:W-:Y:S02]  /*154c0*/  R2UR UR6, R12 ;  /* 0x000000000c0672ca */ /* 0x000fe400000e0000 */
[----:B------:R-:W-:Y:S02]  /*154d0*/  R2UR UR7, R13 ;  /* 0x000000000d0772ca */ /* 0x000fe400000e0000 */
[----:B-----5:R-:W-:Y:S02]  /*154e0*/  R2UR UR4, R208 ;  /* 0x00000000d00472ca */ /* 0x020fe400000e0000 */
        /* <DEDUP_REMOVED lines=17> */
[----:B------:R-:W-:Y:S02]  /*15600*/  R2UR UR4, R204 ;  /* 0x00000000cc0472ca */ /* 0x000fe400000e0000 */
        /* <DEDUP_REMOVED lines=16> */
[----:B------:R-:W-:Y:S01]  /*15710*/  R2UR UR7, R13 ;  /* 0x000000000d0772ca */ /* 0x000fe200000e0000 */
[----:B------:R-:W-:Y:S01]  /*15720*/  UMOV UR4, UR52 ;  /* 0x0000003400047c82 */ /* 0x000fe20008000000 */
[----:B------:R-:W-:Y:S01]  /*15730*/  UMOV UR5, UR53 ;  /* 0x0000003500057c82 */ /* 0x000fe20008000000 */
[----:B------:R-:W-:Y:S02]  /*15740*/  VIADD R12, R10, 0x600 ;  /* 0x000006000a0c7836 */ /* 0x000fe40000000000 */
[----:B------:R-:W-:Y:S01]  /*15750*/  IMAD.MOV.U32 R13, RZ, RZ, 0x40000040 ;  /* 0x40000040ff0d7424 */ /* 0x000fe200078e00ff */
[----:B------:R-:W-:Y:S02]  /*15760*/  WARPGROUP.DEPBAR.LE gsb0, 0x0 ;  /* 0x00008000000079c5 */ /* 0x000fe40000010000 */
[----:B------:R-:W-:-:S06]  /*15770*/  WARPGROUP.ARRIVE ;  /* 0x00000000000079c5 */ /* 0x000fcc0000000000 */
[----:B------:R-:W-:Y:S01]  /*15780*/  HGMMA.64x96x16.F32 R88, gdesc[UR4], R88, gsb0 ;  /* 0x01600000045879f0 */ /* 0x000fe20008000858 */
        /* <DEDUP_REMOVED lines=31> */
[----:B------:R-:W-:Y:S02]  /*15980*/  WARPGROUP.DEPBAR.LE gsb0, 0x0 ;  /* 0x00008000000079c5 */ /* 0x000fe40000010000 */
[----:B------:R-:W-:-:S08]  /*15990*/  WARPGROUP.ARRIVE ;  /* 0x00000000000079c5 */ /* 0x000fd00000000000 */
[----:B------:R-:W-:Y:S01]  /*159a0*/  HGMMA.64x96x16.F32 R88, gdesc[UR4], R88, gsb0 ;  /* 0x01600000045879f0 */ /* 0x000fe20008000858 */
        /* <DEDUP_REMOVED lines=67> */
.L_x_1533:
[----:B------:R-:W-:Y:S01]  /*15de0*/  SHF.L.U32 R11, R161, 0x1f, RZ ;  /* 0x0000001fa10b7819 */ /* 0x000fe200000006ff */
[----:B------:R-:W-:-:S04]  /*15df0*/  IMAD R12, R160, 0x8, R18 ;  /* 0x00000008a00c7824 */ /* 0x000fc800078e0212 */
[----:B------:R0:W1:Y:S01]  /*15e00*/  SYNCS.PHASECHK.TRANS64.TRYWAIT P2, [R12+URZ+0x2a850], R11 ;  /* 0x02a8500b0c0075a7 */ /* 0x000062000804017f */
[----:B------:R-:W-:Y:S05]  /*15e10*/  @!P0 BRA `(.L_x_1534) ;  /* 0x0000000000048947 */ /* 0x000fea0003800000 */
[----:B------:R-:W-:Y:S01]  /*15e20*/  BPT.TRAP 0x1 ;  /* 0x000000040000795c */ /* 0x000fe20000300000 */
.L_x_1534:
[----:B------:R-:W-:Y:S01]  /*15e30*/  VIADD R0, R18, 0x400 ;  /* 0x0000040012007836 */ /* 0x000fe20000000000 */
[----:B------:R-:W-:Y:S04]  /*15e40*/  BSSY B2, `(.L_x_1535) ;  /* 0x0000008000027945 */ /* 0x000fe80003800000 */
[----:B------:R-:W-:-:S04]  /*15e50*/  SHF.R.U32.HI R0, RZ, 0x4, R0 ;  /* 0x00000004ff007819 */ /* 0x000fc80000011600 */
[----:B------:R-:W-:-:S04]  /*15e60*/  LOP3.LUT R0, R0, 0x3fff, RZ, 0xc0, !PT ;  /* 0x00003fff00007812 */ /* 0x000fc800078ec0ff */
[----:B------:R-:W-:-:S05]  /*15e70*/  LOP3.LUT R13, R0, 0x3000000, RZ, 0xfc, !PT ;  /* 0x03000000000d7812 */ /* 0x000fca00078efcff */
[----:B------:R-:W-:Y:S01]  /*15e80*/  IMAD R0, R160, 0x600, R13 ;  /* 0x00000600a0007824 */ /* 0x000fe200078e020d */
[----:B-1----:R-:W-:Y:S06]  /*15e90*/  @P2 BRA `(.L_x_1536) ;  /* 0x0000000000082947 */ /* 0x002fec0003800000 */
[----:B------:R-:W1:Y:S02]  /*15ea0*/  SYNCS.PHASECHK.TRANS64.TRYWAIT P2, [R12+URZ+0x2a850], R11 ;  /* 0x02a8500b0c0075a7 */ /* 0x000e64000804017f */
[----:B-1----:R-:W-:Y:S05]  /*15eb0*/  @!P2 BRA `(.L_x_1537) ;  /* 0x000001280078a947 */ /* 0x002fea0003800000 */
.L_x_1536:
[----:B------:R-:W-:Y:S05]  /*15ec0*/  BSYNC B2 ;  /* 0x0000000000027941 */ /* 0x000fea0003800000 */
.L_x_1535:
[----:B01----:R-:W-:Y:S01]  /*15ed0*/  IMAD.MOV.U32 R11, RZ, RZ, 0x40000040 ;  /* 0x40000040ff0b7424 */ /* 0x003fe200078e00ff */
[----:B------:R-:W-:Y:S01]  /*15ee0*/  MOV R10, R0 ;  /* 0x00000000000a7202 */ /* 0x000fe20000000f00 */
[----:B------:R-:W2:Y:S03]  /*15ef0*/  LDL R2, [R1+0x4] ;  /* 0x0000040001027983 */ /* 0x000ea60000100800 */
[----:B------:R-:W-:Y:S01]  /*15f00*/  R2UR UR6, R10 ;  /* 0x000000000a0672ca */ /* 0x000fe200000e0000 */
[----:B------:R-:W3:Y:S01]  /*15f10*/  LDL R202, [R1] ;  /* 0x0000000001ca7983 */ /* 0x000ee20000100800 */
[----:B------:R-:W-:Y:S01]  /*15f20*/  R2UR UR7, R11 ;  /* 0x000000000b0772ca */ /* 0x000fe200000e0000 */
[----:B------:R-:W-:Y:S01]  /*15f30*/  WARPGROUP.ARRIVE ;  /* 0x00000000000079c5 */ /* 0x000fe20000000000 */
[----:B------:R-:W-:Y:S02]  /*15f40*/  VIADD R10, R0, 0x80 ;  /* 0x00000080000a7836 */ /* 0x000fe40000000000 */
[----:B------:R-:W-:Y:S01]  /*15f50*/  FMUL.FTZ R13, R91, UR55 ;  /* 0x000000375b0d7c20 */ /* 0x000fe20008410000 */
[----:B------:R-:W-:-:S02]  /*15f60*/  IMAD.MOV.U32 R11, RZ, RZ, 0x40000040 ;  /* 0x40000040ff0b7424 */ /* 0x000fc400078e00ff */
        /* <DEDUP_REMOVED lines=8> */
[----:B------:R-:W-:Y:S01]  /*15ff0*/  HGMMA.64x128x16.F32 R24, R156, gdesc[UR4].tnspB, R24, gsb0 ;  /* 0x41e000049c187df0 */ /* 0x000fe20008000818 */
[----:B------:R-:W-:Y:S01]  /*16000*/  R2UR UR6, R10 ;  /* 0x000000000a0672ca */ /* 0x000fe200000e0000 */
[----:B------:R-:W-:Y:S01]  /*16010*/  FMUL.FTZ R118, R118, UR55 ;  /* 0x0000003776767c20 */ /* 0x000fe20008410000 */
[----:B------:R-:W-:Y:S01]  /*16020*/  R2UR UR7, R11 ;  /* 0x000000000b0772ca */ /* 0x000fe200000e0000 */
[----:B------:R-:W-:Y:S01]  /*16030*/  IMAD.MOV.U32 R11, RZ, RZ, 0x40000040 ;  /* 0x40000040ff0b7424 */ /* 0x000fe200078e00ff */
[----:B------:R-:W-:Y:S01]  /*16040*/  IADD3 R10, R0, 0x100, RZ ;  /* 0x00000100000a7810 */ /* 0x000fe20007ffe0ff */
[----:B------:R-:W0:Y:S01]  /*16050*/  MUFU.TANH R88, R88 ;  /* 0x0000005800587308 */ /* 0x000e220000002400 */
[----:B------:R-:W-:-:S04]  /*16060*/  @!P1 IADD3 R192, R192, 0x2a840, RZ ;  /* 0x0002a840c0c09810 */ /* 0x000fc80007ffe0ff */
[----:B------:R-:W-:-:S03]  /*16070*/  @!P1 PRMT R192, RZ, 0x654, R192 ;  /* 0x00000654ffc09816 */ /* 0x000fc600000000c0 */
[----:B------:R-:W1:Y:S08]  /*16080*/  MUFU.TANH R89, R89 ;  /* 0x0000005900597308 */ /* 0x000e700000002400 */
[----:B------:R-:W4:Y:S08]  /*16090*/  MUFU.TANH R13, R13 ;  /* 0x0000000d000d7308 */ /* 0x000f300000002400 */
        /* <DEDUP_REMOVED lines=8> */
[----:B------:R-:W-:-:S05]  /*16120*/  IMAD R156, R8, -0x60, RZ ;  /* 0xffffffa0089c7824 */ /* 0x000fca00078e02ff */
[----:B------:R-:W-:Y:S01]  /*16130*/  HGMMA.64x128x16.F32 R24, R152, gdesc[UR4].tnspB, R24, gsb0 ;  /* 0x41e0000498187df0 */ /* 0x000fe20008000818 */
[----:B------:R-:W-:Y:S01]  /*16140*/  R2UR UR6, R10 ;  /* 0x000000000a0672ca */ /* 0x000fe200000e0000 */
[----:B------:R-:W-:Y:S01]  /*16150*/  VIADD R10, R0, 0x180 ;  /* 0x00000180000a7836 */ /* 0x000fe20000000000 */
[----:B------:R-:W-:Y:S01]  /*16160*/  R2UR UR7, R11 ;  /* 0x000000000b0772ca */ /* 0x000fe200000e0000 */
[----:B------:R-:W-:Y:S01]  /*16170*/  IMAD.MOV.U32 R11, RZ, RZ, 0x40000040 ;  /* 0x40000040ff0b7424 */ /* 0x000fe200078e00ff */
[----:B--2---:R-:W-:Y:S01]  /*16180*/  R2UR UR4, R2 ;  /* 0x00000000020472ca */ /* 0x004fe200000e0000 */
[----:B------:R-:W-:Y:S01]  /*16190*/  FMUL.FTZ R2, R90, UR55 ;  /* 0x000000375a027c20 */ /* 0x000fe20008410000 */
[----:B------:R-:W-:Y:S01]  /*161a0*/  FMUL.FTZ R90, R94, UR55 ;  /* 0x000000375e5a7c20 */ /* 0x000fe20008410000 */
[----:B------:R-:W-:Y:S01]  /*161b0*/  FMUL.FTZ R94, R102, UR55 ;  /* 0x00000037665e7c20 */ /* 0x000fe20008410000 */
[----:B------:R-:W-:Y:S01]  /*161c0*/  FMUL.FTZ R102, R114, UR55 ;  /* 0x0000003772667c20 */ /* 0x000fe20008410000 */
[----:B---3--:R-:W-:-:S02]  /*161d0*/  LOP3.LUT P2, RZ, R202, 0x100000, RZ, 0xc0, !PT ;  /* 0x00100000caff7812 */ /* 0x008fc4000784c0ff */
[----:B------:R-:W2:Y:S01]  /*161e0*/  MUFU.TANH R2, R2 ;  /* 0x0000000200027308 */ /* 0x000ea20000002400 */
[----:B------:R-:W-:Y:S02]  /*161f0*/  WARPGROUP.DEPBAR.LE gsb0, 0x0 ;  /* 0x00008000000079c5 */ /* 0x000fe40000010000 */
[----:B------:R-:W-:Y:S01]  /*16200*/  WARPGROUP.ARRIVE ;  /* 0x00000000000079c5 */ /* 0x000fe20000000000 */
[----:B------:R-:W-:Y:S01]  /*16210*/  FMUL.FTZ R152, R129, UR55 ;  /* 0x0000003781987c20 */ /* 0x000fe20008410000 */
[----:B------:R-:W-:-:S03]  /*16220*/  FMUL.FTZ R154, R132, UR55 ;  /* 0x00000037849a7c20 */ /* 0x000fc60008410000 */
[----:B------:R-:W3:Y:S01]  /*16230*/  MUFU.TANH R90, R90 ;  /* 0x0000005a005a7308 */ /* 0x000ee20000002400 */
[----:B------:R-:W-:Y:S01]  /*16240*/  HGMMA.64x128x16.F32 R24, R148, gdesc[UR4].tnspB, R24, gsb0 ;  /* 0x41e0000494187df0 */ /* 0x000fe20008000818 */
[----:B------:R-:W-:Y:S02]  /*16250*/  R2UR UR6, R10 ;  /* 0x000000000a0672ca */ /* 0x000fe400000e0000 */
[----:B------:R-:W-:Y:S01]  /*16260*/  R2UR UR7, R11 ;  /* 0x000000000b0772ca */ /* 0x000fe200000e0000 */
[----:B------:R-:W-:Y:S01]  /*16270*/  IMAD.MOV.U32 R11, RZ, RZ, 0x40000040 ;  /* 0x40000040ff0b7424 */ /* 0x000fe200078e00ff */
[----:B------:R-:W-:Y:S02]  /*16280*/  IADD3 R10, R0, 0x200, RZ ;  /* 0x00000200000a7810 */ /* 0x000fe40007ffe0ff */
        /* <DEDUP_REMOVED lines=9> */
[----:B------:R-:W-:Y:S02]  /*16320*/  FMUL.FTZ R112, R130, UR55 ;  /* 0x0000003782707c20 */ /* 0x000fe40008410000 */
[----:B------:R-:W-:Y:S01]  /*16330*/  HGMMA.64x128x16.F32 R24, R144, gdesc[UR4].tnspB, R24, gsb0 ;  /* 0x41e0000490187df0 */ /* 0x000fe20008000818 */
[----:B------:R-:W-:Y:S01]  /*16340*/  R2UR UR6, R10 ;  /* 0x000000000a0672ca */ /* 0x000fe200000e0000 */
[----:B------:R-:W-:Y:S01]  /*16350*/  VIADD R10, R0, 0x280 ;  /* 0x00000280000a7836 */ /* 0x000fe20000000000 */
[----:B------:R-:W-:Y:S01]  /*16360*/  R2UR UR7, R11 ;  /* 0x000000000b0772ca */ /* 0x000fe200000e0000 */
[----:B------:R-:W-:Y:S01]  /*16370*/  IMAD.MOV.U32 R11, RZ, RZ, 0x40000040 ;  /* 0x40000040ff0b7424 */ /* 0x000fe200078e00ff */
[----:B------:R-:W0:Y:S08]  /*16380*/  MUFU.TANH R148, R148 ;  /* 0x0000009400947308 */ /* 0x000e300000002400 */
[----:B------:R-:W0:Y:S08]  /*16390*/  MUFU.TANH R149, R149 ;  /* 0x0000009500957308 */ /* 0x000e300000002400 */
[----:B------:R0:W0:Y:S08]  /*163a0*/  MUFU.TANH R0, R118 ;  /* 0x0000007600007308 */ /* 0x0000300000002400 */
        /* <DEDUP_REMOVED lines=23> */
[----:B------:R-:W-:Y:S01]  /*16520*/  FMUL.FTZ R111, R135, UR55 ;  /* 0x00000037876f7c20 */ /* 0x000fe20008410000 */
[----:B------:R-:W0:Y:S01]  /*16530*/  MUFU.TANH R145, R145 ;  /* 0x0000009100917308 */ /* 0x000e220000002400 */
[----:B------:R-:W-:-:S02]  /*16540*/  IMAD R123, R173, -0x2, R156 ;  /* 0xfffffffead7b7824 */ /* 0x000fc400078e029c */
[----:B------:R-:W-:-:S04]  /*16550*/  IMAD.IADD R10, R11, 0x1, -R164 ;  /* 0x000000010b0a7824 */ /* 0x000fc800078e0aa4 */
[----:B------:R-:W-:Y:S01]  /*16560*/  IMAD R10, R173, -0x2, R10 ;  /* 0xfffffffead0a7824 */ /* 0x000fe200078e020a */
[----:B------:R-:W0:Y:S03]  /*16570*/  MUFU.TANH R144, R144 ;  /* 0x0000009000907308 */ /* 0x000e260000002400 */
[C---:B------:R-:W-:Y:S02]  /*16580*/  VIADD R160, R10.reuse, UR54 ;  /* 0x000000360aa07c36 */ /* 0x040fe40008000000 */
[----:B------:R-:W-:-:S03]  /*16590*/  VIADD R158, R10, UR4 ;  /* 0x000000040a9e7c36 */ /* 0x000fc60008000000 */
        /* <DEDUP_REMOVED lines=22> */
[----:B------:R-:W-:Y:S01]  /*16700*/  FMUL.FTZ R105, R122, UR55 ;  /* 0x000000377a697c20 */ /* 0x000fe20008410000 */
[----:B------:R-:W-:Y:S01]  /*16710*/  FMUL.FTZ R119, R125, UR55 ;  /* 0x000000377d777c20 */ /* 0x000fe20008410000 */
[----:B------:R-:W-:Y:S01]  /*16720*/  FMUL.FTZ R108, R127, UR55 ;  /* 0x000000377f6c7c20 */ /* 0x000fe20008410000 */
[----:B------:R-:W-:Y:S01]  /*16730*/  FMUL.FTZ R109, R131, UR55 ;  /* 0x00000037836d7c20 */ /* 0x000fe20008410000 */
[----:B------:R-:W0:Y:S01]  /*16740*/  MUFU.TANH R141, R141 ;  /* 0x0000008d008d7308 */ /* 0x000e220000002400 */
[C---:B------:R-:W-:Y:S01]  /*16750*/  IADD3 R127, R9.reuse, R160, RZ ;  /* 0x000000a0097f7210 */ /* 0x040fe20007ffe0ff */
[----:B------:R-:W-:-:S06]  /*16760*/  IMAD.IADD R125, R9, 0x1, R158 ;  /* 0x00000001097d7824 */ /* 0x000fcc00078e029e */
        /* <DEDUP_REMOVED lines=9> */
[----:B------:R-:W-:Y:S01]  /*16800*/  FMUL.FTZ R136, R121, UR55 ;  /* 0x0000003779887c20 */ /* 0x000fe20008410000 */
[----:B------:R-:W-:Y:S01]  /*16810*/  FMUL.FTZ R138, R124, UR55 ;  /* 0x000000377c8a7c20 */ /* 0x000fe20008410000 */
[----:B------:R-:W-:Y:S01]  /*16820*/  FMUL.FTZ R121, R133, UR55 ;  /* 0x0000003785797c20 */ /* 0x000fe20008410000 */
[----:B------:R0:W-:Y:S03]  /*16830*/  @!P1 SYNCS.ARRIVE.TRANS64.RED.A1T0 RZ, [R192+URZ], RZ ;  /* 0x000000ffc0ff99a7 */ /* 0x0001e6000810043f */
[----:B------:R-:W0:Y:S08]  /*16840*/  MUFU.TANH R136, R136 ;  /* 0x0000008800887308 */ /* 0x000e300000002400 */
[----:B------:R-:W0:Y:S08]  /*16850*/  MUFU.TANH R138, R138 ;  /* 0x0000008a008a7308 */ /* 0x000e300000002400 */
[----:B------:R-:W0:Y:S01]  /*16860*/  MUFU.TANH R121, R121 ;  /* 0x0000007900797308 */ /* 0x000e220000002400 */
[----:B-1234-:R-:W-:Y:S05]  /*16870*/  @!P2 BRA `(.L_x_1538) ;  /* 0x000000000058a947 */ /* 0x01efea0003800000 */
        /* <DEDUP_REMOVED lines=12> */
.L_x_1540:
[----:B------:R-:W-:-:S04]  /*16940*/  MOV R116, UR46 ;  /* 0x0000002e00747c02 */ /* 0x000fc80008000f00 */
[----:B------:R-:W-:-:S13]  /*16950*/  ISETP.NE.AND P2, PT, R116, 0x1, PT ;  /* 0x000000017400780c */ /* 0x000fda0003f45270 */
[----:B------:R-:W1:Y:S02]  /*16960*/  @P2 LDC.64 R10, c[0x0][0x9e8] ;  /* 0x00027a00ff0a2b82 */ /* 0x000e640000000a00 */
[----:B-1----:R-:W-:-:S04]  /*16970*/  @P2 IMAD.HI.U32 R114, R129, R10, RZ ;  /* 0x0000000a81722227 */ /* 0x002fc800078e00ff */
[----:B------:R-:W-:Y:S01]  /*16980*/  IMAD.MOV.U32 R10, RZ, RZ, R129 ;  /* 0x000000ffff0a7224 */ /* 0x000fe200078e0081 */
[----:B------:R-:W-:-:S07]  /*16990*/  @P2 SHF.R.U32.HI R10, RZ, R11, R114 ;  /* 0x0000000bff0a2219 */ /* 0x000fce0000011672 */
.L_x_1541:
[----:B------:R-:W-:Y:S05]  /*169a0*/  BSYNC B2 ;  /* 0x0000000000027941 */ /* 0x000fea0003800000 */
.L_x_1539:
[----:B------:R-:W-:-:S05]  /*169b0*/  IMAD R10, R10, R116, R123 ;  /* 0x000000740a0a7224 */ /* 0x000fca00078e027b */
[----:B------:R-:W-:Y:S02]  /*169c0*/  VIADDMNMX R127, R10, R116, R127, PT ;  /* 0x000000740a7f7246 */ /* 0x000fe4000380017f */
[----:B------:R-:W-:-:S07]  /*169d0*/  VIMNMX R125, R125, R10, !PT ;  /* 0x0000000a7d7d7248 */ /* 0x000fce0007fe0100 */
.L_x_1538:
[C---:B------:R-:W-:Y:S02]  /*169e0*/  ISETP.GE.AND P3, PT, R156.reuse, 0x9, PT ;  /* 0x000000099c00780c */ /* 0x040fe40003f66270 */
[C---:B------:R-:W-:Y:S02]  /*169f0*/  ISETP.GE.AND P2, PT, R156.reuse, 0x2, PT ;  /* 0x000000029c00780c */ /* 0x040fe40003f46270 */
        /* <DEDUP_REMOVED lines=34> */
[C---:B------:R-:W-:Y:S02]  /*16c20*/  ISETP.GE.AND P5, PT, R156.reuse, 0x22, PT ;  /* 0x000000229c00780c */ /* 0x040fe40003fa6270 */
        /* <DEDUP_REMOVED lines=61> */
[----:B------:R-:W-:Y:S02]  /*17000*/  ISETP.GE.AND P4, PT, R156, 0x52, PT ;  /* 0x000000529c00780c */ /* 0x000fe40003f86270 */
[--C-:B------:R-:W-:Y:S02]  /*17010*/  IADD3 R99, R160, 0x8, R9.reuse ;  /* 0x00000008a0637810 */ /* 0x100fe40007ffe009 */
[----:B------:R-:W-:Y:S02]  /*17020*/  ISETP.GT.AND P5, PT, R125, 0x51, !P4 ;  /* 0x000000517d00780c */ /* 0x000fe400067a4270 */
[----:B------:R-:W-:-:S02]  /*17030*/  IADD3 R113, R158, 0x8, R9 ;  /* 0x000000089e717810 */ /* 0x000fc40007ffe009 */
        /* <DEDUP_REMOVED lines=18> */
[----:B------:R-:W-:Y:S01]  /*17160*/  ISETP.GT.AND P6, PT, R21, -0x1, PT ;  /* 0xffffffff1500780c */ /* 0x000fe20003fc4270 */
[----:B------:R-:W-:-:S12]  /*17170*/  BSSY B2, `(.L_x_1543) ;  /* 0x0000011000027945 */ /* 0x000fd80003800000 */
[----:B------:R-:W-:Y:S05]  /*17180*/  @P6 BRA `(.L_x_1544) ;  /* 0x0000000000246947 */ /* 0x000fea0003800000 */
[----:B------:R-:W-:Y:S02]  /*17190*/  IMAD.U32 R125, RZ, RZ, UR46 ;  /* 0x0000002eff7d7e24 */ /* 0x000fe4000f8e00ff */
[----:B------:R-:W-:-:S03]  /*171a0*/  VIADD R121, R20, 0x8 ;  /* 0x0000000814797836 */ /* 0x000fc60000000000 */
[----:B------:R-:W-:Y:S02]  /*171b0*/  ISETP.NE.AND P6, PT, R125, 0x1, PT ;  /* 0x000000017d00780c */ /* 0x000fe40003fc5270 */
[----:B------:R-:W-:-:S11]  /*171c0*/  LOP3.LUT R121, RZ, R121, RZ, 0x33, !PT ;  /* 0x00000079ff797212 */ /* 0x000fd600078e33ff */
[----:B------:R-:W0:Y:S02]  /*171d0*/  @P6 LDC.64 R10, c[0x0][0x9e8] ;  /* 0x00027a00ff0a6b82 */ /* 0x000e240000000a00 */
[----:B0-----:R-:W-:-:S05]  /*171e0*/  @P6 IMAD.HI.U32 R10, R121, R10, RZ ;  /* 0x0000000a790a6227 */ /* 0x001fca00078e00ff */
[----:B------:R-:W-:-:S04]  /*171f0*/  @P6 SHF.R.U32.HI R121, RZ, R11, R10 ;  /* 0x0000000bff796219 */ /* 0x000fc8000001160a */
[----:B------:R-:W-:Y:S01]  /*17200*/  LOP3.LUT R10, RZ, R121, RZ, 0x33, !PT ;  /* 0x00000079ff0a7212 */ /* 0x000fe200078e33ff */
[----:B------:R-:W-:Y:S06]  /*17210*/  BRA `(.L_x_1545) ;  /* 0x0000000000187947 */ /* 0x000fec0003800000 */
.L_x_1544:
[----:B------:R-:W-:-:S04]  /*17220*/  MOV R125, UR46 ;  /* 0x0000002e007d7c02 */ /* 0x000fc80008000f00 */
[----:B------:R-:W-:-:S13]  /*17230*/  ISETP.NE.AND P6, PT, R125, 0x1, PT ;  /* 0x000000017d00780c */ /* 0x000fda0003fc5270 */
[----:B------:R-:W0:Y:S02]  /*17240*/  @P6 LDC.64 R10, c[0x0][0x9e8] ;  /* 0x00027a00ff0a6b82 */ /* 0x000e240000000a00 */
[----:B0-----:R-:W-:-:S04]  /*17250*/  @P6 IMAD.HI.U32 R156, R21, R10, RZ ;  /* 0x0000000a159c6227 */ /* 0x001fc800078e00ff */
[----:B------:R-:W-:Y:S01]  /*17260*/  IMAD.MOV.U32 R10, RZ, RZ, R21 ;  /* 0x000000ffff0a7224 */ /* 0x000fe200078e0015 */
[----:B------:R-:W-:-:S07]  /*17270*/  @P6 SHF.R.U32.HI R10, RZ, R11, R156 ;  /* 0x0000000bff0a6219 */ /* 0x000fce000001169c */
.L_x_1545:
[----:B------:R-:W-:Y:S05]  /*17280*/  BSYNC B2 ;  /* 0x0000000000027941 */ /* 0x000fea0003800000 */
.L_x_1543:
[----:B------:R-:W-:-:S05]  /*17290*/  IMAD R10, R10, R125, R123 ;  /* 0x0000007d0a0a7224 */ /* 0x000fca00078e027b */
[----:B------:R-:W-:Y:S02]  /*172a0*/  VIADDMNMX R99, R10, R125, R99, PT ;  /* 0x0000007d0a637246 */ /* 0x000fe40003800163 */
[----:B------:R-:W-:-:S07]  /*172b0*/  VIMNMX R113, R113, R10, !PT ;  /* 0x0000000a71717248 */ /* 0x000fce0007fe0100 */
.L_x_1542:
[----:B------:R-:W-:Y:S01]  /*172c0*/  ISETP.GT.AND P2, PT, R113, 0x1, !P2 ;  /* 0x000000017100780c */ /* 0x000fe20005744270 */
[----:B------:R-:W-:Y:S01]  /*172d0*/  @!P1 VIADD R12, R12, 0x2a860 ;  /* 0x0002a8600c0c9836 */ /* 0x000fe20000000000 */
[----:B------:R-:W-:Y:S02]  /*172e0*/  FMNMX.FTZ R11, R89, R6, !PT ;  /* 0x00000006590b7209 */ /* 0x000fe40007810000 */
[----:B------:R-:W-:Y:S02]  /*172f0*/  ISETP.LT.OR P2, PT, R99, 0x2, P2 ;  /* 0x000000026300780c */ /* 0x000fe40001741670 */
[----:B------:R-:W-:Y:S02]  /*17300*/  ISETP.NE.AND P6, PT, R157, RZ, PT ;  /* 0x000000ff9d00720c */ /* 0x000fe40003fc5270 */
[----:B------:R-:W-:Y:S02]  /*17310*/  FSEL R156, R13, -INF , !P2 ;  /* 0xff8000000d9c7808 */ /* 0x000fe40005000000 */
[----:B------:R-:W-:-:S02]  /*17320*/  ISETP.NE.AND P2, PT, R151, RZ, PT ;  /* 0x000000ff9700720c */ /* 0x000fc40003f45270 */
[C---:B------:R-:W-:Y:S02]  /*17330*/  ISETP.GT.AND P3, PT, R113.reuse, 0x8, !P3 ;  /* 0x000000087100780c */ /* 0x040fe40005f64270 */
[----:B------:R-:W-:Y:S02]  /*17340*/  ISETP.GT.AND P2, PT, R113, 0x9, !P2 ;  /* 0x000000097100780c */ /* 0x000fe40005744270 */
[----:B------:R-:W-:Y:S02]  /*17350*/  FMNMX.FTZ R11, R114, R11, !PT ;  /* 0x0000000b720b7209 */ /* 0x000fe40007810000 */
[C---:B------:R-:W-:Y:S02]  /*17360*/  ISETP.LT.OR P2, PT, R99.reuse, 0xa, P2 ;  /* 0x0000000a6300780c */ /* 0x040fe40001741670 */
[----:B------:R-:W-:Y:S02]  /*17370*/  ISETP.LT.OR P3, PT, R99, 0x9, P3 ;  /* 0x000000096300780c */ /* 0x000fe40001f61670 */
[----:B------:R-:W-:-:S02]  /*17380*/  FSEL R158, R91, -INF , !P2 ;  /* 0xff8000005b9e7808 */ /* 0x000fc40005000000 */
[----:B------:R-:W-:Y:S02]  /*17390*/  ISETP.NE.AND P2, PT, R129, RZ, PT ;  /* 0x000000ff8100720c */ /* 0x000fe40003f45270 */
[----:B------:R-:W-:Y:S02]  /*173a0*/  FMNMX.FTZ R11, R116, R11, !PT ;  /* 0x0000000b740b7209 */ /* 0x000fe40007810000 */
[----:B------:R-:W-:Y:S02]  /*173b0*/  ISETP.GT.AND P2, PT, R113, 0x10, !P2 ;  /* 0x000000107100780c */ /* 0x000fe40005744270 */
[----:B------:R-:W-:Y:S02]  /*173c0*/  FSEL R90, R90, -INF , !P3 ;  /* 0xff8000005a5a7808 */ /* 0x000fe40005800000 */
[----:B------:R-:W-:Y:S02]  /*173d0*/  ISETP.LT.OR P2, PT, R99, 0x11, P2 ;  /* 0x000000116300780c */ /* 0x000fe40001741670 */
[----:B------:R-:W-:-:S02]  /*173e0*/  ISETP.NE.AND P3, PT, R155, RZ, PT ;  /* 0x000000ff9b00720c */ /* 0x000fc40003f65270 */
        /* <DEDUP_REMOVED lines=29> */
[----:B------:R-:W-:-:S02]  /*175c0*/  ISETP.GT.AND P2, PT, R113, 0x21, !P6 ;  /* 0x000000217100780c */ /* 0x000fc40007744270 */
[----:B------:R-:W-:Y:S02]  /*175d0*/  FMNMX.FTZ R11, R132, R11, !PT ;  /* 0x0000000b840b7209 */ /* 0x000fe40007810000 */
[----:B------:R-:W-:Y:S02]  /*175e0*/  ISETP.LT.OR P2, PT, R99, 0x22, P2 ;  /* 0x000000226300780c */ /* 0x000fe40001741670 */
[----:B------:R-:W-:Y:S02]  /*175f0*/  FMNMX.FTZ R11, R134, R11, !PT ;  /* 0x0000000b860b7209 */ /* 0x000fe40007810000 */
[----:B------:R-:W-:Y:S02]  /*17600*/  FSEL R98, R98, -INF , !P2 ;  /* 0xff80000062627808 */ /* 0x000fe40005000000 */
        /* <DEDUP_REMOVED lines=15> */
[----:B------:R-:W-:Y:S02]  /*17700*/  ISETP.NE.AND P6, PT, R159, RZ, PT ;  /* 0x000000ff9f00720c */ /* 0x000fe40003fc5270 */
[----:B------:R-:W-:Y:S02]  /*17710*/  ISETP.LT.OR P2, PT, R99, 0x31, P2 ;  /* 0x000000316300780c */ /* 0x000fe40001741670 */
[----:B------:R-:W-:Y:S01]  /*17720*/  ISETP.NE.AND P3, PT, R161, RZ, PT ;  /* 0x000000ffa100720c */ /* 0x000fe20003f65270 */
[----:B------:R-:W-:Y:S01]  /*17730*/  IMAD.MOV.U32 R161, RZ, RZ, R171 ;  /* 0x000000ffffa17224 */ /* 0x000fe200078e00ab */
        /* <DEDUP_REMOVED lines=9> */
[----:B------:R-:W-:Y:S02]  /*177d0*/  ISETP.LT.OR P5, PT, R99, 0x59, P5 ;  /* 0x000000596300780c */ /* 0x000fe40002fa1670 */
[----:B------:R-:W-:-:S04]  /*177e0*/  ISETP.GT.AND P2, PT, R113, 0x38, !P2 ;  /* 0x000000387100780c */ /* 0x000fc80005744270 */
[----:B------:R-:W-:-:S04]  /*177f0*/  ISETP.LT.OR P2, PT, R99, 0x39, P2 ;  /* 0x000000396300780c */ /* 0x000fc80001741670 */
[----:B------:R-:W-:Y:S02]  /*17800*/  FSEL R208, R0, -INF , !P2 ;  /* 0xff80000000d07808 */ /* 0x000fe40005000000 */
[----:B------:R-:W-:Y:S02]  /*17810*/  ISETP.NE.AND P2, PT, R147, RZ, PT ;  /* 0x000000ff9300720c */ /* 0x000fe40003f45270 */
[----:B------:R-:W-:Y:S02]  /*17820*/  FMNMX.FTZ R0, R88, R11, !PT ;  /* 0x0000000b58007209 */ /* 0x000fe40007810000 */
[----:B------:R-:W-:-:S03]  /*17830*/  ISETP.GT.AND P2, PT, R113, 0x39, !P2 ;  /* 0x000000397100780c */ /* 0x000fc60005744270 */
[----:B------:R-:W0:Y:S01]  /*17840*/  SHFL.BFLY PT, R11, R0, 0x2, 0x1f ;  /* 0x0c401f00000b7f89 */ /* 0x000e2200000e0000 */
[----:B------:R-:W-:-:S04]  /*17850*/  ISETP.LT.OR P2, PT, R99, 0x3a, P2 ;  /* 0x0000003a6300780c */ /* 0x000fc80001741670 */
[----:B------:R-:W-:Y:S02]  /*17860*/  FSEL R104, R104, -INF , !P2 ;  /* 0xff80000068687808 */ /* 0x000fe40005000000 */
[----:B------:R-:W-:-:S04]  /*17870*/  ISETP.NE.AND P2, PT, R115, RZ, PT ;  /* 0x000000ff7300720c */ /* 0x000fc80003f45270 */
[----:B------:R-:W-:-:S04]  /*17880*/  ISETP.GT.AND P2, PT, R113, 0x40, !P2 ;  /* 0x000000407100780c */ /* 0x000fc80005744270 */
[----:B------:R-:W-:-:S04]  /*17890*/  ISETP.LT.OR P2, PT, R99, 0x41, P2 ;  /* 0x000000416300780c */ /* 0x000fc80001741670 */
[----:B------:R-:W-:Y:S02]  /*178a0*/  FSEL R210, R105, -INF , !P2 ;  /* 0xff80000069d27808 */ /* 0x000fe40005000000 */
[----:B------:R-:W-:Y:S02]  /*178b0*/  ISETP.NE.AND P2, PT, R117, RZ, PT ;  /* 0x000000ff7500720c */ /* 0x000fe40003f45270 */
[----:B0-----:R-:W-:Y:S01]  /*178c0*/  FMNMX.FTZ R91, R0, R11, !PT ;  /* 0x0000000b005b7209 */ /* 0x001fe20007810000 */
[----:B------:R-:W-:Y:S01]  /*178d0*/  IMAD.U32 R11, RZ, RZ, UR43 ;  /* 0x0000002bff0b7e24 */ /* 0x000fe2000f8e00ff */
        /* <DEDUP_REMOVED lines=8> */
[----:B------:R-:W-:Y:S02]  /*17960*/  ISETP.GT.AND P2, PT, R113, 0x49, !P6 ;  /* 0x000000497100780c */ /* 0x000fe40007744270 */
[----:B------:R-:W-:Y:S02]  /*17970*/  ISETP.NE.AND P6, PT, R119, RZ, PT ;  /* 0x000000ff7700720c */ /* 0x000fe40003fc5270 */
[----:B------:R-:W-:Y:S02]  /*17980*/  ISETP.LT.OR P2, PT, R99, 0x4a, P2 ;  /* 0x0000004a6300780c */ /* 0x000fe40001741670 */
[----:B0-----:R-:W-:Y:S02]  /*17990*/  FMNMX.FTZ R10, R91, R10, !PT ;  /* 0x0000000a5b0a7209 */ /* 0x001fe40007810000 */
[----:B------:R-:W-:-:S02]  /*179a0*/  FSEL R108, R108, -INF , !P2 ;  /* 0xff8000006c6c7808 */ /* 0x000fc40005000000 */
[----:B------:R-:W-:Y:S01]  /*179b0*/  ISETP.GT.AND P2, PT, R113, 0x50, !P3 ;  /* 0x000000507100780c */ /* 0x000fe20005f44270 */
[----:B------:R-:W-:-:S03]  /*179c0*/  FMUL.FTZ R97, R10, R11 ;  /* 0x0000000b0a617220 */ /* 0x000fc60000410000 */
[----:B------:R-:W-:-:S04]  /*179d0*/  ISETP.LT.OR P2, PT, R99, 0x51, P2 ;  /* 0x000000516300780c */ /* 0x000fc80001741670 */
[----:B------:R-:W-:Y:S02]  /*179e0*/  FSEL R112, R112, -INF , !P2 ;  /* 0xff80000070707808 */ /* 0x000fe40005000000 */
[----:B------:R-:W-:Y:S02]  /*179f0*/  ISETP.GT.AND P2, PT, R113, RZ, !P6 ;  /* 0x000000ff7100720c */ /* 0x000fe40007744270 */
[----:B------:R-:W-:Y:S02]  /*17a00*/  ISETP.NE.AND P6, PT, R153, RZ, PT ;  /* 0x000000ff9900720c */ /* 0x000fe40003fc5270 */
[----:B------:R-:W-:Y:S02]  /*17a10*/  ISETP.LT.OR P2, PT, R99, 0x1, P2 ;  /* 0x000000016300780c */ /* 0x000fe40001741670 */
[----:B------:R-:W-:Y:S02]  /*17a20*/  ISETP.GT.AND P3, PT, R113, 0x59, !P6 ;  /* 0x000000597100780c */ /* 0x000fe40007764270 */
[----:B------:R-:W-:-:S02]  /*17a30*/  FSEL R2, R2, -INF , !P2 ;  /* 0xff80000002027808 */ /* 0x000fc40005000000 */
[C---:B------:R-:W-:Y:S02]  /*17a40*/  FSETP.NEU.FTZ.AND P2, PT, R10.reuse, -INF , PT ;  /* 0xff8000000a00780b */ /* 0x040fe40003f5d000 */
[----:B------:R-:W-:Y:S02]  /*17a50*/  ISETP.LT.OR P3, PT, R99, 0x5a, P3 ;  /* 0x0000005a6300780c */ /* 0x000fe40001f61670 */
[----:B------:R-:W-:Y:S02]  /*17a60*/  FSEL R97, R97, RZ, P2 ;  /* 0x000000ff61617208 */ /* 0x000fe40001000000 */
[----:B------:R-:W-:-:S03]  /*17a70*/  FSEL R113, R10, RZ, P2 ;  /* 0x000000ff0a717208 */ /* 0x000fc60001000000 */
[--C-:B------:R-:W-:Y:S01]  /*17a80*/  FFMA.FTZ R13, R89, R11, -R97.reuse ;  /* 0x0000000b590d7223 */ /* 0x100fe20000010861 */
[----:B------:R-:W-:Y:S01]  /*17a90*/  FMNMX.FTZ R89, R2, R7, !PT ;  /* 0x0000000702597209 */ /* 0x000fe20007810000 */
[-CC-:B------:R-:W-:Y:S01]  /*17aa0*/  FFMA.FTZ R122, R122, R11.reuse, -R97.reuse ;  /* 0x0000000b7a7a7223 */ /* 0x180fe20000010861 */
[-CC-:B------:R-:W-:Y:S01]  /*17ab0*/  FFMA.FTZ R0, R116, R11.reuse, -R97.reuse ;  /* 0x0000000b74007223 */ /* 0x180fe20000010861 */
        /* <DEDUP_REMOVED lines=11> */
[----:B------:R0:W-:Y:S01]  /*17b70*/  MUFU.EX2 R89, R0 ;  /* 0x0000000000597308 */ /* 0x0001e20000000800 */
[--C-:B------:R-:W-:Y:S01]  /*17b80*/  FFMA.FTZ R96, R96, R11, -R97.reuse ;  /* 0x0000000b60607223 */ /* 0x100fe20000010861 */
[----:B------:R-:W-:Y:S01]  /*17b90*/  FMNMX.FTZ R91, R92, R91, !PT ;  /* 0x0000005b5c5b7209 */ /* 0x000fe20007810000 */
[-CC-:B------:R-:W-:Y:S01]  /*17ba0*/  FFMA.FTZ R99, R128, R11.reuse, -R97.reuse ;  /* 0x0000000b80637223 */ /* 0x180fe20000010861 */
[----:B------:R-:W-:-:S02]  /*17bb0*/  FFMA.FTZ R126, R148, R11, -R97 ;  /* 0x0000000b947e7223 */ /* 0x000fc40000010861 */
[----:B------:R-:W-:Y:S02]  /*17bc0*/  FMNMX.FTZ R91, R160, R91, !PT ;  /* 0x0000005ba05b7209 */ /* 0x000fe40007810000 */
[----:B------:R-:W-:Y:S01]  /*17bd0*/  MUFU.EX2 R13, R13 ;  /* 0x0000000d000d7308 */ /* 0x000fe20000000800 */
[--C-:B0-----:R-:W-:Y:S01]  /*17be0*/  FFMA.FTZ R0, R118, R11, -R97.reuse ;  /* 0x0000000b76007223 */ /* 0x101fe20000010861 */
[----:B------:R-:W-:Y:S01]  /*17bf0*/  FMNMX.FTZ R91, R94, R91, !PT ;  /* 0x0000005b5e5b7209 */ /* 0x000fe20007810000 */
[-CC-:B------:R-:W-:Y:S01]  /*17c00*/  FFMA.FTZ R118, R120, R11.reuse, -R97.reuse ;  /* 0x0000000b78767223 */ /* 0x180fe20000010861 */
[-CC-:B------:R-:W-:Y:S01]  /*17c10*/  FFMA.FTZ R120, R140, R11.reuse, -R97.reuse ;  /* 0x0000000b8c787223 */ /* 0x180fe20000010861 */
[----:B------:R-:W-:Y:S01]  /*17c20*/  FFMA.FTZ R140, R134, R11, -R97 ;  /* 0x0000000b868c7223 */ /* 0x000fe20000010861 */
[----:B------:R-:W-:Y:S02]  /*17c30*/  FMNMX.FTZ R93, R192, R91, !PT ;  /* 0x0000005bc05d7209 */ /* 0x000fe40007810000 */
[----:B------:R0:W-:Y:S02]  /*17c40*/  MUFU.EX2 R91, R146 ;  /* 0x00000092005b7308 */ /* 0x0001e40000000800 */
[----:B------:R-:W-:-:S04]  /*17c50*/  FMNMX.FTZ R93, R202, R93, !PT ;  /* 0x0000005dca5d7209 */ /* 0x000fc80007810000 */
[----:B------:R-:W-:Y:S02]  /*17c60*/  FMNMX.FTZ R93, R98, R93, !PT ;  /* 0x0000005d625d7209 */ /* 0x000fe40007810000 */
[----:B------:R-:W-:Y:S01]  /*17c70*/  MUFU.EX2 R114, R114 ;  /* 0x0000007200727308 */ /* 0x000fe20000000800 */
[----:B0-----:R-:W-:Y:S01]  /*17c80*/  FFMA.FTZ R146, R130, R11, -R97 ;  /* 0x0000000b82927223 */ /* 0x001fe20000010861 */
        /* <DEDUP_REMOVED lines=8> */
[----:B------:R0:W-:Y:S02]  /*17d10*/  MUFU.EX2 R95, R122 ;  /* 0x0000007a005f7308 */ /* 0x0001e40000000800 */
[----:B------:R-:W-:-:S04]  /*17d20*/  FMNMX.FTZ R101, R210, R101, !PT ;  /* 0x00000065d2657209 */ /* 0x000fc80007810000 */
[----:B------:R-:W-:Y:S02]  /*17d30*/  FMNMX.FTZ R101, R106, R101, !PT ;  /* 0x000000656a657209 */ /* 0x000fe40007810000 */
[----:B------:R-:W1:Y:S01]  /*17d40*/  MUFU.EX2 R96, R96 ;  /* 0x0000006000607308 */ /* 0x000e620000000800 */
[----:B0-----:R-:W-:Y:S01]  /*17d50*/  FSEL R122, R109, -INF , !P4 ;  /* 0xff8000006d7a7808 */ /* 0x001fe20006000000 */
[----:B------:R-:W-:Y:S01]  /*17d60*/  FFMA.FTZ R109, R152, R11, -R97 ;  /* 0x0000000b986d7223 */ /* 0x000fe20000010861 */
[----:B------:R-:W-:-:S04]  /*17d70*/  FMNMX.FTZ R101, R212, R101, !PT ;  /* 0x00000065d4657209 */ /* 0x000fc80007810000 */
[----:B------:R-:W-:Y:S01]  /*17d80*/  FMNMX.FTZ R103, R108, R101, !PT ;  /* 0x000000656c677209 */ /* 0x000fe20007810000 */
[----:B------:R-:W-:Y:S03]  /*17d90*/  MUFU.EX2 R118, R118 ;  /* 0x0000007600767308 */ /* 0x000fe60000000800 */
[----:B------:R-:W-:-:S04]  /*17da0*/  FMNMX.FTZ R103, R112, R103, !PT ;  /* 0x0000006770677209 */ /* 0x000fc80007810000 */
[----:B------:R-:W-:Y:S01]  /*17db0*/  FMNMX.FTZ R103, R122, R103, !PT ;  /* 0x000000677a677209 */ /* 0x000fe20007810000 */
[----:B------:R0:W-:Y:S01]  /*17dc0*/  MUFU.EX2 R101, R105 ;  /* 0x0000006900657308 */ /* 0x0001e20000000800 */
[----:B-1----:R-:W-:Y:S02]  /*17dd0*/  F2FP.F16.F32.PACK_AB R152, R96, R91 ;  /* 0x0000005b6098723e */ /* 0x002fe400000000ff */
[----:B------:R-:W-:-:S04]  /*17de0*/  FMNMX.FTZ R103, R124, R103, !PT ;  /* 0x000000677c677209 */ /* 0x000fc80007810000 */
[----:B------:R-:W-:Y:S01]  /*17df0*/  FMNMX.FTZ R0, R142, R103, !PT ;  /* 0x000000678e007209 */ /* 0x000fe20007810000 */
[-CC-:B------:R-:W-:Y:S01]  /*17e00*/  FFMA.FTZ R103, R132, R11.reuse, -R97.reuse ;  /* 0x0000000b84677223 */ /* 0x180fe20000010861 */
[-CC-:B0-----:R-:W-:Y:S01]  /*17e10*/  FFMA.FTZ R105, R136, R11.reuse, -R97.reuse ;  /* 0x0000000b88697223 */ /* 0x181fe20000010861 */
[----:B------:R-:W-:Y:S01]  /*17e20*/  FFMA.FTZ R136, R150, R11, -R97 ;  /* 0x0000000b96887223 */ /* 0x000fe20000010861 */
[----:B------:R-:W0:Y:S01]  /*17e30*/  MUFU.EX2 R120, R120 ;  /* 0x0000007800787308 */ /* 0x000e220000000800 */
[----:B------:R-:W1:Y:S07]  /*17e40*/  SHFL.BFLY PT, R107, R0, 0x2, 0x1f ;  /* 0x0c401f00006b7f89 */ /* 0x000e6e00000e0000 */
[----:B------:R-:W2:Y:S08]  /*17e50*/  MUFU.EX2 R110, R110 ;  /* 0x0000006e006e7308 */ /* 0x000eb00000000800 */
[----:B------:R-:W-:Y:S01]  /*17e60*/  MUFU.EX2 R144, R144 ;  /* 0x0000009000907308 */ /* 0x000fe20000000800 */
[----:B0-----:R-:W-:-:S07]  /*17e70*/  F2FP.F16.F32.PACK_AB R148, R120, R95 ;  /* 0x0000005f7894723e */ /* 0x001fce00000000ff */
[----:B------:R-:W-:Y:S01]  /*17e80*/  MUFU.EX2 R99, R99 ;  /* 0x0000006300637308 */ /* 0x000fe20000000800 */
[----:B-1----:R-:W-:Y:S01]  /*17e90*/  FMNMX.FTZ R111, R0, R107, !PT ;  /* 0x0000006b006f7209 */ /* 0x002fe20007810000 */
[-CC-:B------:R-:W-:Y:S01]  /*17ea0*/  FFMA.FTZ R107, R138, R11.reuse, -R97.reuse ;  /* 0x0000000b8a6b7223 */ /* 0x180fe20000010861 */
[-CC-:B------:R-:W-:Y:S01]  /*17eb0*/  FFMA.FTZ R138, R154, R11.reuse, -R97.reuse ;  /* 0x0000000b9a8a7223 */ /* 0x180fe20000010861 */
[----:B------:R-:W-:Y:S01]  /*17ec0*/  FFMA.FTZ R97, R88, R11, -R97 ;  /* 0x0000000b58617223 */ /* 0x000fe20000010861 */
[----:B------:R-:W-:Y:S01]  /*17ed0*/  F2FP.F16.F32.PACK_AB R154, R118, R93 ;  /* 0x0000005d769a723e */ /* 0x000fe200000000ff */
[----:B------:R-:W0:Y:S01]  /*17ee0*/  SHFL.BFLY PT, R0, R111, 0x1, 0x1f ;  /* 0x0c201f006f007f89 */ /* 0x000e2200000e0000 */
[----:B--2---:R-:W-:Y:S01]  /*17ef0*/  F2FP.F16.F32.PACK_AB R150, R110, R101 ;  /* 0x000000656e96723e */ /* 0x004fe200000000ff */
[----:B------:R-:W-:Y:S08]  /*17f00*/  MUFU.EX2 R146, R146 ;  /* 0x0000009200927308 */ /* 0x000ff00000000800 */
[----:B------:R-:W-:Y:S08]  /*17f10*/  MUFU.EX2 R103, R103 ;  /* 0x0000006700677308 */ /* 0x000ff00000000800 */
[----:B------:R-:W-:Y:S01]  /*17f20*/  MUFU.EX2 R140, R140 ;  /* 0x0000008c008c7308 */ /* 0x000fe20000000800 */
[----:B0-----:R-:W-:Y:S01]  /*17f30*/  FMNMX.FTZ R88, R111, R0, !PT ;  /* 0x000000006f587209 */ /* 0x001fe20007810000 */
[----:B------:R-:W-:Y:S01]  /*17f40*/  FADD.FTZ R0, -R113, R6 ;  /* 0x0000000671007221 */ /* 0x000fe20000010100 */
[----:B------:R-:W-:-:S05]  /*17f50*/  @!P1 PRMT R113, RZ, 0x654, R12 ;  /* 0x00000654ff719816 */ /* 0x000fca000000000c */
[----:B------:R-:W-:Y:S01]  /*17f60*/  MUFU.EX2 R105, R105 ;  /* 0x0000006900697308 */ /* 0x000fe20000000800 */
[C---:B------:R-:W-:Y:S01]  /*17f70*/  FSETP.NEU.FTZ.AND P2, PT, R88.reuse, -INF , PT ;  /* 0xff8000005800780b */ /* 0x040fe20003f5d000 */
[-C--:B------:R-:W-:Y:S01]  /*17f80*/  FMUL.FTZ R111, R88, R11.reuse ;  /* 0x0000000b586f7220 */ /* 0x080fe20000410000 */
[-C--:B------:R-:W-:Y:S01]  /*17f90*/  FMUL.FTZ R0, R0, R11.reuse ;  /* 0x0000000b00007220 */ /* 0x080fe20000410000 */
[----:B------:R0:W-:Y:S03]  /*17fa0*/  @!P1 SYNCS.ARRIVE.TRANS64.RED.A1T0 RZ, [R113+URZ], RZ ;  /* 0x000000ff71ff99a7 */ /* 0x0001e6000810043f */
[----:B------:R-:W-:Y:S01]  /*17fb0*/  FSEL R111, R111, RZ, P2 ;  /* 0x000000ff6f6f7208 */ /* 0x000fe20001000000 */
[----:B------:R-:W-:Y:S04]  /*17fc0*/  MUFU.EX2 R107, R107 ;  /* 0x0000006b006b7308 */ /* 0x000fe80000000800 */
[-CC-:B------:R-:W-:Y:S01]  /*17fd0*/  FFMA.FTZ R157, R2, R11.reuse, -R111.reuse ;  /* 0x0000000b029d7223 */ /* 0x180fe2000001086f */
[----:B------:R-:W-:Y:S01]  /*17fe0*/  FSEL R2, R88, RZ, P2 ;  /* 0x000000ff58027208 */ /* 0x000fe20001000000 */
[-CC-:B------:R-:W-:Y:S01]  /*17ff0*/  FFMA.FTZ R6, R156, R11.reuse, -R111.reuse ;  /* 0x0000000b9c067223 */ /* 0x180fe2000001086f */
[-CC-:B------:R-:W-:Y:S01]  /*18000*/  FFMA.FTZ R159, R90, R11.reuse, -R111.reuse ;  /* 0x0000000b5a9f7223 */ /* 0x180fe2000001086f */
[----:B------:R-:W1:Y:S01]  /*18010*/  MUFU.EX2 R0, R0 ;  /* 0x0000000000007308 */ /* 0x000e620000000800 */
[-C--:B------:R-:W-:Y:S01]  /*18020*/  FFMA.FTZ R90, R158, R11.reuse, -R111 ;  /* 0x0000000b9e5a7223 */ /* 0x080fe2000001086f */
[----:B------:R-:W-:Y:S01]  /*18030*/  FADD.FTZ R2, -R2, R7 ;  /* 0x0000000702027221 */ /* 0x000fe20000010100 */
[-CC-:B------:R-:W-:Y:S01]  /*18040*/  FFMA.FTZ R153, R92, R11.reuse, -R111.reuse ;  /* 0x0000000b5c997223 */ /* 0x180fe2000001086f */
[-CC-:B------:R-:W-:Y:S01]  /*18050*/  FFMA.FTZ R92, R160, R11.reuse, -R111.reuse ;  /* 0x0000000ba05c7223 */ /* 0x180fe2000001086f */
[-CC-:B------:R-:W-:Y:S01]  /*18060*/  FFMA.FTZ R155, R94, R11.reuse, -R111.reuse ;  /* 0x0000000b5e9b7223 */ /* 0x180fe2000001086f */
[-C--:B------:R-:W-:Y:S01]  /*18070*/  FMUL.FTZ R2, R2, R11.reuse ;  /* 0x0000000b02027220 */ /* 0x080fe20000410000 */
        /* <DEDUP_REMOVED lines=9> */
[----:B------:R-:W2:Y:S01]  /*18110*/  MUFU.EX2 R2, R2 ;  /* 0x0000000200027308 */ /* 0x000ea20000000800 */
[----:B-1----:R-:W-:Y:S01]  /*18120*/  FFMA.FTZ R7, R0, R4, R13 ;  /* 0x0000000400077223 */ /* 0x002fe2000001000d */
[-CC-:B------:R-:W-:Y:S01]  /*18130*/  FFMA.FTZ R104, R104, R11.reuse, -R111.reuse ;  /* 0x0000000b68687223 */ /* 0x180fe2000001086f */
[-CC-:B------:R-:W-:Y:S01]  /*18140*/  FFMA.FTZ R141, R210, R11.reuse, -R111.reuse ;  /* 0x0000000bd28d7223 */ /* 0x180fe2000001086f */
[-C--:B------:R-:W-:Y:S01]  /*18150*/  FFMA.FTZ R12, R106, R11.reuse, -R111 ;  /* 0x0000000b6a0c7223 */ /* 0x080fe2000001086f */
[----:B------:R-:W-:Y:S01]  /*18160*/  FADD.FTZ R4, R114, R7 ;  /* 0x0000000772047221 */ /* 0x000fe20000010000 */
        /* <DEDUP_REMOVED lines=11> */
[----:B--2---:R-:W-:Y:S01]  /*18220*/  FFMA.FTZ R3, R2, R3, R157 ;  /* 0x0000000302037223 */ /* 0x004fe2000001009d */
[----:B------:R-:W-:Y:S01]  /*18230*/  FADD.FTZ R7, R91, R4 ;  /* 0x000000045b077221 */ /* 0x000fe20000010000 */
[----:B------:R-:W-:Y:S01]  /*18240*/  F2FP.F16.F32.PACK_AB R156, R114, R13 ;  /* 0x0000000d729c723e */ /* 0x000fe200000000ff */
[----:B------:R-:W-:Y:S01]  /*18250*/  IMAD.MOV.U32 R160, RZ, RZ, R170 ;  /* 0x000000ffffa07224 */ /* 0x000fe200078e00aa */
[----:B------:R-:W-:Y:S01]  /*18260*/  F2FP.F16.F32.PACK_AB R158, R116, R89 ;  /* 0x00000059749e723e */ /* 0x000fe200000000ff */
[----:B------:R-:W-:Y:S01]  /*18270*/  FADD.FTZ R128, R96, R7 ;  /* 0x0000000760807221 */ /* 0x000fe20000010000 */
[----:B------:R-:W-:Y:S01]  /*18280*/  IADD3 R8, R8, -0x1, RZ ;  /* 0xffffffff08087810 */ /* 0x000fe20007ffe0ff */
[----:B------:R-:W2:Y:S01]  /*18290*/  MUFU.EX2 R90, R90 ;  /* 0x0000005a005a7308 */ /* 0x000ea20000000800 */
[C---:B-1----:R-:W-:Y:S01]  /*182a0*/  FADD.FTZ R4, R6.reuse, R3 ;  /* 0x0000000306047221 */ /* 0x042fe20000010000 */
[----:B------:R-:W-:Y:S01]  /*182b0*/  FADD.FTZ R7, R93, R128 ;  /* 0x000000805d077221 */ /* 0x000fe20000010000 */
[----:B------:R-:W-:Y:S01]  /*182c0*/  F2FP.F16.F32.PACK_AB R157, R6, R157 ;  /* 0x0000009d069d723e */ /* 0x000fe200000000ff */
[----:B------:R-:W-:-:S02]  /*182d0*/  IMAD.MOV.U32 R6, RZ, RZ, R10 ;  /* 0x000000ffff067224 */ /* 0x000fc400078e000a */
[----:B------:R-:W-:Y:S02]  /*182e0*/  FADD.FTZ R128, R118, R7 ;  /* 0x0000000776807221 */ /* 0x000fe40000010000 */
[----:B------:R-:W1:Y:S01]  /*182f0*/  MUFU.EX2 R153, R153 ;  /* 0x0000009900997308 */ /* 0x000e620000000800 */
[----:B---3--:R-:W-:Y:S01]  /*18300*/  FADD.FTZ R3, R159, R4 ;  /* 0x000000049f037221 */ /* 0x008fe20000010000 */
[----:B------:R-:W-:-:S04]  /*18310*/  FADD.FTZ R7, R95, R128 ;  /* 0x000000805f077221 */ /* 0x000fc80000010000 */
[----:B------:R-:W-:Y:S02]  /*18320*/  FADD.FTZ R128, R120, R7 ;  /* 0x0000000778807221 */ /* 0x000fe40000010000 */
[----:B------:R-:W3:Y:S01]  /*18330*/  MUFU.EX2 R92, R92 ;  /* 0x0000005c005c7308 */ /* 0x000ee20000000800 */
[C---:B--2---:R-:W-:Y:S01]  /*18340*/  FADD.FTZ R4, R90.reuse, R3 ;  /* 0x000000035a047221 */ /* 0x044fe20000010000 */
[----:B------:R-:W-:Y:S01]  /*18350*/  FADD.FTZ R7, R101, R128 ;  /* 0x0000008065077221 */ /* 0x000fe20000010000 */
[----:B------:R-:W-:-:S03]  /*18360*/  F2FP.F16.F32.PACK_AB R159, R90, R159 ;  /* 0x0000009f5a9f723e */ /* 0x000fc600000000ff */
[----:B------:R-:W-:Y:S02]  /*18370*/  FADD.FTZ R7, R110, R7 ;  /* 0x000000076e077221 */ /* 0x000fe40000010000 */
[----:B------:R-:W2:Y:S01]  /*18380*/  MUFU.EX2 R155, R155 ;  /* 0x0000009b009b7308 */ /* 0x000ea20000000800 */
[----:B-1----:R-:W-:Y:S01]  /*18390*/  FADD.FTZ R3, R153, R4 ;  /* 0x0000000499037221 */ /* 0x002fe20000010000 */
[----:B------:R-:W-:Y:S01]  /*183a0*/  FADD.FTZ R106, R144, R7 ;  /* 0x00000007906a7221 */ /* 0x000fe20000010000 */
[----:B------:R-:W-:-:S03]  /*183b0*/  F2FP.F16.F32.PACK_AB R144, R99, R144 ;  /* 0x000000906390723e */ /* 0x000fc600000000ff */
[----:B------:R-:W-:Y:S02]  /*183c0*/  FADD.FTZ R7, R99, R106 ;  /* 0x0000006a63077221 */ /* 0x000fe40000010000 */
[----:B------:R-:W1:Y:S01]  /*183d0*/  MUFU.EX2 R94, R94 ;  /* 0x0000005e005e7308 */ /* 0x000e620000000800 */
[----:B---3--:R-:W-:Y:S01]  /*183e0*/  FADD.FTZ R4, R92, R3 ;  /* 0x000000035c047221 */ /* 0x008fe20000010000 */
[----:B------:R-:W-:Y:S01]  /*183f0*/  FADD.FTZ R106, R146, R7 ;  /* 0x00000007926a7221 */ /* 0x000fe20000010000 */
[C---:B------:R-:W-:Y:S02]  /*18400*/  F2FP.F16.F32.PACK_AB R146, R103.reuse, R146 ;  /* 0x000000926792723e */ /* 0x040fe400000000ff */
[----:B------:R-:W-:Y:S01]  /*18410*/  F2FP.F16.F32.PACK_AB R153, R92, R153 ;  /* 0x000000995c99723e */ /* 0x000fe200000000ff */
[----:B------:R-:W-:Y:S02]  /*18420*/  FADD.FTZ R7, R103, R106 ;  /* 0x0000006a67077221 */ /* 0x000fe40000010000 */
[----:B------:R-:W3:Y:S01]  /*18430*/  MUFU.EX2 R149, R149 ;  /* 0x0000009500957308 */ /* 0x000ee20000000800 */
[----:B--2---:R-:W-:Y:S01]  /*18440*/  FADD.FTZ R3, R155, R4 ;  /* 0x000000049b037221 */ /* 0x004fe20000010000 */
[----:B------:R-:W-:Y:S01]  /*18450*/  FADD.FTZ R106, R140, R7 ;  /* 0x000000078c6a7221 */ /* 0x000fe20000010000 */
[----:B------:R-:W-:-:S03]  /*18460*/  F2FP.F16.F32.PACK_AB R140, R105, R140 ;  /* 0x0000008c698c723e */ /* 0x000fc600000000ff */
[----:B------:R-:W-:Y:S02]  /*18470*/  FADD.FTZ R106, R105, R106 ;  /* 0x0000006a696a7221 */ /* 0x000fe40000010000 */
[----:B------:R-:W2:Y:S01]  /*18480*/  MUFU.EX2 R98, R98 ;  /* 0x0000006200627308 */ /* 0x000ea20000000800 */
[C---:B-1----:R-:W-:Y:S01]  /*18490*/  FADD.FTZ R4, R94.reuse, R3 ;  /* 0x000000035e047221 */ /* 0x042fe20000010000 */
[----:B------:R-:W-:Y:S01]  /*184a0*/  FADD.FTZ R7, R107, R106 ;  /* 0x0000006a6b077221 */ /* 0x000fe20000010000 */
[----:B------:R-:W-:-:S05]  /*184b0*/  F2FP.F16.F32.PACK_AB R155, R94, R155 ;  /* 0x0000009b5e9b723e */ /* 0x000fca00000000ff */
[----:B------:R-:W1:Y:S01]  /*184c0*/  MUFU.EX2 R151, R151 ;  /* 0x0000009700977308 */ /* 0x000e620000000800 */
[----:B---3--:R-:W-:-:S07]  /*184d0*/  FADD.FTZ R3, R149, R4 ;  /* 0x0000000495037221 */ /* 0x008fce0000010000 */
        /* <DEDUP_REMOVED lines=29> */
[C---:B---3--:R-:W-:Y:S01]  /*186b0*/  FADD.FTZ R3, R108.reuse, R3 ;  /* 0x000000036c037221 */ /* 0x048fe20000010000 */
[----:B------:R-:W-:-:S06]  /*186c0*/  F2FP.F16.F32.PACK_AB R143, R108, R143 ;  /* 0x0000008f6c8f723e */ /* 0x000fcc00000000ff */
[----:B------:R-:W3:Y:S01]  /*186d0*/  MUFU.EX2 R109, R109 ;  /* 0x0000006d006d7308 */ /* 0x000ee20000000800 */
[----:B--2---:R-:W-:-:S07]  /*186e0*/  FADD.FTZ R96, R136, R7 ;  /* 0x0000000788607221 */ /* 0x004fce0000010000 */
[----:B------:R-:W2:Y:S01]  /*186f0*/  MUFU.EX2 R122, R122 ;  /* 0x0000007a007a7308 */ /* 0x000ea20000000800 */
[----:B-1----:R-:W-:-:S07]  /*18700*/  FADD.FTZ R3, R112, R3 ;  /* 0x0000000370037221 */ /* 0x002fce0000010000 */
[----:B------:R-:W1:Y:S01]  /*18710*/  MUFU.EX2 R138, R138 ;  /* 0x0000008a008a7308 */ /* 0x000e620000000800 */
[C---:B---3--:R-:W-:Y:S01]  /*18720*/  FADD.FTZ R7, R109.reuse, R96 ;  /* 0x000000606d077221 */ /* 0x048fe20000010000 */
[----:B------:R-:W-:-:S06]  /*18730*/  F2FP.F16.F32.PACK_AB R136, R109, R136 ;  /* 0x000000886d88723e */ /* 0x000fcc00000000ff */
[----:B------:R-:W3:Y:S01]  /*18740*/  MUFU.EX2 R124, R124 ;  /* 0x0000007c007c7308 */ /* 0x000ee20000000800 */
[C---:B--2---:R-:W-:Y:S01]  /*18750*/  FADD.FTZ R3, R122.reuse, R3 ;  /* 0x000000037a037221 */ /* 0x044fe20000010000 */
[----:B------:R-:W-:-:S06]  /*18760*/  F2FP.F16.F32.PACK_AB R137, R122, R112 ;  /* 0x000000707a89723e */ /* 0x000fcc00000000ff */
[----:B------:R-:W2:Y:S01]  /*18770*/  MUFU.EX2 R97, R97 ;  /* 0x0000006100617308 */ /* 0x000ea20000000800 */
[----:B-1----:R-:W-:Y:S01]  /*18780*/  FADD.FTZ R96, R138, R7 ;  /* 0x000000078a607221 */ /* 0x002fe20000010000 */
[----:B------:R-:W-:-:S06]  /*18790*/  MOV R7, R88 ;  /* 0x0000005800077202 */ /* 0x000fcc0000000f00 */
[----:B------:R-:W1:Y:S01]  /*187a0*/  MUFU.EX2 R111, R111 ;  /* 0x0000006f006f7308 */ /* 0x000e620000000800 */
[----:B---3--:R-:W-:Y:S01]  /*187b0*/  FADD.FTZ R3, R124, R3 ;  /* 0x000000037c037221 */ /* 0x008fe20000010000 */
[C---:B--2---:R-:W-:Y:S01]  /*187c0*/  FADD.FTZ R4, R97.reuse, R96 ;  /* 0x0000006061047221 */ /* 0x044fe20000010000 */
[----:B------:R-:W-:Y:S02]  /*187d0*/  F2FP.F16.F32.PACK_AB R138, R97, R138 ;  /* 0x0000008a618a723e */ /* 0x000fe400000000ff */
[C---:B-1----:R-:W-:Y:S01]  /*187e0*/  FADD.FTZ R3, R111.reuse, R3 ;  /* 0x000000036f037221 */ /* 0x042fe20000010000 */
[----:B------:R-:W-:Y:S01]  /*187f0*/  F2FP.F16.F32.PACK_AB R139, R111, R124 ;  /* 0x0000007c6f8b723e */ /* 0x000fe200000000ff */
[----:B0-----:R-:W-:Y:S06]  /*18800*/  @P2 BRA `(.L_x_1546) ;  /* 0xffffffc8005c2947 */ /* 0x001fec000383ffff */
[----:B------:R-:W-:Y:S05]  /*18810*/  BSYNC B0 ;  /* 0x0000000000007941 */ /* 0x000fea0003800000 */
.L_x_1527:
[----:B------:R-:W-:Y:S01]  /*18820*/  IMAD.MOV.U32 R7, RZ, RZ, R88 ;  /* 0x000000ffff077224 */ /* 0x000fe200078e0058 */
[----:B------:R-:W-:Y:S01]  /*18830*/  MOV R161, R171 ;  /* 0x000000ab00a17202 */ /* 0x000fe20000000f00 */
[----:B------:R-:W-:Y:S02]  /*18840*/  IMAD.MOV.U32 R6, RZ, RZ, R10 ;  /* 0x000000ffff067224 */ /* 0x000fe400078e000a */
[----:B------:R-:W-:-:S07]  /*18850*/  IMAD.MOV.U32 R160, RZ, RZ, R170 ;  /* 0x000000ffffa07224 */ /* 0x000fce00078e00aa */
.L_x_1526:
[----:B------:R-:W-:Y:S05]  /*18860*/  BSYNC B1 ;  /* 0x0000000000017941 */ /* 0x000fea0003800000 */
.L_x_1525:
[----:B------:R-:W0:Y:S01]  /*18870*/  LDC R9, c[0x0][0x9e4] ;  /* 0x00027900ff097b82 */ /* 0x000e220000000800 */
[----:B------:R-:W-:Y:S01]  /*18880*/  IADD3 R10, R163, 0x80, -R164 ;  /* 0x00000080a30a7810 */ /* 0x000fe20007ffe8a4 */
[----:B------:R-:W-:-:S04]  /*18890*/  ULDC UR4, c[0x0][0x9dc] ;  /* 0x0002770000047ab9 */ /* 0x000fc80000000800 */
[----:B------:R-:W-:-:S04]  /*188a0*/  IMAD R10, R169, 0x80, R10 ;  /* 0x00000080a90a7824 */ /* 0x000fc800078e020a */
[----:B------:R-:W-:Y:S01]  /*188b0*/  VIADD R12, R10, -UR4 ;  /* 0x800000040a0c7c36 */ /* 0x000fe20008000000 */
[----:B0-----:R-:W-:-:S13]  /*188c0*/  ISETP.GE.AND P2, PT, R9, 0x1, PT ;  /* 0x000000010900780c */ /* 0x001fda0003f46270 */
[----:B------:R-:W-:Y:S05]  /*188d0*/  @!P2 BRA `(.L_x_1547) ;  /* 0x000000000044a947 */ /* 0x000fea0003800000 */
        /* <DEDUP_REMOVED lines=10> */
.L_x_1549:
[----:B------:R-:W-:-:S13]  /*18980*/  ISETP.NE.AND P2, PT, R9, 0x1, PT ;  /* 0x000000010900780c */ /* 0x000fda0003f45270 */
[----:B------:R-:W0:Y:S02]  /*18990*/  @P2 LDC.64 R14, c[0x0][0x9e8] ;  /* 0x00027a00ff0e2b82 */ /* 0x000e240000000a00 */
[----:B0-----:R-:W-:-:S05]  /*189a0*/  @P2 IMAD.HI.U32 R14, R10, R14, RZ ;  /* 0x0000000e0a0e2227 */ /* 0x001fca00078e00ff */
[----:B------:R-:W-:-:S07]  /*189b0*/  @P2 SHF.R.U32.HI R10, RZ, R15, R14 ;  /* 0x0000000fff0a2219 */ /* 0x000fce000001160e */
.L_x_1550:
[----:B------:R-:W-:Y:S05]  /*189c0*/  BSYNC B0 ;  /* 0x0000000000007941 */ /* 0x000fea0003800000 */
.L_x_1548:
[----:B------:R-:W-:-:S05]  /*189d0*/  IMAD R13, R10, R9, RZ ;  /* 0x000000090a0d7224 */ /* 0x000fca00078e02ff */
[----:B------:R-:W-:-:S07]  /*189e0*/  VIMNMX R12, R12, R13, !PT ;  /* 0x0000000d0c0c7248 */ /* 0x000fce0007fe0100 */
.L_x_1547:
[----:B------:R-:W-:Y:S01]  /*189f0*/  VIADD R12, R12, 0x5f ;  /* 0x0000005f0c0c7836 */ /* 0x000fe20000000000 */
[----:B------:R-:W-:Y:S03]  /*18a00*/  BSSY B0, `(.L_x_1551) ;  /* 0x0000263000007945 */ /* 0x000fe60003800000 */
[----:B------:R-:W-:-:S05]  /*18a10*/  IMAD.HI R12, R12, 0x2aaaaaab, RZ ;  /* 0x2aaaaaab0c0c7827 */ /* 0x000fca00078e02ff */
[----:B------:R-:W-:-:S04]  /*18a20*/  SHF.R.U32.HI R13, RZ, 0x1f, R12 ;  /* 0x0000001fff0d7819 */ /* 0x000fc8000001160c */
[----:B------:R-:W-:-:S04]  /*18a30*/  LEA.HI.SX32 R13, R12, R13, 0x1c ;  /* 0x0000000d0c0d7211 */ /* 0x000fc800078fe2ff */
[----:B------:R-:W-:-:S04]  /*18a40*/  VIMNMX R14, R168, R13, !PT ;  /* 0x0000000da80e7248 */ /* 0x000fc80007fe0100 */
[----:B------:R-:W-:-:S13]  /*18a50*/  ISETP.GE.AND P2, PT, R8, R14, PT ;  /* 0x0000000e0800720c */ /* 0x000fda0003f46270 */
[----:B------:R-:W-:Y:S05]  /*18a60*/  @!P2 BRA `(.L_x_1552) ;  /* 0x000000240070a947 */ /* 0x000fea0003800000 */
[----:B------:R-:W-:Y:S01]  /*18a70*/  BSSY B1, `(.L_x_1552) ;  /* 0x000025b000017945 */ /* 0x000fe20003800000 */
[----:B------:R-:W-:Y:S01]  /*18a80*/  MOV R13, R7 ;  /* 0x00000007000d7202 */ /* 0x000fe20000000f00 */
[----:B------:R-:W-:Y:S02]  /*18a90*/  IMAD.MOV.U32 R12, RZ, RZ, R6 ;  /* 0x000000ffff0c7224 */ /* 0x000fe400078e0006 */
[----:B------:R-:W-:Y:S02]  /*18aa0*/  IMAD.MOV.U32 R20, RZ, RZ, R161 ;  /* 0x000000ffff147224 */ /* 0x000fe400078e00a1 */
[----:B------:R-:W-:-:S07]  /*18ab0*/  IMAD.MOV.U32 R21, RZ, RZ, R160 ;  /* 0x000000ffff157224 */ /* 0x000fce00078e00a0 */
.L_x_1563:
[----:B------:R-:W-:-:S04]  /*18ac0*/  IADD3 R15, R21, 0x1, RZ ;  /* 0x00000001150f7810 */ /* 0x000fc80007ffe0ff */
[----:B------:R-:W-:-:S04]  /*18ad0*/  ISETP.NE.AND P2, PT, R15, 0x2, PT ;  /* 0x000000020f00780c */ /* 0x000fc80003f45270 */
[----:B------:R-:W-:Y:S02]  /*18ae0*/  SEL R15, R15, RZ, P2 ;  /* 0x000000ff0f0f7207 */ /* 0x000fe40001000000 */
[----:B------:R-:W-:-:S03]  /*18af0*/  SEL R161, RZ, 0x1, P2 ;  /* 0x00000001ffa17807 */ /* 0x000fc60001000000 */
[----:B------:R-:W-:Y:S01]  /*18b00*/  IMAD.MOV.U32 R160, RZ, RZ, R15 ;  /* 0x000000ffffa07224 */ /* 0x000fe200078e000f */
[----:B------:R-:W-:Y:S01]  /*18b10*/  LOP3.LUT R161, R20, R161, RZ, 0x3c, !PT ;  /* 0x000000a114a17212 */ /* 0x000fe200078e3cff */
[----:B------:R-:W-:Y:S06]  /*18b20*/  @!P0 BRA `(.L_x_1553) ;  /* 0x0000000000048947 */ /* 0x000fec0003800000 */
[----:B------:R-:W-:Y:S01]  /*18b30*/  BPT.TRAP 0x1 ;  /* 0x000000040000795c */ /* 0x000fe20000300000 */
.L_x_1553:
[----:B------:R-:W-:Y:S01]  /*18b40*/  IMAD R10, R160, 0x8, R18 ;  /* 0x00000008a00a7824 */ /* 0x000fe200078e0212 */
[----:B------:R-:W-:-:S04]  /*18b50*/  SHF.L.U32 R11, R161, 0x1f, RZ ;  /* 0x0000001fa10b7819 */ /* 0x000fc800000006ff */
[----:B------:R0:W1:Y:S01]  /*18b60*/  SYNCS.PHASECHK.TRANS64.TRYWAIT P2, [R10+URZ+0x2a830], R11 ;  /* 0x02a8300b0a0075a7 */ /* 0x000062000804017f */
[----:B------:R-:W-:Y:S05]  /*18b70*/  @!P0 BRA `(.L_x_1554) ;  /* 0x0000000000048947 */ /* 0x000fea0003800000 */
[----:B------:R-:W-:Y:S01]  /*18b80*/  BPT.TRAP 0x1 ;  /* 0x000000040000795c */ /* 0x000fe20000300000 */
.L_x_1554:
[----:B------:R-:W-:Y:S01]  /*18b90*/  BSSY B2, `(.L_x_1555) ;  /* 0x0000006000027945 */ /* 0x000fe20003800000 */
[----:B------:R-:W-:Y:S02]  /*18ba0*/  IMAD R6, R160, 0x900, R5 ;  /* 0x00000900a0067824 */ /* 0x000fe400078e0205 */
[----:B------:R-:W-:Y:S01]  /*18bb0*/  IMAD.MOV.U32 R7, RZ, RZ, 0x40000040 ;  /* 0x40000040ff077424 */ /* 0x000fe200078e00ff */
[----:B-1----:R-:W-:Y:S06]  /*18bc0*/  @P2 BRA `(.L_x_1556) ;  /* 0x0000000000082947 */ /* 0x002fec0003800000 */
[----:B------:R-:W1:Y:S02]  /*18bd0*/  SYNCS.PHASECHK.TRANS64.TRYWAIT P2, [R10+URZ+0x2a830], R11 ;  /* 0x02a8300b0a0075a7 */ /* 0x000e64000804017f */
[----:B-1----:R-:W-:Y:S05]  /*18be0*/  @!P2 BRA `(.L_x_1557) ;  /* 0x000000fc0040a947 */ /* 0x002fea0003800000 */
.L_x_1556:
[----:B------:R-:W-:Y:S05]  /*18bf0*/  BSYNC B2 ;  /* 0x0000000000027941 */ /* 0x000fea0003800000 */
.L_x_1555:
        /* <DEDUP_REMOVED lines=179> */
.L_x_1558:
[----:B------:R-:W-:Y:S01]  /*19730*/  SHF.L.U32 R7, R20, 0x1f, RZ ;  /* 0x0000001f14077819 */ /* 0x000fe200000006ff */
[----:B------:R-:W-:-:S04]  /*19740*/  IMAD R20, R21, 0x8, R18 ;  /* 0x0000000815147824 */ /* 0x000fc800078e0212 */
[----:B------:R0:W1:Y:S01]  /*19750*/  SYNCS.PHASECHK.TRANS64.TRYWAIT P2, [R20+URZ+0x2a850], R7 ;  /* 0x02a85007140075a7 */ /* 0x000062000804017f */
[----:B------:R-:W-:Y:S05]  /*19760*/  @!P0 BRA `(.L_x_1559) ;  /* 0x0000000000048947 */ /* 0x000fea0003800000 */
[----:B------:R-:W-:Y:S01]  /*19770*/  BPT.TRAP 0x1 ;  /* 0x000000040000795c */ /* 0x000fe20000300000 */
.L_x_1559:
[----:B------:R-:W-:Y:S04]  /*19780*/  BSSY B2, `(.L_x_1560) ;  /* 0x0000004000027945 */ /* 0x000fe80003800000 */
[----:B-1----:R-:W-:Y:S05]  /*19790*/  @P2 BRA `(.L_x_1561) ;  /* 0x0000000000082947 */ /* 0x002fea0003800000 */
[----:B------:R-:W1:Y:S02]  /*197a0*/  SYNCS.PHASECHK.TRANS64.TRYWAIT P2, [R20+URZ+0x2a850], R7 ;  /* 0x02a85007140075a7 */ /* 0x000e64000804017f */
[----:B-1----:R-:W-:Y:S05]  /*197b0*/  @!P2 BRA `(.L_x_1562) ;  /* 0x000000f00060a947 */ /* 0x002fea0003800000 */
.L_x_1561:
[----:B------:R-:W-:Y:S05]  /*197c0*/  BSYNC B2 ;  /* 0x0000000000027941 */ /* 0x000fea0003800000 */
.L_x_1560:
[----:B------:R-:W-:Y:S01]  /*197d0*/  VIADD R0, R18, 0x400 ;  /* 0x0000040012007836 */ /* 0x000fe20000000000 */
[----:B------:R-:W-:Y:S01]  /*197e0*/  MOV R11, 0x40000040 ;  /* 0x40000040000b7802 */ /* 0x000fe20000000f00 */
[----:B------:R-:W-:Y:S01]  /*197f0*/  WARPGROUP.ARRIVE ;  /* 0x00000000000079c5 */ /* 0x000fe20000000000 */
[----:B01----:R-:W-:Y:S02]  /*19800*/  IMAD.MOV.U32 R7, RZ, RZ, 0x40000040 ;  /* 0x40000040ff077424 */ /* 0x003fe400078e00ff */
[----:B------:R-:W-:Y:S01]  /*19810*/  FMUL.FTZ R2, R88, UR51 ;  /* 0x0000003358027c20 */ /* 0x000fe20008410000 */
[----:B------:R-:W-:Y:S01]  /*19820*/  SHF.R.U32.HI R0, RZ, 0x4, R0 ;  /* 0x00000004ff007819 */ /* 0x000fe20000011600 */
[----:B------:R-:W-:Y:S01]  /*19830*/  FMUL.FTZ R192, R89, UR51 ;  /* 0x0000003359c07c20 */ /* 0x000fe20008410000 */
[----:B------:R-:W-:Y:S01]  /*19840*/  R2UR UR7, R11 ;  /* 0x000000000b0772ca */ /* 0x000fe200000e0000 */
        /* <DEDUP_REMOVED lines=9> */
[----:B------:R-:W-:Y:S01]  /*198e0*/  FMUL.FTZ R212, R108, UR51 ;  /* 0x000000336cd47c20 */ /* 0x000fe20008410000 */
[----:B------:R-:W-:Y:S01]  /*198f0*/  IMAD R10, R21, 0x600, R0 ;  /* 0x00000600150a7824 */ /* 0x000fe200078e0200 */
[----:B------:R-:W1:Y:S01]  /*19900*/  MUFU.TANH R192, R192 ;  /* 0x000000c000c07308 */ /* 0x000e620000002400 */
[----:B------:R-:W-:Y:S01]  /*19910*/  FMUL.FTZ R214, R109, UR51 ;  /* 0x000000336dd67c20 */ /* 0x000fe20008410000 */
[----:B------:R-:W-:Y:S01]  /*19920*/  FMUL.FTZ R112, R112, UR51 ;  /* 0x0000003370707c20 */ /* 0x000fe20008410000 */
[C---:B------:R-:W-:Y:S01]  /*19930*/  VIADD R6, R10.reuse, 0x80 ;  /* 0x000000800a067836 */ /* 0x040fe20000000000 */
[----:B------:R-:W-:Y:S01]  /*19940*/  R2UR UR6, R10 ;  /* 0x000000000a0672ca */ /* 0x000fe200000e0000 */
[----:B------:R-:W-:Y:S01]  /*19950*/  FMUL.FTZ R216, R113, UR51 ;  /* 0x0000003371d87c20 */ /* 0x000fe20008410000 */
[----:B------:R-:W-:Y:S01]  /*19960*/  FMUL.FTZ R116, R116, UR51 ;  /* 0x0000003374747c20 */ /* 0x000fe20008410000 */
        /* <DEDUP_REMOVED lines=12> */
[----:B------:R-:W-:Y:S01]  /*19a30*/  VIADD R6, R10, 0x100 ;  /* 0x000001000a067836 */ /* 0x000fe20000000000 */
[----:B------:R-:W-:Y:S01]  /*19a40*/  R2UR UR7, R7 ;  /* 0x00000000070772ca */ /* 0x000fe200000e0000 */
[----:B------:R-:W-:Y:S01]  /*19a50*/  FMUL.FTZ R222, R133, UR51 ;  /* 0x0000003385de7c20 */ /* 0x000fe20008410000 */
[----:B-1----:R-:W-:Y:S01]  /*19a60*/  FMNMX.FTZ R11, R192, R11, !PT ;  /* 0x0000000bc00b7209 */ /* 0x002fe20007810000 */
[----:B------:R-:W-:Y:S01]  /*19a70*/  FMUL.FTZ R108, R111, UR51 ;  /* 0x000000336f6c7c20 */ /* 0x000fe20008410000 */
[----:B------:R-:W1:Y:S01]  /*19a80*/  MUFU.TANH R204, R204 ;  /* 0x000000cc00cc7308 */ /* 0x000e620000002400 */
[----:B------:R-:W-:Y:S01]  /*19a90*/  MOV R7, 0x40000040 ;  /* 0x4000004000077802 */ /* 0x000fe20000000f00 */
[----:B------:R-:W-:Y:S01]  /*19aa0*/  FMUL.FTZ R88, R90, UR51 ;  /* 0x000000335a587c20 */ /* 0x000fe20008410000 */
[----:B--2---:R-:W-:Y:S01]  /*19ab0*/  FMNMX.FTZ R11, R92, R11, !PT ;  /* 0x0000000b5c0b7209 */ /* 0x004fe20007810000 */
[----:B------:R-:W-:Y:S01]  /*19ac0*/  FMUL.FTZ R90, R91, UR51 ;  /* 0x000000335b5a7c20 */ /* 0x000fe20008410000 */
[----:B------:R-:W-:-:S02]  /*19ad0*/  IMAD.MOV.U32 R93, RZ, RZ, 0x40000040 ;  /* 0x40000040ff5d7424 */ /* 0x000fc400078e00ff */
        /* <DEDUP_REMOVED lines=11> */
[----:B-1----:R-:W-:Y:S01]  /*19b90*/  FMNMX.FTZ R11, R204, R11, !PT ;  /* 0x0000000bcc0b7209 */ /* 0x002fe20007810000 */
        /* <DEDUP_REMOVED lines=11> */
[C---:B------:R-:W-:Y:S01]  /*19c50*/  ISETP.GT.AND P2, PT, R8.reuse, R14, PT ;  /* 0x0000000e0800720c */ /* 0x040fe20003f44270 */
[----:B------:R-:W-:-:S02]  /*19c60*/  VIADD R8, R8, 0xffffffff ;  /* 0xffffffff08087836 */ /* 0x000fc40000000000 */
        /* <DEDUP_REMOVED lines=21> */
[----:B------:R-:W-:Y:S02]  /*19dc0*/  R2UR UR6, R6 ;  /* 0x00000000060672ca */ /* 0x000fe400000e0000 */
[----:B------:R-:W-:Y:S02]  /*19dd0*/  R2UR UR7, R7 ;  /* 0x00000000070772ca */ /* 0x000fe400000e0000 */
        /* <DEDUP_REMOVED lines=29> */
[----:B------:R-:W-:Y:S01]  /*19fb0*/  FMUL.FTZ R154, R121, UR51 ;  /* 0x00000033799a7c20 */ /* 0x000fe20008410000 */
[----:B------:R-:W-:-:S04]  /*19fc0*/  WARPGROUP.ARRIVE ;  /* 0x00000000000079c5 */ /* 0x000fc80000000000 */
[----:B------:R-:W0:Y:S02]  /*19fd0*/  MUFU.TANH R152, R0 ;  /* 0x0000000000987308 */ /* 0x000e240000002400 */
[----:B------:R-:W-:Y:S01]  /*19fe0*/  HGMMA.64x128x16.F32 R24, R148, gdesc[UR4].tnspB, R24, gsb0 ;  /* 0x41e0000494187df0 */ /* 0x000fe20008000818 */
[----:B------:R-:W-:Y:S01]  /*19ff0*/  R2UR UR7, R93 ;  /* 0x000000005d0772ca */ /* 0x000fe200000e0000 */
[----:B------:R-:W-:-:S04]  /*1a000*/  IMAD.MOV.U32 R93, RZ, RZ, 0x40000040 ;  /* 0x40000040ff5d7424 */ /* 0x000fc800078e00ff */
        /* <DEDUP_REMOVED lines=11> */
[----:B------:R-:W-:-:S04]  /*1a0c0*/  FMNMX.FTZ R11, R224, R11, !PT ;  /* 0x0000000be00b7209 */ /* 0x000fc80007810000 */
[----:B------:R-:W-:-:S05]  /*1a0d0*/  FMNMX.FTZ R11, R222, R11, !PT ;  /* 0x0000000bde0b7209 */ /* 0x000fca0007810000 */
[----:B------:R-:W0:Y:S02]  /*1a0e0*/  SHFL.BFLY PT, R0, R11, 0x2, 0x1f ;  /* 0x0c401f000b007f89 */ /* 0x000e2400000e0000 */
[----:B0-----:R-:W-:Y:S01]  /*1a0f0*/  FMNMX.FTZ R0, R11, R0, !PT ;  /* 0x000000000b007209 */ /* 0x001fe20007810000 */
[----:B------:R-:W-:-:S04]  /*1a100*/  IMAD.U32 R11, RZ, RZ, UR42 ;  /* 0x0000002aff0b7e24 */ /* 0x000fc8000f8e00ff */
[----:B------:R-:W0:Y:S02]  /*1a110*/  SHFL.BFLY PT, R7, R0, 0x1, 0x1f ;  /* 0x0c201f0000077f89 */ /* 0x000e2400000e0000 */
[----:B0-----:R-:W-:Y:S02]  /*1a120*/  FMNMX.FTZ R6, R0, R7, !PT ;  /* 0x0000000700067209 */ /* 0x001fe40007810000 */
[----:B------:R-:W-:-:S03]  /*1a130*/  FMNMX.FTZ R7, R88, R13, !PT ;  /* 0x0000000d58077209 */ /* 0x000fc60007810000 */
[----:B------:R-:W-:Y:S01]  /*1a140*/  FMUL.FTZ R111, R6, R11 ;  /* 0x0000000b066f7220 */ /* 0x000fe20000410000 */
[----:B------:R-:W-:Y:S01]  /*1a150*/  FMNMX.FTZ R7, R90, R7, !PT ;  /* 0x000000075a077209 */ /* 0x000fe20007810000 */
[----:B------:R-:W-:Y:S01]  /*1a160*/  FADD.FTZ R0, -R6, R12 ;  /* 0x0000000c06007221 */ /* 0x000fe20000010100 */
[----:B------:R-:W-:Y:S02]  /*1a170*/  VIADD R12, R10, 0x280 ;  /* 0x000002800a0c7836 */ /* 0x000fe40000000000 */
[--C-:B------:R-:W-:Y:S01]  /*1a180*/  FFMA.FTZ R91, R92, R11, -R111.reuse ;  /* 0x0000000b5c5b7223 */ /* 0x100fe2000001086f */
[----:B------:R-:W-:Y:S01]  /*1a190*/  VIADD R92, R10, 0x180 ;  /* 0x000001800a5c7836 */ /* 0x000fe20000000000 */
[----:B------:R-:W-:Y:S01]  /*1a1a0*/  FMNMX.FTZ R7, R94, R7, !PT ;  /* 0x000000075e077209 */ /* 0x000fe20007810000 */
[-CC-:B------:R-:W-:Y:S01]  /*1a1b0*/  FFMA.FTZ R89, R2, R11.reuse, -R111.reuse ;  /* 0x0000000b02597223 */ /* 0x180fe2000001086f */
[-CC-:B------:R-:W-:Y:S01]  /*1a1c0*/  FFMA.FTZ R21, R204, R11.reuse, -R111.reuse ;  /* 0x0000000bcc157223 */ /* 0x180fe2000001086f */
[-CC-:B------:R-:W-:Y:S01]  /*1a1d0*/  FFMA.FTZ R99, R208, R11.reuse, -R111.reuse ;  /* 0x0000000bd0637223 */ /* 0x180fe2000001086f */
[----:B------:R-:W-:Y:S01]  /*1a1e0*/  R2UR UR6, R92 ;  /* 0x000000005c0672ca */ /* 0x000fe200000e0000 */
[--C-:B------:R-:W-:Y:S01]  /*1a1f0*/  FFMA.FTZ R204, R206, R11, -R111.reuse ;  /* 0x0000000bcecc7223 */ /* 0x100fe2000001086f */
[----:B------:R-:W-:Y:S01]  /*1a200*/  FMNMX.FTZ R7, R170, R7, !PT ;  /* 0x00000007aa077209 */ /* 0x000fe20007810000 */
[-CC-:B------:R-:W-:Y:S01]  /*1a210*/  FFMA.FTZ R208, R210, R11.reuse, -R111.reuse ;  /* 0x0000000bd2d07223 */ /* 0x180fe2000001086f */
[----:B------:R-:W-:Y:S01]  /*1a220*/  IADD3 R92, R10, 0x200, RZ ;  /* 0x000002000a5c7810 */ /* 0x000fe20007ffe0ff */
        /* <DEDUP_REMOVED lines=15> */
[-C--:B------:R-:W-:Y:S01]  /*1a320*/  FFMA.FTZ R120, R222, R11.reuse, -R111 ;  /* 0x0000000bde787223 */ /* 0x080fe2000001086f */
[----:B------:R-:W-:Y:S01]  /*1a330*/  FMUL.FTZ R0, R0, R11 ;  /* 0x0000000b00007220 */ /* 0x000fe20000410000 */
[----:B------:R-:W-:-:S02]  /*1a340*/  WARPGROUP.DEPBAR.LE gsb0, 0x0 ;  /* 0x00008000000079c5 */ /* 0x000fc40000010000 */
[----:B------:R-:W-:Y:S01]  /*1a350*/  WARPGROUP.ARRIVE ;  /* 0x00000000000079c5 */ /* 0x000fe20000000000 */
[----:B------:R-:W-:Y:S01]  /*1a360*/  FMNMX.FTZ R7, R104, R7, !PT ;  /* 0x0000000768077209 */ /* 0x000fe20007810000 */
[----:B------:R-:W-:Y:S01]  /*1a370*/  FMUL.FTZ R148, R123, UR51 ;  /* 0x000000337b947c20 */ /* 0x000fe20008410000 */
[----:B------:R-:W-:Y:S01]  /*1a380*/  FMUL.FTZ R150, R127, UR51 ;  /* 0x000000337f967c20 */ /* 0x000fe20008410000 */
[----:B------:R-:W-:Y:S01]  /*1a390*/  MUFU.EX2 R0, R0 ;  /* 0x0000000000007308 */ /* 0x000fe20000000800 */
[----:B------:R-:W-:Y:S01]  /*1a3a0*/  FMNMX.FTZ R7, R106, R7, !PT ;  /* 0x000000076a077209 */ /* 0x000fe20007810000 */
[----:B------:R-:W-:Y:S01]  /*1a3b0*/  HGMMA.64x128x16.F32 R24, R144, gdesc[UR4].tnspB, R24, gsb0 ;  /* 0x41e0000490187df0 */ /* 0x000fe20008000818 */
[----:B------:R-:W-:Y:S01]  /*1a3c0*/  R2UR UR6, R92 ;  /* 0x000000005c0672ca */ /* 0x000fe200000e0000 */
[--C-:B------:R-:W-:Y:S01]  /*1a3d0*/  FFMA.FTZ R92, R124, R11, -R111.reuse ;  /* 0x0000000b7c5c7223 */ /* 0x100fe2000001086f */
[----:B------:R-:W-:Y:S02]  /*1a3e0*/  FMNMX.FTZ R7, R110, R7, !PT ;  /* 0x000000076e077209 */ /* 0x000fe40007810000 */
[----:B------:R-:W-:Y:S01]  /*1a3f0*/  R2UR UR7, R93 ;  /* 0x000000005d0772ca */ /* 0x000fe200000e0000 */
[----:B------:R-:W0:Y:S01]  /*1a400*/  MUFU.TANH R148, R148 ;  /* 0x0000009400947308 */ /* 0x000e220000002400 */
[----:B------:R-:W-:Y:S01]  /*1a410*/  FMNMX.FTZ R7, R108, R7, !PT ;  /* 0x000000076c077209 */ /* 0x000fe20007810000 */
[----:B------:R-:W-:-:S03]  /*1a420*/  FFMA.FTZ R93, R128, R11, -R111 ;  /* 0x0000000b805d7223 */ /* 0x000fc6000001086f */
[----:B------:R-:W-:-:S03]  /*1a430*/  FMNMX.FTZ R7, R114, R7, !PT ;  /* 0x0000000772077209 */ /* 0x000fc60007810000 */
[----:B------:R-:W1:Y:S01]  /*1a440*/  MUFU.TANH R150, R150 ;  /* 0x0000009600967308 */ /* 0x000e620000002400 */
[----:B------:R-:W-:-:S04]  /*1a450*/  FMNMX.FTZ R7, R132, R7, !PT ;  /* 0x0000000784077209 */ /* 0x000fc80007810000 */
[----:B------:R-:W-:-:S03]  /*1a460*/  FMNMX.FTZ R7, R118, R7, !PT ;  /* 0x0000000776077209 */ /* 0x000fc60007810000 */
[----:B------:R-:W-:Y:S01]  /*1a470*/  MUFU.EX2 R89, R89 ;  /* 0x0000005900597308 */ /* 0x000fe20000000800 */
[----:B------:R-:W-:-:S04]  /*1a480*/  FMNMX.FTZ R7, R226, R7, !PT ;  /* 0x00000007e2077209 */ /* 0x000fc80007810000 */
[----:B------:R-:W-:-:S03]  /*1a490*/  FMNMX.FTZ R7, R122, R7, !PT ;  /* 0x000000077a077209 */ /* 0x000fc60007810000 */
[----:B------:R-:W2:Y:S01]  /*1a4a0*/  MUFU.EX2 R192, R192 ;  /* 0x000000c000c07308 */ /* 0x000ea20000000800 */
[----:B0-----:R-:W-:-:S04]  /*1a4b0*/  FMNMX.FTZ R7, R148, R7, !PT ;  /* 0x0000000794077209 */ /* 0x001fc80007810000 */
[----:B------:R-:W-:-:S03]  /*1a4c0*/  FMNMX.FTZ R7, R126, R7, !PT ;  /* 0x000000077e077209 */ /* 0x000fc60007810000 */
[----:B------:R-:W-:Y:S01]  /*1a4d0*/  MUFU.EX2 R91, R91 ;  /* 0x0000005b005b7308 */ /* 0x000fe20000000800 */
[----:B-1----:R-:W-:-:S04]  /*1a4e0*/  FMNMX.FTZ R7, R150, R7, !PT ;  /* 0x0000000796077209 */ /* 0x002fc80007810000 */
[----:B------:R-:W-:-:S03]  /*1a4f0*/  FMNMX.FTZ R7, R130, R7, !PT ;  /* 0x0000000782077209 */ /* 0x000fc60007810000 */
[----:B------:R-:W0:Y:S01]  /*1a500*/  MUFU.EX2 R202, R202 ;  /* 0x000000ca00ca7308 */ /* 0x000e220000000800 */
[----:B------:R-:W-:Y:S02]  /*1a510*/  FMNMX.FTZ R7, R228, R7, !PT ;  /* 0x00000007e4077209 */ /* 0x000fe40007810000 */
[----:B--2---:R-:W-:Y:S02]  /*1a520*/  F2FP.F16.F32.PACK_AB R156, R192, R89 ;  /* 0x00000059c09c723e */ /* 0x004fe400000000ff */
[----:B------:R-:W-:-:S03]  /*1a530*/  FMNMX.FTZ R7, R134, R7, !PT ;  /* 0x0000000786077209 */ /* 0x000fc60007810000 */
[----:B------:R-:W-:Y:S01]  /*1a540*/  MUFU.EX2 R21, R21 ;  /* 0x0000001500157308 */ /* 0x000fe20000000800 */
[----:B------:R-:W-:-:S05]  /*1a550*/  FMNMX.FTZ R7, R230, R7, !PT ;  /* 0x00000007e6077209 */ /* 0x000fca0007810000 */
[----:B------:R-:W1:Y:S02]  /*1a560*/  SHFL.BFLY PT, R2, R7, 0x2, 0x1f ;  /* 0x0c401f0007027f89 */ /* 0x000e6400000e0000 */
[----:B------:R-:W2:Y:S01]  /*1a570*/  MUFU.EX2 R204, R204 ;  /* 0x000000cc00cc7308 */ /* 0x000ea20000000800 */
[----:B0-----:R-:W-:-:S07]  /*1a580*/  F2FP.F16.F32.PACK_AB R158, R202, R91 ;  /* 0x0000005bca9e723e */ /* 0x001fce00000000ff */
[----:B------:R-:W-:Y:S08]  /*1a590*/  MUFU.EX2 R101, R101 ;  /* 0x0000006500657308 */ /* 0x000ff00000000800 */
[----:B------:R-:W-:Y:S01]  /*1a5a0*/  MUFU.EX2 R206, R206 ;  /* 0x000000ce00ce7308 */ /* 0x000fe20000000800 */
[----:B--2---:R-:W-:Y:S02]  /*1a5b0*/  F2FP.F16.F32.PACK_AB R152, R204, R21 ;  /* 0x00000015cc98723e */ /* 0x004fe400000000ff */
[----:B-1----:R-:W-:-:S05]  /*1a5c0*/  FMNMX.FTZ R2, R7, R2, !PT ;  /* 0x0000000207027209 */ /* 0x002fca0007810000 */
[----:B------:R-:W-:Y:S01]  /*1a5d0*/  MUFU.EX2 R99, R99 ;  /* 0x0000006300637308 */ /* 0x000fe20000000800 */
[----:B------:R-:W0:Y:S07]  /*1a5e0*/  SHFL.BFLY PT, R7, R2, 0x1, 0x1f ;  /* 0x0c201f0002077f89 */ /* 0x000e2e00000e0000 */
[----:B------:R-:W-:Y:S08]  /*1a5f0*/  MUFU.EX2 R208, R208 ;  /* 0x000000d000d07308 */ /* 0x000ff00000000800 */
[----:B------:R-:W-:Y:S08]  /*1a600*/  MUFU.EX2 R97, R97 ;  /* 0x0000006100617308 */ /* 0x000ff00000000800 */
[----:B------:R-:W-:Y:S01]  /*1a610*/  MUFU.EX2 R210, R210 ;  /* 0x000000d200d27308 */ /* 0x000fe20000000800 */
[----:B0-----:R-:W-:-:S05]  /*1a620*/  FMNMX.FTZ R7, R2, R7, !PT ;  /* 0x0000000702077209 */ /* 0x001fca0007810000 */
[----:B------:R-:W-:Y:S01]  /*1a630*/  FADD.FTZ R2, -R7, R13 ;  /* 0x0000000d07027221 */ /* 0x000fe20000010100 */
[----:B------:R-:W-:Y:S01]  /*1a640*/  IMAD.MOV.U32 R13, RZ, RZ, 0x40000040 ;  /* 0x40000040ff0d7424 */ /* 0x000fe200078e00ff */
[----:B------:R-:W-:Y:S02]  /*1a650*/  MUFU.EX2 R103, R103 ;  /* 0x0000006700677308 */ /* 0x000fe40000000800 */
[----:B------:R-:W-:-:S06]  /*1a660*/  FMUL.FTZ R2, R2, R11 ;  /* 0x0000000b02027220 */ /* 0x000fcc0000410000 */
[----:B------:R-:W-:Y:S08]  /*1a670*/  MUFU.EX2 R2, R2 ;  /* 0x0000000200027308 */ /* 0x000ff00000000800 */
[----:B------:R-:W-:Y:S01]  /*1a680*/  MUFU.EX2 R105, R105 ;  /* 0x0000006900697308 */ /* 0x000fe20000000800 */
[----:B------:R-:W-:Y:S02]  /*1a690*/  WARPGROUP.DEPBAR.LE gsb0, 0x0 ;  /* 0x00008000000079c5 */ /* 0x000fe40000010000 */
[----:B------:R-:W-:Y:S01]  /*1a6a0*/  WARPGROUP.ARRIVE ;  /* 0x00000000000079c5 */ /* 0x000fe20000000000 */
[-CC-:B------:R-:W-:Y:S01]  /*1a6b0*/  FFMA.FTZ R144, R112, R11.reuse, -R111.reuse ;  /* 0x0000000b70907223 */ /* 0x180fe2000001086f */
[-CC-:B------:R-:W-:Y:S01]  /*1a6c0*/  FFMA.FTZ R146, R116, R11.reuse, -R111.reuse ;  /* 0x0000000b74927223 */ /* 0x180fe2000001086f */
[-CC-:B------:R-:W-:Y:S01]  /*1a6d0*/  FFMA.FTZ R112, R154, R11.reuse, -R111.reuse ;  /* 0x0000000b9a707223 */ /* 0x180fe2000001086f */
[-C--:B------:R-:W-:Y:S01]  /*1a6e0*/  FFMA.FTZ R116, R220, R11.reuse, -R111 ;  /* 0x0000000bdc747223 */ /* 0x080fe2000001086f */
[-C--:B------:R-:W-:Y:S01]  /*1a6f0*/  FMUL.FTZ R111, R7, R11.reuse ;  /* 0x0000000b076f7220 */ /* 0x080fe20000410000 */
[----:B------:R-:W-:Y:S01]  /*1a700*/  HGMMA.64x128x16.F32 R24, R140, gdesc[UR4].tnspB, R24, gsb0 ;  /* 0x41e000048c187df0 */ /* 0x000fe20008000818 */
[----:B------:R-:W-:Y:S01]  /*1a710*/  R2UR UR6, R12 ;  /* 0x000000000c0672ca */ /* 0x000fe200000e0000 */
[----:B------:R-:W-:Y:S01]  /*1a720*/  MUFU.EX2 R144, R144 ;  /* 0x0000009000907308 */ /* 0x000fe20000000800 */
[----:B------:R-:W-:Y:S01]  /*1a730*/  R2UR UR7, R13 ;  /* 0x000000000d0772ca */ /* 0x000fe200000e0000 */
[-CC-:B------:R-:W-:Y:S01]  /*1a740*/  FFMA.FTZ R157, R88, R11.reuse, -R111.reuse ;  /* 0x0000000b589d7223 */ /* 0x180fe2000001086f */
[-CC-:B------:R-:W-:Y:S01]  /*1a750*/  FFMA.FTZ R88, R90, R11.reuse, -R111.reuse ;  /* 0x0000000b5a587223 */ /* 0x180fe2000001086f */
[-CC-:B------:R-:W-:Y:S01]  /*1a760*/  FFMA.FTZ R159, R94, R11.reuse, -R111.reuse ;  /* 0x0000000b5e9f7223 */ /* 0x180fe2000001086f */
[----:B------:R-:W-:Y:S01]  /*1a770*/  @!P1 LEA R12, R15, R18, 0x3 ;  /* 0x000000120f0c9211 */ /* 0x000fe200078e18ff */
[-CC-:B------:R-:W-:Y:S01]  /*1a780*/  FFMA.FTZ R90, R170, R11.reuse, -R111.reuse ;  /* 0x0000000baa5a7223 */ /* 0x180fe2000001086f */
[-CC-:B------:R-:W-:Y:S01]  /*1a790*/  FFMA.FTZ R153, R96, R11.reuse, -R111.reuse ;  /* 0x0000000b60997223 */ /* 0x180fe2000001086f */
[----:B------:R-:W0:Y:S01]  /*1a7a0*/  MUFU.EX2 R157, R157 ;  /* 0x0000009d009d7308 */ /* 0x000e220000000800 */
[----:B------:R-:W-:Y:S01]  /*1a7b0*/  FFMA.FTZ R94, R98, R11, -R111 ;  /* 0x0000000b625e7223 */ /* 0x000fe2000001086f */
[----:B------:R-:W-:-:S02]  /*1a7c0*/  @!P1 VIADD R12, R12, 0x2a840 ;  /* 0x0002a8400c0c9836 */ /* 0x000fc40000000000 */
[----:B------:R-:W-:Y:S01]  /*1a7d0*/  FFMA.FTZ R15, R0, R4, R89 ;  /* 0x00000004000f7223 */ /* 0x000fe20000010059 */
[-CC-:B------:R-:W-:Y:S01]  /*1a7e0*/  FFMA.FTZ R155, R100, R11.reuse, -R111.reuse ;  /* 0x0000000b649b7223 */ /* 0x180fe2000001086f */
[-CC-:B------:R-:W-:Y:S01]  /*1a7f0*/  FFMA.FTZ R96, R102, R11.reuse, -R111.reuse ;  /* 0x0000000b66607223 */ /* 0x180fe2000001086f */
[-C--:B------:R-:W-:Y:S01]  /*1a800*/  FFMA.FTZ R149, R104, R11.reuse, -R111 ;  /* 0x0000000b68957223 */ /* 0x080fe2000001086f */
[----:B------:R-:W-:Y:S01]  /*1a810*/  @!P1 PRMT R13, RZ, 0x654, R12 ;  /* 0x00000654ff0d9816 */ /* 0x000fe2000000000c */
[----:B------:R-:W1:Y:S01]  /*1a820*/  MUFU.EX2 R88, R88 ;  /* 0x0000005800587308 */ /* 0x000e620000000800 */
[----:B------:R-:W-:Y:S01]  /*1a830*/  FADD.FTZ R4, R192, R15 ;  /* 0x0000000fc0047221 */ /* 0x000fe20000010000 */
[-CC-:B------:R-:W-:Y:S01]  /*1a840*/  FFMA.FTZ R98, R106, R11.reuse, -R111.reuse ;  /* 0x0000000b6a627223 */ /* 0x180fe2000001086f */
[-CC-:B------:R-:W-:Y:S01]  /*1a850*/  FFMA.FTZ R151, R110, R11.reuse, -R111.reuse ;  /* 0x0000000b6e977223 */ /* 0x180fe2000001086f */
        /* <DEDUP_REMOVED lines=8> */
[-CC-:B------:R-:W-:Y:S01]  /*1a8e0*/  FFMA.FTZ R130, R130, R11.reuse, -R111.reuse ;  /* 0x0000000b82827223 */ /* 0x180fe2000001086f */
[-CC-:B------:R-:W-:Y:S01]  /*1a8f0*/  FFMA.FTZ R228, R228, R11.reuse, -R111.reuse ;  /* 0x0000000be4e47223 */ /* 0x180fe2000001086f */
[----:B------:R-:W-:Y:S01]  /*1a900*/  FFMA.FTZ R134, R134, R11, -R111 ;  /* 0x0000000b86867223 */ /* 0x000fe2000001086f */
[----:B------:R-:W-:Y:S01]  /*1a910*/  F2FP.F16.F32.PACK_AB R154, R206, R101 ;  /* 0x00000065ce9a723e */ /* 0x000fe200000000ff */
        /* <DEDUP_REMOVED lines=18> */
[----:B------:R-:W0:Y:S01]  /*1aa40*/  MUFU.EX2 R112, R112 ;  /* 0x0000007000707308 */ /* 0x000e220000000800 */
[----:B------:R-:W-:Y:S07]  /*1aa50*/  HGMMA.64x128x16.F32 R24, R136, gdesc[UR4].tnspB, R24, gsb0 ;  /* 0x41e0000488187df0 */ /* 0x000fee0008000818 */
[----:B------:R-:W-:Y:S08]  /*1aa60*/  MUFU.EX2 R141, R141 ;  /* 0x0000008d008d7308 */ /* 0x000ff00000000800 */
[----:B------:R-:W-:Y:S01]  /*1aa70*/  MUFU.EX2 R107, R107 ;  /* 0x0000006b006b7308 */ /* 0x000fe20000000800 */
[----:B0-----:R-:W-:-:S07]  /*1aa80*/  F2FP.F16.F32.PACK_AB R140, R112, R95 ;  /* 0x0000005f708c723e */ /* 0x001fce00000000ff */
[----:B------:R-:W-:Y:S08]  /*1aa90*/  MUFU.EX2 R126, R126 ;  /* 0x0000007e007e7308 */ /* 0x000ff00000000800 */
[----:B------:R-:W0:Y:S08]  /*1aaa0*/  MUFU.EX2 R92, R92 ;  /* 0x0000005c005c7308 */ /* 0x000e300000000800 */
[----:B------:R1:W-:Y:S08]  /*1aab0*/  MUFU.EX2 R143, R150 ;  /* 0x00000096008f7308 */ /* 0x0003f00000000800 */
[----:B------:R-:W-:Y:S01]  /*1aac0*/  MUFU.EX2 R93, R93 ;  /* 0x0000005d005d7308 */ /* 0x000fe20000000800 */
[----:B-1----:R-:W-:-:S02]  /*1aad0*/  F2FP.F16.F32.PACK_AB R150, R210, R97 ;  /* 0x00000061d296723e */ /* 0x002fc400000000ff */
[----:B0-----:R-:W-:-:S05]  /*1aae0*/  F2FP.F16.F32.PACK_AB R142, R92, R107 ;  /* 0x0000006b5c8e723e */ /* 0x001fca00000000ff */
[----:B------:R-:W-:Y:S08]  /*1aaf0*/  MUFU.EX2 R130, R130 ;  /* 0x0000008200827308 */ /* 0x000ff00000000800 */
[----:B------:R-:W0:Y:S08]  /*1ab00*/  MUFU.EX2 R116, R116 ;  /* 0x0000007400747308 */ /* 0x000e300000000800 */
[----:B------:R-:W-:Y:S08]  /*1ab10*/  MUFU.EX2 R109, R109 ;  /* 0x0000006d006d7308 */ /* 0x000ff00000000800 */
[----:B------:R-:W-:Y:S08]  /*1ab20*/  MUFU.EX2 R134, R134 ;  /* 0x0000008600867308 */ /* 0x000ff00000000800 */
[----:B------:R-:W1:Y:S01]  /*1ab30*/  MUFU.EX2 R120, R120 ;  /* 0x0000007800787308 */ /* 0x000e620000000800 */
[----:B------:R-:W-:-:S02]  /*1ab40*/  WARPGROUP.DEPBAR.LE gsb0, 0x0 ;  /* 0x00008000000079c5 */ /* 0x000fc40000010000 */
[----:B------:R2:W-:Y:S05]  /*1ab50*/  @!P1 SYNCS.ARRIVE.TRANS64.RED.A1T0 RZ, [R13+URZ], RZ ;  /* 0x000000ff0dff99a7 */ /* 0x0005ea000810043f */
[----:B------:R-:W-:Y:S01]  /*1ab60*/  MUFU.EX2 R137, R228 ;  /* 0x000000e400897308 */ /* 0x000fe20000000800 */
[----:B0-----:R-:W-:Y:S02]  /*1ab70*/  F2FP.F16.F32.PACK_AB R136, R116, R93 ;  /* 0x0000005d7488723e */ /* 0x001fe400000000ff */
[----:B-1----:R-:W-:Y:S01]  /*1ab80*/  F2FP.F16.F32.PACK_AB R138, R120, R109 ;  /* 0x0000006d788a723e */ /* 0x002fe200000000ff */
[----:B--2---:R-:W-:Y:S02]  /*1ab90*/  @!P1 VIADD R13, R20, 0x2a860 ;  /* 0x0002a860140d9836 */ /* 0x004fe40000000000 */
[----:B------:R-:W-:Y:S01]  /*1aba0*/  FADD.FTZ R20, R88, R3 ;  /* 0x0000000358147221 */ /* 0x000fe20000010000 */
[----:B------:R-:W-:Y:S01]  /*1abb0*/  FADD.FTZ R3, R91, R4 ;  /* 0x000000045b037221 */ /* 0x000fe20000010000 */
[----:B------:R-:W-:Y:S01]  /*1abc0*/  FFMA.FTZ R4, R226, R11, -R111 ;  /* 0x0000000be2047223 */ /* 0x000fe2000001086f */
[----:B------:R-:W-:Y:S01]  /*1abd0*/  @!P1 PRMT R15, RZ, 0x654, R13 ;  /* 0x00000654ff0f9816 */ /* 0x000fe2000000000d */
[----:B------:R-:W-:Y:S01]  /*1abe0*/  FADD.FTZ R13, R159, R20 ;  /* 0x000000149f0d7221 */ /* 0x000fe20000010000 */
[----:B------:R-:W-:Y:S01]  /*1abf0*/  FADD.FTZ R20, R202, R3 ;  /* 0x00000003ca147221 */ /* 0x000fe20000010000 */
[----:B------:R-:W-:-:S02]  /*1ac00*/  F2FP.F16.F32.PACK_AB R159, R90, R159 ;  /* 0x0000009f5a9f723e */ /* 0x000fc400000000ff */
[----:B------:R-:W0:Y:S01]  /*1ac10*/  MUFU.EX2 R4, R4 ;  /* 0x0000000400047308 */ /* 0x000e220000000800 */
[----:B------:R-:W-:Y:S01]  /*1ac20*/  FADD.FTZ R100, R90, R13 ;  /* 0x0000000d5a647221 */ /* 0x000fe20000010000 */
[----:B------:R-:W-:Y:S01]  /*1ac30*/  FADD.FTZ R3, R21, R20 ;  /* 0x0000001415037221 */ /* 0x000fe20000010000 */
[-CC-:B------:R-:W-:Y:S01]  /*1ac40*/  FFMA.FTZ R20, R148, R11.reuse, -R111.reuse ;  /* 0x0000000b94147223 */ /* 0x180fe2000001086f */
[----:B------:R-:W-:Y:S01]  /*1ac50*/  FFMA.FTZ R111, R230, R11, -R111 ;  /* 0x0000000be66f7223 */ /* 0x000fe2000001086f */
[----:B------:R-:W-:Y:S01]  /*1ac60*/  FADD.FTZ R13, R153, R100 ;  /* 0x00000064990d7221 */ /* 0x000fe20000010000 */
[----:B------:R-:W-:Y:S01]  /*1ac70*/  FADD.FTZ R100, R204, R3 ;  /* 0x00000003cc647221 */ /* 0x000fe20000010000 */
[----:B------:R1:W-:Y:S01]  /*1ac80*/  @!P1 SYNCS.ARRIVE.TRANS64.RED.A1T0 RZ, [R15+URZ], RZ ;  /* 0x000000ff0fff99a7 */ /* 0x0003e2000810043f */
[C---:B------:R-:W-:Y:S01]  /*1ac90*/  F2FP.F16.F32.PACK_AB R153, R94.reuse, R153 ;  /* 0x000000995e99723e */ /* 0x040fe200000000ff */
[----:B------:R-:W-:Y:S01]  /*1aca0*/  FADD.FTZ R102, R94, R13 ;  /* 0x0000000d5e667221 */ /* 0x000fe20000010000 */
[----:B------:R-:W-:Y:S01]  /*1acb0*/  FADD.FTZ R3, R101, R100 ;  /* 0x0000006465037221 */ /* 0x000fe20000010000 */
[----:B------:R-:W-:Y:S01]  /*1acc0*/  MUFU.EX2 R20, R20 ;  /* 0x0000001400147308 */ /* 0x000fe20000000800 */
[----:B------:R-:W-:Y:S01]  /*1acd0*/  F2FP.F16.F32.PACK_AB R148, R208, R99 ;  /* 0x00000063d094723e */ /* 0x000fe200000000ff */
[----:B------:R-:W-:Y:S01]  /*1ace0*/  FADD.FTZ R13, R155, R102 ;  /* 0x000000669b0d7221 */ /* 0x000fe20000010000 */
[----:B------:R-:W-:Y:S01]  /*1acf0*/  FADD.FTZ R100, R206, R3 ;  /* 0x00000003ce647221 */ /* 0x000fe20000010000 */
[----:B------:R-:W-:Y:S01]  /*1ad00*/  F2FP.F16.F32.PACK_AB R155, R96, R155 ;  /* 0x0000009b609b723e */ /* 0x000fe200000000ff */
[----:B------:R-:W-:-:S02]  /*1ad10*/  IMAD.MOV.U32 R21, RZ, RZ, R160 ;  /* 0x000000ffff157224 */ /* 0x000fc400078e00a0 */
[----:B------:R-:W-:Y:S01]  /*1ad20*/  FADD.FTZ R102, R96, R13 ;  /* 0x0000000d60667221 */ /* 0x000fe20000010000 */
[----:B------:R-:W-:Y:S01]  /*1ad30*/  FADD.FTZ R3, R99, R100 ;  /* 0x0000006463037221 */ /* 0x000fe20000010000 */
[----:B------:R-:W2:Y:S02]  /*1ad40*/  MUFU.EX2 R111, R111 ;  /* 0x0000006f006f7308 */ /* 0x000ea40000000800 */
        /* <DEDUP_REMOVED lines=16> */
[----:B------:R-:W-:Y:S01]  /*1ae50*/  F2FP.F16.F32.PACK_AB R146, R105, R146 ;  /* 0x000000926992723e */ /* 0x000fe200000000ff */
[----:B------:R-:W-:Y:S02]  /*1ae60*/  IMAD.MOV.U32 R12, RZ, RZ, R6 ;  /* 0x000000ffff0c7224 */ /* 0x000fe400078e0006 */
[----:B------:R-:W-:Y:S01]  /*1ae70*/  FADD.FTZ R3, R147, R88 ;  /* 0x0000005893037221 */ /* 0x000fe20000010000 */
[----:B------:R-:W-:Y:S01]  /*1ae80*/  FADD.FTZ R90, R105, R90 ;  /* 0x0000005a695a7221 */ /* 0x000fe20000010000 */
[C---:B0-----:R-:W-:Y:S02]  /*1ae90*/  F2FP.F16.F32.PACK_AB R147, R4.reuse, R147 ;  /* 0x000000930493723e */ /* 0x041fe400000000ff */
[----:B------:R-:W-:Y:S01]  /*1aea0*/  FADD.FTZ R88, R4, R3 ;  /* 0x0000000304587221 */ /* 0x000fe20000010000 */
[----:B------:R-:W-:Y:S01]  /*1aeb0*/  FADD.FTZ R3, R95, R90 ;  /* 0x0000005a5f037221 */ /* 0x000fe20000010000 */
[----:B--2---:R-:W-:-:S02]  /*1aec0*/  F2FP.F16.F32.PACK_AB R139, R111, R134 ;  /* 0x000000866f8b723e */ /* 0x004fc400000000ff */
[----:B------:R-:W-:Y:S01]  /*1aed0*/  FADD.FTZ R13, R141, R88 ;  /* 0x000000588d0d7221 */ /* 0x000fe20000010000 */
[----:B------:R-:W-:Y:S01]  /*1aee0*/  FADD.FTZ R10, R112, R3 ;  /* 0x00000003700a7221 */ /* 0x000fe20000010000 */
[C---:B------:R-:W-:Y:S02]  /*1aef0*/  F2FP.F16.F32.PACK_AB R141, R20.reuse, R141 ;  /* 0x0000008d148d723e */ /* 0x040fe400000000ff */
[----:B------:R-:W-:Y:S01]  /*1af00*/  FADD.FTZ R13, R20, R13 ;  /* 0x0000000d140d7221 */ /* 0x000fe20000010000 */
[----:B------:R-:W-:Y:S01]  /*1af10*/  FADD.FTZ R3, R107, R10 ;  /* 0x0000000a6b037221 */ /* 0x000fe20000010000 */
[----:B------:R-:W-:Y:S02]  /*1af20*/  MOV R20, R161 ;  /* 0x000000a100147202 */ /* 0x000fe40000000f00 */
[----:B------:R-:W-:Y:S01]  /*1af30*/  FADD.FTZ R13, R126, R13 ;  /* 0x0000000d7e0d7221 */ /* 0x000fe20000010000 */
[----:B------:R-:W-:-:S03]  /*1af40*/  FADD.FTZ R10, R92, R3 ;  /* 0x000000035c0a7221 */ /* 0x000fc60000010000 */
[----:B------:R-:W-:Y:S01]  /*1af50*/  FADD.FTZ R13, R143, R13 ;  /* 0x0000000d8f0d7221 */ /* 0x000fe20000010000 */
[----:B------:R-:W-:Y:S01]  /*1af60*/  FADD.FTZ R3, R93, R10 ;  /* 0x0000000a5d037221 */ /* 0x000fe20000010000 */
[----:B------:R-:W-:Y:S02]  /*1af70*/  F2FP.F16.F32.PACK_AB R143, R143, R126 ;  /* 0x0000007e8f8f723e */ /* 0x000fe400000000ff */
        /* <DEDUP_REMOVED lines=8> */
[----:B------:R-:W-:Y:S01]  /*1b000*/  IMAD.MOV.U32 R13, RZ, RZ, R7 ;  /* 0x000000ffff0d7224 */ /* 0x000fe200078e0007 */
[----:B-1----:R-:W-:Y:S06]  /*1b010*/  @P2 BRA `(.L_x_1563) ;  /* 0xffffffd800a82947 */ /* 0x002fec000383ffff */
[----:B------:R-:W-:Y:S05]  /*1b020*/  BSYNC B1 ;  /* 0x0000000000017941 */ /* 0x000fea0003800000 */
.L_x_1552:
[----:B------:R-:W-:Y:S05]  /*1b030*/  BSYNC B0 ;  /* 0x0000000000007941 */ /* 0x000fea0003800000 */
.L_x_1551:
[----:B------:R-:W-:Y:S01]  /*1b040*/  ISETP.GE.AND P2, PT, R8, R168, PT ;  /* 0x000000a80800720c */ /* 0x000fe20003f46270 */
[----:B------:R-:W-:-:S12]  /*1b050*/  BSSY B0, `(.L_x_1564) ;  /* 0x0000373000007945 */ /* 0x000fd80003800000 */
[----:B------:R-:W-:Y:S05]  /*1b060*/  @!P2 BRA `(.L_x_1565) ;  /* 0x0000003400c4a947 */ /* 0x000fea0003800000 */
[----:B------:R-:W-:Y:S01]  /*1b070*/  LEA R14, R169, R179, 0x7 ;  /* 0x000000b3a90e7211 */ /* 0x000fe200078e38ff */
[----:B------:R-:W-:Y:S01]  /*1b080*/  IMAD.MOV.U32 R12, RZ, RZ, R7 ;  /* 0x000000ffff0c7224 */ /* 0x000fe200078e0007 */
[----:B------:R-:W-:Y:S01]  /*1b090*/  MOV R20, R161 ;  /* 0x000000a100147202 */ /* 0x000fe20000000f00 */
[----:B------:R-:W-:Y:S02]  /*1b0a0*/  IMAD.MOV.U32 R13, RZ, RZ, R6 ;  /* 0x000000ffff0d7224 */ /* 0x000fe400078e0006 */
[----:B------:R-:W-:Y:S02]  /*1b0b0*/  VIADD R14, R14, 0x8 ;  /* 0x000000080e0e7836 */ /* 0x000fe40000000000 */
[----:B------:R-:W-:-:S03]  /*1b0c0*/  IMAD.MOV.U32 R21, RZ, RZ, R160 ;  /* 0x000000ffff157224 */ /* 0x000fc600078e00a0 */
[----:B------:R-:W-:-:S07]  /*1b0d0*/  IADD3 R14, R14, R163, -R164 ;  /* 0x000000a30e0e7210 */ /* 0x000fce0007ffe8a4 */
.L_x_1584:
[----:B------:R-:W-:-:S05]  /*1b0e0*/  VIADD R6, R21, 0x1 ;  /* 0x0000000115067836 */ /* 0x000fca0000000000 */
[----:B------:R-:W-:-:S04]  /*1b0f0*/  ISETP.NE.AND P2, PT, R6, 0x2, PT ;  /* 0x000000020600780c */ /* 0x000fc80003f45270 */
[----:B------:R-:W-:Y:S02]  /*1b100*/  SEL R161, RZ, 0x1, P2 ;  /* 0x00000001ffa17807 */ /* 0x000fe40001000000 */
[----:B------:R-:W-:Y:S02]  /*1b110*/  SEL R160, R6, RZ, P2 ;  /* 0x000000ff06a07207 */ /* 0x000fe40001000000 */
[----:B------:R-:W-:Y:S01]  /*1b120*/  LOP3.LUT R161, R20, R161, RZ, 0x3c, !PT ;  /* 0x000000a114a17212 */ /* 0x000fe200078e3cff */
[----:B------:R-:W-:Y:S06]  /*1b130*/  @!P0 BRA `(.L_x_1566) ;  /* 0x0000000000048947 */ /* 0x000fec0003800000 */
[----:B------:R-:W-:Y:S01]  /*1b140*/  BPT.TRAP 0x1 ;  /* 0x000000040000795c */ /* 0x000fe20000300000 */
.L_x_1566:
[----:B------:R-:W-:Y:S01]  /*1b150*/  IMAD R15, R160, 0x8, R18 ;  /* 0x00000008a00f7824 */ /* 0x000fe200078e0212 */
[----:B------:R-:W-:-:S04]  /*1b160*/  SHF.L.U32 R10, R161, 0x1f, RZ ;  /* 0x0000001fa10a7819 */ /* 0x000fc800000006ff */
[----:B------:R0:W1:Y:S01]  /*1b170*/  SYNCS.PHASECHK.TRANS64.TRYWAIT P2, [R15+URZ+0x2a830], R10 ;  /* 0x02a8300a0f0075a7 */ /* 0x000062000804017f */
[----:B------:R-:W-:Y:S05]  /*1b180*/  @!P0 BRA `(.L_x_1567) ;  /* 0x0000000000048947 */ /* 0x000fea0003800000 */
[----:B------:R-:W-:Y:S01]  /*1b190*/  BPT.TRAP 0x1 ;  /* 0x000000040000795c */ /* 0x000fe20000300000 */
.L_x_1567:
[----:B------:R-:W-:Y:S01]  /*1b1a0*/  BSSY B1, `(.L_x_1568) ;  /* 0x0000006000017945 */ /* 0x000fe20003800000 */
[----:B------:R-:W-:Y:S01]  /*1b1b0*/  IMAD R6, R160, 0x900, R5 ;  /* 0x00000900a0067824 */ /* 0x000fe200078e0205 */
[----:B------:R-:W-:Y:S02]  /*1b1c0*/  MOV R7, 0x40000040 ;  /* 0x4000004000077802 */ /* 0x000fe40000000f00 */
[----:B-1----:R-:W-:Y:S05]  /*1b1d0*/  @P2 BRA `(.L_x_1569) ;  /* 0x0000000000082947 */ /* 0x002fea0003800000 */
[----:B------:R-:W1:Y:S02]  /*1b1e0*/  SYNCS.PHASECHK.TRANS64.TRYWAIT P2, [R15+URZ+0x2a830], R10 ;  /* 0x02a8300a0f0075a7 */ /* 0x000e64000804017f */
[----:B-1----:R-:W-:Y:S05]  /*1b1f0*/  @!P2 BRA `(.L_x_1570) ;  /* 0x000000d400e4a947 */ /* 0x002fea0003800000 */
.L_x_1569:
[----:B------:R-:W-:Y:S05]  /*1b200*/  BSYNC B1 ;  /* 0x0000000000017941 */ /* 0x000fea0003800000 */
.L_x_1568:
[----:B------:R-:W2:Y:S04]  /*1b210*/  LDL.64 R88, [R1+0x38] ;  /* 0x0000380001587983 */ /* 0x000ea80000100a00 */
[----:B------:R-:W3:Y:S04]  /*1b220*/  LDL.64 R210, [R1+0x30] ;  /* 0x0000300001d27983 */ /* 0x000ee80000100a00 */
[----:B------:R-:W4:Y:S01]  /*1b230*/  LDL.64 R208, [R1+0x28] ;  /* 0x0000280001d07983 */ /* 0x000f220000100a00 */
[----:B------:R-:W-:-:S03]  /*1b240*/  R2UR UR6, R6 ;  /* 0x00000000060672ca */ /* 0x000fc600000e0000 */
[----:B------:R-:W5:Y:S01]  /*1b250*/  LDL.64 R206, [R1+0x20] ;  /* 0x0000200001ce7983 */ /* 0x000f620000100a00 */
[----:B------:R-:W-:Y:S01]  /*1b260*/  R2UR UR7, R7 ;  /* 0x00000000070772ca */ /* 0x000fe200000e0000 */
[----:B01----:R-:W-:Y:S02]  /*1b270*/  VIADD R10, R6, 0x2 ;  /* 0x00000002060a7836 */ /* 0x003fe40000000000 */
[----:B------:R-:W-:Y:S01]  /*1b280*/  IMAD.MOV.U32 R11, RZ, RZ, 0x40000040 ;  /* 0x40000040ff0b7424 */ /* 0x000fe200078e00ff */
        /* <DEDUP_REMOVED lines=11> */
[----:B------:R-:W-:Y:S01]  /*1b340*/  VIADD R10, R6, 0x4 ;  /* 0x00000004060a7836 */ /* 0x000fe20000000000 */
[----:B------:R-:W-:Y:S01]  /*1b350*/  MOV R11, 0x40000040 ;  /* 0x40000040000b7802 */ /* 0x000fe20000000f00 */
[----:B------:R-:W-:-:S02]  /*1b360*/  WARPGROUP.DEPBAR.LE gsb0, 0x0 ;  /* 0x00008000000079c5 */ /* 0x000fc40000010000 */
[----:B------:R-:W-:-:S08]  /*1b370*/  WARPGROUP.ARRIVE ;  /* 0x00000000000079c5 */ /* 0x000fd00000000000 */
[----:B------:R-:W-:Y:S01]  /*1b380*/  HGMMA.64x96x16.F32 R88, gdesc[UR4], R88, gsb0 ;  /* 0x01600000045879f0 */ /* 0x000fe20008000858 */
[----:B------:R-:W-:Y:S02]  /*1b390*/  R2UR UR6, R10 ;  /* 0x000000000a0672ca */ /* 0x000fe400000e0000 */
[----:B------:R-:W-:Y:S02]  /*1b3a0*/  R2UR UR7, R11 ;  /* 0x000000000b0772ca */ /* 0x000fe400000e0000 */
[----:B----4-:R-:W-:Y:S02]  /*1b3b0*/  R2UR UR4, R208 ;  /* 0x00000000d00472ca */ /* 0x010fe400000e0000 */
        /* <DEDUP_REMOVED lines=8> */
[----:B-----5:R-:W-:Y:S02]  /*1b440*/  R2UR UR4, R206 ;  /* 0x00000000ce0472ca */ /* 0x020fe400000e0000 */
        /* <DEDUP_REMOVED lines=34> */
[----:B------:R-:W-:Y:S01]  /*1b670*/  R2UR UR7, R11 ;  /* 0x000000000b0772ca */ /* 0x000fe200000e0000 */
[----:B------:R-:W-:Y:S01]  /*1b680*/  UMOV UR4, UR52 ;  /* 0x0000003400047c82 */ /* 0x000fe20008000000 */
[----:B------:R-:W-:Y:S01]  /*1b690*/  UMOV UR5, UR53 ;  /* 0x0000003500057c82 */ /* 0x000fe20008000000 */
[----:B------:R-:W-:Y:S01]  /*1b6a0*/  VIADD R10, R6, 0x600 ;  /* 0x00000600060a7836 */ /* 0x000fe20000000000 */
[----:B------:R-:W-:Y:S01]  /*1b6b0*/  MOV R11, 0x40000040 ;  /* 0x40000040000b7802 */ /* 0x000fe20000000f00 */
        /* <DEDUP_REMOVED lines=104> */
.L_x_1571:
[----:B------:R-:W-:Y:S01]  /*1bd40*/  SHF.L.U32 R7, R20, 0x1f, RZ ;  /* 0x0000001f14077819 */ /* 0x000fe200000006ff */
[----:B------:R-:W-:-:S04]  /*1bd50*/  IMAD R10, R21, 0x8, R18 ;  /* 0x00000008150a7824 */ /* 0x000fc800078e0212 */
[----:B------:R0:W1:Y:S01]  /*1bd60*/  SYNCS.PHASECHK.TRANS64.TRYWAIT P2, [R10+URZ+0x2a850], R7 ;  /* 0x02a850070a0075a7 */ /* 0x000062000804017f */
[----:B------:R-:W-:Y:S05]  /*1bd70*/  @!P0 BRA `(.L_x_1572) ;  /* 0x0000000000048947 */ /* 0x000fea0003800000 */
[----:B------:R-:W-:Y:S01]  /*1bd80*/  BPT.TRAP 0x1 ;  /* 0x000000040000795c */ /* 0x000fe20000300000 */
.L_x_1572:
[----:B------:R-:W-:Y:S01]  /*1bd90*/  IADD3 R0, R18, 0x400, RZ ;  /* 0x0000040012007810 */ /* 0x000fe20007ffe0ff */
[----:B------:R-:W-:Y:S03]  /*1bda0*/  BSSY B1, `(.L_x_1573) ;  /* 0x0000008000017945 */ /* 0x000fe60003800000 */
[----:B------:R-:W-:-:S04]  /*1bdb0*/  SHF.R.U32.HI R0, RZ, 0x4, R0 ;  /* 0x00000004ff007819 */ /* 0x000fc80000011600 */
[----:B------:R-:W-:-:S04]  /*1bdc0*/  LOP3.LUT R0, R0, 0x3fff, RZ, 0xc0, !PT ;  /* 0x00003fff00007812 */ /* 0x000fc800078ec0ff */
[----:B------:R-:W-:-:S05]  /*1bdd0*/  LOP3.LUT R0, R0, 0x3000000, RZ, 0xfc, !PT ;  /* 0x0300000000007812 */ /* 0x000fca00078efcff */
[----:B------:R-:W-:Y:S01]  /*1bde0*/  IMAD R0, R21, 0x600, R0 ;  /* 0x0000060015007824 */ /* 0x000fe200078e0200 */
[----:B-1----:R-:W-:Y:S06]  /*1bdf0*/  @P2 BRA `(.L_x_1574) ;  /* 0x0000000000082947 */ /* 0x002fec0003800000 */
[----:B------:R-:W1:Y:S02]  /*1be00*/  SYNCS.PHASECHK.TRANS64.TRYWAIT P2, [R10+URZ+0x2a850], R7 ;  /* 0x02a850070a0075a7 */ /* 0x000e64000804017f */
[----:B-1----:R-:W-:Y:S05]  /*1be10*/  @!P2 BRA `(.L_x_1575) ;  /* 0x000000c800f0a947 */ /* 0x002fea0003800000 */
.L_x_1574:
[----:B------:R-:W-:Y:S05]  /*1be20*/  BSYNC B1 ;  /* 0x0000000000017941 */ /* 0x000fea0003800000 */
.L_x_1573:
[----:B------:R-:W-:Y:S01]  /*1be30*/  IMAD.MOV.U32 R6, RZ, RZ, R0 ;  /* 0x000000ffff067224 */ /* 0x000fe200078e0000 */
[----:B------:R-:W2:Y:S01]  /*1be40*/  LDL R2, [R1+0x4] ;  /* 0x0000040001027983 */ /* 0x000ea20000100800 */
[----:B01----:R-:W-:Y:S01]  /*1be50*/  IMAD.MOV.U32 R7, RZ, RZ, 0x40000040 ;  /* 0x40000040ff077424 */ /* 0x003fe200078e00ff */
[----:B------:R-:W-:Y:S01]  /*1be60*/  WARPGROUP.ARRIVE ;  /* 0x00000000000079c5 */ /* 0x000fe20000000000 */
[----:B------:R-:W-:Y:S01]  /*1be70*/  @!P1 VIADD R15, R15, 0x2a840 ;  /* 0x0002a8400f0f9836 */ /* 0x000fe20000000000 */
[----:B------:R-:W-:Y:S01]  /*1be80*/  R2UR UR6, R6 ;  /* 0x00000000060672ca */ /* 0x000fe200000e0000 */
[----:B------:R-:W-:Y:S01]  /*1be90*/  VIADD R6, R0, 0x80 ;  /* 0x0000008000067836 */ /* 0x000fe20000000000 */
[----:B------:R-:W-:Y:S01]  /*1bea0*/  R2UR UR7, R7 ;  /* 0x00000000070772ca */ /* 0x000fe200000e0000 */
[----:B------:R-:W-:Y:S01]  /*1beb0*/  FMUL.FTZ R11, R91, UR50 ;  /* 0x000000325b0b7c20 */ /* 0x000fe20008410000 */
[----:B------:R-:W-:Y:S01]  /*1bec0*/  MOV R7, 0x40000040 ;  /* 0x4000004000077802 */ /* 0x000fe20000000f00 */
        /* <DEDUP_REMOVED lines=12> */
[----:B------:R-:W-:Y:S01]  /*1bf90*/  VIADD R6, R0, 0x100 ;  /* 0x0000010000067836 */ /* 0x000fe20000000000 */
[----:B------:R-:W-:Y:S01]  /*1bfa0*/  R2UR UR7, R7 ;  /* 0x00000000070772ca */ /* 0x000fe200000e0000 */
[----:B------:R-:W-:-:S02]  /*1bfb0*/  IMAD.MOV.U32 R7, RZ, RZ, 0x40000040 ;  /* 0x40000040ff077424 */ /* 0x000fc400078e00ff */
[----:B------:R-:W-:Y:S01]  /*1bfc0*/  FMUL.FTZ R113, R116, UR50 ;  /* 0x0000003274717c20 */ /* 0x000fe20008410000 */
[----:B------:R-:W-:Y:S01]  /*1bfd0*/  FMUL.FTZ R125, R128, UR50 ;  /* 0x00000032807d7c20 */ /* 0x000fe20008410000 */
[----:B------:R-:W-:Y:S01]  /*1bfe0*/  FMUL.FTZ R118, R118, UR50 ;  /* 0x0000003276767c20 */ /* 0x000fe20008410000 */
[----:B------:R-:W-:Y:S01]  /*1bff0*/  FMUL.FTZ R134, R134, UR50 ;  /* 0x0000003286867c20 */ /* 0x000fe20008410000 */
[----:B------:R-:W-:Y:S01]  /*1c000*/  ISETP.GE.AND P2, PT, R9, 0x1, PT ;  /* 0x000000010900780c */ /* 0x000fe20003f46270 */
[----:B------:R-:W0:Y:S08]  /*1c010*/  MUFU.TANH R20, R20 ;  /* 0x0000001400147308 */ /* 0x000e300000002400 */
[----:B------:R-:W1:Y:S08]  /*1c020*/  MUFU.TANH R11, R11 ;  /* 0x0000000b000b7308 */ /* 0x000e700000002400 */
        /* <DEDUP_REMOVED lines=12> */
[----:B------:R-:W-:-:S06]  /*1c0f0*/  WARPGROUP.ARRIVE ;  /* 0x00000000000079c5 */ /* 0x000fcc0000000000 */
[----:B------:R-:W-:Y:S01]  /*1c100*/  HGMMA.64x128x16.F32 R24, R152, gdesc[UR4].tnspB, R24, gsb0 ;  /* 0x41e0000498187df0 */ /* 0x000fe20008000818 */
[----:B------:R-:W-:Y:S01]  /*1c110*/  R2UR UR6, R6 ;  /* 0x00000000060672ca */ /* 0x000fe200000e0000 */
[----:B------:R-:W-:Y:S01]  /*1c120*/  VIADD R6, R0, 0x180 ;  /* 0x0000018000067836 */ /* 0x000fe20000000000 */
[----:B------:R-:W-:Y:S02]  /*1c130*/  R2UR UR7, R7 ;  /* 0x00000000070772ca */ /* 0x000fe400000e0000 */
[----:B------:R-:W-:Y:S02]  /*1c140*/  MOV R7, 0x40000040 ;  /* 0x4000004000077802 */ /* 0x000fe40000000f00 */
[----:B--2---:R-:W-:Y:S01]  /*1c150*/  R2UR UR4, R2 ;  /* 0x00000000020472ca */ /* 0x004fe200000e0000 */
[----:B------:R-:W-:Y:S01]  /*1c160*/  FMUL.FTZ R2, R90, UR50 ;  /* 0x000000325a027c20 */ /* 0x000fe20008410000 */
[----:B------:R-:W-:Y:S01]  /*1c170*/  FMUL.FTZ R90, R99, UR50 ;  /* 0x00000032635a7c20 */ /* 0x000fe20008410000 */
[----:B------:R-:W-:Y:S01]  /*1c180*/  FMUL.FTZ R99, R119, UR50 ;  /* 0x0000003277637c20 */ /* 0x000fe20008410000 */
[----:B------:R-:W-:Y:S01]  /*1c190*/  FMUL.FTZ R119, R121, UR50 ;  /* 0x0000003279777c20 */ /* 0x000fe20008410000 */
[----:B------:R-:W-:-:S02]  /*1c1a0*/  FMUL.FTZ R121, R124, UR50 ;  /* 0x000000327c797c20 */ /* 0x000fc40008410000 */
[----:B------:R-:W2:Y:S01]  /*1c1b0*/  MUFU.TANH R2, R2 ;  /* 0x0000000200027308 */ /* 0x000ea20000002400 */
[----:B------:R-:W-:Y:S02]  /*1c1c0*/  WARPGROUP.DEPBAR.LE gsb0, 0x0 ;  /* 0x00008000000079c5 */ /* 0x000fe40000010000 */
[----:B------:R-:W-:Y:S01]  /*1c1d0*/  WARPGROUP.ARRIVE ;  /* 0x00000000000079c5 */ /* 0x000fe20000000000 */
[----:B------:R-:W-:-:S04]  /*1c1e0*/  IMAD R152, R8, -0x60, RZ ;  /* 0xffffffa008987824 */ /* 0x000fc800078e02ff */
[----:B------:R-:W0:Y:S01]  /*1c1f0*/  MUFU.TANH R90, R90 ;  /* 0x0000005a005a7308 */ /* 0x000e220000002400 */
[----:B------:R-:W-:Y:S01]  /*1c200*/  HGMMA.64x128x16.F32 R24, R148, gdesc[UR4].tnspB, R24, gsb0 ;  /* 0x41e0000494187df0 */ /* 0x000fe20008000818 */
[----:B------:R-:W-:Y:S01]  /*1c210*/  R2UR UR6, R6 ;  /* 0x00000000060672ca */ /* 0x000fe200000e0000 */
[----:B------:R-:W-:Y:S01]  /*1c220*/  VIADD R6, R0, 0x200 ;  /* 0x0000020000067836 */ /* 0x000fe20000000000 */
[----:B------:R-:W-:Y:S01]  /*1c230*/  R2UR UR7, R7 ;  /* 0x00000000070772ca */ /* 0x000fe200000e0000 */
[----:B------:R-:W-:-:S03]  /*1c240*/  IMAD.MOV.U32 R7, RZ, RZ, 0x40000040 ;  /* 0x40000040ff077424 */ /* 0x000fc600078e00ff */
        /* <DEDUP_REMOVED lines=14> */
[----:B------:R-:W-:Y:S01]  /*1c330*/  FMUL.FTZ R101, R122, UR50 ;  /* 0x000000327a657c20 */ /* 0x000fe20008410000 */
[----:B------:R-:W-:Y:S01]  /*1c340*/  MOV R7, 0x40000040 ;  /* 0x4000004000077802 */ /* 0x000fe20000000f00 */
[----:B------:R-:W-:Y:S01]  /*1c350*/  FMUL.FTZ R100, R131, UR50 ;  /* 0x0000003283647c20 */ /* 0x000fe20008410000 */
[----:B------:R-:W0:Y:S01]  /*1c360*/  MUFU.TANH R148, R148 ;  /* 0x0000009400947308 */ /* 0x000e220000002400 */
[----:B------:R-:W-:-:S07]  /*1c370*/  IMAD R131, R169, 0x80, R179 ;  /* 0x00000080a9837824 */ /* 0x000fce00078e02b3 */
[----:B------:R-:W0:Y:S08]  /*1c380*/  MUFU.TANH R149, R149 ;  /* 0x0000009500957308 */ /* 0x000e300000002400 */
[----:B------:R-:W0:Y:S08]  /*1c390*/  MUFU.TANH R150, R150 ;  /* 0x0000009600967308 */ /* 0x000e300000002400 */
        /* <DEDUP_REMOVED lines=19> */
[----:B------:R-:W-:Y:S01]  /*1c4d0*/  @!P1 PRMT R6, RZ, 0x654, R15 ;  /* 0x00000654ff069816 */ /* 0x000fe2000000000f */
[----:B------:R-:W-:Y:S01]  /*1c4e0*/  FMUL.FTZ R97, R114, UR50 ;  /* 0x0000003272617c20 */ /* 0x000fe20008410000 */
[----:B------:R-:W-:Y:S01]  /*1c4f0*/  IADD3 R7, R152, 0x1, R163 ;  /* 0x0000000198077810 */ /* 0x000fe20007ffe0a3 */
[----:B------:R-:W-:Y:S01]  /*1c500*/  FMUL.FTZ R117, R120, UR50 ;  /* 0x0000003278757c20 */ /* 0x000fe20008410000 */
        /* <DEDUP_REMOVED lines=14> */
[----:B------:R0:W0:Y:S08]  /*1c5f0*/  MUFU.TANH R15, R134 ;  /* 0x00000086000f7308 */ /* 0x0000300000002400 */
        /* <DEDUP_REMOVED lines=19> */
[----:B------:R5:W-:Y:S01]  /*1c730*/  @!P1 SYNCS.ARRIVE.TRANS64.RED.A1T0 RZ, [R6+URZ], RZ ;  /* 0x000000ff06ff99a7 */ /* 0x000be2000810043f */
[----:B------:R-:W-:-:S03]  /*1c740*/  IMAD R129, R173, -0x2, R152 ;  /* 0xfffffffead817824 */ /* 0x000fc600078e0298 */
[----:B------:R-:W0:Y:S01]  /*1c750*/  MUFU.TANH R136, R136 ;  /* 0x0000008800887308 */ /* 0x000e220000002400 */
[----:B-----5:R-:W-:-:S07]  /*1c760*/  IMAD.IADD R6, R7, 0x1, -R164 ;  /* 0x0000000107067824 */ /* 0x020fce00078e0aa4 */
[----:B------:R-:W0:Y:S01]  /*1c770*/  MUFU.TANH R138, R138 ;  /* 0x0000008a008a7308 */ /* 0x000e220000002400 */
[----:B------:R-:W-:-:S04]  /*1c780*/  IMAD R6, R173, -0x2, R6 ;  /* 0xfffffffead067824 */ /* 0x000fc800078e0206 */
[C---:B------:R-:W-:Y:S01]  /*1c790*/  VIADD R154, R6.reuse, UR4 ;  /* 0x00000004069a7c36 */ /* 0x040fe20008000000 */
[----:B------:R-:W-:-:S03]  /*1c7a0*/  IADD3 R156, R6, UR47, RZ ;  /* 0x0000002f069c7c10 */ /* 0x000fc6000fffe0ff */
[C---:B------:R-:W-:Y:S02]  /*1c7b0*/  IMAD.IADD R133, R131.reuse, 0x1, R154 ;  /* 0x0000000183857824 */ /* 0x040fe400078e029a */
[----:B------:R-:W-:Y:S01]  /*1c7c0*/  IMAD.IADD R135, R131, 0x1, R156 ;  /* 0x0000000183877824 */ /* 0x000fe200078e029c */
[----:B-1234-:R-:W-:Y:S06]  /*1c7d0*/  @!P2 BRA `(.L_x_1576) ;  /* 0x000000000058a947 */ /* 0x01efec0003800000 */
[----:B------:R-:W-:Y:S01]  /*1c7e0*/  IADD3 R108, R131, R163, -R164 ;  /* 0x000000a3836c7210 */ /* 0x000fe20007ffe8a4 */
[----:B------:R-:W-:Y:S03]  /*1c7f0*/  BSSY B1, `(.L_x_1577) ;  /* 0x0000011000017945 */ /* 0x000fe60003800000 */
[----:B------:R-:W-:-:S13]  /*1c800*/  ISETP.GT.AND P2, PT, R108, -0x1, PT ;  /* 0xffffffff6c00780c */ /* 0x000fda0003f44270 */
[----:B------:R-:W-:Y:S05]  /*1c810*/  @P2 BRA `(.L_x_1578) ;  /* 0x0000000000202947 */ /* 0x000fea0003800000 */
[----:B------:R-:W-:Y:S02]  /*1c820*/  MOV R110, UR39 ;  /* 0x00000027006e7c02 */ /* 0x000fe40008000f00 */
[----:B------:R-:W-:Y:S02]  /*1c830*/  LOP3.LUT R137, RZ, R108, RZ, 0x33, !PT ;  /* 0x0000006cff897212 */ /* 0x000fe400078e33ff */
[----:B------:R-:W-:-:S13]  /*1c840*/  ISETP.NE.AND P2, PT, R110, 0x1, PT ;  /* 0x000000016e00780c */ /* 0x000fda0003f45270 */
[----:B------:R-:W1:Y:S02]  /*1c850*/  @P2 LDC.64 R6, c[0x0][0x9e8] ;  /* 0x00027a00ff062b82 */ /* 0x000e640000000a00 */
[----:B-1----:R-:W-:-:S05]  /*1c860*/  @P2 IMAD.HI.U32 R6, R137, R6, RZ ;  /* 0x0000000689062227 */ /* 0x002fca00078e00ff */
[----:B------:R-:W-:-:S04]  /*1c870*/  @P2 SHF.R.U32.HI R137, RZ, R7, R6 ;  /* 0x00000007ff892219 */ /* 0x000fc80000011606 */
[----:B------:R-:W-:Y:S01]  /*1c880*/  LOP3.LUT R137, RZ, R137, RZ, 0x33, !PT ;  /* 0x00000089ff897212 */ /* 0x000fe200078e33ff */
[----:B------:R-:W-:Y:S06]  /*1c890*/  BRA `(.L_x_1579) ;  /* 0x0000000000187947 */ /* 0x000fec0003800000 */
.L_x_1578:
[----:B------:R-:W-:Y:S01]  /*1c8a0*/  IMAD.U32 R110, RZ, RZ, UR39 ;  /* 0x00000027ff6e7e24 */ /* 0x000fe2000f8e00ff */
[----:B------:R-:W-:-:S04]  /*1c8b0*/  IADD3 R137, R131, R163, -R164 ;  /* 0x000000a383897210 */ /* 0x000fc80007ffe8a4 */
[----:B------:R-:W-:-:S13]  /*1c8c0*/  ISETP.NE.AND P2, PT, R110, 0x1, PT ;  /* 0x000000016e00780c */ /* 0x000fda0003f45270 */
[----:B------:R-:W1:Y:S02]  /*1c8d0*/  @P2 LDC.64 R6, c[0x0][0x9e8] ;  /* 0x00027a00ff062b82 */ /* 0x000e640000000a00 */
[----:B-1----:R-:W-:-:S05]  /*1c8e0*/  @P2 IMAD.HI.U32 R6, R137, R6, RZ ;  /* 0x0000000689062227 */ /* 0x002fca00078e00ff */
[----:B------:R-:W-:-:S07]  /*1c8f0*/  @P2 SHF.R.U32.HI R137, RZ, R7, R6 ;  /* 0x00000007ff892219 */ /* 0x000fce0000011606 */
.L_x_1579:
[----:B------:R-:W-:Y:S05]  /*1c900*/  BSYNC B1 ;  /* 0x0000000000017941 */ /* 0x000fea0003800000 */
.L_x_1577:
[----:B------:R-:W-:-:S05]  /*1c910*/  IMAD R6, R137, R110, R129 ;  /* 0x0000006e89067224 */ /* 0x000fca00078e0281 */
[----:B------:R-:W-:Y:S02]  /*1c920*/  VIADDMNMX R135, R6, R110, R135, PT ;  /* 0x0000006e06877246 */ /* 0x000fe40003800187 */
[----:B------:R-:W-:-:S07]  /*1c930*/  VIMNMX R133, R133, R6, !PT ;  /* 0x0000000685857248 */ /* 0x000fce0007fe0100 */
.L_x_1576:
        /* <DEDUP_REMOVED lines=124> */
[----:B------:R-:W-:-:S03]  /*1d100*/  VIADD R131, R131, 0x8 ;  /* 0x0000000883837836 */ /* 0x000fc60000000000 */
[----:B------:R-:W-:Y:S02]  /*1d110*/  ISETP.NE.AND P6, PT, R125, 0x1, PT ;  /* 0x000000017d00780c */ /* 0x000fe40003fc5270 */
[----:B------:R-:W-:-:S04]  /*1d120*/  IADD3 R131, R131, R163, -R164 ;  /* 0x000000a383837210 */ /* 0x000fc80007ffe8a4 */
[----:B------:R-:W-:-:S07]  /*1d130*/  LOP3.LUT R131, RZ, R131, RZ, 0x33, !PT ;  /* 0x00000083ff837212 */ /* 0x000fce00078e33ff */
[----:B------:R-:W0:Y:S02]  /*1d140*/  @P6 LDC.64 R6, c[0x0][0x9e8] ;  /* 0x00027a00ff066b82 */ /* 0x000e240000000a00 */
[----:B0-----:R-:W-:-:S05]  /*1d150*/  @P6 IMAD.HI.U32 R6, R131, R6, RZ ;  /* 0x0000000683066227 */ /* 0x001fca00078e00ff */
[----:B------:R-:W-:-:S04]  /*1d160*/  @P6 SHF.R.U32.HI R131, RZ, R7, R6 ;  /* 0x00000007ff836219 */ /* 0x000fc80000011606 */
[----:B------:R-:W-:Y:S01]  /*1d170*/  LOP3.LUT R6, RZ, R131, RZ, 0x33, !PT ;  /* 0x00000083ff067212 */ /* 0x000fe200078e33ff */
[----:B------:R-:W-:Y:S06]  /*1d180*/  BRA `(.L_x_1583) ;  /* 0x0000000000187947 */ /* 0x000fec0003800000 */
.L_x_1582:
[----:B------:R-:W-:-:S04]  /*1d190*/  MOV R125, UR39 ;  /* 0x00000027007d7c02 */ /* 0x000fc80008000f00 */
[----:B------:R-:W-:-:S13]  /*1d1a0*/  ISETP.NE.AND P6, PT, R125, 0x1, PT ;  /* 0x000000017d00780c */ /* 0x000fda0003fc5270 */
[----:B------:R-:W0:Y:S02]  /*1d1b0*/  @P6 LDC.64 R6, c[0x0][0x9e8] ;  /* 0x00027a00ff066b82 */ /* 0x000e240000000a00 */
[----:B0-----:R-:W-:-:S04]  /*1d1c0*/  @P6 IMAD.HI.U32 R152, R14, R6, RZ ;  /* 0x000000060e986227 */ /* 0x001fc800078e00ff */
[----:B------:R-:W-:Y:S01]  /*1d1d0*/  IMAD.MOV.U32 R6, RZ, RZ, R14 ;  /* 0x000000ffff067224 */ /* 0x000fe200078e000e */
[----:B------:R-:W-:-:S07]  /*1d1e0*/  @P6 SHF.R.U32.HI R6, RZ, R7, R152 ;  /* 0x00000007ff066219 */ /* 0x000fce0000011698 */
.L_x_1583:
[----:B------:R-:W-:Y:S05]  /*1d1f0*/  BSYNC B1 ;  /* 0x0000000000017941 */ /* 0x000fea0003800000 */
.L_x_1581:
[----:B------:R-:W-:-:S05]  /*1d200*/  IMAD R6, R6, R125, R129 ;  /* 0x0000007d06067224 */ /* 0x000fca00078e0281 */
[----:B------:R-:W-:Y:S02]  /*1d210*/  VIADDMNMX R107, R6, R125, R107, PT ;  /* 0x0000007d066b7246 */ /* 0x000fe4000380016b */
[----:B------:R-:W-:-:S07]  /*1d220*/  VIMNMX R109, R109, R6, !PT ;  /* 0x000000066d6d7248 */ /* 0x000fce0007fe0100 */
.L_x_1580:
[----:B------:R-:W-:Y:S01]  /*1d230*/  ISETP.GT.AND P2, PT, R109, 0x1, !P2 ;  /* 0x000000016d00780c */ /* 0x000fe20005744270 */
[----:B------:R-:W-:Y:S01]  /*1d240*/  @!P1 VIADD R10, R10, 0x2a860 ;  /* 0x0002a8600a0a9836 */ /* 0x000fe20000000000 */
[----:B------:R-:W-:Y:S02]  /*1d250*/  ISETP.NE.AND P6, PT, R157, RZ, PT ;  /* 0x000000ff9d00720c */ /* 0x000fe40003fc5270 */
[----:B------:R-:W-:Y:S02]  /*1d260*/  ISETP.LT.OR P2, PT, R107, 0x2, P2 ;  /* 0x000000026b00780c */ /* 0x000fe40001741670 */
[----:B------:R-:W-:Y:S02]  /*1d270*/  ISETP.GT.AND P3, PT, R109, 0x8, !P3 ;  /* 0x000000086d00780c */ /* 0x000fe40005f64270 */
[----:B------:R-:W-:Y:S01]  /*1d280*/  FSEL R152, R11, -INF , !P2 ;  /* 0xff8000000b987808 */ /* 0x000fe20005000000 */
[----:B------:R-:W-:Y:S01]  /*1d290*/  IMAD.U32 R11, RZ, RZ, UR38 ;  /* 0x00000026ff0b7e24 */ /* 0x000fe2000f8e00ff */
[----:B------:R-:W-:-:S02]  /*1d2a0*/  ISETP.NE.AND P2, PT, R153, RZ, PT ;  /* 0x000000ff9900720c */ /* 0x000fc40003f45270 */
[----:B------:R-:W-:Y:S02]  /*1d2b0*/  ISETP.LT.OR P3, PT, R107, 0x9, P3 ;  /* 0x000000096b00780c */ /* 0x000fe40001f61670 */
[----:B------:R-:W-:Y:S02]  /*1d2c0*/  ISETP.GT.AND P2, PT, R109, 0x9, !P2 ;  /* 0x000000096d00780c */ /* 0x000fe40005744270 */
[----:B------:R-:W-:Y:S02]  /*1d2d0*/  FMNMX.FTZ R7, R214, R13, !PT ;  /* 0x0000000dd6077209 */ /* 0x000fe40007810000 */
[----:B------:R-:W-:Y:S02]  /*1d2e0*/  ISETP.LT.OR P2, PT, R107, 0xa, P2 ;  /* 0x0000000a6b00780c */ /* 0x000fe40001741670 */
[----:B------:R-:W-:Y:S02]  /*1d2f0*/  FSEL R154, R21, -INF , !P3 ;  /* 0xff800000159a7808 */ /* 0x000fe40005800000 */
[----:B------:R-:W-:-:S02]  /*1d300*/  FSEL R88, R88, -INF , !P2 ;  /* 0xff80000058587808 */ /* 0x000fc40005000000 */
[----:B------:R-:W-:Y:S02]  /*1d310*/  ISETP.NE.AND P2, PT, R137, RZ, PT ;  /* 0x000000ff8900720c */ /* 0x000fe40003f45270 */
[----:B------:R-:W-:Y:S02]  /*1d320*/  ISETP.NE.AND P3, PT, R155, RZ, PT ;  /* 0x000000ff9b00720c */ /* 0x000fe40003f65270 */
        /* <DEDUP_REMOVED lines=55> */
[----:B------:R-:W-:Y:S02]  /*1d6a0*/  ISETP.NE.AND P3, PT, R171, RZ, PT ;  /* 0x000000ffab00720c */ /* 0x000fe40003f65270 */
        /* <DEDUP_REMOVED lines=10> */
[----:B------:R-:W-:Y:S02]  /*1d750*/  ISETP.GT.AND P2, PT, R109, 0x38, !P2 ;  /* 0x000000386d00780c */ /* 0x000fe40005744270 */
[----:B------:R-:W-:Y:S02]  /*1d760*/  FSEL R100, R100, -INF , !P4 ;  /* 0xff80000064647808 */ /* 0x000fe40006000000 */
        /* <DEDUP_REMOVED lines=13> */
[----:B0-----:R-:W-:Y:S02]  /*1d840*/  FMNMX.FTZ R89, R0, R7, !PT ;  /* 0x0000000700597209 */ /* 0x001fe40007810000 */
        /* <DEDUP_REMOVED lines=22> */
[----:B------:R-:W-:Y:S02]  /*1d9b0*/  FSETP.NEU.FTZ.AND P2, PT, R6, -INF , PT ;  /* 0xff8000000600780b */ /* 0x000fe40003f5d000 */
        /* <DEDUP_REMOVED lines=14> */
[----:B------:R0:W-:Y:S01]  /*1daa0*/  MUFU.EX2 R89, R146 ;  /* 0x0000009200597308 */ /* 0x0001e20000000800 */
        /* <DEDUP_REMOVED lines=8> */
[-CC-:B0-----:R-:W-:Y:S01]  /*1db30*/  FFMA.FTZ R146, R122, R11.reuse, -R7.reuse ;  /* 0x0000000b7a927223 */ /* 0x181fe20000010807 */
[--C-:B------:R-:W-:Y:S01]  /*1db40*/  FFMA.FTZ R101, R128, R11, -R7.reuse ;  /* 0x0000000b80657223 */ /* 0x100fe20000010807 */
[----:B------:R-:W-:Y:S01]  /*1db50*/  FMNMX.FTZ R93, R92, R91, !PT ;  /* 0x0000005b5c5d7209 */ /* 0x000fe20007810000 */
[-CC-:B------:R-:W-:Y:S01]  /*1db60*/  FFMA.FTZ R142, R130, R11.reuse, -R7.reuse ;  /* 0x0000000b828e7223 */ /* 0x180fe20000010807 */
[----:B------:R0:W-:Y:S01]  /*1db70*/  MUFU.EX2 R91, R148 ;  /* 0x00000094005b7308 */ /* 0x0001e20000000800 */
[--C-:B------:R-:W-:Y:S01]  /*1db80*/  FFMA.FTZ R105, R134, R11, -R7.reuse ;  /* 0x0000000b86697223 */ /* 0x100fe20000010807 */
[----:B------:R-:W-:Y:S01]  /*1db90*/  FMNMX.FTZ R93, R170, R93, !PT ;  /* 0x0000005daa5d7209 */ /* 0x000fe20007810000 */
[-CC-:B------:R-:W-:Y:S01]  /*1dba0*/  FFMA.FTZ R136, R136, R11.reuse, -R7.reuse ;  /* 0x0000000b88887223 */ /* 0x180fe20000010807 */
[-CC-:B------:R-:W-:Y:S01]  /*1dbb0*/  FFMA.FTZ R138, R138, R11.reuse, -R7.reuse ;  /* 0x0000000b8a8a7223 */ /* 0x180fe20000010807 */
[----:B------:R-:W-:Y:S01]  /*1dbc0*/  FFMA.FTZ R109, R20, R11, -R7 ;  /* 0x0000000b146d7223 */ /* 0x000fe20000010807 */
[----:B------:R-:W-:-:S02]  /*1dbd0*/  FMNMX.FTZ R93, R94, R93, !PT ;  /* 0x0000005d5e5d7209 */ /* 0x000fc40007810000 */
[----:B------:R-:W-:Y:S01]  /*1dbe0*/  MUFU.EX2 R21, R21 ;  /* 0x0000001500157308 */ /* 0x000fe20000000800 */
[--C-:B0-----:R-:W-:Y:S01]  /*1dbf0*/  FFMA.FTZ R148, R114, R11, -R7.reuse ;  /* 0x0000000b72947223 */ /* 0x101fe20000010807 */
[----:B------:R-:W-:Y:S02]  /*1dc00*/  FMNMX.FTZ R93, R192, R93, !PT ;  /* 0x0000005dc05d7209 */ /* 0x000fe40007810000 */
[----:B------:R-:W-:Y:S01]  /*1dc10*/  FSEL R114, R15, -INF , !P5 ;  /* 0xff8000000f727808 */ /* 0x000fe20006800000 */
[--C-:B------:R-:W-:Y:S01]  /*1dc20*/  FFMA.FTZ R15, R116, R11, -R7.reuse ;  /* 0x0000000b740f7223 */ /* 0x100fe20000010807 */
[----:B------:R-:W-:Y:S01]  /*1dc30*/  FMNMX.FTZ R95, R202, R93, !PT ;  /* 0x0000005dca5f7209 */ /* 0x000fe20007810000 */
[----:B------:R-:W-:Y:S01]  /*1dc40*/  FFMA.FTZ R116, R120, R11, -R7 ;  /* 0x0000000b78747223 */ /* 0x000fe20000010807 */
        /* <DEDUP_REMOVED lines=19> */
[----:B------:R0:W-:Y:S03]  /*1dd80*/  MUFU.EX2 R97, R118 ;  /* 0x0000007600617308 */ /* 0x0001e60000000800 */
[----:B------:R-:W1:Y:S05]  /*1dd90*/  SHFL.BFLY PT, R103, R0, 0x2, 0x1f ;  /* 0x0c401f0000677f89 */ /* 0x000e6a00000e0000 */
[----:B------:R-:W-:Y:S01]  /*1dda0*/  MUFU.EX2 R148, R148 ;  /* 0x0000009400947308 */ /* 0x000fe20000000800 */
[----:B0-----:R-:W-:-:S05]  /*1ddb0*/  FSEL R118, R6, RZ, P2 ;  /* 0x000000ff06767208 */ /* 0x001fca0001000000 */
[----:B------:R-:W-:Y:S02]  /*1ddc0*/  FADD.FTZ R118, -R118, R13 ;  /* 0x0000000d76767221 */ /* 0x000fe40000010100 */
[----:B------:R0:W-:Y:S02]  /*1ddd0*/  MUFU.EX2 R13, R109 ;  /* 0x0000006d000d7308 */ /* 0x0001e40000000800 */
[----:B------:R-:W-:-:S06]  /*1dde0*/  FMUL.FTZ R118, R118, R11 ;  /* 0x0000000b76767220 */ /* 0x000fcc0000410000 */
[----:B------:R-:W-:Y:S01]  /*1ddf0*/  MUFU.EX2 R150, R150 ;  /* 0x0000009600967308 */ /* 0x000fe20000000800 */
[----:B-1----:R-:W-:Y:S01]  /*1de00*/  FMNMX.FTZ R107, R0, R103, !PT ;  /* 0x00000067006b7209 */ /* 0x002fe20007810000 */
[----:B------:R-:W-:-:S04]  /*1de10*/  FFMA.FTZ R103, R132, R11, -R7 ;  /* 0x0000000b84677223 */ /* 0x000fc80000010807 */
[----:B------:R-:W1:Y:S02]  /*1de20*/  SHFL.BFLY PT, R0, R107, 0x1, 0x1f ;  /* 0x0c201f006b007f89 */ /* 0x000e6400000e0000 */
[----:B------:R-:W-:Y:S08]  /*1de30*/  MUFU.EX2 R15, R15 ;  /* 0x0000000f000f7308 */ /* 0x000ff00000000800 */
[----:B------:R-:W-:Y:S08]  /*1de40*/  MUFU.EX2 R116, R116 ;  /* 0x0000007400747308 */ /* 0x000ff00000000800 */
[----:B------:R-:W-:Y:S01]  /*1de50*/  MUFU.EX2 R146, R146 ;  /* 0x0000009200927308 */ /* 0x000fe20000000800 */
[----:B-1----:R-:W-:-:S07]  /*1de60*/  FMNMX.FTZ R7, R107, R0, !PT ;  /* 0x000000006b077209 */ /* 0x002fce0007810000 */
[----:B------:R-:W-:Y:S01]  /*1de70*/  MUFU.EX2 R99, R99 ;  /* 0x0000006300637308 */ /* 0x000fe20000000800 */
[C---:B------:R-:W-:Y:S01]  /*1de80*/  FSETP.NEU.FTZ.AND P2, PT, R7.reuse, -INF , PT ;  /* 0xff8000000700780b */ /* 0x040fe20003f5d000 */
[----:B------:R-:W-:-:S03]  /*1de90*/  FMUL.FTZ R107, R7, R11 ;  /* 0x0000000b076b7220 */ /* 0x000fc60000410000 */
[----:B0-----:R-:W-:-:S03]  /*1dea0*/  FSEL R109, R7, RZ, P2 ;  /* 0x000000ff076d7208 */ /* 0x001fc60001000000 */
[----:B------:R-:W0:Y:S01]  /*1deb0*/  MUFU.EX2 R0, R118 ;  /* 0x0000007600007308 */ /* 0x000e220000000800 */
[----:B------:R-:W-:Y:S02]  /*1dec0*/  FSEL R107, R107, RZ, P2 ;  /* 0x000000ff6b6b7208 */ /* 0x000fe40001000000 */
[C---:B------:R-:W-:Y:S02]  /*1ded0*/  ISETP.GT.AND P2, PT, R8.reuse, R168, PT ;  /* 0x000000a80800720c */ /* 0x040fe40003f44270 */
[----:B------:R-:W-:Y:S01]  /*1dee0*/  IADD3 R8, R8, -0x1, RZ ;  /* 0xffffffff08087810 */ /* 0x000fe20007ffe0ff */
[-CC-:B------:R-:W-:Y:S01]  /*1def0*/  FFMA.FTZ R157, R2, R11.reuse, -R107.reuse ;  /* 0x0000000b029d7223 */ /* 0x180fe2000001086b */
        /* <DEDUP_REMOVED lines=9> */
[-C--:B------:R-:W-:Y:S01]  /*1df90*/  FFMA.FTZ R92, R92, R11.reuse, -R107 ;  /* 0x0000000b5c5c7223 */ /* 0x080fe2000001086b */
[----:B0-----:R-:W-:Y:S01]  /*1dfa0*/  FFMA.FTZ R109, R0, R4, R21 ;  /* 0x00000004006d7223 */ /* 0x001fe20000010015 */
[-CC-:B------:R-:W-:Y:S01]  /*1dfb0*/  FFMA.FTZ R149, R170, R11.reuse, -R107.reuse ;  /* 0x0000000baa957223 */ /* 0x180fe2000001086b */
[-C--:B------:R-:W-:Y:S01]  /*1dfc0*/  FFMA.FTZ R94, R94, R11.reuse, -R107 ;  /* 0x0000000b5e5e7223 */ /* 0x080fe2000001086b */
[----:B------:R-:W0:Y:S01]  /*1dfd0*/  MUFU.EX2 R2, R2 ;  /* 0x0000000200027308 */ /* 0x000e220000000800 */
[----:B------:R-:W-:Y:S01]  /*1dfe0*/  FADD.FTZ R4, R144, R109 ;  /* 0x0000006d90047221 */ /* 0x000fe20000010000 */
[-CC-:B------:R-:W-:Y:S01]  /*1dff0*/  FFMA.FTZ R151, R192, R11.reuse, -R107.reuse ;  /* 0x0000000bc0977223 */ /* 0x180fe2000001086b */
[-CC-:B------:R-:W-:Y:S01]  /*1e000*/  FFMA.FTZ R145, R96, R11.reuse, -R107.reuse ;  /* 0x0000000b60917223 */ /* 0x180fe2000001086b */
[-CC-:B------:R-:W-:Y:S01]  /*1e010*/  FFMA.FTZ R96, R98, R11.reuse, -R107.reuse ;  /* 0x0000000b62607223 */ /* 0x180fe2000001086b */
[----:B------:R-:W-:Y:S01]  /*1e020*/  FADD.FTZ R109, R89, R4 ;  /* 0x00000004596d7221 */ /* 0x000fe20000010000 */
[-CC-:B------:R-:W-:Y:S01]  /*1e030*/  FFMA.FTZ R202, R202, R11.reuse, -R107.reuse ;  /* 0x0000000bcaca7223 */ /* 0x180fe2000001086b */
[-C--:B------:R-:W-:Y:S01]  /*1e040*/  FFMA.FTZ R147, R204, R11.reuse, -R107 ;  /* 0x0000000bcc937223 */ /* 0x080fe2000001086b */
[----:B------:R-:W1:Y:S01]  /*1e050*/  MUFU.EX2 R20, R20 ;  /* 0x0000001400147308 */ /* 0x000e620000000800 */
[----:B------:R-:W-:Y:S01]  /*1e060*/  FADD.FTZ R4, R108, R109 ;  /* 0x0000006d6c047221 */ /* 0x000fe20000010000 */
[-CC-:B------:R-:W-:Y:S01]  /*1e070*/  FFMA.FTZ R141, R208, R11.reuse, -R107.reuse ;  /* 0x0000000bd08d7223 */ /* 0x180fe2000001086b */
[-CC-:B------:R-:W-:Y:S01]  /*1e080*/  FFMA.FTZ R143, R210, R11.reuse, -R107.reuse ;  /* 0x0000000bd28f7223 */ /* 0x180fe2000001086b */
[-CC-:B------:R-:W-:Y:S01]  /*1e090*/  FFMA.FTZ R104, R104, R11.reuse, -R107.reuse ;  /* 0x0000000b68687223 */ /* 0x180fe2000001086b */
[----:B------:R-:W-:Y:S01]  /*1e0a0*/  FADD.FTZ R109, R91, R4 ;  /* 0x000000045b6d7221 */ /* 0x000fe20000010000 */
[-CC-:B------:R-:W-:Y:S01]  /*1e0b0*/  FFMA.FTZ R212, R212, R11.reuse, -R107.reuse ;  /* 0x0000000bd4d47223 */ /* 0x180fe2000001086b */
[----:B------:R-:W-:Y:S01]  /*1e0c0*/  FFMA.FTZ R100, R100, R11, -R107 ;  /* 0x0000000b64647223 */ /* 0x000fe2000001086b */
[----:B------:R-:W2:Y:S01]  /*1e0d0*/  MUFU.EX2 R159, R159 ;  /* 0x0000009f009f7308 */ /* 0x000ea20000000800 */
[----:B0-----:R-:W-:Y:S01]  /*1e0e0*/  FFMA.FTZ R3, R2, R3, R157 ;  /* 0x0000000302037223 */ /* 0x001fe2000001009d */
[----:B------:R-:W-:Y:S01]  /*1e0f0*/  FADD.FTZ R98, R110, R109 ;  /* 0x0000006d6e627221 */ /* 0x000fe20000010000 */
[--C-:B------:R-:W-:Y:S01]  /*1e100*/  FFMA.FTZ R114, R114, R11, -R107.reuse ;  /* 0x0000000b72727223 */ /* 0x100fe2000001086b */
[----:B------:R-:W-:Y:S01]  /*1e110*/  F2FP.F16.F32.PACK_AB R156, R144, R21 ;  /* 0x00000015909c723e */ /* 0x000fe200000000ff */
[-CC-:B------:R-:W-:Y:S01]  /*1e120*/  FFMA.FTZ R106, R106, R11.reuse, -R107.reuse ;  /* 0x0000000b6a6a7223 */ /* 0x180fe2000001086b */
[----:B------:R-:W-:Y:S01]  /*1e130*/  FADD.FTZ R109, R93, R98 ;  /* 0x000000625d6d7221 */ /* 0x000fe20000010000 */
[----:B------:R-:W-:Y:S01]  /*1e140*/  FFMA.FTZ R98, R206, R11, -R107 ;  /* 0x0000000bce627223 */ /* 0x000fe2000001086b */
[----:B------:R-:W0:Y:S01]  /*1e150*/  MUFU.EX2 R88, R88 ;  /* 0x0000005800587308 */ /* 0x000e220000000800 */
[----:B-1----:R-:W-:Y:S01]  /*1e160*/  FADD.FTZ R4, R20, R3 ;  /* 0x0000000314047221 */ /* 0x002fe20000010000 */
[----:B------:R-:W-:Y:S01]  /*1e170*/  FADD.FTZ R109, R112, R109 ;  /* 0x0000006d706d7221 */ /* 0x000fe20000010000 */
[----:B------:R-:W-:Y:S01]  /*1e180*/  F2FP.F16.F32.PACK_AB R157, R20, R157 ;  /* 0x0000009d149d723e */ /* 0x000fe200000000ff */
[----:B------:R-:W-:Y:S01]  /*1e190*/  IMAD.MOV.U32 R20, RZ, RZ, R161 ;  /* 0x000000ffff147224 */ /* 0x000fe200078e00a1 */
[----:B------:R-:W-:Y:S01]  /*1e1a0*/  F2FP.F16.F32.PACK_AB R158, R108, R89 ;  /* 0x000000596c9e723e */ /* 0x000fe200000000ff */
[----:B------:R-:W-:Y:S01]  /*1e1b0*/  FADD.FTZ R118, R148, R109 ;  /* 0x0000006d94767221 */ /* 0x000fe20000010000 */
[----:B------:R-:W-:Y:S01]  /*1e1c0*/  F2FP.F16.F32.PACK_AB R152, R110, R91 ;  /* 0x0000005b6e98723e */ /* 0x000fe200000000ff */
[----:B------:R-:W1:Y:S01]  /*1e1d0*/  MUFU.EX2 R153, R153 ;  /* 0x0000009900997308 */ /* 0x000e620000000800 */
[----:B--2---:R-:W-:Y:S01]  /*1e1e0*/  FADD.FTZ R3, R159, R4 ;  /* 0x000000049f037221 */ /* 0x004fe20000010000 */
[----:B------:R-:W-:Y:S01]  /*1e1f0*/  FADD.FTZ R109, R95, R118 ;  /* 0x000000765f6d7221 */ /* 0x000fe20000010000 */
[----:B------:R-:W-:-:S02]  /*1e200*/  F2FP.F16.F32.PACK_AB R154, R112, R93 ;  /* 0x0000005d709a723e */ /* 0x000fc400000000ff */
[----:B------:R-:W-:Y:S01]  /*1e210*/  F2FP.F16.F32.PACK_AB R148, R95, R148 ;  /* 0x000000945f94723e */ /* 0x000fe200000000ff */
[----:B------:R-:W-:Y:S01]  /*1e220*/  FADD.FTZ R118, R150, R109 ;  /* 0x0000006d96767221 */ /* 0x000fe20000010000 */
[----:B------:R-:W-:Y:S01]  /*1e230*/  @!P1 PRMT R109, RZ, 0x654, R10 ;  /* 0x00000654ff6d9816 */ /* 0x000fe2000000000a */
[----:B------:R-:W2:Y:S01]  /*1e240*/  MUFU.EX2 R90, R90 ;  /* 0x0000005a005a7308 */ /* 0x000ea20000000800 */
[----:B0-----:R-:W-:Y:S01]  /*1e250*/  FADD.FTZ R4, R88, R3 ;  /* 0x0000000358047221 */ /* 0x001fe20000010000 */
[C---:B------:R-:W-:Y:S01]  /*1e260*/  FADD.FTZ R118, R15.reuse, R118 ;  /* 0x000000760f767221 */ /* 0x040fe20000010000 */
[----:B------:R-:W-:Y:S01]  /*1e270*/  FFMA.FTZ R10, R102, R11, -R107 ;  /* 0x0000000b660a7223 */ /* 0x000fe2000001086b */
[----:B------:R0:W-:Y:S01]  /*1e280*/  @!P1 SYNCS.ARRIVE.TRANS64.RED.A1T0 RZ, [R109+URZ], RZ ;  /* 0x000000ff6dff99a7 */ /* 0x0001e2000810043f */
[----:B------:R-:W-:Y:S02]  /*1e290*/  F2FP.F16.F32.PACK_AB R150, R15, R150 ;  /* 0x000000960f96723e */ /* 0x000fe400000000ff */
[----:B------:R-:W-:Y:S01]  /*1e2a0*/  F2FP.F16.F32.PACK_AB R144, R116, R97 ;  /* 0x000000617490723e */ /* 0x000fe200000000ff */
[----:B------:R-:W3:Y:S01]  /*1e2b0*/  MUFU.EX2 R155, R155 ;  /* 0x0000009b009b7308 */ /* 0x000ee20000000800 */
[----:B-1----:R-:W-:Y:S01]  /*1e2c0*/  FADD.FTZ R3, R153, R4 ;  /* 0x0000000499037221 */ /* 0x002fe20000010000 */
[----:B------:R-:W-:Y:S01]  /*1e2d0*/  F2FP.F16.F32.PACK_AB R159, R88, R159 ;  /* 0x0000009f589f723e */ /* 0x000fe200000000ff */
[----:B0-----:R-:W-:-:S05]  /*1e2e0*/  FADD.FTZ R109, R97, R118 ;  /* 0x00000076616d7221 */ /* 0x001fca0000010000 */
[----:B------:R-:W0:Y:S01]  /*1e2f0*/  MUFU.EX2 R92, R92 ;  /* 0x0000005c005c7308 */ /* 0x000e220000000800 */
[----:B--2---:R-:W-:Y:S01]  /*1e300*/  FADD.FTZ R4, R90, R3 ;  /* 0x000000035a047221 */ /* 0x004fe20000010000 */
[----:B------:R-:W-:Y:S01]  /*1e310*/  FADD.FTZ R109, R116, R109 ;  /* 0x0000006d746d7221 */ /* 0x000fe20000010000 */
[----:B------:R-:W-:-:S03]  /*1e320*/  F2FP.F16.F32.PACK_AB R153, R90, R153 ;  /* 0x000000995a99723e */ /* 0x000fc600000000ff */
[----:B------:R-:W-:Y:S01]  /*1e330*/  FADD.FTZ R102, R146, R109 ;  /* 0x0000006d92667221 */ /* 0x000fe20000010000 */
[----:B------:R-:W-:Y:S01]  /*1e340*/  F2FP.F16.F32.PACK_AB R146, R99, R146 ;  /* 0x000000926392723e */ /* 0x000fe200000000ff */
[----:B------:R-:W1:Y:S01]  /*1e350*/  MUFU.EX2 R149, R149 ;  /* 0x0000009500957308 */ /* 0x000e620000000800 */
[----:B---3--:R-:W-:Y:S01]  /*1e360*/  FADD.FTZ R3, R155, R4 ;  /* 0x000000049b037221 */ /* 0x008fe20000010000 */
[----:B------:R-:W-:-:S06]  /*1e370*/  FADD.FTZ R109, R99, R102 ;  /* 0x00000066636d7221 */ /* 0x000fcc0000010000 */
        /* <DEDUP_REMOVED lines=12> */
[----:B------:R-:W-:Y:S02]  /*1e440*/  F2FP.F16.F32.PACK_AB R151, R12, R151 ;  /* 0x000000970c97723e */ /* 0x000fe400000000ff */
[----:B------:R-:W-:-:S04]  /*1e450*/  MOV R12, R7 ;  /* 0x00000007000c7202 */ /* 0x000fc80000000f00 */
        /* <DEDUP_REMOVED lines=16> */
[----:B------:R-:W-:-:S06]  /*1e560*/  F2FP.F16.F32.PACK_AB R140, R101, R140 ;  /* 0x0000008c658c723e */ /* 0x000fcc00000000ff */
[----:B------:R-:W2:Y:S01]  /*1e570*/  MUFU.EX2 R143, R143 ;  /* 0x0000008f008f7308 */ /* 0x000ea20000000800 */
[C---:B0-----:R-:W-:Y:S01]  /*1e580*/  FADD.FTZ R4, R10.reuse, R3 ;  /* 0x000000030a047221 */ /* 0x041fe20000010000 */
[----:B------:R-:W-:-:S06]  /*1e590*/  F2FP.F16.F32.PACK_AB R141, R10, R141 ;  /* 0x0000008d0a8d723e */ /* 0x000fcc00000000ff */
[----:B------:R-:W0:Y:S01]  /*1e5a0*/  MUFU.EX2 R103, R103 ;  /* 0x0000006700677308 */ /* 0x000e220000000800 */
[----:B-1----:R-:W-:Y:S01]  /*1e5b0*/  FADD.FTZ R102, R142, R21 ;  /* 0x000000158e667221 */ /* 0x002fe20000010000 */
[----:B------:R-:W-:-:S06]  /*1e5c0*/  IMAD.MOV.U32 R21, RZ, RZ, R160 ;  /* 0x000000ffff157224 */ /* 0x000fcc00078e00a0 */
[----:B------:R-:W1:Y:S01]  /*1e5d0*/  MUFU.EX2 R104, R104 ;  /* 0x0000006800687308 */ /* 0x000e620000000800 */
[----:B--2---:R-:W-:-:S07]  /*1e5e0*/  FADD.FTZ R3, R143, R4 ;  /* 0x000000048f037221 */ /* 0x004fce0000010000 */
[----:B------:R-:W2:Y:S01]  /*1e5f0*/  MUFU.EX2 R105, R105 ;  /* 0x0000006900697308 */ /* 0x000ea20000000800 */
[C---:B0-----:R-:W-:Y:S01]  /*1e600*/  FADD.FTZ R102, R103.reuse, R102 ;  /* 0x0000006667667221 */ /* 0x041fe20000010000 */
[----:B------:R-:W-:-:S06]  /*1e610*/  F2FP.F16.F32.PACK_AB R142, R103, R142 ;  /* 0x0000008e678e723e */ /* 0x000fcc00000000ff */
        /* <DEDUP_REMOVED lines=10> */
[----:B------:R-:W1:Y:S01]  /*1e6c0*/  MUFU.EX2 R114, R114 ;  /* 0x0000007200727308 */ /* 0x000e620000000800 */
[C---:B--2---:R-:W-:Y:S01]  /*1e6d0*/  FADD.FTZ R3, R100.reuse, R3 ;  /* 0x0000000364037221 */ /* 0x044fe20000010000 */
[----:B------:R-:W-:-:S06]  /*1e6e0*/  F2FP.F16.F32.PACK_AB R137, R100, R212 ;  /* 0x000000d46489723e */ /* 0x000fcc00000000ff */
[----:B------:R-:W2:Y:S01]  /*1e6f0*/  MUFU.EX2 R106, R106 ;  /* 0x0000006a006a7308 */ /* 0x000ea20000000800 */
[----:B0-----:R-:W-:Y:S01]  /*1e700*/  FADD.FTZ R102, R138, R15 ;  /* 0x0000000f8a667221 */ /* 0x001fe20000010000 */
[----:B------:R-:W-:-:S03]  /*1e710*/  F2FP.F16.F32.PACK_AB R138, R13, R138 ;  /* 0x0000008a0d8a723e */ /* 0x000fc600000000ff */
[----:B------:R-:W-:Y:S01]  /*1e720*/  FADD.FTZ R4, R13, R102 ;  /* 0x000000660d047221 */ /* 0x000fe20000010000 */
[----:B------:R-:W-:Y:S02]  /*1e730*/  IMAD.MOV.U32 R13, RZ, RZ, R6 ;  /* 0x000000ffff0d7224 */ /* 0x000fe400078e0006 */
[----:B-1----:R-:W-:-:S04]  /*1e740*/  FADD.FTZ R3, R114, R3 ;  /* 0x0000000372037221 */ /* 0x002fc80000010000 */
[C---:B--2---:R-:W-:Y:S01]  /*1e750*/  FADD.FTZ R3, R106.reuse, R3 ;  /* 0x000000036a037221 */ /* 0x044fe20000010000 */
[----:B------:R-:W-:Y:S01]  /*1e760*/  F2FP.F16.F32.PACK_AB R139, R106, R114 ;  /* 0x000000726a8b723e */ /* 0x000fe200000000ff */
[----:B------:R-:W-:Y:S06]  /*1e770*/  @P2 BRA `(.L_x_1584) ;  /* 0xffffffc800582947 */ /* 0x000fec000383ffff */
.L_x_1565:
[----:B------:R-:W-:Y:S05]  /*1e780*/  BSYNC B0 ;  /* 0x0000000000007941 */ /* 0x000fea0003800000 */
.L_x_1564:
        /* <DEDUP_REMOVED lines=67> */
.L_x_1585:
[----:B------:R-:W-:Y:S01]  /*1ebc0*/  IMAD R13, R160, 0x8, R18 ;  /* 0x00000008a00d7824 */ /* 0x000fe200078e0212 */
[----:B------:R-:W-:-:S04]  /*1ebd0*/  SHF.L.U32 R0, R161, 0x1f, RZ ;  /* 0x0000001fa1007819 */ /* 0x000fc800000006ff */
[----:B------:R0:W1:Y:S01]  /*1ebe0*/  SYNCS.PHASECHK.TRANS64.TRYWAIT P2, [R13+URZ+0x2a850], R0 ;  /* 0x02a850000d0075a7 */ /* 0x000062000804017f */
[----:B------:R-:W-:Y:S05]  /*1ebf0*/  @!P0 BRA `(.L_x_1586) ;  /* 0x0000000000048947 */ /* 0x000fea0003800000 */
[----:B------:R-:W-:Y:S01]  /*1ec00*/  BPT.TRAP 0x1 ;  /* 0x000000040000795c */ /* 0x000fe20000300000 */
.L_x_1586:
        /* <DEDUP_REMOVED lines=9> */
.L_x_1588:
[----:B------:R-:W-:Y:S05]  /*1eca0*/  BSYNC B0 ;  /* 0x0000000000007941 */ /* 0x000fea0003800000 */
.L_x_1587:
[----:B------:R-:W-:Y:S01]  /*1ecb0*/  IMAD.MOV.U32 R9, RZ, RZ, 0x40000040 ;  /* 0x40000040ff097424 */ /* 0x000fe200078e00ff */
[C---:B------:R-:W-:Y:S01]  /*1ecc0*/  R2UR UR6, R8.reuse ;  /* 0x00000000080672ca */ /* 0x040fe200000e0000 */
[----:B------:R-:W-:Y:S01]  /*1ecd0*/  WARPGROUP.ARRIVE ;  /* 0x00000000000079c5 */ /* 0x000fe20000000000 */
[----:B------:R-:W-:Y:S01]  /*1ece0*/  IMAD.MOV.U32 R15, RZ, RZ, 0x40000040 ;  /* 0x40000040ff0f7424 */ /* 0x000fe200078e00ff */
[----:B------:R-:W-:Y:S01]  /*1ecf0*/  IADD3 R14, R8, 0x80, RZ ;  /* 0x00000080080e7810 */ /* 0x000fe20007ffe0ff */
[----:B------:R-:W2:Y:S01]  /*1ed00*/  SHFL.BFLY PT, R5, R4, 0x2, 0x1f ;  /* 0x0c401f0004057f89 */ /* 0x000ea200000e0000 */
[----:B------:R-:W-:Y:S01]  /*1ed10*/  R2UR UR7, R9 ;  /* 0x00000000090772ca */ /* 0x000fe200000e0000 */
[----:B------:R-:W-:Y:S01]  /*1ed20*/  IMAD.MOV.U32 R9, RZ, RZ, 0x40000040 ;  /* 0x40000040ff097424 */ /* 0x000fe200078e00ff */
[----:B------:R-:W-:Y:S01]  /*1ed30*/  @!P1 IADD3 R12, R13, 0x2a860, RZ ;  /* 0x0002a8600d0c9810 */ /* 0x000fe20007ffe0ff */
[----:B01----:R-:W0:Y:S01]  /*1ed40*/  SHFL.BFLY PT, R0, R3, 0x2, 0x1f ;  /* 0x0c401f0003007f89 */ /* 0x003e2200000e0000 */
[----:B------:R-:W-:Y:S01]  /*1ed50*/  VIADD R160, R160, 0x1 ;  /* 0x00000001a0a07836 */ /* 0x000fe20000000000 */
[----:B------:R-:W-:-:S02]  /*1ed60*/  IADD3 R184, R184, 0x1, RZ ;  /* 0x00000001b8b87810 */ /* 0x000fc40007ffe0ff */
[----:B------:R-:W-:Y:S02]  /*1ed70*/  @!P1 PRMT R12, RZ, 0x654, R12 ;  /* 0x00000654ff0c9816 */ /* 0x000fe4000000000c */
[----:B------:R-:W-:-:S04]  /*1ed80*/  ISETP.NE.AND P2, PT, R160, 0x2, PT ;  /* 0x00000002a000780c */ /* 0x000fc80003f45270 */
[----:B------:R-:W-:Y:S01]  /*1ed90*/  HGMMA.64x128x16.F32 R24, R156, gdesc[UR4].tnspB, R24, gsb0 ;  /* 0x41e000049c187df0 */ /* 0x000fe20008000818 */
[----:B------:R-:W-:Y:S01]  /*1eda0*/  R2UR UR6, R14 ;  /* 0x000000000e0672ca */ /* 0x000fe200000e0000 */
[----:B------:R-:W-:Y:S01]  /*1edb0*/  VIADD R14, R8, 0x100 ;  /* 0x00000100080e7836 */ /* 0x000fe20000000000 */
[----:B------:R-:W-:Y:S01]  /*1edc0*/  R2UR UR7, R15 ;  /* 0x000000000f0772ca */ /* 0x000fe200000e0000 */
[----:B------:R-:W-:Y:S01]  /*1edd0*/  IMAD.MOV.U32 R15, RZ, RZ, 0x40000040 ;  /* 0x40000040ff0f7424 */ /* 0x000fe200078e00ff */
[----:B------:R-:W-:Y:S01]  /*1ede0*/  SEL R160, R160, RZ, P2 ;  /* 0x000000ffa0a07207 */ /* 0x000fe20001000000 */
[----:B--2---:R-:W-:Y:S01]  /*1edf0*/  FADD.FTZ R5, R5, R4 ;  /* 0x0000000405057221 */ /* 0x004fe20000010000 */
[----:B------:R-:W-:Y:S02]  /*1ee00*/  IMAD.MOV.U32 R4, RZ, RZ, RZ ;  /* 0x000000ffff047224 */ /* 0x000fe400078e00ff */
[----:B0-----:R-:W-:Y:S01]  /*1ee10*/  FADD.FTZ R2, R0, R3 ;  /* 0x0000000300027221 */ /* 0x001fe20000010000 */
[----:B------:R-:W-:Y:S01]  /*1ee20*/  IMAD.MOV.U32 R3, RZ, RZ, -0x800000 ;  /* 0xff800000ff037424 */ /* 0x000fe200078e00ff */
[----:B------:R-:W0:Y:S01]  /*1ee30*/  SHFL.BFLY PT, R0, R5, 0x1, 0x1f ;  /* 0x0c201f0005007f89 */ /* 0x000e2200000e0000 */
[----:B------:R-:W-:-:S02]  /*1ee40*/  WARPGROUP.DEPBAR.LE gsb0, 0x0 ;  /* 0x00008000000079c5 */ /* 0x000fc40000010000 */
        /* <DEDUP_REMOVED lines=10> */
[C---:B------:R-:W-:Y:S01]  /*1eef0*/  VIADD R14, R8.reuse, 0x200 ;  /* 0x00000200080e7836 */ /* 0x040fe20000000000 */
[----:B------:R-:W-:Y:S01]  /*1ef00*/  R2UR UR7, R15 ;  /* 0x000000000f0772ca */ /* 0x000fe200000e0000 */
[----:B------:R-:W-:Y:S01]  /*1ef10*/  IMAD.MOV.U32 R15, RZ, RZ, 0x40000040 ;  /* 0x40000040ff0f7424 */ /* 0x000fe200078e00ff */
[----:B------:R-:W-:Y:S01]  /*1ef20*/  IADD3 R8, R8, 0x280, RZ ;  /* 0x0000028008087810 */ /* 0x000fe20007ffe0ff */
[----:B------:R-:W-:Y:S02]  /*1ef30*/  WARPGROUP.DEPBAR.LE gsb0, 0x0 ;  /* 0x00008000000079c5 */ /* 0x000fe40000010000 */
[----:B------:R-:W-:-:S08]  /*1ef40*/  WARPGROUP.ARRIVE ;  /* 0x00000000000079c5 */ /* 0x000fd00000000000 */
[----:B------:R-:W-:Y:S01]  /*1ef50*/  HGMMA.64x128x16.F32 R24, R144, gdesc[UR4].tnspB, R24, gsb0 ;  /* 0x41e0000490187df0 */ /* 0x000fe20008000818 */
[----:B------:R-:W-:Y:S01]  /*1ef60*/  R2UR UR6, R14 ;  /* 0x000000000e0672ca */ /* 0x000fe200000e0000 */
[----:B0-----:R-:W-:Y:S01]  /*1ef70*/  FADD.FTZ R14, R5, R0 ;  /* 0x00000000050e7221 */ /* 0x001fe20000010000 */
[----:B------:R-:W-:Y:S02]  /*1ef80*/  R2UR UR7, R15 ;  /* 0x000000000f0772ca */ /* 0x000fe400000e0000 */
[----:B------:R-:W-:Y:S02]  /*1ef90*/  SEL R0, RZ, 0x1, P2 ;  /* 0x00000001ff007807 */ /* 0x000fe40001000000 */
[----:B------:R-:W-:Y:S02]  /*1efa0*/  FSETP.NE.FTZ.AND P0, PT, R14, RZ, PT ;  /* 0x000000ff0e00720b */ /* 0x000fe40003f15000 */
[----:B------:R-:W-:Y:S01]  /*1efb0*/  LOP3.LUT R161, R161, R0, RZ, 0x3c, !PT ;  /* 0x00000000a1a17212 */ /* 0x000fe200078e3cff */
[----:B------:R-:W-:-:S10]  /*1efc0*/  IMAD.MOV.U32 R0, RZ, RZ, -0x800000 ;  /* 0xff800000ff007424 */ /* 0x000fd400078e00ff */
[----:B------:R-:W-:Y:S01]  /*1efd0*/  @P0 MUFU.RCP R4, R14 ;  /* 0x0000000e00040308 */ /* 0x000fe20000001000 */
[----:B------:R-:W-:Y:S01]  /*1efe0*/  @P0 FMUL.FTZ R5, R11, 0.69314718246459960938 ;  /* 0x3f3172180b050820 */ /* 0x000fe20000410000 */
[----:B------:R-:W-:Y:S02]  /*1eff0*/  WARPGROUP.DEPBAR.LE gsb0, 0x0 ;  /* 0x00008000000079c5 */ /* 0x000fe40000010000 */
[----:B------:R-:W-:-:S06]  /*1f000*/  WARPGROUP.ARRIVE ;  /* 0x00000000000079c5 */ /* 0x000fcc0000000000 */
[----:B------:R-:W-:Y:S01]  /*1f010*/  HGMMA.64x128x16.F32 R24, R140, gdesc[UR4].tnspB, R24, gsb0 ;  /* 0x41e000048c187df0 */ /* 0x000fe20008000818 */
[----:B------:R-:W-:Y:S02]  /*1f020*/  R2UR UR6, R8 ;  /* 0x00000000080672ca */ /* 0x000fe400000e0000 */
[----:B------:R-:W-:Y:S01]  /*1f030*/  R2UR UR7, R9 ;  /* 0x00000000090772ca */ /* 0x000fe200000e0000 */
[----:B------:R-:W0:Y:S01]  /*1f040*/  @P0 MUFU.LG2 R8, R14 ;  /* 0x0000000e00080308 */ /* 0x000e220000000c00 */
[----:B------:R-:W1:Y:S01]  /*1f050*/  SHFL.BFLY PT, R9, R2, 0x1, 0x1f ;  /* 0x0c201f0002097f89 */ /* 0x000e6200000e0000 */
[----:B0-----:R-:W-:-:S04]  /*1f060*/  @P0 FMUL.FTZ R8, R8, 0.69314718246459960938 ;  /* 0x3f31721808080820 */ /* 0x001fc80000410000 */
[----:B------:R-:W-:Y:S01]  /*1f070*/  @P0 FFMA.FTZ R0, R5, R6, R8 ;  /* 0x0000000605000223 */ /* 0x000fe20000010008 */
[----:B------:R-:W-:Y:S01]  /*1f080*/  PLOP3.LUT P0, PT, PT, PT, PT, 0x8, 0x0 ;  /* 0x000000000000781c */ /* 0x000fe20003f0e170 */
[----:B-1----:R-:W-:Y:S01]  /*1f090*/  FADD.FTZ R15, R2, R9 ;  /* 0x00000009020f7221 */ /* 0x002fe20000010000 */
[----:B------:R-:W-:-:S04]  /*1f0a0*/  IMAD.MOV.U32 R2, RZ, RZ, RZ ;  /* 0x000000ffff027224 */ /* 0x000fc800078e00ff */
[----:B------:R-:W-:-:S13]  /*1f0b0*/  FSETP.NE.FTZ.AND P3, PT, R15, RZ, PT ;  /* 0x000000ff0f00720b */ /* 0x000fda0003f75000 */
[----:B------:R-:W0:Y:S01]  /*1f0c0*/  @P3 MUFU.LG2 R9, R15 ;  /* 0x0000000f00093308 */ /* 0x000e220000000c00 */
[----:B------:R-:W-:-:S07]  /*1f0d0*/  @P3 FMUL.FTZ R11, R11, 0.69314718246459960938 ;  /* 0x3f3172180b0b3820 */ /* 0x000fce0000410000 */
[----:B------:R-:W1:Y:S01]  /*1f0e0*/  @P3 MUFU.RCP R2, R15 ;  /* 0x0000000f00023308 */ /* 0x000e620000001000 */
[----:B0-----:R-:W-:-:S04]  /*1f0f0*/  @P3 FMUL.FTZ R10, R9, 0.69314718246459960938 ;  /* 0x3f317218090a3820 */ /* 0x001fc80000410000 */
[----:B------:R-:W-:Y:S01]  /*1f100*/  @P3 FFMA.FTZ R3, R11, R7, R10 ;  /* 0x000000070b033223 */ /* 0x000fe2000001000a */
[----:B------:R-:W-:Y:S02]  /*1f110*/  WARPGROUP.DEPBAR.LE gsb0, 0x0 ;  /* 0x00008000000079c5 */ /* 0x000fe40000010000 */
[----:B------:R-:W-:-:S06]  /*1f120*/  WARPGROUP.ARRIVE ;  /* 0x00000000000079c5 */ /* 0x000fcc0000000000 */
[----:B------:R-:W-:Y:S03]  /*1f130*/  HGMMA.64x128x16.F32 R24, R136, gdesc[UR4].tnspB, R24, gsb0 ;  /* 0x41e0000488187df0 */ /* 0x000fe60008000818 */
[----:B------:R-:W-:Y:S02]  /*1f140*/  WARPGROUP.DEPBAR.LE gsb0, 0x0 ;  /* 0x00008000000079c5 */ /* 0x000fe40000010000 */
[----:B------:R0:W-:Y:S01]  /*1f150*/  @!P1 SYNCS.ARRIVE.TRANS64.RED.A1T0 RZ, [R12+URZ], RZ ;  /* 0x000000ff0cff99a7 */ /* 0x0001e2000810043f */
[-C--:B-1----:R-:W-:Y:S01]  /*1f160*/  FMUL.FTZ R95, R26, R2.reuse ;  /* 0x000000021a5f7220 */ /* 0x082fe20000410000 */
[----:B------:R-:W-:Y:S01]  /*1f170*/  FMUL.FTZ R93, R30, R2 ;  /* 0x000000021e5d7220 */ /* 0x000fe20000410000 */
[-C--:B------:R-:W-:Y:S01]  /*1f180*/  FMUL.FTZ R6, R28, R4.reuse ;  /* 0x000000041c067220 */ /* 0x080fe20000410000 */
[----:B------:R-:W-:Y:S01]  /*1f190*/  FMUL.FTZ R88, R32, R4 ;  /* 0x0000000420587220 */ /* 0x000fe20000410000 */
        /* <DEDUP_REMOVED lines=59> */
[----:B0-----:R-:W-:-:S07]  /*1f550*/  FMUL.FTZ R87, R87, R2 ;  /* 0x0000000257577220 */ /* 0x001fce0000410000 */
.L_x_1438:
        /* <DEDUP_REMOVED lines=10> */
[----:B------:R-:W-:Y:S01]  /*1f600*/  ULDC.64 UR4, c[0x0][0xbd8] ;  /* 0x0002f60000047ab9 */ /* 0x000fe20000000a00 */
[----:B------:R-:W-:Y:S01]  /*1f610*/  F2FP.F16.F32.PACK_AB R6, R7, R6 ;  /* 0x000000060706723e */ /* 0x000fe200000000ff */
[----:B------:R-:W-:Y:S01]  /*1f620*/  ULDC.64 UR6, c[0x0][0x208] ;  /* 0x0000820000067ab9 */ /* 0x000fe20000000a00 */
        /* <DEDUP_REMOVED lines=9> */
[C---:B------:R-:W-:Y:S02]  /*1f6c0*/  IADD3 R105, P0, R4.reuse, 0x4060, RZ ;  /* 0x0000406004697810 */ /* 0x040fe40007f1e0ff */
[----:B------:R-:W-:Y:S01]  /*1f6d0*/  SHF.R.U64 R15, R15, 0x3, RZ ;  /* 0x000000030f0f7819 */ /* 0x000fe200000012ff */
[----:B------:R-:W-:Y:S01]  /*1f6e0*/  IMAD.X R9, RZ, RZ, R5, P6 ;  /* 0x000000ffff097224 */ /* 0x000fe200030e0605 */
[C---:B------:R-:W-:Y:S02]  /*1f6f0*/  IADD3 R79, P5, R4.reuse, 0x40, RZ ;  /* 0x00000040044f7810 */ /* 0x040fe40007fbe0ff */
[----:B------:R-:W-:-:S02]  /*1f700*/  IADD3 R97, P4, R4, 0x60, RZ ;  /* 0x0000006004617810 */ /* 0x000fc40007f9e0ff */
[C---:B------:R-:W-:Y:S01]  /*1f710*/  IADD3 R99, P3, R4.reuse, 0x4000, RZ ;  /* 0x0000400004637810 */ /* 0x040fe20007f7e0ff */
[--C-:B------:R-:W-:Y:S01]  /*1f720*/  IMAD.X R11, RZ, RZ, R5.reuse, P5 ;  /* 0x000000ffff0b7224 */ /* 0x100fe200028e0605 */
[C---:B------:R-:W-:Y:S02]  /*1f730*/  IADD3 R101, P2, R4.reuse, 0x4020, RZ ;  /* 0x0000402004657810 */ /* 0x040fe40007f5e0ff */
[----:B------:R-:W-:Y:S02]  /*1f740*/  IADD3 R103, P1, R4, 0x4040, RZ ;  /* 0x0000404004677810 */ /* 0x000fe40007f3e0ff */
[----:B------:R-:W-:Y:S01]  /*1f750*/  LOP3.LUT R2, R71, 0x380, RZ, 0xc0, !PT ;  /* 0x0000038047027812 */ /* 0x000fe200078ec0ff */
[--C-:B------:R-:W-:Y:S01]  /*1f760*/  IMAD.X R25, RZ, RZ, R5.reuse, P2 ;  /* 0x000000ffff197224 */ /* 0x100fe200010e0605 */
[----:B------:R-:W-:Y:S01]  /*1f770*/  LOP3.LUT R4, R15, R4, RZ, 0x3c, !PT ;  /* 0x000000040f047212 */ /* 0x000fe200078e3cff */
[--C-:B------:R-:W-:Y:S01]  /*1f780*/  IMAD.X R15, RZ, RZ, R5.reuse, P3 ;  /* 0x000000ffff0f7224 */ /* 0x100fe200018e0605 */
[----:B------:R-:W-:Y:S01]  /*1f790*/  IADD3.X R29, RZ, R5, RZ, P0, !PT ;  /* 0x00000005ff1d7210 */ /* 0x000fe200007fe4ff */
[----:B------:R-:W-:Y:S01]  /*1f7a0*/  IMAD.X R27, RZ, RZ, R5, P1 ;  /* 0x000000ffff1b7224 */ /* 0x000fe200008e0605 */
[----:B------:R-:W-:-:S02]  /*1f7b0*/  ISETP.NE.U32.AND P0, PT, RZ, UR4, PT ;  /* 0x00000004ff007c0c */ /* 0x000fc4000bf05070 */
[----:B------:R-:W-:Y:S02]  /*1f7c0*/  SHF.R.U64 R2, R2, 0x3, RZ ;  /* 0x0000000302027819 */ /* 0x000fe400000012ff */
[-C--:B------:R-:W-:Y:S02]  /*1f7d0*/  IADD3.X R13, RZ, R5.reuse, RZ, P4, !PT ;  /* 0x00000005ff0d7210 */ /* 0x080fe400027fe4ff */
[----:B------:R-:W-:Y:S02]  /*1f7e0*/  LOP3.LUT R10, R79, 0x380, RZ, 0xc0, !PT ;  /* 0x000003804f0a7812 */ /* 0x000fe400078ec0ff */
[----:B------:R-:W-:Y:S02]  /*1f7f0*/  MOV R92, R4 ;  /* 0x00000004005c7202 */ /* 0x000fe40000000f00 */
[----:B------:R-:W-:Y:S02]  /*1f800*/  F2FP.F16.F32.PACK_AB R5, R28, R95 ;  /* 0x0000005f1c05723e */ /* 0x000fe400000000ff */
[----:B------:R-:W-:Y:S01]  /*1f810*/  ISETP.NE.AND.EX P0, PT, RZ, UR5, PT, P0 ;  /* 0x00000005ff007c0c */ /* 0x000fe2000bf05300 */
[----:B------:R-:W-:Y:S01]  /*1f820*/  ULDC.64 UR4, c[0x0][0xbe0] ;  /* 0x0002f80000047ab9 */ /* 0x000fe20000000a00 */
[----:B------:R-:W-:-:S02]  /*1f830*/  LOP3.LUT R28, R103, 0x380, RZ, 0xc0, !PT ;  /* 0x00000380671c7812 */ /* 0x000fc400078ec0ff */
[----:B------:R-:W-:Y:S02]  /*1f840*/  LOP3.LUT R12, R97, 0x380, RZ, 0xc0, !PT ;  /* 0x00000380610c7812 */ /* 0x000fe400078ec0ff */
[----:B------:R-:W-:Y:S02]  /*1f850*/  LOP3.LUT R14, R99, 0x380, RZ, 0xc0, !PT ;  /* 0x00000380630e7812 */ /* 0x000fe400078ec0ff */
[----:B------:R-:W-:Y:S02]  /*1f860*/  LOP3.LUT R8, R2, R71, RZ, 0x3c, !PT ;  /* 0x0000004702087212 */ /* 0x000fe400078e3cff */
[----:B------:R-:W-:Y:S02]  /*1f870*/  LOP3.LUT R34, R105, 0x380, RZ, 0xc0, !PT ;  /* 0x0000038069227812 */ /* 0x000fe400078ec0ff */
[----:B------:R-:W-:Y:S02]  /*1f880*/  SHF.R.U64 R10, R10, 0x3, RZ ;  /* 0x000000030a0a7819 */ /* 0x000fe400000012ff */
[----:B------:R-:W-:-:S02]  /*1f890*/  LOP3.LUT R2, R101, 0x380, RZ, 0xc0, !PT ;  /* 0x0000038065027812 */ /* 0x000fc400078ec0ff */
[----:B------:R-:W-:Y:S02]  /*1f8a0*/  ISETP.NE.U32.AND P1, PT, RZ, UR4, PT ;  /* 0x00000004ff007c0c */ /* 0x000fe4000bf25070 */
[----:B------:R-:W-:Y:S02]  /*1f8b0*/  SHF.R.U64 R28, R28, 0x3, RZ ;  /* 0x000000031c1c7819 */ /* 0x000fe400000012ff */
[----:B------:R-:W-:Y:S02]  /*1f8c0*/  SHF.R.U64 R12, R12, 0x3, RZ ;  /* 0x000000030c0c7819 */ /* 0x000fe400000012ff */
[----:B------:R-:W-:Y:S02]  /*1f8d0*/  SHF.R.U64 R14, R14, 0x3, RZ ;  /* 0x000000030e0e7819 */ /* 0x000fe400000012ff */
[----:B------:R-:W-:Y:S02]  /*1f8e0*/  SHF.R.U64 R34, R34, 0x3, RZ ;  /* 0x0000000322227819 */ /* 0x000fe400000012ff */
[----:B------:R-:W-:-:S02]  /*1f8f0*/  LOP3.LUT R10, R10, R79, RZ, 0x3c, !PT ;  /* 0x0000004f0a0a7212 */ /* 0x000fc400078e3cff */
[----:B------:R-:W-:Y:S01]  /*1f900*/  F2FP.F16.F32.PACK_AB R4, R89, R24 ;  /* 0x000000185904723e */ /* 0x000fe200000000ff */
[----:B------:R-:W-:Y:S01]  /*1f910*/  BAR.SYNC.DEFER_BLOCKING 0x1, 0x100 ;  /* 0x0044000000007b1d */ /* 0x000fe20000010000 */
[----:B------:R-:W-:Y:S02]  /*1f920*/  SHF.R.U64 R2, R2, 0x3, RZ ;  /* 0x0000000302027819 */ /* 0x000fe400000012ff */
[----:B------:R-:W-:Y:S02]  /*1f930*/  ISETP.NE.AND.EX P1, PT, RZ, UR5, PT, P1 ;  /* 0x00000005ff007c0c */ /* 0x000fe4000bf25310 */
[----:B------:R-:W-:Y:S02]  /*1f940*/  LOP3.LUT R26, R28, R103, RZ, 0x3c, !PT ;  /* 0x000000671c1a7212 */ /* 0x000fe400078e3cff */
[----:B------:R-:W-:Y:S02]  /*1f950*/  LOP3.LUT R12, R12, R97, RZ, 0x3c, !PT ;  /* 0x000000610c0c7212 */ /* 0x000fe400078e3cff */
[----:B------:R-:W-:-:S02]  /*1f960*/  LOP3.LUT R14, R14, R99, RZ, 0x3c, !PT ;  /* 0x000000630e0e7212 */ /* 0x000fc400078e3cff */
[----:B------:R-:W-:Y:S02]  /*1f970*/  LOP3.LUT R28, R34, R105, RZ, 0x3c, !PT ;  /* 0x00000069221c7212 */ /* 0x000fe400078e3cff */
[----:B------:R-:W-:Y:S02]  /*1f980*/  LOP3.LUT R24, R2, R101, RZ, 0x3c, !PT ;  /* 0x0000006502187212 */ /* 0x000fe400078e3cff */
[----:B------:R-:W-:Y:S02]  /*1f990*/  MOV R34, R8 ;  /* 0x0000000800227202 */ /* 0x000fe40000000f00 */
[----:B------:R-:W-:Y:S02]  /*1f9a0*/  MOV R90, R10 ;  /* 0x0000000a005a7202 */ /* 0x000fe40000000f00 */
[----:B------:R-:W-:Y:S02]  /*1f9b0*/  F2FP.F16.F32.PACK_AB R8, R33, R88 ;  /* 0x000000582108723e */ /* 0x000fe400000000ff */
[----:B------:R-:W-:-:S02]  /*1f9c0*/  F2FP.F16.F32.PACK_AB R9, R30, R91 ;  /* 0x0000005b1e09723e */ /* 0x000fc400000000ff */
[----:B------:R-:W-:Y:S01]  /*1f9d0*/  F2FP.F16.F32.PACK_AB R10, R37, R36 ;  /* 0x00000024250a723e */ /* 0x000fe200000000ff */
[----:B------:R2:W-:Y:S01]  /*1f9e0*/  STSM.16.M88.4 [R92], R4 ;  /* 0x000000045c007844 */ /* 0x0005e20000000200 */
[----:B------:R-:W-:Y:S01]  /*1f9f0*/  F2FP.F16.F32.PACK_AB R11, R39, R38 ;  /* 0x00000026270b723e */ /* 0x000fe200000000ff */
[----:B------:R-:W3:Y:S01]  /*1fa00*/  LDC.64 R36, c[0x0][0xbd8] ;  /* 0x0002f600ff247b82 */ /* 0x000ee20000000a00 */
[----:B------:R-:W-:Y:S02]  /*1fa10*/  MOV R89, R12 ;  /* 0x0000000c00597202 */ /* 0x000fe40000000f00 */
[----:B------:R-:W-:Y:S01]  /*1fa20*/  MOV R79, R14 ;  /* 0x0000000e004f7202 */ /* 0x000fe20000000f00 */
[----:B------:R4:W-:Y:S01]  /*1fa30*/  STSM.16.M88.4 [R34], R8 ;  /* 0x0000000822007844 */ /* 0x0009e20000000200 */
[----:B------:R-:W-:Y:S02]  /*1fa40*/  MOV R72, R24 ;  /* 0x0000001800487202 */ /* 0x000fe40000000f00 */
[----:B------:R-:W-:-:S02]  /*1fa50*/  MOV R71, R26 ;  /* 0x0000001a00477202 */ /* 0x000fc40000000f00 */
[----:B------:R-:W-:Y:S01]  /*1fa60*/  F2FP.F16.F32.PACK_AB R12, R49, R48 ;  /* 0x00000030310c723e */ /* 0x000fe200000000ff */
[----:B------:R-:W-:Y:S01]  /*1fa70*/  ULDC UR4, c[0x0][0xa88] ;  /* 0x0002a20000047ab9 */ /* 0x000fe20000000800 */
[----:B------:R-:W-:Y:S01]  /*1fa80*/  F2FP.F16.F32.PACK_AB R13, R51, R50 ;  /* 0x00000032330d723e */ /* 0x000fe200000000ff */
[----:B------:R-:W-:Y:S01]  /*1fa90*/  IMAD.MOV.U32 R49, RZ, RZ, RZ ;  /* 0x000000ffff317224 */ /* 0x000fe200078e00ff */
[----:B------:R-:W-:Y:S02]  /*1faa0*/  F2FP.F16.F32.PACK_AB R14, R53, R52 ;  /* 0x00000034350e723e */ /* 0x000fe400000000ff */
[----:B--2---:R-:W-:Y:S02]  /*1fab0*/  F2FP.F16.F32.PACK_AB R4, R41, R40 ;  /* 0x000000282904723e */ /* 0x004fe400000000ff */
[----:B------:R-:W-:Y:S02]  /*1fac0*/  F2FP.F16.F32.PACK_AB R5, R43, R42 ;  /* 0x0000002a2b05723e */ /* 0x000fe400000000ff */
[----:B------:R-:W-:Y:S01]  /*1fad0*/  F2FP.F16.F32.PACK_AB R6, R45, R44 ;  /* 0x0000002c2d06723e */ /* 0x000fe200000000ff */
[----:B----4-:R-:W2:Y:S01]  /*1fae0*/  @P1 LDC.64 R8, c[0x0][0xbe0] ;  /* 0x0002f800ff081b82 */ /* 0x010ea20000000a00 */
[----:B------:R-:W-:-:S02]  /*1faf0*/  F2FP.F16.F32.PACK_AB R7, R47, R46 ;  /* 0x0000002e2f07723e */ /* 0x000fc400000000ff */
[----:B------:R-:W-:Y:S01]  /*1fb00*/  F2FP.F16.F32.PACK_AB R15, R55, R54 ;  /* 0x00000036370f723e */ /* 0x000fe200000000ff */
[----:B---3--:R-:W-:Y:S01]  /*1fb10*/  IMAD.WIDE R36, R183, 0x4, R36 ;  /* 0x00000004b7247825 */ /* 0x008fe200078e0224 */
[----:B------:R-:W-:Y:S01]  /*1fb20*/  MOV R2, R28 ;  /* 0x0000001c00027202 */ /* 0x000fe20000000f00 */
[----:B------:R3:W-:Y:S01]  /*1fb30*/  STSM.16.M88.4 [R90], R4 ;  /* 0x000000045a007844 */ /* 0x0007e20000000200 */
[----:B------:R-:W-:Y:S02]  /*1fb40*/  F2FP.F16.F32.PACK_AB R24, R57, R56 ;  /* 0x000000383918723e */ /* 0x000fe400000000ff */
[----:B------:R-:W-:Y:S01]  /*1fb50*/  F2FP.F16.F32.PACK_AB R25, R59, R58 ;  /* 0x0000003a3b19723e */ /* 0x000fe200000000ff */
[----:B------:R-:W-:Y:S01]  /*1fb60*/  STSM.16.M88.4 [R89], R12 ;  /* 0x0000000c59007844 */ /* 0x000fe20000000200 */
[----:B------:R-:W-:Y:S02]  /*1fb70*/  F2FP.F16.F32.PACK_AB R26, R61, R60 ;  /* 0x0000003c3d1a723e */ /* 0x000fe400000000ff */
[----:B------:R-:W-:-:S02]  /*1fb80*/  F2FP.F16.F32.PACK_AB R27, R63, R62 ;  /* 0x0000003e3f1b723e */ /* 0x000fc400000000ff */
[----:B------:R-:W-:Y:S02]  /*1fb90*/  F2FP.F16.F32.PACK_AB R28, R65, R64 ;  /* 0x00000040411c723e */ /* 0x000fe400000000ff */
[----:B------:R-:W-:Y:S01]  /*1fba0*/  F2FP.F16.F32.PACK_AB R29, R67, R66 ;  /* 0x00000042431d723e */ /* 0x000fe200000000ff */
[----:B------:R-:W-:Y:S01]  /*1fbb0*/  STSM.16.M88.4 [R79], R24 ;  /* 0x000000184f007844 */ /* 0x000fe20000000200 */
[----:B------:R-:W-:Y:S02]  /*1fbc0*/  F2FP.F16.F32.PACK_AB R30, R69, R68 ;  /* 0x00000044451e723e */ /* 0x000fe400000000ff */
[----:B------:R-:W-:Y:S02]  /*1fbd0*/  F2FP.F16.F32.PACK_AB R33, R75, R74 ;  /* 0x0000004a4b21723e */ /* 0x000fe400000000ff */
[----:B------:R-:W-:Y:S01]  /*1fbe0*/  F2FP.F16.F32.PACK_AB R34, R77, R76 ;  /* 0x0000004c4d22723e */ /* 0x000fe200000000ff */
[----:B------:R-:W-:Y:S01]  /*1fbf0*/  STSM.16.M88.4 [R72], R28 ;  /* 0x0000001c48007844 */ /* 0x000fe20000000200 */
[----:B---3--:R-:W-:-:S02]  /*1fc00*/  F2FP.F16.F32.PACK_AB R4, R81, R80 ;  /* 0x000000505104723e */ /* 0x008fc400000000ff */
[----:B------:R-:W-:Y:S01]  /*1fc10*/  F2FP.F16.F32.PACK_AB R5, R83, R82 ;  /* 0x000000525305723e */ /* 0x000fe200000000ff */
[----:B------:R-:W-:Y:S01]  /*1fc20*/  STSM.16.M88.4 [R71], R32 ;  /* 0x0000002047007844 */ /* 0x000fe20000000200 */
[----:B------:R-:W-:Y:S02]  /*1fc30*/  F2FP.F16.F32.PACK_AB R6, R85, R84 ;  /* 0x000000545506723e */ /* 0x000fe400000000ff */
[----:B------:R-:W-:-:S05]  /*1fc40*/  F2FP.F16.F32.PACK_AB R7, R87, R86 ;  /* 0x000000565707723e */ /* 0x000fca00000000ff */
[----:B------:R3:W-:Y:S01]  /*1fc50*/  STSM.16.M88.4 [R2], R4 ;  /* 0x0000000402007844 */ /* 0x0007e20000000200 */
[----:B------:R-:W-:Y:S01]  /*1fc60*/  BAR.SYNC.DEFER_BLOCKING 0x1, 0x100 ;  /* 0x0044000000007b1d */ /* 0x000fe20000010000 */
[----:B------:R-:W-:Y:S02]  /*1fc70*/  IMAD.U32 R48, RZ, RZ, UR4 ;  /* 0x00000004ff307e24 */ /* 0x000fe4000f8e00ff */
[----:B--2---:R-:W-:-:S04]  /*1fc80*/  @P1 IMAD.WIDE R8, R183, 0x4, R8 ;  /* 0x00000004b7081825 */ /* 0x004fc800078e0208 */
[----:B------:R-:W-:-:S04]  /*1fc90*/  IMAD R11, R180, 0x40, R178 ;  /* 0x00000040b40b7824 */ /* 0x000fc800078e02b2 */
[----:B---3--:R-:W-:Y:S01]  /*1fca0*/  IMAD.WIDE R4, R11, 0x2, R20 ;  /* 0x000000020b047825 */ /* 0x008fe200078e0214 */
[----:B------:R2:W5:Y:S04]  /*1fcb0*/  @P0 LDG.E R49, desc[UR6][R36.64] ;  /* 0x0000000624310981 */ /* 0x000568000c1e1900 */
[----:B------:R2:W5:Y:S01]  /*1fcc0*/  @P1 LDG.E R48, desc[UR6][R8.64] ;  /* 0x0000000608301981 */ /* 0x000562000c1e1900 */
[----:B------:R-:W-:Y:S05]  /*1fcd0*/  @P1 BRA `(.L_x_1592) ;  /* 0x0000000000141947 */ /* 0x000fea0003800000 */
[----:B------:R-:W-:Y:S05]  /*1fce0*/  @!P0 BRA `(.L_x_1592) ;  /* 0x0000000000108947 */ /* 0x000fea0003800000 */
[----:B------:R-:W-:Y:S02]  /*1fcf0*/  ULDC.64 UR4, c[0x0][0x208] ;  /* 0x0000820000047ab9 */ /* 0x000fe40000000a00 */
[----:B------:R-:W3:Y:S04]  /*1fd00*/  LDG.E R7, desc[UR4][R36.64] ;  /* 0x0000000424077981 */ /* 0x000ee8000c1e1900 */
[----:B-----5:R-:W3:Y:S02]  /*1fd10*/  LDG.E R48, desc[UR4][R36.64+0x4] ;  /* 0x0000040424307981 */ /* 0x020ee4000c1e1900 */
[----:B---3--:R-:W-:-:S07]  /*1fd20*/  IADD3 R48, -R7, R48, RZ ;  /* 0x0000003007307210 */ /* 0x008fce0007ffe1ff */
.L_x_1592:
[----:B------:R-:W-:Y:S01]  /*1fd30*/  SHF.R.S32.HI R50, RZ, 0x1f, R182 ;  /* 0x0000001fff327819 */ /* 0x000fe200000114b6 */
[----:B------:R-:W-:Y:S01]  /*1fd40*/  ULDC.64 UR4, c[0x0][0xb70] ;  /* 0x0002dc0000047ab9 */ /* 0x000fe20000000a00 */
[--C-:B-----5:R-:W-:Y:S01]  /*1fd50*/  SHF.R.S32.HI R21, RZ, 0x1f, R49.reuse ;  /* 0x0000001fff157819 */ /* 0x120fe20000011431 */
[----:B------:R-:W-:Y:S01]  /*1fd60*/  IMAD.MOV.U32 R20, RZ, RZ, R49 ;  /* 0x000000ffff147224 */ /* 0x000fe200078e0031 */
[----:B------:R-:W-:Y:S01]  /*1fd70*/  SHF.R.S32.HI R2, RZ, 0x1f, R183 ;  /* 0x0000001fff027819 */ /* 0x000fe200000114b7 */
[----:B------:R-:W-:Y:S01]  /*1fd80*/  IMAD R7, R50, UR4, RZ ;  /* 0x0000000432077c24 */ /* 0x000fe2000f8e02ff */
[----:B------:R-:W-:Y:S01]  /*1fd90*/  SEL R51, R183, RZ, !P0 ;  /* 0x000000ffb7337207 */ /* 0x000fe20004000000 */
[----:B------:R-:W-:Y:S01]  /*1fda0*/  IMAD R11, R187, 0x80, R179 ;  /* 0x00000080bb0b7824 */ /* 0x000fe200078e02b3 */
[----:B------:R-:W-:Y:S01]  /*1fdb0*/  SEL R52, R2, RZ, !P0 ;  /* 0x000000ff02347207 */ /* 0x000fe20004000000 */
[----:B--2---:R-:W-:Y:S01]  /*1fdc0*/  IMAD R9, R182, UR5, R7 ;  /* 0x00000005b6097c24 */ /* 0x004fe2000f8e0207 */
[----:B------:R-:W-:Y:S01]  /*1fdd0*/  IADD3 R37, P1, R4, 0x1000, RZ ;  /* 0x0000100004257810 */ /* 0x000fe20007f3e0ff */
[----:B------:R-:W-:Y:S01]  /*1fde0*/  IMAD.WIDE.U32 R6, R182, UR4, R20 ;  /* 0x00000004b6067c25 */ /* 0x000fe2000f8e0014 */
[----:B------:R-:W-:Y:S01]  /*1fdf0*/  ULDC.64 UR4, c[0x0][0xb78] ;  /* 0x0002de0000047ab9 */ /* 0x000fe20000000a00 */
[----:B------:R-:W-:Y:S01]  /*1fe00*/  IADD3 R33, P2, R4, 0x2000, RZ ;  /* 0x0000200004217810 */ /* 0x000fe20007f5e0ff */
[----:B------:R-:W-:Y:S01]  /*1fe10*/  ULDC.64 UR6, c[0x0][0x208] ;  /* 0x0000820000067ab9 */ /* 0x000fe20000000a00 */
[----:B------:R-:W-:Y:S01]  /*1fe20*/  IMAD.IADD R7, R7, 0x1, R9 ;  /* 0x0000000107077824 */ /* 0x000fe200078e0209 */
[----:B------:R-:W-:Y:S01]  /*1fe30*/  SHF.R.S32.HI R9, RZ, 0x1f, R11 ;  /* 0x0000001fff097819 */ /* 0x000fe2000001140b */
[----:B------:R-:W-:Y:S01]  /*1fe40*/  IMAD R2, R52, UR4, RZ ;  /* 0x0000000434027c24 */ /* 0x000fe2000f8e02ff */
[----:B------:R-:W-:Y:S01]  /*1fe50*/  LOP3.LUT R36, R37, 0x380, RZ, 0xc0, !PT ;  /* 0x0000038025247812 */ /* 0x000fe200078ec0ff */
[----:B------:R-:W-:Y:S01]  /*1fe60*/  IMAD.WIDE.U32 R6, R51, UR4, R6 ;  /* 0x0000000433067c25 */ /* 0x000fe2000f8e0006 */
[----:B------:R-:W-:-:S02]  /*1fe70*/  LOP3.LUT R32, R33, 0x380, RZ, 0xc0, !PT ;  /* 0x0000038021207812 */ /* 0x000fc400078ec0ff */
[----:B------:R-:W-:Y:S01]  /*1fe80*/  SHF.R.U64 R36, R36, 0x3, RZ ;  /* 0x0000000324247819 */ /* 0x000fe200000012ff */
[----:B------:R-:W-:Y:S01]  /*1fe90*/  IMAD R8, R51, UR5, R2 ;  /* 0x0000000533087c24 */ /* 0x000fe2000f8e0202 */
[----:B------:R-:W-:Y:S01]  /*1fea0*/  IADD3 R2, P0, R11, R6, RZ ;  /* 0x000000060b027210 */ /* 0x000fe20007f1e0ff */
[----:B------:R-:W-:Y:S01]  /*1feb0*/  ULDC.64 UR4, c[0x0][0xb40] ;  /* 0x0002d00000047ab9 */ /* 0x000fe20000000a00 */
[----:B------:R-:W-:Y:S02]  /*1fec0*/  SHF.R.U64 R32, R32, 0x3, RZ ;  /* 0x0000000320207819 */ /* 0x000fe400000012ff */
[----:B------:R-:W-:Y:S02]  /*1fed0*/  IADD3.X R7, R9, R7, R8, P0, !PT ;  /* 0x0000000709077210 */ /* 0x000fe400007fe408 */
[----:B------:R-:W-:Y:S02]  /*1fee0*/  LEA R46, P0, R2, UR4, 0x2 ;  /* 0x00000004022e7c11 */ /* 0x000fe4000f8010ff */
[----:B------:R-:W-:-:S02]  /*1fef0*/  LOP3.LUT R36, R36, R37, RZ, 0x3c, !PT ;  /* 0x0000002524247212 */ /* 0x000fc400078e3cff */
[----:B------:R-:W-:Y:S01]  /*1ff00*/  LEA.HI.X R47, R2, UR5, R7, 0x2, P0 ;  /* 0x00000005022f7c11 */ /* 0x000fe200080f1407 */
[----:B------:R-:W-:Y:S01]  /*1ff10*/  VIADD R7, R11, 0x8 ;  /* 0x000000080b077836 */ /* 0x000fe20000000000 */
[----:B------:R-:W-:Y:S01]  /*1ff20*/  LOP3.LUT P0, RZ, R191, 0x3, RZ, 0xc0, !PT ;  /* 0x00000003bfff7812 */ /* 0x000fe2000780c0ff */
[----:B------:R-:W-:Y:S01]  /*1ff30*/  ULDC.64 UR4, c[0x0][0xaa0] ;  /* 0x0002a80000047ab9 */ /* 0x000fe20000000a00 */
[----:B------:R-:W-:Y:S01]  /*1ff40*/  LOP3.LUT R32, R32, R33, RZ, 0x3c, !PT ;  /* 0x0000002120207212 */ /* 0x000fe200078e3cff */
[----:B------:R-:W-:Y:S01]  /*1ff50*/  IMAD.X R33, RZ, RZ, R5, P2 ;  /* 0x000000ffff217224 */ /* 0x000fe200010e0605 */
[----:B------:R-:W-:Y:S02]  /*1ff60*/  IADD3.X R37, RZ, R5, RZ, P1, !PT ;  /* 0x00000005ff257210 */ /* 0x000fe40000ffe4ff */
[C---:B------:R-:W-:Y:S02]  /*1ff70*/  IADD3 R29, P6, R4.reuse, 0x3000, RZ ;  /* 0x00003000041d7810 */ /* 0x040fe40007fde0ff */
[----:B------:R-:W-:-:S02]  /*1ff80*/  IADD3 R25, P5, R4, 0x4000, RZ ;  /* 0x0000400004197810 */ /* 0x000fc40007fbe0ff */
[C---:B------:R-:W-:Y:S02]  /*1ff90*/  IADD3 R13, P4, R4.reuse, 0x5000, RZ ;  /* 0x00005000040d7810 */ /* 0x040fe40007f9e0ff */
[C---:B------:R-:W-:Y:S02]  /*1ffa0*/  IADD3 R9, P3, R4.reuse, 0x6000, RZ ;  /* 0x0000600004097810 */ /* 0x040fe40007f7e0ff */
[----:B------:R-:W-:Y:S02]  /*1ffb0*/  ISETP.GE.OR P1, PT, R11, R48, P0 ;  /* 0x000000300b00720c */ /* 0x000fe40000726670 */
[----:B------:R-:W-:Y:S02]  /*1ffc0*/  IADD3 R11, P2, R4, 0x7000, RZ ;  /* 0x00007000040b7810 */ /* 0x000fe40007f5e0ff */
[----:B------:R-:W-:Y:S02]  /*1ffd0*/  LOP3.LUT R28, R29, 0x380, RZ, 0xc0, !PT ;  /* 0x000003801d1c7812 */ /* 0x000fe400078ec0ff */
[----:B------:R-:W-:-:S02]  /*1ffe0*/  LOP3.LUT R24, R25, 0x380, RZ, 0xc0, !PT ;  /* 0x0000038019187812 */ /* 0x000fc400078ec0ff */
[----:B------:R-:W-:Y:S02]  /*1fff0*/  LOP3.LUT R12, R13, 0x380, RZ, 0xc0, !PT ;  /* 0x000003800d0c7812 */ /* 0x000fe400078ec0ff */
[----:B------:R-:W-:Y:S02]  /*20000*/  LOP3.LUT R8, R9, 0x380, RZ, 0xc0, !PT ;  /* 0x0000038009087812 */ /* 0x000fe400078ec0ff */
[----:B------:R-:W-:Y:S01]  /*20010*/  LOP3.LUT R41, R4, 0x380, RZ, 0xc0, !PT ;  /* 0x0000038004297812 */ /* 0x000fe200078ec0ff */
[----:B------:R2:W-:Y:S01]  /*20020*/  @!P1 STG.E desc[UR6][R46.64], R0 ;  /* 0x000000002e009986 */ /* 0x0005e2000c101906 */
[----:B------:R-:W-:Y:S01]  /*20030*/  ISETP.GE.OR P0, PT, R7, R48, P0 ;  /* 0x000000300700720c */ /* 0x000fe20000706670 */
[----:B------:R-:W-:Y:S01]  /*20040*/  IMAD.X R7, RZ, RZ, R5, P2 ;  /* 0x000000ffff077224 */ /* 0x000fe200010e0605 */
[----:B------:R-:W-:Y:S02]  /*20050*/  LOP3.LUT R2, R11, 0x380, RZ, 0xc0, !PT ;  /* 0x000003800b027812 */ /* 0x000fe400078ec0ff */
[----:B------:R-:W-:-:S02]  /*20060*/  SHF.R.U64 R28, R28, 0x3, RZ ;  /* 0x000000031c1c7819 */ /* 0x000fc400000012ff */
[----:B------:R-:W-:Y:S02]  /*20070*/  SHF.R.U64 R24, R24, 0x3, RZ ;  /* 0x0000000318187819 */ /* 0x000fe400000012ff */
[----:B------:R-:W-:Y:S02]  /*20080*/  SHF.R.U64 R12, R12, 0x3, RZ ;  /* 0x000000030c0c7819 */ /* 0x000fe400000012ff */
[----:B------:R-:W-:Y:S02]  /*20090*/  SHF.R.U64 R8, R8, 0x3, RZ ;  /* 0x0000000308087819 */ /* 0x000fe400000012ff */
[----:B------:R-:W-:Y:S01]  /*200a0*/  SHF.R.U64 R41, R41, 0x3, RZ ;  /* 0x0000000329297819 */ /* 0x000fe200000012ff */
[----:B------:R3:W-:Y:S01]  /*200b0*/  @!P0 STG.E desc[UR6][R46.64+0x20], R3 ;  /* 0x000020032e008986 */ /* 0x0007e2000c101906 */
[----:B------:R-:W-:Y:S02]  /*200c0*/  SHF.R.U64 R2, R2, 0x3, RZ ;  /* 0x0000000302027819 */ /* 0x000fe400000012ff */
[----:B------:R-:W-:Y:S01]  /*200d0*/  LOP3.LUT R28, R28, R29, RZ, 0x3c, !PT ;  /* 0x0000001d1c1c7212 */ /* 0x000fe200078e3cff */
[--C-:B------:R-:W-:Y:S01]  /*200e0*/  IMAD.X R29, RZ, RZ, R5.reuse, P6 ;  /* 0x000000ffff1d7224 */ /* 0x100fe200030e0605 */
[----:B------:R-:W-:Y:S01]  /*200f0*/  LOP3.LUT R24, R24, R25, RZ, 0x3c, !PT ;  /* 0x0000001918187212 */ /* 0x000fe200078e3cff */
[----:B------:R-:W5:Y:S01]  /*20100*/  LD.E.128 R36, desc[UR6][R36.64] ;  /* 0x0000000624247980 */ /* 0x000f62000c101d00 */
[----:B------:R-:W-:Y:S01]  /*20110*/  LOP3.LUT R12, R12, R13, RZ, 0x3c, !PT ;  /* 0x0000000d0c0c7212 */ /* 0x000fe200078e3cff */
[--C-:B------:R-:W-:Y:S01]  /*20120*/  IMAD.X R13, RZ, RZ, R5.reuse, P4 ;  /* 0x000000ffff0d7224 */ /* 0x100fe200020e0605 */
[----:B------:R-:W-:Y:S01]  /*20130*/  LOP3.LUT R8, R8, R9, RZ, 0x3c, !PT ;  /* 0x0000000908087212 */ /* 0x000fe200078e3cff */
[----:B------:R-:W-:Y:S01]  /*20140*/  IMAD.X R9, RZ, RZ, R5, P3 ;  /* 0x000000ffff097224 */ /* 0x000fe200018e0605 */
[----:B------:R-:W-:Y:S01]  /*20150*/  LOP3.LUT R40, R41, R4, RZ, 0x3c, !PT ;  /* 0x0000000429287212 */ /* 0x000fe200078e3cff */
[----:B------:R-:W5:Y:S01]  /*20160*/  LD.E.128 R32, desc[UR6][R32.64] ;  /* 0x0000000620207980 */ /* 0x000f62000c101d00 */
[----:B------:R-:W-:-:S02]  /*20170*/  IADD3.X R25, RZ, R5, RZ, P5, !PT ;  /* 0x00000005ff197210 */ /* 0x000fc40002ffe4ff */
[----:B------:R-:W-:Y:S01]  /*20180*/  MOV R41, R5 ;  /* 0x0000000500297202 */ /* 0x000fe20000000f00 */
[----:B------:R-:W5:Y:S01]  /*20190*/  LD.E.128 R28, desc[UR6][R28.64] ;  /* 0x000000061c1c7980 */ /* 0x000f62000c101d00 */
[----:B------:R-:W-:Y:S01]  /*201a0*/  LOP3.LUT R6, R2, R11, RZ, 0x3c, !PT ;  /* 0x0000000b02067212 */ /* 0x000fe200078e3cff */
[--C-:B------:R-:W-:Y:S01]  /*201b0*/  IMAD.MOV.U32 R44, RZ, RZ, R178.reuse ;  /* 0x000000ffff2c7224 */ /* 0x100fe200078e00b2 */
[----:B------:R-:W-:Y:S01]  /*201c0*/  SHF.R.S32.HI R45, RZ, 0x1f, R178 ;  /* 0x0000001fff2d7819 */ /* 0x000fe200000114b2 */
[----:B------:R-:W5:Y:S01]  /*201d0*/  LD.E.128 R24, desc[UR6][R24.64] ;  /* 0x0000000618187980 */ /* 0x000f62000c101d00 */
[----:B--2---:R-:W-:-:S03]  /*201e0*/  IMAD R0, R21, UR4, RZ ;  /* 0x0000000415007c24 */ /* 0x004fc6000f8e02ff */
[----:B------:R-:W5:Y:S04]  /*201f0*/  LD.E.128 R40, desc[UR6][R40.64] ;  /* 0x0000000628287980 */ /* 0x000f68000c101d00 */
[----:B------:R-:W5:Y:S04]  /*20200*/  LD.E.128 R12, desc[UR6][R12.64] ;  /* 0x000000060c0c7980 */ /* 0x000f68000c101d00 */
[----:B------:R-:W5:Y:S04]  /*20210*/  LD.E.128 R8, desc[UR6][R8.64] ;  /* 0x0000000608087980 */ /* 0x000f68000c101d00 */
[----:B------:R-:W5:Y:S01]  /*20220*/  LD.E.128 R4, desc[UR6][R6.64] ;  /* 0x0000000606047980 */ /* 0x000f62000c101d00 */
[----:B------:R-:W-:Y:S01]  /*20230*/  @!PT LDS RZ, [RZ] ;  /* 0x00000000fffff984 */ /* 0x000fe20000000800 */
[----:B------:R-:W-:Y:S01]  /*20240*/  @!PT LDS RZ, [RZ] ;  /* 0x00000000fffff984 */ /* 0x000fe20000000800 */
[----:B------:R-:W-:Y:S01]  /*20250*/  @!PT LDS RZ, [RZ] ;  /* 0x00000000fffff984 */ /* 0x000fe20000000800 */
[----:B------:R-:W-:Y:S01]  /*20260*/  @!PT LDS RZ, [RZ] ;  /* 0x00000000fffff984 */ /* 0x000fe20000000800 */
[----:B------:R2:W-:Y:S06]  /*20270*/  MEMBAR.ALL.CTA ;  /* 0x0000000000007992 */ /* 0x0005ec0000008000 */
[----:B--2---:R-:W2:Y:S01]  /*20280*/  FENCE.VIEW.ASYNC.S ;  /* 0x00000000000073c6 */ /* 0x004ea20000000000 */
[----:B---3--:R-:W-:-:S04]  /*20290*/  IMAD.WIDE.U32 R2, R49, UR4, R44 ;  /* 0x0000000431027c25 */ /* 0x008fc8000f8e002c */
[----:B------:R-:W-:Y:S01]  /*202a0*/  IMAD R49, R49, UR5, R0 ;  /* 0x0000000531317c24 */ /* 0x000fe2000f8e0200 */
[----:B------:R-:W-:Y:S01]  /*202b0*/  ULDC.64 UR4, c[0x0][0xae0] ;  /* 0x0002b80000047ab9 */ /* 0x000fe20000000a00 */
[----:B------:R-:W-:Y:S02]  /*202c0*/  IMAD R47, R187, -0x80, R48 ;  /* 0xffffff80bb2f7824 */ /* 0x000fe400078e0230 */
[----:B------:R-:W-:Y:S02]  /*202d0*/  VIADD R0, R180, 0x20 ;  /* 0x00000020b4007836 */ /* 0x000fe40000000000 */
[----:B------:R-:W-:Y:S02]  /*202e0*/  IMAD.IADD R3, R3, 0x1, R49 ;  /* 0x0000000103037824 */ /* 0x000fe400078e0231 */
[----:B------:R-:W-:Y:S01]  /*202f0*/  IMAD R45, R50, UR4, RZ ;  /* 0x00000004322d7c24 */ /* 0x000fe2000f8e02ff */
[----:B------:R-:W-:Y:S01]  /*20300*/  ISETP.GE.AND P2, PT, R180, R47, PT ;  /* 0x0000002fb400720c */ /* 0x000fe20003f46270 */
[----:B------:R-:W-:Y:S01]  /*20310*/  IMAD.WIDE.U32 R2, R182, UR4, R2 ;  /* 0x00000004b6027c25 */ /* 0x000fe2000f8e0002 */
[----:B------:R-:W-:-:S02]  /*20320*/  IADD3 R20, R180, 0x40, RZ ;  /* 0x00000040b4147810 */ /* 0x000fc40007ffe0ff */
[-C--:B------:R-:W-:Y:S01]  /*20330*/  ISETP.GE.AND P4, PT, R0, R47.reuse, PT ;  /* 0x0000002f0000720c */ /* 0x080fe20003f86270 */
[----:B------:R-:W-:Y:S01]  /*20340*/  IMAD R45, R182, UR5, R45 ;  /* 0x00000005b62d7c24 */ /* 0x000fe2000f8e022d */
[----:B------:R-:W-:Y:S01]  /*20350*/  ULDC.64 UR4, c[0x0][0xae8] ;  /* 0x0002ba0000047ab9 */ /* 0x000fe20000000a00 */
[----:B------:R-:W-:Y:S01]  /*20360*/  VIADD R0, R18, 0x2a820 ;  /* 0x0002a82012007836 */ /* 0x000fe20000000000 */
[-C--:B------:R-:W-:Y:S01]  /*20370*/  ISETP.GE.AND P0, PT, R20, R47.reuse, PT ;  /* 0x0000002f1400720c */ /* 0x080fe20003f06270 */
[----:B------:R-:W-:Y:S02]  /*20380*/  VIADD R21, R180, 0x60 ;  /* 0x00000060b4157836 */ /* 0x000fe40000000000 */
[----:B------:R-:W-:Y:S02]  /*20390*/  IMAD.IADD R3, R3, 0x1, R45 ;  /* 0x0000000103037824 */ /* 0x000fe400078e022d */
[----:B------:R-:W-:Y:S01]  /*203a0*/  IMAD R20, R52, UR4, RZ ;  /* 0x0000000434147c24 */ /* 0x000fe2000f8e02ff */
[----:B------:R-:W-:Y:S01]  /*203b0*/  PRMT R0, RZ, 0x654, R0 ;  /* 0x00000654ff007816 */ /* 0x000fe20000000000 */
[----:B------:R-:W-:Y:S01]  /*203c0*/  IMAD.WIDE.U32 R44, R51, UR4, R2 ;  /* 0x00000004332c7c25 */ /* 0x000fe2000f8e0002 */
[----:B------:R-:W-:-:S02]  /*203d0*/  ISETP.GE.AND P1, PT, R21, R47, PT ;  /* 0x0000002f1500720c */ /* 0x000fc40003f26270 */
[----:B------:R-:W-:Y:S01]  /*203e0*/  SHF.R.S32.HI R181, RZ, 0x1f, R180 ;  /* 0x0000001fffb57819 */ /* 0x000fe200000114b4 */
[----:B------:R-:W-:Y:S01]  /*203f0*/  IMAD R47, R51, UR5, R20 ;  /* 0x00000005332f7c24 */ /* 0x000fe2000f8e0214 */
[----:B--2---:R2:W-:Y:S01]  /*20400*/  SYNCS.ARRIVE.TRANS64.RED.A1T0 RZ, [R0+URZ], RZ ;  /* 0x000000ff00ff79a7 */ /* 0x0045e2000810043f */
[----:B------:R-:W-:Y:S01]  /*20410*/  BSSY B1, `(.L_x_1593) ;  /* 0x0000015000017945 */ /* 0x000fe20003800000 */
[----:B------:R-:W-:Y:S02]  /*20420*/  IMAD.WIDE R20, R187, 0x80, R180 ;  /* 0x00000080bb147825 */ /* 0x000fe400078e02b4 */
[----:B------:R-:W-:Y:S01]  /*20430*/  IADD3 R49, R45, R47, RZ ;  /* 0x0000002f2d317210 */ /* 0x000fe20007ffe0ff */
[----:B------:R-:W-:Y:S06]  /*20440*/  @P2 BRA `(.L_x_1594) ;  /* 0x0000000000442947 */ /* 0x000fec0003800000 */
[----:B------:R-:W-:Y:S01]  /*20450*/  ULDC.64 UR4, c[0x0][0xad8] ;  /* 0x0002b60000047ab9 */ /* 0x000fe20000000a00 */
[C---:B--2---:R-:W-:Y:S01]  /*20460*/  VIADD R0, R178.reuse, 0x40 ;  /* 0x00000040b2007836 */ /* 0x044fe20000000000 */
        /* <DEDUP_REMOVED lines=9> */
[----:B------:R-:W-:-:S02]  /*20500*/  ULDC.64 UR4, c[0x0][0xa80] ;  /* 0x0002a00000047ab9 */ /* 0x000fc40000000a00 */
[----:B------:R-:W-:Y:S02]  /*20510*/  LEA R46, P5, R2, UR4, 0x1 ;  /* 0x00000004022e7c11 */ /* 0x000fe4000f8a08ff */
[----:B------:R-:W-:-:S04]  /*20520*/  IADD3 R3, R3, R47, RZ ;  /* 0x0000002f03037210 */ /* 0x000fc80007ffe0ff */
[----:B------:R-:W-:-:S05]  /*20530*/  LEA.HI.X R47, R2, UR5, R3, 0x1, P5 ;  /* 0x00000005022f7c11 */ /* 0x000fca000a8f0c03 */
[----:B-----5:R3:W-:Y:S04]  /*20540*/  @!P2 STG.E.128 desc[UR8][R46.64], R40 ;  /* 0x000000282e00a986 */ /* 0x0207e8000c101d08 */
[----:B------:R3:W-:Y:S02]  /*20550*/  @!P3 STG.E.128 desc[UR8][R46.64+0x80], R24 ;  /* 0x000080182e00b986 */ /* 0x0007e4000c101d08 */
.L_x_1594:
[----:B------:R-:W-:Y:S05]  /*20560*/  BSYNC B1 ;  /* 0x0000000000017941 */ /* 0x000fea0003800000 */
.L_x_1593:
[----:B------:R-:W-:Y:S04]  /*20570*/  BSSY B1, `(.L_x_1595) ;  /* 0x0000015000017945 */ /* 0x000fe80003800000 */
[----:B------:R-:W-:Y:S05]  /*20580*/  @P4 BRA `(.L_x_1596) ;  /* 0x00000000004c4947 */ /* 0x000fea0003800000 */
[----:B---3-5:R-:W-:Y:S01]  /*20590*/  IADD3 R25, P2, R20, 0x20, RZ ;  /* 0x0000002014197810 */ /* 0x028fe20007f5e0ff */
[----:B------:R-:W-:Y:S01]  /*205a0*/  ULDC.64 UR4, c[0x0][0xad8] ;  /* 0x0002b60000047ab9 */ /* 0x000fe20000000a00 */
[----:B------:R-:W-:Y:S01]  /*205b0*/  MOV R3, R49 ;  /* 0x0000003100037202 */ /* 0x000fe20000000f00 */
[----:B------:R-:W-:Y:S01]  /*205c0*/  IMAD.MOV.U32 R2, RZ, RZ, R44 ;  /* 0x000000ffff027224 */ /* 0x000fe200078e002c */
[----:B------:R-:W-:Y:S01]  /*205d0*/  ULDC UR6, c[0x0][0xa8c] ;  /* 0x0002a30000067ab9 */ /* 0x000fe20000000800 */
[----:B--2---:R-:W-:Y:S01]  /*205e0*/  IMAD.X R0, RZ, RZ, R21, P2 ;  /* 0x000000ffff007224 */ /* 0x004fe200010e0615 */
        /* <DEDUP_REMOVED lines=11> */
[----:B------:R4:W-:Y:S04]  /*206a0*/  @!P3 STG.E.128 desc[UR8][R24.64], R36 ;  /* 0x000000241800b986 */ /* 0x0009e8000c101d08 */
[----:B------:R4:W-:Y:S02]  /*206b0*/  @!P4 STG.E.128 desc[UR8][R24.64+0x80], R12 ;  /* 0x0000800c1800c986 */ /* 0x0009e4000c101d08 */
.L_x_1596:
[----:B------:R-:W-:Y:S05]  /*206c0*/  BSYNC B1 ;  /* 0x0000000000017941 */ /* 0x000fea0003800000 */
.L_x_1595:
[----:B------:R-:W-:Y:S04]  /*206d0*/  BSSY B1, `(.L_x_1597) ;  /* 0x0000015000017945 */ /* 0x000fe80003800000 */
[----:B------:R-:W-:Y:S05]  /*206e0*/  @P0 BRA `(.L_x_1598) ;  /* 0x00000000004c0947 */ /* 0x000fea0003800000 */
[----:B----45:R-:W-:Y:S01]  /*206f0*/  IADD3 R13, P0, R20, 0x40, RZ ;  /* 0x00000040140d7810 */ /* 0x030fe20007f1e0ff */
        /* <DEDUP_REMOVED lines=18> */
.L_x_1598:
[----:B------:R-:W-:Y:S05]  /*20820*/  BSYNC B1 ;  /* 0x0000000000017941 */ /* 0x000fea0003800000 */
.L_x_1597:
[----:B------:R-:W-:Y:S05]  /*20830*/  @P1 BRA `(.L_x_1599) ;  /* 0x0000000800f81947 */ /* 0x000fea0003800000 */
[----:B--2--5:R-:W-:Y:S01]  /*20840*/  IADD3 R9, P0, R20, 0x60, RZ ;  /* 0x0000006014097810 */ /* 0x024fe20007f1e0ff */
[----:B------:R-:W-:Y:S01]  /*20850*/  ULDC.64 UR4, c[0x0][0xad8] ;  /* 0x0002b60000047ab9 */ /* 0x000fe20000000a00 */
[----:B------:R-:W-:Y:S01]  /*20860*/  MOV R2, R44 ;  /* 0x0000002c00027202 */ /* 0x000fe20000000f00 */
[----:B------:R-:W-:Y:S01]  /*20870*/  IMAD.MOV.U32 R3, RZ, RZ, R49 ;  /* 0x000000ffff037224 */ /* 0x000fe200078e0031 */
[----:B------:R-:W-:Y:S01]  /*20880*/  ULDC UR6, c[0x0][0xa8c] ;  /* 0x0002a30000067ab9 */ /* 0x000fe20000000800 */
[----:B------:R-:W-:Y:S01]  /*20890*/  IMAD.X R20, RZ, RZ, R21, P0 ;  /* 0x000000ffff147224 */ /* 0x000fe200000e0615 */
[----:B------:R-:W-:Y:S01]  /*208a0*/  ISETP.GE.AND P1, PT, R178, UR6, PT ;  /* 0x00000006b2007c0c */ /* 0x000fe2000bf26270 */
[----:B------:R-:W-:Y:S01]  /*208b0*/  IMAD.WIDE.U32 R2, R9, UR4, R2 ;  /* 0x0000000409027c25 */ /* 0x000fe2000f8e0002 */
[----:B------:R-:W-:-:S03]  /*208c0*/  ULDC.64 UR8, c[0x0][0x208] ;  /* 0x0000820000087ab9 */ /* 0x000fc60000000a00 */
        /* <DEDUP_REMOVED lines=13> */
.L_x_1591:
[----:B------:R-:W-:Y:S01]  /*209a0*/  ULDC.64 UR4, c[0x0][0xbd8] ;  /* 0x0002f60000047ab9 */ /* 0x000fe20000000a00 */
[----:B------:R-:W2:Y:S01]  /*209b0*/  LDC.64 R2, c[0x0][0xbd8] ;  /* 0x0002f600ff027b82 */ /* 0x000ea20000000a00 */
[----:B------:R-:W-:Y:S01]  /*209c0*/  ISETP.NE.U32.AND P0, PT, RZ, UR4, PT ;  /* 0x00000004ff007c0c */ /* 0x000fe2000bf05070 */
[----:B------:R-:W-:Y:S01]  /*209d0*/  ULDC.64 UR6, c[0x0][0x208] ;  /* 0x0000820000067ab9 */ /* 0x000fe20000000a00 */
[----:B------:R-:W-:Y:S02]  /*209e0*/  MOV R7, RZ ;  /* 0x000000ff00077202 */ /* 0x000fe40000000f00 */
[----:B------:R-:W-:Y:S01]  /*209f0*/  ISETP.NE.AND.EX P0, PT, RZ, UR5, PT, P0 ;  /* 0x00000005ff007c0c */ /* 0x000fe2000bf05300 */
[----:B------:R-:W-:Y:S02]  /*20a00*/  ULDC.64 UR4, c[0x0][0xbe0] ;  /* 0x0002f80000047ab9 */ /* 0x000fe40000000a00 */
[----:B------:R-:W-:-:S04]  /*20a10*/  ISETP.NE.U32.AND P1, PT, RZ, UR4, PT ;  /* 0x00000004ff007c0c */ /* 0x000fc8000bf25070 */
[----:B------:R-:W-:Y:S01]  /*20a20*/  ISETP.NE.AND.EX P1, PT, RZ, UR5, PT, P1 ;  /* 0x00000005ff007c0c */ /* 0x000fe2000bf25310 */
[----:B------:R-:W3:Y:S01]  /*20a30*/  S2R R8, SR_TID.X ;  /* 0x0000000000087919 */ /* 0x000ee20000002100 */
[----:B--2---:R-:W-:-:S11]  /*20a40*/  IMAD.WIDE R2, R183, 0x4, R2 ;  /* 0x00000004b7027825 */ /* 0x004fd600078e0202 */
[----:B------:R-:W2:Y:S01]  /*20a50*/  @P1 LDC.64 R4, c[0x0][0xbe0] ;  /* 0x0002f800ff041b82 */ /* 0x000ea20000000a00 */
[----:B------:R-:W-:Y:S02]  /*20a60*/  ULDC UR4, c[0x0][0xa88] ;  /* 0x0002a20000047ab9 */ /* 0x000fe40000000800 */
[----:B------:R-:W-:Y:S01]  /*20a70*/  IMAD.U32 R0, RZ, RZ, UR4 ;  /* 0x00000004ff007e24 */ /* 0x000fe2000f8e00ff */
[----:B------:R4:W5:Y:S01]  /*20a80*/  @P0 LDG.E R7, desc[UR6][R2.64] ;  /* 0x0000000602070981 */ /* 0x000962000c1e1900 */
[----:B---3--:R-:W-:Y:S02]  /*20a90*/  VIADD R6, R8, 0xffffff80 ;  /* 0xffffff8008067836 */ /* 0x008fe40000000000 */
[----:B--2---:R-:W-:-:S03]  /*20aa0*/  @P1 IMAD.WIDE R4, R183, 0x4, R4 ;  /* 0x00000004b7041825 */ /* 0x004fc600078e0204 */
[----:B------:R-:W-:Y:S02]  /*20ab0*/  ISETP.GT.AND P2, PT, R6, 0x7f, PT ;  /* 0x0000007f0600780c */ /* 0x000fe40003f44270 */
[----:B------:R4:W5:Y:S01]  /*20ac0*/  @P1 LDG.E R0, desc[UR6][R4.64] ;  /* 0x0000000604001981 */ /* 0x000962000c1e1900 */
[----:B------:R-:W-:Y:S10]  /*20ad0*/  @P1 BRA `(.L_x_1600) ;  /* 0x0000000000141947 */ /* 0x000ff40003800000 */
[----:B------:R-:W-:Y:S05]  /*20ae0*/  @!P0 BRA `(.L_x_1600) ;  /* 0x0000000000108947 */ /* 0x000fea0003800000 */
[----:B------:R-:W-:Y:S02]  /*20af0*/  ULDC.64 UR4, c[0x0][0x208] ;  /* 0x0000820000047ab9 */ /* 0x000fe40000000a00 */
[----:B----4-:R-:W2:Y:S04]  /*20b00*/  LDG.E R5, desc[UR4][R2.64] ;  /* 0x0000000402057981 */ /* 0x010ea8000c1e1900 */
[----:B-----5:R-:W2:Y:S02]  /*20b10*/  LDG.E R0, desc[UR4][R2.64+0x4] ;  /* 0x0000040402007981 */ /* 0x020ea4000c1e1900 */
[----:B--2---:R-:W-:-:S07]  /*20b20*/  IMAD.IADD R0, R0, 0x1, -R5 ;  /* 0x0000000100007824 */ /* 0x004fce00078e0a05 */
.L_x_1600:
[----:B----4-:R-:W-:Y:S01]  /*20b30*/  SHF.R.S32.HI R2, RZ, 0x1f, R183 ;  /* 0x0000001fff027819 */ /* 0x010fe200000114b7 */
[----:B------:R-:W-:Y:S01]  /*20b40*/  BSSY B1, `(.L_x_1601) ;  /* 0x000001d000017945 */ /* 0x000fe20003800000 */
[----:B------:R-:W-:Y:S02]  /*20b50*/  SHF.R.S32.HI R9, RZ, 0x1f, R182 ;  /* 0x0000001fff097819 */ /* 0x000fe400000114b6 */
[----:B------:R-:W-:Y:S02]  /*20b60*/  SHF.R.S32.HI R13, RZ, 0x1f, R178 ;  /* 0x0000001fff0d7819 */ /* 0x000fe400000114b2 */
[----:B------:R-:W-:Y:S02]  /*20b70*/  SEL R11, R183, RZ, !P0 ;  /* 0x000000ffb70b7207 */ /* 0x000fe40004000000 */
[----:B------:R-:W-:Y:S02]  /*20b80*/  SEL R10, R2, RZ, !P0 ;  /* 0x000000ff020a7207 */ /* 0x000fe40004000000 */
[----:B-----5:R-:W-:Y:S01]  /*20b90*/  SHF.R.S32.HI R6, RZ, 0x1f, R7 ;  /* 0x0000001fff067819 */ /* 0x020fe20000011407 */
[----:B------:R-:W-:Y:S06]  /*20ba0*/  @P2 BRA `(.L_x_1602) ;  /* 0x0000000000582947 */ /* 0x000fec0003800000 */
[----:B------:R-:W-:-:S05]  /*20bb0*/  LEA R2, R187, R8, 0x7 ;  /* 0x00000008bb027211 */ /* 0x000fca00078e38ff */
        /* <DEDUP_REMOVED lines=21> */
.L_x_1602:
[----:B------:R-:W-:Y:S05]  /*20d10*/  BSYNC B1 ;  /* 0x0000000000017941 */ /* 0x000fea0003800000 */
.L_x_1601:
[----:B------:R-:W-:Y:S01]  /*20d20*/  ULDC.64 UR4, c[0x0][0xaa0] ;  /* 0x0002a80000047ab9 */ /* 0x000fe20000000a00 */
[----:B------:R-:W-:Y:S01]  /*20d30*/  IMAD.MOV.U32 R2, RZ, RZ, R178 ;  /* 0x000000ffff027224 */ /* 0x000fe200078e00b2 */
[----:B------:R-:W-:Y:S01]  /*20d40*/  BSSY B1, `(.L_x_1603) ;  /* 0x000002d000017945 */ /* 0x000fe20003800000 */
[----:B--2---:R-:W-:Y:S02]  /*20d50*/  IMAD.MOV.U32 R3, RZ, RZ, R13 ;  /* 0x000000ffff037224 */ /* 0x004fe400078e000d */
[----:B------:R-:W-:Y:S01]  /*20d60*/  IMAD R4, R6, UR4, RZ ;  /* 0x0000000406047c24 */ /* 0x000fe2000f8e02ff */
[----:B------:R-:W-:Y:S01]  /*20d70*/  MOV R6, R180 ;  /* 0x000000b400067202 */ /* 0x000fe20000000f00 */
[----:B------:R-:W-:-:S04]  /*20d80*/  IMAD.WIDE.U32 R2, R7, UR4, R2 ;  /* 0x0000000407027c25 */ /* 0x000fc8000f8e0002 */
[----:B------:R-:W-:Y:S01]  /*20d90*/  IMAD R7, R7, UR5, R4 ;  /* 0x0000000507077c24 */ /* 0x000fe2000f8e0204 */
[----:B------:R-:W-:Y:S01]  /*20da0*/  ULDC.64 UR4, c[0x0][0xae0] ;  /* 0x0002b80000047ab9 */ /* 0x000fe20000000a00 */
[C---:B------:R-:W-:Y:S01]  /*20db0*/  IADD3 R4, R180.reuse, 0x20, RZ ;  /* 0x00000020b4047810 */ /* 0x040fe20007ffe0ff */
[----:B------:R-:W-:Y:S02]  /*20dc0*/  IMAD R5, R9, UR4, RZ ;  /* 0x0000000409057c24 */ /* 0x000fe4000f8e02ff */
[----:B------:R-:W-:Y:S02]  /*20dd0*/  IMAD.IADD R3, R3, 0x1, R7 ;  /* 0x0000000103037824 */ /* 0x000fe400078e0207 */
[----:B------:R-:W-:Y:S02]  /*20de0*/  IMAD R7, R187, -0x80, R0 ;  /* 0xffffff80bb077824 */ /* 0x000fe400078e0200 */
[----:B------:R-:W-:Y:S02]  /*20df0*/  VIADD R0, R180, 0x40 ;  /* 0x00000040b4007836 */ /* 0x000fe40000000000 */
[----:B------:R-:W-:Y:S01]  /*20e00*/  IMAD R5, R182, UR5, R5 ;  /* 0x00000005b6057c24 */ /* 0x000fe2000f8e0205 */
[-C--:B------:R-:W-:Y:S01]  /*20e10*/  ISETP.GE.AND P2, PT, R180, R7.reuse, PT ;  /* 0x00000007b400720c */ /* 0x080fe20003f46270 */
[----:B------:R-:W-:Y:S01]  /*20e20*/  IMAD.WIDE.U32 R2, R182, UR4, R2 ;  /* 0x00000004b6027c25 */ /* 0x000fe2000f8e0002 */
[-C--:B------:R-:W-:Y:S01]  /*20e30*/  ISETP.GE.AND P3, PT, R4, R7.reuse, PT ;  /* 0x000000070400720c */ /* 0x080fe20003f66270 */
[----:B------:R-:W-:Y:S01]  /*20e40*/  ULDC.64 UR4, c[0x0][0xae8] ;  /* 0x0002ba0000047ab9 */ /* 0x000fe20000000a00 */
[----:B------:R-:W-:Y:S01]  /*20e50*/  ISETP.GE.AND P1, PT, R0, R7, PT ;  /* 0x000000070000720c */ /* 0x000fe20003f26270 */
[----:B------:R-:W-:-:S02]  /*20e60*/  VIADD R4, R180, 0x60 ;  /* 0x00000060b4047836 */ /* 0x000fc40000000000 */
[----:B------:R-:W-:Y:S02]  /*20e70*/  IMAD.IADD R3, R3, 0x1, R5 ;  /* 0x0000000103037824 */ /* 0x000fe400078e0205 */
[----:B------:R-:W-:Y:S01]  /*20e80*/  IMAD R0, R10, UR4, RZ ;  /* 0x000000040a007c24 */ /* 0x000fe2000f8e02ff */
[----:B------:R-:W-:Y:S01]  /*20e90*/  ISETP.GE.AND P0, PT, R4, R7, PT ;  /* 0x000000070400720c */ /* 0x000fe20003f06270 */
[----:B------:R-:W-:Y:S01]  /*20ea0*/  IMAD.WIDE.U32 R4, R11, UR4, R2 ;  /* 0x000000040b047c25 */ /* 0x000fe2000f8e0002 */
[----:B------:R-:W-:-:S03]  /*20eb0*/  SHF.R.S32.HI R7, RZ, 0x1f, R180 ;  /* 0x0000001fff077819 */ /* 0x000fc600000114b4 */
[----:B------:R-:W-:Y:S02]  /*20ec0*/  IMAD R9, R11, UR5, R0 ;  /* 0x000000050b097c24 */ /* 0x000fe4000f8e0200 */
[----:B------:R-:W-:-:S04]  /*20ed0*/  IMAD.WIDE R6, R187, 0x80, R6 ;  /* 0x00000080bb067825 */ /* 0x000fc800078e0206 */
[----:B------:R-:W-:Y:S01]  /*20ee0*/  IMAD.IADD R11, R5, 0x1, R9 ;  /* 0x00000001050b7824 */ /* 0x000fe200078e0209 */
[----:B------:R-:W-:Y:S06]  /*20ef0*/  @P2 BRA `(.L_x_1604) ;  /* 0x0000000000442947 */ /* 0x000fec0003800000 */
[----:B------:R-:W-:Y:S01]  /*20f00*/  ULDC.64 UR4, c[0x0][0xad8] ;  /* 0x0002b60000047ab9 */ /* 0x000fe20000000a00 */
[----:B------:R-:W-:Y:S01]  /*20f10*/  MOV R3, R11 ;  /* 0x0000000b00037202 */ /* 0x000fe20000000f00 */
[----:B------:R-:W-:Y:S01]  /*20f20*/  IMAD R9, R7, UR4, RZ ;  /* 0x0000000407097c24 */ /* 0x000fe2000f8e02ff */
[----:B------:R-:W-:Y:S01]  /*20f30*/  ULDC UR6, c[0x0][0xa8c] ;  /* 0x0002a30000067ab9 */ /* 0x000fe20000000800 */
[C---:B------:R-:W-:Y:S01]  /*20f40*/  VIADD R0, R178.reuse, 0x40 ;  /* 0x00000040b2007836 */ /* 0x040fe20000000000 */
[----:B------:R-:W-:Y:S01]  /*20f50*/  ISETP.GE.AND P4, PT, R178, UR6, PT ;  /* 0x00000006b2007c0c */ /* 0x000fe2000bf86270 */
[----:B------:R-:W-:Y:S01]  /*20f60*/  IMAD.MOV.U32 R2, RZ, RZ, R4 ;  /* 0x000000ffff027224 */ /* 0x000fe200078e0004 */
[----:B------:R-:W-:Y:S01]  /*20f70*/  ULDC.64 UR8, c[0x0][0x208] ;  /* 0x0000820000087ab9 */ /* 0x000fe20000000a00 */
[----:B------:R-:W-:Y:S01]  /*20f80*/  IMAD R9, R6, UR5, R9 ;  /* 0x0000000506097c24 */ /* 0x000fe2000f8e0209 */
[----:B------:R-:W-:Y:S01]  /*20f90*/  ISETP.GE.AND P5, PT, R0, UR6, PT ;  /* 0x0000000600007c0c */ /* 0x000fe2000bfa6270 */
[----:B------:R-:W-:Y:S01]  /*20fa0*/  IMAD.WIDE.U32 R2, R6, UR4, R2 ;  /* 0x0000000406027c25 */ /* 0x000fe2000f8e0002 */
[----:B------:R-:W-:-:S03]  /*20fb0*/  ULDC.64 UR4, c[0x0][0xa80] ;  /* 0x0002a00000047ab9 */ /* 0x000fc60000000a00 */
[----:B------:R-:W-:Y:S01]  /*20fc0*/  IMAD.IADD R3, R3, 0x1, R9 ;  /* 0x0000000103037824 */ /* 0x000fe200078e0209 */
[----:B------:R-:W-:-:S04]  /*20fd0*/  LEA R8, P2, R2, UR4, 0x1 ;  /* 0x0000000402087c11 */ /* 0x000fc8000f8408ff */
[----:B------:R-:W-:-:S05]  /*20fe0*/  LEA.HI.X R9, R2, UR5, R3, 0x1, P2 ;  /* 0x0000000502097c11 */ /* 0x000fca00090f0c03 */
[----:B------:R2:W-:Y:S04]  /*20ff0*/  @!P4 STG.E.128 desc[UR8][R8.64], RZ ;  /* 0x000000ff0800c986 */ /* 0x0005e8000c101d08 */
[----:B------:R2:W-:Y:S02]  /*21000*/  @!P5 STG.E.128 desc[UR8][R8.64+0x80], RZ ;  /* 0x000080ff0800d986 */ /* 0x0005e4000c101d08 */
.L_x_1604:
[----:B------:R-:W-:Y:S05]  /*21010*/  BSYNC B1 ;  /* 0x0000000000017941 */ /* 0x000fea0003800000 */
.L_x_1603:
[----:B------:R-:W-:Y:S04]  /*21020*/  BSSY B1, `(.L_x_1605) ;  /* 0x0000015000017945 */ /* 0x000fe80003800000 */
[----:B------:R-:W-:Y:S05]  /*21030*/  @P3 BRA `(.L_x_1606) ;  /* 0x00000000004c3947 */ /* 0x000fea0003800000 */
[----:B--2---:R-:W-:Y:S01]  /*21040*/  IADD3 R9, P2, R6, 0x20, RZ ;  /* 0x0000002006097810 */ /* 0x004fe20007f5e0ff */
        /* <DEDUP_REMOVED lines=18> */
.L_x_1606:
[----:B------:R-:W-:Y:S05]  /*21170*/  BSYNC B1 ;  /* 0x0000000000017941 */ /* 0x000fea0003800000 */
.L_x_1605:
[----:B------:R-:W-:Y:S04]  /*21180*/  BSSY B1, `(.L_x_1607) ;  /* 0x0000015000017945 */ /* 0x000fe80003800000 */
[----:B------:R-:W-:Y:S05]  /*21190*/  @P1 BRA `(.L_x_1608) ;  /* 0x00000000004c1947 */ /* 0x000fea0003800000 */
[----:B--23--:R-:W-:Y:S01]  /*211a0*/  IADD3 R9, P1, R6, 0x40, RZ ;  /* 0x0000004006097810 */ /* 0x00cfe20007f3e0ff */
[----:B------:R-:W-:Y:S01]  /*211b0*/  ULDC.64 UR4, c[0x0][0xad8] ;  /* 0x0002b60000047ab9 */ /* 0x000fe20000000a00 */
[----:B------:R-:W-:Y:S01]  /*211c0*/  IMAD.MOV.U32 R2, RZ, RZ, R4 ;  /* 0x000000ffff027224 */ /* 0x000fe200078e0004 */
[C---:B------:R-:W-:Y:S01]  /*211d0*/  IADD3 R8, R178.reuse, 0x40, RZ ;  /* 0x00000040b2087810 */ /* 0x040fe20007ffe0ff */
[----:B------:R-:W-:Y:S01]  /*211e0*/  IMAD.MOV.U32 R3, RZ, RZ, R11 ;  /* 0x000000ffff037224 */ /* 0x000fe200078e000b */
[----:B------:R-:W-:Y:S01]  /*211f0*/  ULDC UR6, c[0x0][0xa8c] ;  /* 0x0002a30000067ab9 */ /* 0x000fe20000000800 */
[----:B------:R-:W-:Y:S01]  /*21200*/  IMAD.X R0, RZ, RZ, R7, P1 ;  /* 0x000000ffff007224 */ /* 0x000fe200008e0607 */
[----:B------:R-:W-:Y:S01]  /*21210*/  ISETP.GE.AND P2, PT, R178, UR6, PT ;  /* 0x00000006b2007c0c */ /* 0x000fe2000bf46270 */
[----:B------:R-:W-:Y:S01]  /*21220*/  IMAD.WIDE.U32 R2, R9, UR4, R2 ;  /* 0x0000000409027c25 */ /* 0x000fe2000f8e0002 */
[----:B------:R-:W-:Y:S01]  /*21230*/  ISETP.GE.AND P3, PT, R8, UR6, PT ;  /* 0x0000000608007c0c */ /* 0x000fe2000bf66270 */
[----:B------:R-:W-:-:S02]  /*21240*/  ULDC.64 UR8, c[0x0][0x208] ;  /* 0x0000820000087ab9 */ /* 0x000fc40000000a00 */
[----:B------:R-:W-:-:S04]  /*21250*/  IMAD R0, R0, UR4, RZ ;  /* 0x0000000400007c24 */ /* 0x000fc8000f8e02ff */
[----:B------:R-:W-:Y:S01]  /*21260*/  IMAD R9, R9, UR5, R0 ;  /* 0x0000000509097c24 */ /* 0x000fe2000f8e0200 */
[----:B------:R-:W-:Y:S02]  /*21270*/  ULDC.64 UR4, c[0x0][0xa80] ;  /* 0x0002a00000047ab9 */ /* 0x000fe40000000a00 */
[----:B------:R-:W-:Y:S01]  /*21280*/  LEA R8, P1, R2, UR4, 0x1 ;  /* 0x0000000402087c11 */ /* 0x000fe2000f8208ff */
[----:B------:R-:W-:-:S05]  /*21290*/  IMAD.IADD R3, R3, 0x1, R9 ;  /* 0x0000000103037824 */ /* 0x000fca00078e0209 */
[----:B------:R-:W-:-:S05]  /*212a0*/  LEA.HI.X R9, R2, UR5, R3, 0x1, P1 ;  /* 0x0000000502097c11 */ /* 0x000fca00088f0c03 */
[----:B------:R4:W-:Y:S04]  /*212b0*/  @!P2 STG.E.128 desc[UR8][R8.64], RZ ;  /* 0x000000ff0800a986 */ /* 0x0009e8000c101d08 */
[----:B------:R4:W-:Y:S02]  /*212c0*/  @!P3 STG.E.128 desc[UR8][R8.64+0x80], RZ ;  /* 0x000080ff0800b986 */ /* 0x0009e4000c101d08 */
.L_x_1608:
[----:B------:R-:W-:Y:S05]  /*212d0*/  BSYNC B1 ;  /* 0x0000000000017941 */ /* 0x000fea0003800000 */
.L_x_1607:
[----:B------:R-:W-:Y:S05]  /*212e0*/  @P0 BRA `(.L_x_1599) ;  /* 0x00000000004c0947 */ /* 0x000fea0003800000 */
[----:B------:R-:W-:Y:S01]  /*212f0*/  IADD3 R5, P0, R6, 0x60, RZ ;  /* 0x0000006006057810 */ /* 0x000fe20007f1e0ff */
[----:B------:R-:W-:Y:S01]  /*21300*/  ULDC.64 UR4, c[0x0][0xad8] ;  /* 0x0002b60000047ab9 */ /* 0x000fe20000000a00 */
[----:B------:R-:W-:Y:S01]  /*21310*/  IMAD.MOV.U32 R2, RZ, RZ, R4 ;  /* 0x000000ffff027224 */ /* 0x000fe200078e0004 */
[----:B------:R-:W-:Y:S01]  /*21320*/  ULDC UR6, c[0x0][0xa8c] ;  /* 0x0002a30000067ab9 */ /* 0x000fe20000000800 */
[----:B------:R-:W-:Y:S01]  /*21330*/  IADD3.X R6, RZ, R7, RZ, P0, !PT ;  /* 0x00000007ff067210 */ /* 0x000fe200007fe4ff */
[----:B------:R-:W-:Y:S01]  /*21340*/  IMAD.MOV.U32 R3, RZ, RZ, R11 ;  /* 0x000000ffff037224 */ /* 0x000fe200078e000b */
        /* <DEDUP_REMOVED lines=8> */
[----:B------:R-:W-:Y:S02]  /*213d0*/  LEA R4, P0, R2, UR4, 0x1 ;  /* 0x0000000402047c11 */ /* 0x000fe4000f8008ff */
[----:B------:R-:W-:-:S04]  /*213e0*/  IADD3 R3, R3, R5, RZ ;  /* 0x0000000503037210 */ /* 0x000fc80007ffe0ff */
[----:B------:R-:W-:-:S05]  /*213f0*/  LEA.HI.X R5, R2, UR5, R3, 0x1, P0 ;  /* 0x0000000502057c11 */ /* 0x000fca00080f0c03 */
[----:B------:R0:W-:Y:S04]  /*21400*/  @!P1 STG.E.128 desc[UR8][R4.64], RZ ;  /* 0x000000ff04009986 */ /* 0x0001e8000c101d08 */
[----:B------:R0:W-:Y:S02]  /*21410*/  @!P2 STG.E.128 desc[UR8][R4.64+0x80], RZ ;  /* 0x000080ff0400a986 */ /* 0x0001e4000c101d08 */
.L_x_1599:
[----:B------:R-:W-:Y:S05]  /*21420*/  BSYNC B0 ;  /* 0x0000000000007941 */ /* 0x000fea0003800000 */
.L_x_1590:
[----:B------:R-:W-:Y:S02]  /*21430*/  ULDC UR4, c[0x0][0xc14] ;  /* 0x0003050000047ab9 */ /* 0x000fe40000000800 */
[----:B-1----:R-:W-:-:S13]  /*21440*/  ISETP.GE.AND P0, PT, R171, UR4, PT ;  /* 0x00000004ab007c0c */ /* 0x002fda000bf06270 */
[----:B------:R-:W-:Y:S05]  /*21450*/  @!P0 BRA `(.L_x_1609) ;  /* 0xfffffdfc00488947 */ /* 0x000fea000383ffff */
[----:B------:R-:W-:Y:S05]  /*21460*/  BRA `(.L_x_1311) ;  /* 0x0000006400e47947 */ /* 0x000fea0003800000 */
.L_x_1309:
[----:B------:R-:W-:-:S08]  /*21470*/  NOP ;  /* 0x0000000000007918 */ /* 0x000fd00000000000 */
[----:B------:R-:W0:-:S00]  /*21480*/  USETMAXREG.DEALLOC.CTAPOOL 0x18 ;  /* 0x00000018000079c8 */ /* 0x000e0000080e0500 */
[----:B0-----:R-:W-:-:S06]  /*21490*/  LOP3.LUT R0, R0, 0x3, RZ, 0xc0, !PT ;  /* 0x0000000300007812 */ /* 0x001fcc00078ec0ff */
[----:B------:R-:W0:Y:S02]  /*214a0*/  SHFL.IDX PT, R0, R0, RZ, 0x1f ;  /* 0x00001fff00007589 */ /* 0x000e2400000e0000 */
[----:B0-----:R-:W-:-:S13]  /*214b0*/  ISETP.NE.AND P0, PT, R0, RZ, PT ;  /* 0x000000ff0000720c */ /* 0x001fda0003f05270 */
[----:B------:R-:W-:Y:S05]  /*214c0*/  @P0 BRA `(.L_x_1311) ;  /* 0x0000006400cc0947 */ /* 0x000fea0003800000 */
[----:B------:R-:W2:Y:S01]  /*214d0*/  LDL.LU R6, [R1] ;  /* 0x0000000001067983 */ /* 0x000ea20000300800 */
[----:B------:R-:W-:Y:S01]  /*214e0*/  LOP3.LUT R7, R4, 0x1f, RZ, 0xc0, !PT ;  /* 0x0000001f04077812 */ /* 0x000fe200078ec0ff */
[----:B------:R-:W-:Y:S01]  /*214f0*/  ULDC UR5, c[0x0][0xc14] ;  /* 0x0003050000057ab9 */ /* 0x000fe20000000800 */
[----:B------:R-:W-:Y:S01]  /*21500*/  CS2R R16, SRZ ;  /* 0x0000000000107805 */ /* 0x000fe2000001ff00 */
[----:B------:R-:W-:Y:S01]  /*21510*/  ULDC.64 UR6, c[0x0][0x208] ;  /* 0x0000820000067ab9 */ /* 0x000fe20000000a00 */
[----:B------:R-:W-:Y:S01]  /*21520*/  ISETP.NE.AND P0, PT, R7, 0x1f, PT ;  /* 0x0000001f0700780c */ /* 0x000fe20003f05270 */
[----:B------:R-:W-:Y:S01]  /*21530*/  ULDC UR4, c[0x0][0xc10] ;  /* 0x0003040000047ab9 */ /* 0x000fe20000000800 */
[----:B--2---:R-:W-:-:S11]  /*21540*/  LOP3.LUT R6, R6, 0xffffffdf, RZ, 0xc0, !PT ;  /* 0xffffffdf06067812 */ /* 0x004fd600078ec0ff */
        /* <DEDUP_REMOVED lines=9> */
[----:B------:R-:W-:-:S09]  /*215e0*/  LOP3.LUT R6, R6, 0xfffffffe, RZ, 0xc0, !PT ;  /* 0xfffffffe06067812 */ /* 0x000fd200078ec0ff */
[----:B------:R-:W-:-:S04]  /*215f0*/  @P1 LOP3.LUT R6, R6, 0x1, RZ, 0xfc, !PT ;  /* 0x0000000106061812 */ /* 0x000fc800078efcff */
[----:B------:R-:W-:-:S04]  /*21600*/  LOP3.LUT R6, R6, 0xffffffef, RZ, 0xc0, !PT ;  /* 0xffffffef06067812 */ /* 0x000fc800078ec0ff */
[----:B------:R-:W-:-:S04]  /*21610*/  @P0 LOP3.LUT R6, R6, 0x10, RZ, 0xfc, !PT ;  /* 0x0000001006060812 */ /* 0x000fc800078efcff */
[----:B------:R-:W-:Y:S01]  /*21620*/  LOP3.LUT R6, R6, 0xfffffff7, RZ, 0xc0, !PT ;  /* 0xfffffff706067812 */ /* 0x000fe200078ec0ff */
[----:B--2---:R-:W1:Y:S02]  /*21630*/  SHFL.UP PT, R0, R17, 0x1, RZ ;  /* 0x0420000011007989 */ /* 0x004e6400000e00ff */
[----:B-1----:R-:W-:-:S05]  /*21640*/  SEL R0, R0, RZ, P1 ;  /* 0x000000ff00007207 */ /* 0x002fca0000800000 */
[----:B------:R-:W-:-:S05]  /*21650*/  IMAD.IADD R0, R17, 0x1, R0 ;  /* 0x0000000111007824 */ /* 0x000fca00078e0200 */
        /* <DEDUP_REMOVED lines=17> */
[----:B------:R-:W-:-:S05]  /*21770*/  @P0 LOP3.LUT R6, R6, 0x2, RZ, 0xfc, !PT ;  /* 0x0000000206060812 */ /* 0x000fca00078efcff */
[----:B------:R-:W-:Y:S01]  /*21780*/  STL [R1], R6 ;  /* 0x0000000601007387 */ /* 0x000fe20000100800 */
[----:B-1----:R-:W-:-:S05]  /*21790*/  SEL R0, R0, RZ, P0 ;  /* 0x000000ff00007207 */ /* 0x002fca0000000000 */
[----:B------:R-:W-:-:S05]  /*217a0*/  IMAD.IADD R0, R3, 0x1, R0 ;  /* 0x0000000103007824 */ /* 0x000fca00078e0200 */
        /* <DEDUP_REMOVED lines=10> */
.L_x_1614:
[----:B------:R-:W-:Y:S02]  /*21850*/  VIADD R0, R19, 0x1f ;  /* 0x0000001f13007836 */ /* 0x000fe40000000000 */
[----:B------:R-:W-:-:S03]  /*21860*/  IMAD.U32 R19, RZ, RZ, UR7 ;  /* 0x00000007ff137e24 */ /* 0x000fc6000f8e00ff */
[----:B------:R-:W-:-:S13]  /*21870*/  ISETP.GE.AND P0, PT, R0, UR5, PT ;  /* 0x0000000500007c0c */ /* 0x000fda000bf06270 */
[----:B------:R-:W-:Y:S05]  /*21880*/  @P0 BRA `(.L_x_1611) ;  /* 0x0000000400d00947 */ /* 0x000fea0003800000 */
[----:B------:R-:W0:Y:S01]  /*21890*/  S2R R6, SR_TID.X ;  /* 0x0000000000067919 */ /* 0x000e220000002100 */
[----:B------:R-:W-:Y:S01]  /*218a0*/  MOV R19, R0 ;  /* 0x0000000000137202 */ /* 0x000fe20000000f00 */
        /* <DEDUP_REMOVED lines=11> */
.L_x_1613:
[----:B------:R-:W-:Y:S05]  /*21960*/  BSYNC B0 ;  /* 0x0000000000007941 */ /* 0x000fea0003800000 */
.L_x_1612:
        /* <DEDUP_REMOVED lines=25> */
.L_x_1610:
        /* <DEDUP_REMOVED lines=19> */
[----:B------:R-:W-:-:S05]  /*21c30*/  IADD3 R7, R4, -0x1, RZ ;  /* 0xffffffff04077810 */ /* 0x000fca0007ffe0ff */
[----:B------:R2:W3:Y:S02]  /*21c40*/  SHFL.IDX PT, R16, R0, R7, 0x1f ;  /* 0x00001f0700107589 */ /* 0x0004e400000e0000 */
.L_x_1615:
[----:B-12---:R-:W-:Y:S02]  /*21c50*/  IMAD.MOV R0, RZ, RZ, -R3 ;  /* 0x000000ffff007224 */ /* 0x006fe400078e0a03 */
[----:B---3--:R-:W-:Y:S02]  /*21c60*/  IMAD R16, R16, UR4, R5 ;  /* 0x0000000410107c24 */ /* 0x008fe4000f8e0205 */
[----:B------:R-:W-:Y:S01]  /*21c70*/  IMAD R5, R0, R9, RZ ;  /* 0x0000000900057224 */ /* 0x000fe200078e02ff */
[----:B------:R-:W-:Y:S01]  /*21c80*/  IABS R0, R6 ;  /* 0x0000000600007213 */ /* 0x000fe20000000000 */
[----:B------:R-:W-:-:S04]  /*21c90*/  IMAD.MOV.U32 R2, RZ, RZ, RZ ;  /* 0x000000ffff027224 */ /* 0x000fc800078e00ff */
[----:B------:R-:W-:Y:S01]  /*21ca0*/  IMAD.HI.U32 R2, R3, R5, R2 ;  /* 0x0000000503027227 */ /* 0x000fe200078e0002 */
[----:B------:R-:W-:-:S03]  /*21cb0*/  IADD3 R5, -R16, UR6, RZ ;  /* 0x0000000610057c10 */ /* 0x000fc6000fffe1ff */
[----:B------:R-:W-:Y:S01]  /*21cc0*/  IMAD.MOV R0, RZ, RZ, -R0 ;  /* 0x000000ffff007224 */ /* 0x000fe200078e0a00 */
[----:B------:R-:W-:-:S05]  /*21cd0*/  IABS R3, R5 ;  /* 0x0000000500037213 */ /* 0x000fca0000000000 */
        /* <DEDUP_REMOVED lines=13> */
[----:B------:R-:W-:-:S03]  /*21db0*/  IMAD.MOV R2, RZ, RZ, -R2 ;  /* 0x000000ffff027224 */ /* 0x000fc600078e0a02 */
[----:B------:R-:W-:Y:S01]  /*21dc0*/  IADD3 R3, -R0, RZ, RZ ;  /* 0x000000ff00037210 */ /* 0x000fe20007ffe1ff */
[----:B------:R-:W-:Y:S01]  /*21dd0*/  IMAD R5, R6, R2, R5 ;  /* 0x0000000206057224 */ /* 0x000fe200078e0205 */
[----:B------:R-:W-:Y:S02]  /*21de0*/  MOV R2, RZ ;  /* 0x000000ff00027202 */ /* 0x000fe40000000f00 */
[----:B------:R-:W-:-:S04]  /*21df0*/  VIADDMNMX R8, R3, UR4, R8, PT ;  /* 0x0000000403087c46 */ /* 0x000fc8000b800108 */
[-C--:B------:R-:W-:Y:S02]  /*21e00*/  IABS R4, R8.reuse ;  /* 0x0000000800047213 */ /* 0x080fe40000000000 */
[----:B------:R-:W-:Y:S02]  /*21e10*/  IABS R6, R8 ;  /* 0x0000000800067213 */ /* 0x000fe40000000000 */
[----:B------:R-:W1:Y:S08]  /*21e20*/  I2F.RP R7, R4 ;  /* 0x0000000400077306 */ /* 0x000e700000209400 */
[----:B-1----:R-:W1:Y:S02]  /*21e30*/  MUFU.RCP R7, R7 ;  /* 0x0000000700077308 */ /* 0x002e640000001000 */
[----:B-1----:R-:W-:Y:S01]  /*21e40*/  VIADD R3, R7, 0xffffffe ;  /* 0x0ffffffe07037836 */ /* 0x002fe20000000000 */
[----:B------:R-:W-:-:S05]  /*21e50*/  IABS R7, R5 ;  /* 0x0000000500077213 */ /* 0x000fca0000000000 */
[----:B------:R-:W1:Y:S02]  /*21e60*/  F2I.FTZ.U32.TRUNC.NTZ R3, R3 ;  /* 0x0000000300037305 */ /* 0x000e64000021f000 */
[----:B-1----:R-:W-:-:S04]  /*21e70*/  IMAD.MOV R9, RZ, RZ, -R3 ;  /* 0x000000ffff097224 */ /* 0x002fc800078e0a03 */
[----:B------:R-:W-:-:S04]  /*21e80*/  IMAD R9, R9, R4, RZ ;  /* 0x0000000409097224 */ /* 0x000fc800078e02ff */
[----:B------:R-:W-:-:S04]  /*21e90*/  IMAD.HI.U32 R2, R3, R9, R2 ;  /* 0x0000000903027227 */ /* 0x000fc800078e0002 */
[----:B------:R-:W-:Y:S02]  /*21ea0*/  IMAD.MOV R3, RZ, RZ, -R6 ;  /* 0x000000ffff037224 */ /* 0x000fe400078e0a06 */
[----:B------:R-:W-:-:S04]  /*21eb0*/  IMAD.HI.U32 R2, R2, R7, RZ ;  /* 0x0000000702027227 */ /* 0x000fc800078e00ff */
[----:B------:R-:W-:-:S05]  /*21ec0*/  IMAD R3, R2, R3, R7 ;  /* 0x0000000302037224 */ /* 0x000fca00078e0207 */
[----:B------:R-:W-:-:S13]  /*21ed0*/  ISETP.GT.U32.AND P0, PT, R4, R3, PT ;  /* 0x000000030400720c */ /* 0x000fda0003f04070 */
[----:B------:R-:W-:Y:S02]  /*21ee0*/  @!P0 IMAD.IADD R3, R3, 0x1, -R4 ;  /* 0x0000000103038824 */ /* 0x000fe400078e0a04 */
[----:B------:R-:W-:-:S03]  /*21ef0*/  @!P0 VIADD R2, R2, 0x1 ;  /* 0x0000000102028836 */ /* 0x000fc60000000000 */
[----:B------:R-:W-:Y:S02]  /*21f00*/  ISETP.GE.U32.AND P0, PT, R3, R4, PT ;  /* 0x000000040300720c */ /* 0x000fe40003f06070 */
[C---:B------:R-:W-:Y:S01]  /*21f10*/  LOP3.LUT R3, R5.reuse, R8, RZ, 0x3c, !PT ;  /* 0x0000000805037212 */ /* 0x040fe200078e3cff */
[----:B------:R-:W-:-:S10]  /*21f20*/  IMAD.IADD R5, R5, 0x1, R0 ;  /* 0x0000000105057824 */ /* 0x000fd400078e0200 */
[----:B------:R-:W-:Y:S02]  /*21f30*/  @P0 IADD3 R2, R2, 0x1, RZ ;  /* 0x0000000102020810 */ /* 0x000fe40007ffe0ff */
[----:B------:R-:W-:-:S13]  /*21f40*/  ISETP.GE.AND P0, PT, R3, RZ, PT ;  /* 0x000000ff0300720c */ /* 0x000fda0003f06270 */
[----:B------:R-:W-:Y:S01]  /*21f50*/  @!P0 IMAD.MOV R2, RZ, RZ, -R2 ;  /* 0x000000ffff028224 */ /* 0x000fe200078e0a02 */
[----:B------:R-:W-:-:S13]  /*21f60*/  ISETP.NE.AND P0, PT, R8, RZ, PT ;  /* 0x000000ff0800720c */ /* 0x000fda0003f05270 */
[----:B------:R-:W-:Y:S01]  /*21f70*/  @!P0 LOP3.LUT R2, RZ, R8, RZ, 0x33, !PT ;  /* 0x00000008ff028212 */ /* 0x000fe200078e33ff */
[----:B------:R-:W-:-:S04]  /*21f80*/  IMAD.MOV R8, RZ, RZ, -R8 ;  /* 0x000000ffff087224 */ /* 0x000fc800078e0a08 */
[----:B------:R-:W-:Y:S01]  /*21f90*/  IMAD R18, R2, R8, R5 ;  /* 0x0000000802127224 */ /* 0x000fe200078e0205 */
[----:B------:R-:W-:-:S04]  /*21fa0*/  LOP3.LUT R2, RZ, R2, RZ, 0x33, !PT ;  /* 0x00000002ff027212 */ /* 0x000fc800078e33ff */
[----:B------:R-:W-:Y:S01]  /*21fb0*/  IADD3 R17, R17, R2, RZ ;  /* 0x0000000211117210 */ /* 0x000fe20007ffe0ff */
[----:B------:R-:W-:Y:S06]  /*21fc0*/  BRA `(.L_x_1616) ;  /* 0x00000000000c7947 */ /* 0x000fec0003800000 */
.L_x_1611:
[----:B------:R-:W-:Y:S02]  /*21fd0*/  IMAD.MOV.U32 R17, RZ, RZ, RZ ;  /* 0x000000ffff117224 */ /* 0x000fe400078e00ff */
[----:B------:R-:W-:Y:S02]  /*21fe0*/  IMAD.U32 R16, RZ, RZ, UR6 ;  /* 0x00000006ff107e24 */ /* 0x000fe4000f8e00ff */
[----:B------:R-:W-:-:S07]  /*21ff0*/  IMAD.MOV.U32 R18, RZ, RZ, RZ ;  /* 0x000000ffff127224 */ /* 0x000fce00078e00ff */
.L_x_1616:
        /* <DEDUP_REMOVED lines=9> */
[----:B------:R-:W-:Y:S02]  /*22090*/  ISETP.GE.AND P0, PT, R19, UR5, PT ;  /* 0x0000000513007c0c */ /* 0x000fe4000bf06270 */
[----:B-1----:R-:W-:-:S05]  /*220a0*/  MOV R0, 0x1 ;  /* 0x0000000100007802 */ /* 0x002fca0000000f00 */
[----:B------:R1:W-:Y:S04]  /*220b0*/  STL [R1+0xc], R0 ;  /* 0x00000c0001007387 */ /* 0x0003e80000100800 */
[----:B------:R1:W-:Y:S02]  /*220c0*/  STL [R1+0x24], RZ ;  /* 0x000024ff01007387 */ /* 0x0003e40000100800 */
[----:B------:R-:W-:Y:S05]  /*220d0*/  @P0 BRA `(.L_x_1617) ;  /* 0x0000005400e00947 */ /* 0x000fea0003800000 */
[----:B-1----:R-:W-:Y:S01]  /*220e0*/  IMAD.MOV.U32 R0, RZ, RZ, 0x1 ;  /* 0x00000001ff007424 */ /* 0x002fe200078e00ff */
[----:B------:R1:W-:Y:S01]  /*220f0*/  STL [R1+0x24], RZ ;  /* 0x000024ff01007387 */ /* 0x0003e20000100800 */
[----:B------:R-:W-:Y:S01]  /*22100*/  ULDC.64 UR38, c[0x0][0x198] ;  /* 0x0000660000267ab9 */ /* 0x000fe20000000a00 */
[----:B------:R-:W-:Y:S02]  /*22110*/  ULDC UR36, c[0x0][0xc] ;  /* 0x0000030000247ab9 */ /* 0x000fe40000000800 */
[----:B------:R1:W-:Y:S04]  /*22120*/  STL [R1+0x10], R0 ;  /* 0x0000100001007387 */ /* 0x0003e80000100800 */
[----:B------:R1:W-:Y:S04]  /*22130*/  STL [R1+0x4], RZ ;  /* 0x000004ff01007387 */ /* 0x0003e80000100800 */
[----:B------:R1:W-:Y:S04]  /*22140*/  STL [R1], RZ ;  /* 0x000000ff01007387 */ /* 0x0003e80000100800 */
[----:B------:R1:W-:Y:S02]  /*22150*/  STL [R1+0xc], R0 ;  /* 0x00000c0001007387 */ /* 0x0003e40000100800 */
.L_x_1719:
[----:B------:R-:W-:Y:S05]  /*22160*/  YIELD ;  /* 0x0000000000007946 */ /* 0x000fea0003800000 */
[----:B------:R-:W-:Y:S01]  /*22170*/  ULDC.64 UR4, c[0x0][0xa28] ;  /* 0x00028a0000047ab9 */ /* 0x000fe20000000a00 */
[----:B--2---:R-:W-:Y:S01]  /*22180*/  IMAD.MOV.U32 R9, RZ, RZ, RZ ;  /* 0x000000ffff097224 */ /* 0x004fe200078e00ff */
[----:B------:R-:W-:Y:S01]  /*22190*/  ISETP.NE.U32.AND P0, PT, RZ, UR4, PT ;  /* 0x00000004ff007c0c */ /* 0x000fe2000bf05070 */
[----:B------:R-:W-:Y:S01]  /*221a0*/  ULDC.64 UR6, c[0x0][0x208] ;  /* 0x0000820000067ab9 */ /* 0x000fe20000000a00 */
[----:B-1----:R-:W-:Y:S01]  /*221b0*/  IMAD.MOV.U32 R0, RZ, RZ, RZ ;  /* 0x000000ffff007224 */ /* 0x002fe200078e00ff */
[----:B------:R-:W-:Y:S01]  /*221c0*/  ULDC.64 UR8, c[0x0][0xa08] ;  /* 0x0002820000087ab9 */ /* 0x000fe20000000a00 */
[----:B------:R-:W-:Y:S01]  /*221d0*/  ISETP.NE.AND.EX P0, PT, RZ, UR5, PT, P0 ;  /* 0x00000005ff007c0c */ /* 0x000fe2000bf05300 */
[----:B------:R-:W-:Y:S01]  /*221e0*/  ULDC.64 UR4, c[0x0][0xa00] ;  /* 0x0002800000047ab9 */ /* 0x000fe20000000a00 */
[----:B------:R-:W-:-:S11]  /*221f0*/  ULDC.64 UR10, c[0x0][0xa10] ;  /* 0x00028400000a7ab9 */ /* 0x000fd60000000a00 */
[----:B---3--:R-:W1:Y:S01]  /*22200*/  @P0 LDC.64 R2, c[0x0][0xa28] ;  /* 0x00028a00ff020b82 */ /* 0x008e620000000a00 */
[----:B------:R-:W-:Y:S01]  /*22210*/  ISETP.NE.U32.AND P2, PT, RZ, UR4, PT ;  /* 0x00000004ff007c0c */ /* 0x000fe2000bf45070 */
[----:B-1----:R-:W-:-:S05]  /*22220*/  @P0 IMAD.WIDE R2, R19, 0x4, R2 ;  /* 0x0000000413020825 */ /* 0x002fca00078e0202 */
[----:B------:R1:W5:Y:S01]  /*22230*/  @P0 LDG.E R9, desc[UR6][R2.64] ;  /* 0x0000000602090981 */ /* 0x000362000c1e1900 */
[----:B------:R-:W-:Y:S01]  /*22240*/  ISETP.NE.AND.EX P2, PT, RZ, UR5, PT, P2 ;  /* 0x00000005ff007c0c */ /* 0x000fe2000bf45320 */
[----:B------:R-:W-:Y:S01]  /*22250*/  ULDC.64 UR4, c[0x0][0xa18] ;  /* 0x0002860000047ab9 */ /* 0x000fe20000000a00 */
[----:B-1----:R-:W1:Y:S02]  /*22260*/  LDC.64 R2, c[0x0][0xa00] ;  /* 0x00028000ff027b82 */ /* 0x002e640000000a00 */
[----:B-1----:R-:W-:-:S09]  /*22270*/  IMAD.WIDE R2, R19, 0x4, R2 ;  /* 0x0000000413027825 */ /* 0x002fd200078e0202 */
[----:B------:R-:W2:Y:S01]  /*22280*/  @P2 LDG.E R0, desc[UR6][R2.64] ;  /* 0x0000000602002981 */ /* 0x000ea2000c1e1900 */
[----:B------:R-:W-:Y:S01]  /*22290*/  ISETP.NE.U32.AND P0, PT, RZ, UR4, PT ;  /* 0x00000004ff007c0c */ /* 0x000fe2000bf05070 */
[----:B------:R-:W-:-:S03]  /*222a0*/  ULDC UR4, c[0x0][0x288] ;  /* 0x0000a20000047ab9 */ /* 0x000fc60000000800 */
[----:B------:R-:W-:-:S13]  /*222b0*/  ISETP.NE.AND.EX P0, PT, RZ, UR5, PT, P0 ;  /* 0x00000005ff007c0c */ /* 0x000fda000bf05300 */
[----:B------:R-:W1:Y:S01]  /*222c0*/  @P0 LDC.64 R4, c[0x0][0xa18] ;  /* 0x00028600ff040b82 */ /* 0x000e620000000a00 */
[----:B------:R-:W-:-:S04]  /*222d0*/  ISETP.NE.U32.AND P1, PT, RZ, UR8, PT ;  /* 0x00000008ff007c0c */ /* 0x000fc8000bf25070 */
[----:B------:R-:W-:Y:S02]  /*222e0*/  ISETP.NE.AND.EX P3, PT, RZ, UR9, PT, P1 ;  /* 0x00000009ff007c0c */ /* 0x000fe4000bf65310 */
[----:B------:R-:W-:-:S04]  /*222f0*/  ISETP.NE.U32.AND P1, PT, RZ, UR10, PT ;  /* 0x0000000aff007c0c */ /* 0x000fc8000bf25070 */
[----:B------:R-:W-:Y:S01]  /*22300*/  ISETP.NE.AND.EX P1, PT, RZ, UR11, PT, P1 ;  /* 0x0000000bff007c0c */ /* 0x000fe2000bf25310 */
[----:B-1----:R-:W-:Y:S01]  /*22310*/  @P0 IMAD.WIDE R4, R19, 0x4, R4 ;  /* 0x0000000413040825 */ /* 0x002fe200078e0204 */
[----:B--2---:R1:W-:Y:S02]  /*22320*/  STL [R1+0x28], R0 ;  /* 0x0000280001007387 */ /* 0x0043e40000100800 */
[----:B-1----:R-:W-:Y:S01]  /*22330*/  MOV R0, UR4 ;  /* 0x0000000400007c02 */ /* 0x002fe20008000f00 */
[----:B------:R-:W-:Y:S02]  /*22340*/  ULDC.64 UR4, c[0x0][0x3f8] ;  /* 0x0000fe0000047ab9 */ /* 0x000fe40000000a00 */
[----:B------:R-:W-:-:S03]  /*22350*/  UISETP.NE.U32.AND UP0, UPT, UR4, URZ, UPT ;  /* 0x0000003f0400728c */ /* 0x000fc6000bf05070 */
[----:B------:R-:W-:Y:S01]  /*22360*/  ULDC UR4, c[0x0][0x404] ;  /* 0x0001010000047ab9 */ /* 0x000fe20000000800 */
[----:B------:R-:W-:Y:S01]  /*22370*/  UISETP.NE.AND.EX UP0, UPT, UR5, URZ, UPT, UP0 ;  /* 0x0000003f0500728c */ /* 0x000fe2000bf05300 */
[----:B------:R1:W5:Y:S01]  /*22380*/  @P0 LDG.E R0, desc[UR6][R4.64] ;  /* 0x0000000604000981 */ /* 0x000362000c1e1900 */
[----:B------:R-:W-:Y:S01]  /*22390*/  ULDC UR6, c[0x0][0x338] ;  /* 0x0000ce0000067ab9 */ /* 0x000fe20000000800 */
[----:B------:R-:W-:Y:S01]  /*223a0*/  ULDC UR5, c[0x0][0x2e0] ;  /* 0x0000b80000057ab9 */ /* 0x000fe20000000800 */
[----:B------:R-:W-:Y:S01]  /*223b0*/  USEL UR4, UR4, 0x1, UP0 ;  /* 0x0000000104047887 */ /* 0x000fe20008000000 */
[----:B------:R-:W-:-:S03]  /*223c0*/  IMAD.U32 R10, RZ, RZ, UR6 ;  /* 0x00000006ff0a7e24 */ /* 0x000fc6000f8e00ff */
[----:B------:R-:W-:-:S06]  /*223d0*/  UIMAD UR4, UR4, UR5, URZ ;  /* 0x00000005040472a4 */ /* 0x000fcc000f8e023f */
[----:B-1----:R-:W-:Y:S01]  /*223e0*/  IMAD.U32 R4, RZ, RZ, UR4 ;  /* 0x00000004ff047e24 */ /* 0x002fe2000f8e00ff */
[----:B------:R-:W-:Y:S06]  /*223f0*/  @P0 BRA `(.L_x_1618) ;  /* 0x0000000000140947 */ /* 0x000fec0003800000 */
[----:B------:R-:W-:Y:S05]  /*22400*/  @!P2 BRA `(.L_x_1618) ;  /* 0x000000000010a947 */ /* 0x000fea0003800000 */
[----:B------:R-:W-:Y:S02]  /*22410*/  ULDC.64 UR4, c[0x0][0x208] ;  /* 0x0000820000047ab9 */ /* 0x000fe40000000a00 */
[----:B------:R-:W2:Y:S04]  /*22420*/  LDG.E R5, desc[UR4][R2.64] ;  /* 0x0000000402057981 */ /* 0x000ea8000c1e1900 */
[----:B-----5:R-:W2:Y:S02]  /*22430*/  LDG.E R0, desc[UR4][R2.64+0x4] ;  /* 0x0000040402007981 */ /* 0x020ea4000c1e1900 */
[----:B--2---:R-:W-:-:S07]  /*22440*/  IMAD.IADD R0, R0, 0x1, -R5 ;  /* 0x0000000100007824 */ /* 0x004fce00078e0a05 */
.L_x_1618:
[----:B------:R-:W1:Y:S01]  /*22450*/  LDC.64 R6, c[0x0][0xa08] ;  /* 0x00028200ff067b82 */ /* 0x000e620000000a00 */
[----:B------:R-:W-:Y:S01]  /*22460*/  MOV R8, RZ ;  /* 0x000000ff00087202 */ /* 0x000fe20000000f00 */
[----:B------:R-:W-:-:S06]  /*22470*/  ULDC.64 UR4, c[0x0][0x208] ;  /* 0x0000820000047ab9 */ /* 0x000fcc0000000a00 */
[----:B------:R-:W2:Y:S01]  /*22480*/  LDC.64 R2, c[0x0][0xa10] ;  /* 0x00028400ff027b82 */ /* 0x000ea20000000a00 */
[----:B-1----:R-:W-:-:S05]  /*22490*/  IMAD.WIDE R6, R19, 0x4, R6 ;  /* 0x0000000413067825 */ /* 0x002fca00078e0206 */
[----:B------:R-:W3:Y:S01]  /*224a0*/  @P3 LDG.E R8, desc[UR4][R6.64] ;  /* 0x0000000406083981 */ /* 0x000ee2000c1e1900 */
[----:B------:R-:W-:Y:S02]  /*224b0*/  IMAD.MOV.U32 R5, RZ, RZ, RZ ;  /* 0x000000ffff057224 */ /* 0x000fe400078e00ff */
[----:B--2---:R-:W-:-:S05]  /*224c0*/  IMAD.WIDE R2, R19, 0x4, R2 ;  /* 0x0000000413027825 */ /* 0x004fca00078e0202 */
[----:B------:R1:W5:Y:S01]  /*224d0*/  @P1 LDG.E R5, desc[UR4][R2.64] ;  /* 0x0000000402051981 */ /* 0x000362000c1e1900 */
[----:B------:R-:W-:Y:S02]  /*224e0*/  ULDC.64 UR4, c[0x0][0xa20] ;  /* 0x0002880000047ab9 */ /* 0x000fe40000000a00 */
[----:B------:R-:W-:-:S04]  /*224f0*/  ISETP.NE.U32.AND P0, PT, RZ, UR4, PT ;  /* 0x00000004ff007c0c */ /* 0x000fc8000bf05070 */
[----:B------:R-:W-:Y:S01]  /*22500*/  ISETP.NE.AND.EX P0, PT, RZ, UR5, PT, P0 ;  /* 0x00000005ff007c0c */ /* 0x000fe2000bf05300 */
[----:B---3-5:R-:W-:-:S05]  /*22510*/  IMAD.IADD R8, R8, 0x1, R9 ;  /* 0x0000000108087824 */ /* 0x028fca00078e0209 */
[----:B------:R1:W-:Y:S07]  /*22520*/  STL [R1+0x8], R8 ;  /* 0x0000080801007387 */ /* 0x0003ee0000100800 */
[----:B------:R-:W-:Y:S05]  /*22530*/  @!P0 BRA `(.L_x_1619) ;  /* 0x0000000000148947 */ /* 0x000fea0003800000 */
[----:B------:R-:W2:Y:S01]  /*22540*/  LDC.64 R6, c[0x0][0xa20] ;  /* 0x00028800ff067b82 */ /* 0x000ea20000000a00 */
[----:B------:R-:W-:Y:S01]  /*22550*/  ULDC.64 UR4, c[0x0][0x208] ;  /* 0x0000820000047ab9 */ /* 0x000fe20000000a00 */
[----:B--2---:R-:W-:-:S05]  /*22560*/  IMAD.WIDE R6, R19, 0x4, R6 ;  /* 0x0000000413067825 */ /* 0x004fca00078e0206 */
[----:B------:R2:W5:Y:S01]  /*22570*/  LDG.E R4, desc[UR4][R6.64] ;  /* 0x0000000406047981 */ /* 0x000562000c1e1900 */
[----:B------:R-:W-:Y:S05]  /*22580*/  BRA `(.L_x_1620) ;  /* 0x0000000000147947 */ /* 0x000fea0003800000 */
.L_x_1619:
[----:B------:R-:W-:Y:S05]  /*22590*/  @!P3 BRA `(.L_x_1620) ;  /* 0x000000000010b947 */ /* 0x000fea0003800000 */
[----:B------:R-:W-:Y:S02]  /*225a0*/  ULDC.64 UR4, c[0x0][0x208] ;  /* 0x0000820000047ab9 */ /* 0x000fe40000000a00 */
[----:B------:R-:W2:Y:S04]  /*225b0*/  LDG.E R4, desc[UR4][R6.64] ;  /* 0x0000000406047981 */ /* 0x000ea8000c1e1900 */
[----:B------:R-:W2:Y:S02]  /*225c0*/  LDG.E R6, desc[UR4][R6.64+0x4] ;  /* 0x0000040406067981 */ /* 0x000ea4000c1e1900 */
[----:B--2---:R-:W-:-:S07]  /*225d0*/  IMAD.IADD R4, R6, 0x1, -R4 ;  /* 0x0000000106047824 */ /* 0x004fce00078e0a04 */
.L_x_1620:
[----:B------:R-:W-:Y:S02]  /*225e0*/  ULDC.64 UR4, c[0x0][0x208] ;  /* 0x0000820000047ab9 */ /* 0x000fe40000000a00 */
[----:B--2---:R-:W2:Y:S04]  /*225f0*/  @P1 LDG.E R6, desc[UR4][R2.64] ;  /* 0x0000000402061981 */ /* 0x004ea8000c1e1900 */
[----:B------:R1:W2:Y:S01]  /*22600*/  @P1 LDG.E R7, desc[UR4][R2.64+0x4] ;  /* 0x0000040402071981 */ /* 0x0002a2000c1e1900 */
[----:B-----5:R-:W-:Y:S01]  /*22610*/  IMAD.IADD R9, R4, 0x1, -R9 ;  /* 0x0000000104097824 */ /* 0x020fe200078e0a09 */
[----:B-1----:R-:W1:Y:S02]  /*22620*/  LDC.64 R2, c[0x0][0x9e0] ;  /* 0x00027800ff027b82 */ /* 0x002e640000000a00 */
[----:B-1----:R-:W-:-:S02]  /*22630*/  ISETP.GE.AND P2, PT, R3, 0x1, PT ;  /* 0x000000010300780c */ /* 0x002fc40003f46270 */
[----:B--2---:R-:W-:-:S05]  /*22640*/  @P1 IADD3 R10, -R6, R7, RZ ;  /* 0x00000007060a1210 */ /* 0x004fca0007ffe1ff */
[----:B------:R-:W-:-:S04]  /*22650*/  IMAD.IADD R8, R9, 0x1, R10 ;  /* 0x0000000109087824 */ /* 0x000fc800078e020a */
[----:B------:R-:W-:-:S04]  /*22660*/  VIADD R4, R8, 0x5f ;  /* 0x0000005f08047836 */ /* 0x000fc80000000000 */
[----:B------:R-:W-:-:S05]  /*22670*/  IMAD.HI R4, R4, 0x2aaaaaab, RZ ;  /* 0x2aaaaaab04047827 */ /* 0x000fca00078e02ff */
[----:B------:R-:W-:-:S04]  /*22680*/  SHF.R.U32.HI R7, RZ, 0x1f, R4 ;  /* 0x0000001fff077819 */ /* 0x000fc80000011604 */
[----:B------:R-:W-:Y:S02]  /*22690*/  LEA.HI.SX32 R20, R4, R7, 0x1c ;  /* 0x0000000704147211 */ /* 0x000fe400078fe2ff */
[----:B------:R-:W-:-:S04]  /*226a0*/  LEA R4, R17, 0x80, 0x7 ;  /* 0x0000008011047811 */ /* 0x000fc800078e38ff */
[----:B------:R-:W-:-:S04]  /*226b0*/  IADD3 R4, R8, R4, -R0 ;  /* 0x0000000408047210 */ /* 0x000fc80007ffe800 */
[----:B------:R-:W-:Y:S01]  /*226c0*/  IADD3 R2, R4, R2, RZ ;  /* 0x0000000204027210 */ /* 0x000fe20007ffe0ff */
[----:B------:R-:W-:Y:S06]  /*226d0*/  @!P2 BRA `(.L_x_1621) ;  /* 0x000000000048a947 */ /* 0x000fec0003800000 */
[C---:B------:R-:W-:Y:S01]  /*226e0*/  ISETP.GT.AND P0, PT, R4.reuse, RZ, PT ;  /* 0x000000ff0400720c */ /* 0x040fe20003f04270 */
[----:B------:R-:W-:Y:S01]  /*226f0*/  BSSY B0, `(.L_x_1622) ;  /* 0x000000e000007945 */ /* 0x000fe20003800000 */
[----:B0-----:R-:W-:-:S11]  /*22700*/  VIADD R11, R4, 0xffffffff ;  /* 0xffffffff040b7836 */ /* 0x001fd60000000000 */
        /* <DEDUP_REMOVED lines=8> */
.L_x_1623:
[----:B------:R-:W-:-:S13]  /*22790*/  ISETP.NE.AND P0, PT, R3, 0x1, PT ;  /* 0x000000010300780c */ /* 0x000fda0003f05270 */
[----:B------:R-:W0:Y:S02]  /*227a0*/  @P0 LDC.64 R6, c[0x0][0x9e8] ;  /* 0x00027a00ff060b82 */ /* 0x000e240000000a00 */
[----:B0-----:R-:W-:-:S05]  /*227b0*/  @P0 IMAD.HI.U32 R6, R11, R6, RZ ;  /* 0x000000060b060227 */ /* 0x001fca00078e00ff */
[----:B------:R-:W-:-:S07]  /*227c0*/  @P0 SHF.R.U32.HI R11, RZ, R7, R6 ;  /* 0x00000007ff0b0219 */ /* 0x000fce0000011606 */
.L_x_1624:
[----:B------:R-:W-:Y:S05]  /*227d0*/  BSYNC B0 ;  /* 0x0000000000007941 */ /* 0x000fea0003800000 */
.L_x_1622:
[----:B------:R-:W-:-:S05]  /*227e0*/  IMAD R11, R11, R3, R3 ;  /* 0x000000030b0b7224 */ /* 0x000fca00078e0203 */
[----:B------:R-:W-:-:S07]  /*227f0*/  VIMNMX R2, R2, R11, PT ;  /* 0x0000000b02027248 */ /* 0x000fce0003fe0100 */
.L_x_1621:
[----:B------:R-:W-:Y:S01]  /*22800*/  IMAD R0, R17, 0x80, -R0 ;  /* 0x0000008011007824 */ /* 0x000fe200078e0a00 */
[----:B------:R-:W-:-:S04]  /*22810*/  ULDC UR4, c[0x0][0x9dc] ;  /* 0x0002770000047ab9 */ /* 0x000fc80000000800 */
[----:B------:R-:W-:-:S05]  /*22820*/  IADD3 R0, R8, R0, RZ ;  /* 0x0000000008007210 */ /* 0x000fca0007ffe0ff */
[----:B------:R-:W-:Y:S01]  /*22830*/  VIADD R8, R0, -UR4 ;  /* 0x8000000400087c36 */ /* 0x000fe20008000000 */
[----:B------:R-:W-:Y:S06]  /*22840*/  @!P2 BRA `(.L_x_1625) ;  /* 0x000000000048a947 */ /* 0x000fec0003800000 */
[----:B------:R-:W-:Y:S01]  /*22850*/  ISETP.GT.AND P0, PT, R0, -0x1, PT ;  /* 0xffffffff0000780c */ /* 0x000fe20003f04270 */
[----:B------:R-:W-:-:S12]  /*22860*/  BSSY B0, `(.L_x_1626) ;  /* 0x000000e000007945 */ /* 0x000fd80003800000 */
[----:B------:R-:W-:Y:S05]  /*22870*/  @P0 BRA `(.L_x_1627) ;  /* 0x00000000001c0947 */ /* 0x000fea0003800000 */
[----:B------:R-:W-:Y:S02]  /*22880*/  ISETP.NE.AND P0, PT, R3, 0x1, PT ;  /* 0x000000010300780c */ /* 0x000fe40003f05270 */
[----:B0-----:R-:W-:-:S11]  /*22890*/  LOP3.LUT R11, RZ, R0, RZ, 0x33, !PT ;  /* 0x00000000ff0b7212 */ /* 0x001fd600078e33ff */
[----:B------:R-:W0:Y:S02]  /*228a0*/  @P0 LDC.64 R6, c[0x0][0x9e8] ;  /* 0x00027a00ff060b82 */ /* 0x000e240000000a00 */
[----:B0-----:R-:W-:-:S05]  /*228b0*/  @P0 IMAD.HI.U32 R6, R11, R6, RZ ;  /* 0x000000060b060227 */ /* 0x001fca00078e00ff */
[----:B------:R-:W-:-:S04]  /*228c0*/  @P0 SHF.R.U32.HI R11, RZ, R7, R6 ;  /* 0x00000007ff0b0219 */ /* 0x000fc80000011606 */
[----:B------:R-:W-:Y:S01]  /*228d0*/  LOP3.LUT R11, RZ, R11, RZ, 0x33, !PT ;  /* 0x0000000bff0b7212 */ /* 0x000fe200078e33ff */
[----:B------:R-:W-:Y:S06]  /*228e0*/  BRA `(.L_x_1628) ;  /* 0x0000000000147947 */ /* 0x000fec0003800000 */
.L_x_1627:
[----:B------:R-:W-:Y:S01]  /*228f0*/  ISETP.NE.AND P0, PT, R3, 0x1, PT ;  /* 0x000000010300780c */ /* 0x000fe20003f05270 */
[----:B0-----:R-:W-:-:S12]  /*22900*/  IMAD.MOV.U32 R11, RZ, RZ, R0 ;  /* 0x000000ffff0b7224 */ /* 0x001fd800078e0000 */
[----:B------:R-:W0:Y:S02]  /*22910*/  @P0 LDC.64 R6, c[0x0][0x9e8] ;  /* 0x00027a00ff060b82 */ /* 0x000e240000000a00 */
[----:B0-----:R-:W-:-:S05]  /*22920*/  @P0 IMAD.HI.U32 R6, R0, R6, RZ ;  /* 0x0000000600060227 */ /* 0x001fca00078e00ff */
[----:B------:R-:W-:-:S07]  /*22930*/  @P0 SHF.R.U32.HI R11, RZ, R7, R6 ;  /* 0x00000007ff0b0219 */ /* 0x000fce0000011606 */
.L_x_1628:
[----:B------:R-:W-:Y:S05]  /*22940*/  BSYNC B0 ;  /* 0x0000000000007941 */ /* 0x000fea0003800000 */
.L_x_1626:
[----:B------:R-:W-:-:S05]  /*22950*/  IMAD R3, R11, R3, RZ ;  /* 0x000000030b037224 */ /* 0x000fca00078e02ff */
[----:B------:R-:W-:-:S07]  /*22960*/  VIMNMX R8, R8, R3, !PT ;  /* 0x0000000308087248 */ /* 0x000fce0007fe0100 */
.L_x_1625:
[----:B------:R-:W-:Y:S01]  /*22970*/  VIADD R2, R2, 0x5f ;  /* 0x0000005f02027836 */ /* 0x000fe20000000000 */
[----:B------:R-:W-:Y:S01]  /*22980*/  BSSY B0, `(.L_x_1629) ;  /* 0x00000e9000007945 */ /* 0x000fe20003800000 */
[----:B------:R-:W-:Y:S01]  /*22990*/  IMAD.HI R8, R8, 0x2aaaaaab, RZ ;  /* 0x2aaaaaab08087827 */ /* 0x000fe200078e02ff */
[----:B------:R-:W-:-:S03]  /*229a0*/  PLOP3.LUT P2, PT, PT, PT, PT, 0x80, 0x0 ;  /* 0x000000000000781c */ /* 0x000fc60003f4f070 */
[----:B------:R-:W-:-:S05]  /*229b0*/  IMAD.HI R2, R2, 0x2aaaaaab, RZ ;  /* 0x2aaaaaab02027827 */ /* 0x000fca00078e02ff */
[----:B------:R-:W-:-:S04]  /*229c0*/  SHF.R.U32.HI R3, RZ, 0x1f, R2 ;  /* 0x0000001fff037819 */ /* 0x000fc80000011602 */
[----:B------:R-:W-:Y:S02]  /*229d0*/  LEA.HI.SX32 R3, R2, R3, 0x1c ;  /* 0x0000000302037211 */ /* 0x000fe400078fe2ff */
[----:B------:R-:W-:Y:S02]  /*229e0*/  SHF.R.U32.HI R2, RZ, 0x1f, R8 ;  /* 0x0000001fff027819 */ /* 0x000fe40000011608 */
[----:B------:R-:W-:Y:S02]  /*229f0*/  VIMNMX R3, R20, R3, PT ;  /* 0x0000000314037248 */ /* 0x000fe40003fe0100 */
[----:B------:R-:W-:-:S03]  /*22a00*/  LEA.HI.SX32 R2, R8, R2, 0x1c ;  /* 0x0000000208027211 */ /* 0x000fc600078fe2ff */
[----:B------:R-:W-:Y:S01]  /*22a10*/  IMAD R3, R3, 0x60, -R9 ;  /* 0x0000006003037824 */ /* 0x000fe200078e0a09 */
[----:B------:R-:W-:-:S04]  /*22a20*/  VIMNMX R2, RZ, R2, !PT ;  /* 0x00000002ff027248 */ /* 0x000fc80007fe0100 */
[----:B------:R-:W-:Y:S01]  /*22a30*/  VIMNMX R10, R3, R10, PT ;  /* 0x0000000a030a7248 */ /* 0x000fe20003fe0100 */
[----:B------:R-:W-:-:S05]  /*22a40*/  IMAD R2, R2, 0x60, -R9 ;  /* 0x0000006002027824 */ /* 0x000fca00078e0a09 */
[----:B------:R-:W-:-:S04]  /*22a50*/  VIMNMX R6, RZ, R2, !PT ;  /* 0x00000002ff067248 */ /* 0x000fc80007fe0100 */
[----:B------:R-:W-:Y:S01]  /*22a60*/  ISETP.GT.AND P0, PT, R10, R6, PT ;  /* 0x000000060a00720c */ /* 0x000fe20003f04270 */
[----:B------:R-:W-:-:S05]  /*22a70*/  IMAD.WIDE.U32 R2, R6, -0x55555555, RZ ;  /* 0xaaaaaaab06027825 */ /* 0x000fca00078e00ff */
[----:B------:R-:W-:-:S05]  /*22a80*/  SHF.R.U32.HI R2, RZ, 0x6, R3 ;  /* 0x00000006ff027819 */ /* 0x000fca0000011603 */
[----:B------:R-:W-:Y:S02]  /*22a90*/  IMAD.MOV.U32 R7, RZ, RZ, R2 ;  /* 0x000000ffff077224 */ /* 0x000fe400078e0002 */
[----:B------:R-:W-:-:S05]  /*22aa0*/  @P0 IADD3 R3, R10, 0x5f, RZ ;  /* 0x0000005f0a030810 */ /* 0x000fca0007ffe0ff */
[----:B------:R-:W-:-:S05]  /*22ab0*/  @P0 IMAD.HI R3, R3, 0x2aaaaaab, RZ ;  /* 0x2aaaaaab03030827 */ /* 0x000fca00078e02ff */
[----:B------:R-:W-:-:S04]  /*22ac0*/  @P0 SHF.R.U32.HI R6, RZ, 0x1f, R3 ;  /* 0x0000001fff060819 */ /* 0x000fc80000011603 */
[----:B------:R-:W-:-:S04]  /*22ad0*/  @P0 LEA.HI.SX32 R7, R3, R6, 0x1c ;  /* 0x0000000603070211 */ /* 0x000fc800078fe2ff */
[----:B------:R-:W-:-:S13]  /*22ae0*/  ISETP.GT.AND P0, PT, R7, R2, PT ;  /* 0x000000020700720c */ /* 0x000fda0003f04270 */
[----:B------:R-:W-:Y:S05]  /*22af0*/  @!P0 BRA `(.L_x_1630) ;  /* 0x0000000c00448947 */ /* 0x000fea0003800000 */
[----:B------:R-:W1:Y:S01]  /*22b00*/  LDC R3, c[0x0][0x428] ;  /* 0x00010a00ff037b82 */ /* 0x000e620000000800 */
[----:B------:R-:W-:Y:S01]  /*22b10*/  UMOV UR4, 0xffffffff ;  /* 0xffffffff00047882 */ /* 0x000fe20000000000 */
[----:B-1----:R-:W-:Y:S01]  /*22b20*/  ISETP.NE.AND P0, PT, R3, 0x1, PT ;  /* 0x000000010300780c */ /* 0x002fe20003f05270 */
[----:B------:R-:W-:-:S12]  /*22b30*/  IMAD.MOV.U32 R3, RZ, RZ, R18 ;  /* 0x000000ffff037224 */ /* 0x000fd800078e0012 */
[----:B------:R-:W1:Y:S08]  /*22b40*/  @P0 LDC R8, c[0x0][0x42c] ;  /* 0x00010b00ff080b82 */ /* 0x000e700000000800 */
[----:B------:R-:W2:Y:S01]  /*22b50*/  @P0 LDC R6, c[0x0][0x430] ;  /* 0x00010c00ff060b82 */ /* 0x000ea20000000800 */
[----:B-1----:R-:W-:-:S05]  /*22b60*/  @P0 IMAD.HI.U32 R8, R18, R8, RZ ;  /* 0x0000000812080227 */ /* 0x002fca00078e00ff */
[----:B--2---:R-:W-:Y:S02]  /*22b70*/  @P0 SHF.R.U32.HI R3, RZ, R6, R8 ;  /* 0x00000006ff030219 */ /* 0x004fe40000011608 */
[----:B------:R-:W-:Y:S01]  /*22b80*/  SEL R6, R19, RZ, !P1 ;  /* 0x000000ff13067207 */ /* 0x000fe20004800000 */
[----:B------:R-:W-:Y:S06]  /*22b90*/  BRA.DIV UR4, `(.L_x_1631) ;  /* 0x0000005e04b87947 */ /* 0x000fec000b800000 */
.L_x_1786:
[----:B------:R-:W-:-:S03]  /*22ba0*/  UMOV UR4, 0xffffffff ;  /* 0xffffffff00047882 */ /* 0x000fc60000000000 */
[----:B------:R-:W-:Y:S05]  /*22bb0*/  BRA.DIV UR4, `(.L_x_1632) ;  /* 0x0000005e04e47947 */ /* 0x000fea000b800000 */
[----:B------:R-:W-:-:S13]  /*22bc0*/  ELECT P6, URZ, PT ;  /* 0x00000000003f782f */ /* 0x000fda00038c0000 */
.L_x_1789:
[----:B------:R-:W2:Y:S01]  /*22bd0*/  LDL R8, [R1+0x24] ;  /* 0x0000240001087983 */ /* 0x000ea20000100800 */
[----:B------:R-:W-:Y:S01]  /*22be0*/  MOV R10, 0x400 ;  /* 0x00000400000a7802 */ /* 0x000fe20000000f00 */
[----:B------:R-:W-:Y:S01]  /*22bf0*/  BSSY B1, `(.L_x_1633) ;  /* 0x000000a000017945 */ /* 0x000fe20003800000 */
[----:B--2---:R-:W-:-:S05]  /*22c00*/  VIADD R9, R8, 0x1 ;  /* 0x0000000108097836 */ /* 0x004fca0000000000 */
[----:B------:R-:W-:-:S04]  /*22c10*/  LEA.HI R8, R9, R9, RZ, 0x1 ;  /* 0x0000000909087211 */ /* 0x000fc800078f08ff */
[----:B------:R-:W-:-:S04]  /*22c20*/  LOP3.LUT R8, R8, 0xfffffffe, RZ, 0xc0, !PT ;  /* 0xfffffffe08087812 */ /* 0x000fc800078ec0ff */
[----:B------:R-:W-:Y:S02]  /*22c30*/  IADD3 R9, R9, -R8, RZ ;  /* 0x8000000809097210 */ /* 0x000fe40007ffe0ff */
[----:B------:R-:W1:Y:S02]  /*22c40*/  S2R R8, SR_CgaCtaId ;  /* 0x0000000000087919 */ /* 0x000e640000008800 */
[----:B------:R-:W-:Y:S02]  /*22c50*/  SHF.L.U32 R9, R9, 0x1f, RZ ;  /* 0x0000001f09097819 */ /* 0x000fe400000006ff */
[----:B-1----:R-:W-:-:S04]  /*22c60*/  LEA R8, R8, R10, 0x18 ;  /* 0x0000000a08087211 */ /* 0x002fc800078ec0ff */
[----:B------:R-:W1:Y:S02]  /*22c70*/  SYNCS.PHASECHK.TRANS64.TRYWAIT P0, [R8+URZ+0x2a820], R9 ;  /* 0x02a82009080075a7 */ /* 0x000e64000800017f */
[----:B-1----:R-:W-:Y:S05]  /*22c80*/  @!P0 BRA `(.L_x_1634) ;  /* 0x0000005c00d08947 */ /* 0x002fea0003800000 */
.L_x_1790:
[----:B------:R-:W-:Y:S05]  /*22c90*/  BSYNC B1 ;  /* 0x0000000000017941 */ /* 0x000fea0003800000 */
.L_x_1633:
[----:B------:R-:W-:Y:S04]  /*22ca0*/  BSSY B1, `(.L_x_1635) ;  /* 0x000004e000017945 */ /* 0x000fe80003800000 */
[----:B------:R-:W-:Y:S05]  /*22cb0*/  @!P6 BRA `(.L_x_1636) ;  /* 0x000000040030e947 */ /* 0x000fea0003800000 */
[----:B0-----:R-:W1:Y:S04]  /*22cc0*/  LDL R11, [R1+0x4] ;  /* 0x00000400010b7983 */ /* 0x001e680000100800 */
[----:B------:R-:W2:Y:S01]  /*22cd0*/  LDL R10, [R1+0x10] ;  /* 0x00001000010a7983 */ /* 0x000ea20000100800 */
[----:B-1----:R-:W-:Y:S01]  /*22ce0*/  IMAD R9, R11, 0x8, R8 ;  /* 0x000000080b097824 */ /* 0x002fe200078e0208 */
[----:B--2---:R-:W-:-:S04]  /*22cf0*/  SHF.L.U32 R11, R10, 0x1f, RZ ;  /* 0x0000001f0a0b7819 */ /* 0x004fc800000006ff */
[----:B------:R-:W0:Y:S02]  /*22d00*/  SYNCS.PHASECHK.TRANS64.TRYWAIT P0, [R9+URZ+0x2a8a0], R11 ;  /* 0x02a8a00b090075a7 */ /* 0x000e24000800017f */
[----:B0-----:R-:W-:Y:S05]  /*22d10*/  @!P0 BRA `(.L_x_1637) ;  /* 0x0000005c00c08947 */ /* 0x001fea0003800000 */
.L_x_1791:
        /* <DEDUP_REMOVED lines=11> */
.L_x_1638:
        /* <DEDUP_REMOVED lines=13> */
[----:B------:R-:W-:-:S04]  /*22ea0*/  IMAD R10, R7, 0x60, R5 ;  /* 0x00000060070a7824 */ /* 0x000fc800078e0205 */
[----:B------:R-:W-:-:S05]  /*22eb0*/  VIADD R10, R10, 0xffffffa0 ;  /* 0xffffffa00a0a7836 */ /* 0x000fca0000000000 */
        /* <DEDUP_REMOVED lines=15> */
.L_x_1792:
        /* <DEDUP_REMOVED lines=8> */
.L_x_1640:
[----:B01----:R-:W2:Y:S01]  /*23030*/  LDL R11, [R1+0x4] ;  /* 0x00000400010b7983 */ /* 0x003ea20000100800 */
        /* <DEDUP_REMOVED lines=8> */
[----:B------:R-:W-:-:S05]  /*230c0*/  UMOV UR15, 0x40 ;  /* 0x00000040000f7882 */ /* 0x000fca0000000000 */
[----:B------:R-:W-:Y:S01]  /*230d0*/  UIADD3 UR9, UR9, 0x2a8b0, URZ ;  /* 0x0002a8b009097890 */ /* 0x000fe2000fffe03f */
[----:B--2---:R-:W-:-:S05]  /*230e0*/  IMAD R9, R11, 0x6000, R8 ;  /* 0x000060000b097824 */ /* 0x004fca00078e0208 */
[----:B------:R-:W-:-:S13]  /*230f0*/  R2UR UR6, R9 ;  /* 0x00000000090672ca */ /* 0x000fda00000e0000 */
[----:B------:R-:W-:Y:S02]  /*23100*/  UIADD3 UR8, UR6, 0x400, URZ ;  /* 0x0000040006087890 */ /* 0x000fe4000fffe03f */
[----:B------:R-:W-:-:S03]  /*23110*/  UIADD3 UR14, UR6, 0x3400, URZ ;  /* 0x00003400060e7890 */ /* 0x000fc6000fffe03f */
[----:B------:R-:W-:-:S04]  /*23120*/  UMOV UR6, 0x0 ;  /* 0x0000000000067882 */ /* 0x000fc80000000000 */
[----:B------:R0:W-:Y:S02]  /*23130*/  UTMALDG.4D [UR8], [UR4], desc[UR6] ;  /* 0x00000608040075b4 */ /* 0x0001e40008019000 */
[----:B0-----:R-:W-:Y:S01]  /*23140*/  UMOV UR8, UR14 ;  /* 0x0000000e00087c82 */ /* 0x001fe20008000000 */
[----:B------:R-:W-:Y:S02]  /*23150*/  UMOV UR10, UR15 ;  /* 0x0000000f000a7c82 */ /* 0x000fe40008000000 */
[----:B------:R2:W-:Y:S02]  /*23160*/  UTMALDG.4D [UR8], [UR4], desc[UR6] ;  /* 0x00000608040075b4 */ /* 0x0005e40008019000 */
[----:B--2---:R-:W-:Y:S01]  /*23170*/  NOP ;  /* 0x0000000000007918 */ /* 0x004fe20000000000 */
.L_x_1636:
[----:B------:R-:W-:Y:S05]  /*23180*/  BSYNC B1 ;  /* 0x0000000000017941 */ /* 0x000fea0003800000 */
.L_x_1635:
[----:B-1----:R-:W2:Y:S04]  /*23190*/  LDL.LU R9, [R1+0x4] ;  /* 0x0000040001097983 */ /* 0x002ea80000300800 */
[----:B0-----:R-:W3:Y:S01]  /*231a0*/  LDL.LU R11, [R1+0x10] ;  /* 0x00001000010b7983 */ /* 0x001ee20000300800 */
[----:B------:R-:W-:Y:S01]  /*231b0*/  VIADD R7, R7, 0xfffffffe ;  /* 0xfffffffe07077836 */ /* 0x000fe20000000000 */
[----:B------:R-:W-:Y:S01]  /*231c0*/  PLOP3.LUT P2, PT, PT, PT, PT, 0x8, 0x0 ;  /* 0x000000000000781c */ /* 0x000fe20003f4e170 */
[----:B--2---:R-:W-:-:S05]  /*231d0*/  VIADD R9, R9, 0x1 ;  /* 0x0000000109097836 */ /* 0x004fca0000000000 */
[----:B------:R-:W-:-:S04]  /*231e0*/  ISETP.NE.AND P0, PT, R9, 0x2, PT ;  /* 0x000000020900780c */ /* 0x000fc80003f05270 */
[----:B------:R-:W-:Y:S02]  /*231f0*/  SEL R10, RZ, 0x1, P0 ;  /* 0x00000001ff0a7807 */ /* 0x000fe40000000000 */
[----:B------:R-:W-:Y:S02]  /*23200*/  SEL R9, R9, RZ, P0 ;  /* 0x000000ff09097207 */ /* 0x000fe40000000000 */
[----:B---3--:R-:W-:Y:S02]  /*23210*/  LOP3.LUT R11, R11, R10, RZ, 0x3c, !PT ;  /* 0x0000000a0b0b7212 */ /* 0x008fe400078e3cff */
[----:B------:R-:W-:-:S03]  /*23220*/  ISETP.GE.AND P0, PT, R7, R2, PT ;  /* 0x000000020700720c */ /* 0x000fc60003f06270 */
[----:B------:R1:W-:Y:S04]  /*23230*/  STL [R1+0x10], R11 ;  /* 0x0000100b01007387 */ /* 0x0003e80000100800 */
[----:B------:R1:W-:Y:S06]  /*23240*/  STL [R1+0x4], R9 ;  /* 0x0000040901007387 */ /* 0x0003ec0000100800 */
[----:B------:R-:W-:Y:S05]  /*23250*/  @!P0 BRA `(.L_x_1630) ;  /* 0x00000004006c8947 */ /* 0x000fea0003800000 */
.L_x_1647:
[----:B------:R-:W-:Y:S05]  /*23260*/  YIELD ;  /* 0x0000000000007946 */ /* 0x000fea0003800000 */
[----:B------:R-:W-:Y:S04]  /*23270*/  BSSY B1, `(.L_x_1641) ;  /* 0x000004d000017945 */ /* 0x000fe80003800000 */
[----:B--2---:R-:W-:Y:S05]  /*23280*/  @!P6 BRA `(.L_x_1642) ;  /* 0x00000004002ce947 */ /* 0x004fea0003800000 */
[----:B-1----:R-:W2:Y:S04]  /*23290*/  LDL R9, [R1+0x4] ;  /* 0x0000040001097983 */ /* 0x002ea80000100800 */
[----:B------:R-:W3:Y:S01]  /*232a0*/  LDL R10, [R1+0x10] ;  /* 0x00001000010a7983 */ /* 0x000ee20000100800 */
[----:B--2---:R-:W-:Y:S01]  /*232b0*/  IMAD R9, R9, 0x8, R8 ;  /* 0x0000000809097824 */ /* 0x004fe200078e0208 */
[----:B---3--:R-:W-:-:S04]  /*232c0*/  SHF.L.U32 R10, R10, 0x1f, RZ ;  /* 0x0000001f0a0a7819 */ /* 0x008fc800000006ff */
[----:B------:R-:W0:Y:S02]  /*232d0*/  SYNCS.PHASECHK.TRANS64.TRYWAIT P0, [R9+URZ+0x2a8a0], R10 ;  /* 0x02a8a00a090075a7 */ /* 0x000e24000800017f */
[----:B0-----:R-:W-:Y:S05]  /*232e0*/  @!P0 BRA `(.L_x_1643) ;  /* 0x0000005800748947 */ /* 0x001fea0003800000 */
.L_x_1793:
        /* <DEDUP_REMOVED lines=11> */
.L_x_1644:
        /* <DEDUP_REMOVED lines=13> */
[----:B------:R-:W-:-:S05]  /*23470*/  IMAD R11, R7, 0x60, R5 ;  /* 0x00000060070b7824 */ /* 0x000fca00078e0205 */
[----:B------:R-:W-:-:S07]  /*23480*/  R2UR UR11, R11 ;  /* 0x000000000b0b72ca */ /* 0x000fce00000e0000 */
        /* <DEDUP_REMOVED lines=14> */
.L_x_1794:
        /* <DEDUP_REMOVED lines=8> */
.L_x_1646:
        /* <DEDUP_REMOVED lines=21> */
.L_x_1642:
[----:B------:R-:W-:Y:S05]  /*23740*/  BSYNC B1 ;  /* 0x0000000000017941 */ /* 0x000fea0003800000 */
.L_x_1641:
[----:B-1----:R-:W2:Y:S04]  /*23750*/  LDL.LU R9, [R1+0x4] ;  /* 0x0000040001097983 */ /* 0x002ea80000300800 */
[----:B------:R-:W3:Y:S01]  /*23760*/  LDL.LU R11, [R1+0x10] ;  /* 0x00001000010b7983 */ /* 0x000ee20000300800 */
[----:B--2---:R-:W-:-:S05]  /*23770*/  VIADD R9, R9, 0x1 ;  /* 0x0000000109097836 */ /* 0x004fca0000000000 */
[----:B------:R-:W-:-:S04]  /*23780*/  ISETP.NE.AND P0, PT, R9, 0x2, PT ;  /* 0x000000020900780c */ /* 0x000fc80003f05270 */
[----:B------:R-:W-:Y:S02]  /*23790*/  SEL R10, RZ, 0x1, P0 ;  /* 0x00000001ff0a7807 */ /* 0x000fe40000000000 */
[----:B------:R-:W-:Y:S02]  /*237a0*/  SEL R9, R9, RZ, P0 ;  /* 0x000000ff09097207 */ /* 0x000fe40000000000 */
[----:B---3--:R-:W-:Y:S02]  /*237b0*/  LOP3.LUT R11, R11, R10, RZ, 0x3c, !PT ;  /* 0x0000000a0b0b7212 */ /* 0x008fe400078e3cff */
[C---:B------:R-:W-:Y:S01]  /*237c0*/  ISETP.GT.AND P0, PT, R7.reuse, R2, PT ;  /* 0x000000020700720c */ /* 0x040fe20003f04270 */
[----:B------:R-:W-:Y:S02]  /*237d0*/  VIADD R7, R7, 0xffffffff ;  /* 0xffffffff07077836 */ /* 0x000fe40000000000 */
[----:B------:R2:W-:Y:S04]  /*237e0*/  STL [R1+0x10], R11 ;  /* 0x0000100b01007387 */ /* 0x0005e80000100800 */
[----:B------:R2:W-:Y:S06]  /*237f0*/  STL [R1+0x4], R9 ;  /* 0x0000040901007387 */ /* 0x0005ec0000100800 */
[----:B------:R-:W-:Y:S05]  /*23800*/  @P0 BRA `(.L_x_1647) ;  /* 0xfffffff800940947 */ /* 0x000fea000383ffff */
.L_x_1630:
[----:B------:R-:W-:Y:S05]  /*23810*/  BSYNC B0 ;  /* 0x0000000000007941 */ /* 0x000fea0003800000 */
.L_x_1629:
[----:B------:R-:W3:Y:S01]  /*23820*/  LDC.64 R2, c[0x0][0x9e0] ;  /* 0x00027800ff027b82 */ /* 0x000ee20000000a00 */
[----:B------:R-:W-:Y:S07]  /*23830*/  @!P2 WARPSYNC.ALL ;  /* 0x000000000000a948 */ /* 0x000fee0003800000 */
[----:B------:R-:W-:Y:S01]  /*23840*/  @!P2 BAR.SYNC.DEFER_BLOCKING 0xc, 0x120 ;  /* 0x030480000000ab1d */ /* 0x000fe20000010000 */
[----:B---3--:R-:W-:Y:S02]  /*23850*/  ISETP.GE.AND P0, PT, R3, 0x1, PT ;  /* 0x000000010300780c */ /* 0x008fe40003f06270 */
[----:B------:R-:W-:-:S11]  /*23860*/  IADD3 R2, R4, R2, RZ ;  /* 0x0000000204027210 */ /* 0x000fd60007ffe0ff */
[----:B------:R-:W-:Y:S05]  /*23870*/  @!P0 BRA `(.L_x_1648) ;  /* 0x0000000000488947 */ /* 0x000fea0003800000 */
[C---:B------:R-:W-:Y:S01]  /*23880*/  ISETP.GT.AND P1, PT, R4.reuse, RZ, PT ;  /* 0x000000ff0400720c */ /* 0x040fe20003f24270 */
[----:B------:R-:W-:Y:S01]  /*23890*/  BSSY B0, `(.L_x_1649) ;  /* 0x000000e000007945 */ /* 0x000fe20003800000 */
[----:B------:R-:W-:-:S11]  /*238a0*/  VIADD R6, R4, 0xffffffff ;  /* 0xffffffff04067836 */ /* 0x000fd60000000000 */
[----:B------:R-:W-:Y:S05]  /*238b0*/  @P1 BRA `(.L_x_1650) ;  /* 0x00000000001c1947 */ /* 0x000fea0003800000 */
[----:B------:R-:W-:Y:S01]  /*238c0*/  ISETP.NE.AND P1, PT, R3, 0x1, PT ;  /* 0x000000010300780c */ /* 0x000fe20003f25270 */
[----:B------:R-:W-:-:S12]  /*238d0*/  IMAD.MOV R5, RZ, RZ, -R4 ;  /* 0x000000ffff057224 */ /* 0x000fd800078e0a04 */
[----:B------:R-:W3:Y:S02]  /*238e0*/  @P1 LDC.64 R6, c[0x0][0x9e8] ;  /* 0x00027a00ff061b82 */ /* 0x000ee40000000a00 */
[----:B---3--:R-:W-:-:S05]  /*238f0*/  @P1 IMAD.HI.U32 R6, R5, R6, RZ ;  /* 0x0000000605061227 */ /* 0x008fca00078e00ff */
[----:B------:R-:W-:-:S04]  /*23900*/  @P1 SHF.R.U32.HI R5, RZ, R7, R6 ;  /* 0x00000007ff051219 */ /* 0x000fc80000011606 */
[----:B------:R-:W-:Y:S01]  /*23910*/  LOP3.LUT R6, RZ, R5, RZ, 0x33, !PT ;  /* 0x00000005ff067212 */ /* 0x000fe200078e33ff */
[----:B------:R-:W-:Y:S06]  /*23920*/  BRA `(.L_x_1651) ;  /* 0x0000000000107947 */ /* 0x000fec0003800000 */
.L_x_1650:
[----:B------:R-:W-:-:S13]  /*23930*/  ISETP.NE.AND P1, PT, R3, 0x1, PT ;  /* 0x000000010300780c */ /* 0x000fda0003f25270 */
[----:B------:R-:W3:Y:S02]  /*23940*/  @P1 LDC.64 R4, c[0x0][0x9e8] ;  /* 0x00027a00ff041b82 */ /* 0x000ee40000000a00 */
[----:B---3--:R-:W-:-:S05]  /*23950*/  @P1 IMAD.HI.U32 R4, R6, R4, RZ ;  /* 0x0000000406041227 */ /* 0x008fca00078e00ff */
[----:B------:R-:W-:-:S07]  /*23960*/  @P1 SHF.R.U32.HI R6, RZ, R5, R4 ;  /* 0x00000005ff061219 */ /* 0x000fce0000011604 */
.L_x_1651:
[----:B------:R-:W-:Y:S05]  /*23970*/  BSYNC B0 ;  /* 0x0000000000007941 */ /* 0x000fea0003800000 */
.L_x_1649:
[----:B------:R-:W-:-:S05]  /*23980*/  IMAD R5, R6, R3, R3 ;  /* 0x0000000306057224 */ /* 0x000fca00078e0203 */
[----:B------:R-:W-:-:S07]  /*23990*/  VIMNMX R2, R2, R5, PT ;  /* 0x0000000502027248 */ /* 0x000fce0003fe0100 */
.L_x_1648:
[----:B------:R-:W-:Y:S01]  /*239a0*/  VIADD R2, R2, 0x5f ;  /* 0x0000005f02027836 */ /* 0x000fe20000000000 */
[----:B------:R-:W-:-:S03]  /*239b0*/  ULDC UR4, c[0x0][0x9dc] ;  /* 0x0002770000047ab9 */ /* 0x000fc60000000800 */
[----:B------:R-:W-:-:S05]  /*239c0*/  IMAD.HI R2, R2, 0x2aaaaaab, RZ ;  /* 0x2aaaaaab02027827 */ /* 0x000fca00078e02ff */
[----:B------:R-:W-:-:S04]  /*239d0*/  SHF.R.U32.HI R5, RZ, 0x1f, R2 ;  /* 0x0000001fff057819 */ /* 0x000fc80000011602 */
[----:B------:R-:W-:Y:S02]  /*239e0*/  LEA.HI.SX32 R5, R2, R5, 0x1c ;  /* 0x0000000502057211 */ /* 0x000fe400078fe2ff */
[----:B------:R-:W-:Y:S02]  /*239f0*/  IADD3 R2, R0, -UR4, RZ ;  /* 0x8000000400027c10 */ /* 0x000fe4000fffe0ff */
[----:B------:R-:W-:-:S05]  /*23a00*/  VIMNMX R6, R20, R5, PT ;  /* 0x0000000514067248 */ /* 0x000fca0003fe0100 */
[----:B------:R3:W-:Y:S01]  /*23a10*/  STL [R1+0x20], R6 ;  /* 0x0000200601007387 */ /* 0x0007e20000100800 */
[----:B------:R-:W-:Y:S05]  /*23a20*/  @!P0 BRA `(.L_x_1652) ;  /* 0x0000000000448947 */ /* 0x000fea0003800000 */
[----:B------:R-:W-:Y:S01]  /*23a30*/  ISETP.GT.AND P0, PT, R0, -0x1, PT ;  /* 0xffffffff0000780c */ /* 0x000fe20003f04270 */
[----:B------:R-:W-:-:S12]  /*23a40*/  BSSY B0, `(.L_x_1653) ;  /* 0x000000d000007945 */ /* 0x000fd80003800000 */
[----:B------:R-:W-:Y:S05]  /*23a50*/  @P0 BRA `(.L_x_1654) ;  /* 0x00000000001c0947 */ /* 0x000fea0003800000 */
[----:B------:R-:W-:Y:S02]  /*23a60*/  ISETP.NE.AND P0, PT, R3, 0x1, PT ;  /* 0x000000010300780c */ /* 0x000fe40003f05270 */
[----:B------:R-:W-:-:S11]  /*23a70*/  LOP3.LUT R7, RZ, R0, RZ, 0x33, !PT ;  /* 0x00000000ff077212 */ /* 0x000fd600078e33ff */
[----:B------:R-:W4:Y:S02]  /*23a80*/  @P0 LDC.64 R4, c[0x0][0x9e8] ;  /* 0x00027a00ff040b82 */ /* 0x000f240000000a00 */
[----:B----4-:R-:W-:-:S05]  /*23a90*/  @P0 IMAD.HI.U32 R4, R7, R4, RZ ;  /* 0x0000000407040227 */ /* 0x010fca00078e00ff */
[----:B------:R-:W-:-:S04]  /*23aa0*/  @P0 SHF.R.U32.HI R7, RZ, R5, R4 ;  /* 0x00000005ff070219 */ /* 0x000fc80000011604 */
[----:B------:R-:W-:Y:S01]  /*23ab0*/  LOP3.LUT R0, RZ, R7, RZ, 0x33, !PT ;  /* 0x00000007ff007212 */ /* 0x000fe200078e33ff */
[----:B------:R-:W-:Y:S06]  /*23ac0*/  BRA `(.L_x_1655) ;  /* 0x0000000000107947 */ /* 0x000fec0003800000 */
.L_x_1654:
[----:B------:R-:W-:-:S13]  /*23ad0*/  ISETP.NE.AND P0, PT, R3, 0x1, PT ;  /* 0x000000010300780c */ /* 0x000fda0003f05270 */
[----:B------:R-:W4:Y:S02]  /*23ae0*/  @P0 LDC.64 R4, c[0x0][0x9e8] ;  /* 0x00027a00ff040b82 */ /* 0x000f240000000a00 */
[----:B----4-:R-:W-:-:S05]  /*23af0*/  @P0 IMAD.HI.U32 R4, R0, R4, RZ ;  /* 0x0000000400040227 */ /* 0x010fca00078e00ff */
[----:B------:R-:W-:-:S07]  /*23b00*/  @P0 SHF.R.U32.HI R0, RZ, R5, R4 ;  /* 0x00000005ff000219 */ /* 0x000fce0000011604 */
.L_x_1655:
[----:B------:R-:W-:Y:S05]  /*23b10*/  BSYNC B0 ;  /* 0x0000000000007941 */ /* 0x000fea0003800000 */
.L_x_1653:
[----:B------:R-:W-:-:S05]  /*23b20*/  IMAD R3, R0, R3, RZ ;  /* 0x0000000300037224 */ /* 0x000fca00078e02ff */
[----:B------:R-:W-:-:S07]  /*23b30*/  VIMNMX R2, R2, R3, !PT ;  /* 0x0000000302027248 */ /* 0x000fce0007fe0100 */
.L_x_1652:
[----:B------:R-:W-:Y:S01]  /*23b40*/  IMAD.HI R2, R2, 0x2aaaaaab, RZ ;  /* 0x2aaaaaab02027827 */ /* 0x000fe200078e02ff */
[----:B------:R-:W-:Y:S04]  /*23b50*/  BSSY B6, `(.L_x_1656) ;  /* 0x000030c000067945 */ /* 0x000fe80003800000 */
[----:B------:R-:W-:-:S04]  /*23b60*/  SHF.R.U32.HI R3, RZ, 0x1f, R2 ;  /* 0x0000001fff037819 */ /* 0x000fc80000011602 */
[----:B------:R-:W-:-:S04]  /*23b70*/  LEA.HI.SX32 R3, R2, R3, 0x1c ;  /* 0x0000000302037211 */ /* 0x000fc800078fe2ff */
[----:B------:R-:W-:-:S04]  /*23b80*/  VIMNMX R0, RZ, R3, !PT ;  /* 0x00000003ff007248 */ /* 0x000fc80007fe0100 */
[----:B------:R-:W-:Y:S01]  /*23b90*/  ISETP.GT.AND P0, PT, R6, R0, PT ;  /* 0x000000000600720c */ /* 0x000fe20003f04270 */
[----:B------:R4:W-:-:S12]  /*23ba0*/  STL [R1+0x1c], R0 ;  /* 0x00001c0001007387 */ /* 0x0009d80000100800 */
[----:B----4-:R-:W-:Y:S05]  /*23bb0*/  @P0 BRA `(.L_x_1657) ;  /* 0x0000000000480947 */ /* 0x010fea0003800000 */
[----:B------:R-:W4:Y:S02]  /*23bc0*/  S2R R0, SR_TID.X ;  /* 0x0000000000007919 */ /* 0x000f240000002100 */
[----:B----4-:R-:W-:-:S04]  /*23bd0*/  LOP3.LUT R0, R0, 0x1f, RZ, 0xc0, !PT ;  /* 0x0000001f00007812 */ /* 0x010fc800078ec0ff */
[----:B------:R-:W-:-:S13]  /*23be0*/  ISETP.NE.AND P1, PT, R0, RZ, PT ;  /* 0x000000ff0000720c */ /* 0x000fda0003f25270 */
[----:B------:R-:W-:Y:S05]  /*23bf0*/  @P1 BRA `(.L_x_1658) ;  /* 0x0000003000041947 */ /* 0x000fea0003800000 */
[----:B------:R-:W4:Y:S01]  /*23c00*/  S2R R7, SR_LANEID ;  /* 0x0000000000077919 */ /* 0x000f220000000000 */
[----:B------:R-:W-:Y:S01]  /*23c10*/  VOTEU.ANY UR4, UPT, PT ;  /* 0x0000000000047886 */ /* 0x000fe200038e0100 */
[----:B------:R-:W5:Y:S01]  /*23c20*/  LDC.64 R2, c[0x0][0xc38] ;  /* 0x00030e00ff027b82 */ /* 0x000f620000000a00 */
[----:B------:R-:W4:Y:S01]  /*23c30*/  FLO.U32 R0, UR4 ;  /* 0x0000000400007d00 */ /* 0x000f2200080e0000 */
[----:B------:R-:W-:-:S07]  /*23c40*/  ULDC.64 UR6, c[0x0][0x208] ;  /* 0x0000820000067ab9 */ /* 0x000fce0000000a00 */
[----:B------:R-:W5:Y:S01]  /*23c50*/  POPC R5, UR4 ;  /* 0x0000000400057d09 */ /* 0x000f620008000000 */
[----:B----4-:R-:W-:-:S13]  /*23c60*/  ISETP.EQ.U32.AND P0, PT, R0, R7, PT ;  /* 0x000000070000720c */ /* 0x010fda0003f02070 */
[----:B-----5:R-:W4:Y:S01]  /*23c70*/  @P0 ATOMG.E.ADD.STRONG.GPU PT, R3, desc[UR6][R2.64], R5 ;  /* 0x00000005020309a8 */ /* 0x020f2200081ee1c6 */
[----:B------:R-:W5:Y:S02]  /*23c80*/  S2R R4, SR_LTMASK ;  /* 0x0000000000047919 */ /* 0x000f640000003900 */
[----:B-----5:R-:W-:-:S04]  /*23c90*/  LOP3.LUT R4, R4, UR4, RZ, 0xc0, !PT ;  /* 0x0000000404047c12 */ /* 0x020fc8000f8ec0ff */
[----:B------:R-:W5:Y:S01]  /*23ca0*/  POPC R7, R4 ;  /* 0x0000000400077309 */ /* 0x000f620000000000 */
[----:B----4-:R-:W5:Y:S02]  /*23cb0*/  SHFL.IDX PT, R0, R3, R0, 0x1f ;  /* 0x00001f0003007589 */ /* 0x010f6400000e0000 */
[----:B-----5:R-:W-:Y:S01]  /*23cc0*/  IADD3 R16, R0, UR36, R7 ;  /* 0x0000002400107c10 */ /* 0x020fe2000fffe007 */
[----:B------:R-:W-:Y:S06]  /*23cd0*/  BRA `(.L_x_1658) ;  /* 0x0000002c00cc7947 */ /* 0x000fec0003800000 */
.L_x_1657:
[----:B------:R-:W4:Y:S01]  /*23ce0*/  S2R R3, SR_CgaCtaId ;  /* 0x0000000000037919 */ /* 0x000f220000008800 */
[----:B------:R-:W-:-:S04]  /*23cf0*/  MOV R0, 0x400 ;  /* 0x0000040000007802 */ /* 0x000fc80000000f00 */
[----:B----4-:R-:W-:-:S05]  /*23d00*/  LEA R2, R3, R0, 0x18 ;  /* 0x0000000003027211 */ /* 0x010fca00078ec0ff */
[----:B------:R4:W-:Y:S01]  /*23d10*/  STL [R1+0x14], R2 ;  /* 0x0000140201007387 */ /* 0x0009e20000100800 */
[----:B------:R-:W-:-:S05]  /*23d20*/  VIADD R0, R2, 0x18400 ;  /* 0x0001840002007836 */ /* 0x000fca0000000000 */
[----:B------:R-:W-:-:S13]  /*23d30*/  LOP3.LUT P0, RZ, R0, 0x3ff, RZ, 0xc0, !PT ;  /* 0x000003ff00ff7812 */ /* 0x000fda000780c0ff */
[----:B----4-:R-:W-:Y:S05]  /*23d40*/  @!P0 BRA `(.L_x_1659) ;  /* 0x0000000000408947 */ /* 0x010fea0003800000 */
[----:B------:R-:W-:Y:S01]  /*23d50*/  MOV R2, 0x0 ;  /* 0x0000000000027802 */ /* 0x000fe20000000f00 */
[----:B------:R-:W-:Y:S01]  /*23d60*/  ULDC.64 UR6, c[0x4][0xb8] ;  /* 0x01002e0000067ab9 */ /* 0x000fe20000000a00 */
[----:B------:R-:W-:Y:S01]  /*23d70*/  ULDC.64 UR8, c[0x4][0xc0] ;  /* 0x0100300000087ab9 */ /* 0x000fe20000000a00 */
[----:B------:R-:W-:Y:S01]  /*23d80*/  ULDC.64 UR4, c[0x4][0x38] ;  /* 0x01000e0000047ab9 */ /* 0x000fe20000000a00 */
[----:B------:R-:W-:Y:S01]  /*23d90*/  IMAD.U32 R4, RZ, RZ, UR6 ;  /* 0x00000006ff047e24 */ /* 0x000fe2000f8e00ff */
[----:B---3--:R-:W-:Y:S01]  /*23da0*/  MOV R6, UR8 ;  /* 0x0000000800067c02 */ /* 0x008fe20008000f00 */
[----:B------:R-:W3:Y:S01]  /*23db0*/  LDC.64 R2, c[0x4][R2] ;  /* 0x0100000002027b82 */ /* 0x000ee20000000a00 */
[----:B------:R-:W-:Y:S01]  /*23dc0*/  IMAD.U32 R5, RZ, RZ, UR7 ;  /* 0x00000007ff057e24 */ /* 0x000fe2000f8e00ff */
[----:B------:R-:W-:Y:S01]  /*23dd0*/  MOV R8, 0x70 ;  /* 0x0000007000087802 */ /* 0x000fe20000000f00 */
[----:B------:R-:W-:Y:S02]  /*23de0*/  IMAD.U32 R7, RZ, RZ, UR9 ;  /* 0x00000009ff077e24 */ /* 0x000fe4000f8e00ff */
[----:B------:R-:W-:-:S02]  /*23df0*/  IMAD.U32 R10, RZ, RZ, UR4 ;  /* 0x00000004ff0a7e24 */ /* 0x000fc4000f8e00ff */
[----:B012---:R-:W-:Y:S02]  /*23e00*/  IMAD.U32 R11, RZ, RZ, UR5 ;  /* 0x00000005ff0b7e24 */ /* 0x007fe4000f8e00ff */
[----:B------:R-:W-:Y:S02]  /*23e10*/  IMAD.MOV.U32 R12, RZ, RZ, 0x1 ;  /* 0x00000001ff0c7424 */ /* 0x000fe400078e00ff */
[----:B------:R-:W-:-:S07]  /*23e20*/  IMAD.MOV.U32 R13, RZ, RZ, RZ ;  /* 0x000000ffff0d7224 */ /* 0x000fce00078e00ff */
[----:B------:R-:W-:-:S07]  /*23e30*/  LEPC R20, `(.L_x_1659) ;  /* 0x000000001014794e */ /* 0x000fce0000000000 */
[----:B---3--:R-:W-:Y:S05]  /*23e40*/  CALL.ABS.NOINC R2 ;  /* 0x0000000002007343 */ /* 0x008fea0003c00000 */
.L_x_1659:
[----:B------:R-:W4:Y:S02]  /*23e50*/  LDL R2, [R1+0x14] ;  /* 0x0000140001027983 */ /* 0x000f240000100800 */
[----:B----4-:R-:W-:-:S05]  /*23e60*/  VIADD R0, R2, 0x400 ;  /* 0x0000040002007836 */ /* 0x010fca0000000000 */
[----:B------:R-:W-:-:S13]  /*23e70*/  LOP3.LUT P0, RZ, R0, 0x3ff, RZ, 0xc0, !PT ;  /* 0x000003ff00ff7812 */ /* 0x000fda000780c0ff */
[----:B------:R-:W-:Y:S05]  /*23e80*/  @!P0 BRA `(.L_x_1660) ;  /* 0x0000000000808947 */ /* 0x000fea0003800000 */
[----:B------:R-:W-:Y:S01]  /*23e90*/  MOV R0, 0x0 ;  /* 0x0000000000007802 */ /* 0x000fe20000000f00 */
[----:B------:R-:W-:Y:S01]  /*23ea0*/  ULDC.64 UR6, c[0x4][0xb8] ;  /* 0x01002e0000067ab9 */ /* 0x000fe20000000a00 */
[----:B------:R-:W-:Y:S01]  /*23eb0*/  ULDC.64 UR8, c[0x4][0xc0] ;  /* 0x0100300000087ab9 */ /* 0x000fe20000000a00 */
[----:B------:R-:W-:Y:S01]  /*23ec0*/  ULDC.64 UR4, c[0x4][0x40] ;  /* 0x0100100000047ab9 */ /* 0x000fe20000000a00 */
[----:B------:R4:W4:Y:S01]  /*23ed0*/  LDC.64 R2, c[0x4][R0] ;  /* 0x0100000000027b82 */ /* 0x0009220000000a00 */
[----:B------:R-:W-:Y:S01]  /*23ee0*/  MOV R4, UR6 ;  /* 0x0000000600047c02 */ /* 0x000fe20008000f00 */
[----:B------:R-:W-:Y:S01]  /*23ef0*/  IMAD.U32 R5, RZ, RZ, UR7 ;  /* 0x00000007ff057e24 */ /* 0x000fe2000f8e00ff */
[----:B------:R-:W-:Y:S01]  /*23f00*/  MOV R10, UR4 ;  /* 0x00000004000a7c02 */ /* 0x000fe20008000f00 */
[----:B---3--:R-:W-:Y:S01]  /*23f10*/  IMAD.U32 R6, RZ, RZ, UR8 ;  /* 0x00000008ff067e24 */ /* 0x008fe2000f8e00ff */
[----:B------:R-:W-:Y:S01]  /*23f20*/  MOV R13, RZ ;  /* 0x000000ff000d7202 */ /* 0x000fe20000000f00 */
[----:B------:R-:W-:-:S02]  /*23f30*/  IMAD.U32 R7, RZ, RZ, UR9 ;  /* 0x00000009ff077e24 */ /* 0x000fc4000f8e00ff */
[----:B012---:R-:W-:Y:S02]  /*23f40*/  IMAD.U32 R11, RZ, RZ, UR5 ;  /* 0x00000005ff0b7e24 */ /* 0x007fe4000f8e00ff */
[----:B------:R-:W-:Y:S02]  /*23f50*/  IMAD.MOV.U32 R8, RZ, RZ, 0x70 ;  /* 0x00000070ff087424 */ /* 0x000fe400078e00ff */
[----:B------:R-:W-:-:S07]  /*23f60*/  IMAD.MOV.U32 R12, RZ, RZ, 0x1 ;  /* 0x00000001ff0c7424 */ /* 0x000fce00078e00ff */
[----:B------:R-:W-:-:S07]  /*23f70*/  LEPC R20, `(.L_x_1661) ;  /* 0x000000001014794e */ /* 0x000fce0000000000 */
[----:B----4-:R-:W-:Y:S05]  /*23f80*/  CALL.ABS.NOINC R2 ;  /* 0x0000000002007343 */ /* 0x010fea0003c00000 */
.L_x_1661:
        /* <DEDUP_REMOVED lines=8> */
[----:B------:R-:W-:Y:S01]  /*24010*/  MOV R12, 0x1 ;  /* 0x00000001000c7802 */ /* 0x000fe20000000f00 */
[----:B------:R-:W-:Y:S02]  /*24020*/  IMAD.U32 R6, RZ, RZ, UR6 ;  /* 0x00000006ff067e24 */ /* 0x000fe4000f8e00ff */
[----:B------:R-:W-:-:S02]  /*24030*/  IMAD.U32 R10, RZ, RZ, UR8 ;  /* 0x00000008ff0a7e24 */ /* 0x000fc4000f8e00ff */
[----:B------:R-:W-:Y:S02]  /*24040*/  IMAD.U32 R11, RZ, RZ, UR9 ;  /* 0x00000009ff0b7e24 */ /* 0x000fe4000f8e00ff */
[----:B------:R-:W-:Y:S02]  /*24050*/  IMAD.MOV.U32 R8, RZ, RZ, 0x70 ;  /* 0x00000070ff087424 */ /* 0x000fe400078e00ff */
[----:B------:R-:W-:-:S07]  /*24060*/  IMAD.MOV.U32 R13, RZ, RZ, RZ ;  /* 0x000000ffff0d7224 */ /* 0x000fce00078e00ff */
[----:B------:R-:W-:-:S07]  /*24070*/  LEPC R20, `(.L_x_1660) ;  /* 0x000000001014794e */ /* 0x000fce0000000000 */
[----:B0-----:R-:W-:Y:S05]  /*24080*/  CALL.ABS.NOINC R2 ;  /* 0x0000000002007343 */ /* 0x001fea0003c00000 */
.L_x_1660:
[----:B------:R-:W4:Y:S01]  /*24090*/  LDL.LU R4, [R1+0x28] ;  /* 0x0000280001047983 */ /* 0x000f220000300800 */
[----:B------:R-:W0:Y:S01]  /*240a0*/  LDC R0, c[0x0][0x428] ;  /* 0x00010a00ff007b82 */ /* 0x000e220000000800 */
[----:B------:R-:W-:Y:S01]  /*240b0*/  ULDC.64 UR4, c[0x0][0x9f8] ;  /* 0x00027e0000047ab9 */ /* 0x000fe20000000a00 */
[----:B------:R-:W-:Y:S01]  /*240c0*/  ULDC.64 UR6, c[0x0][0x208] ;  /* 0x0000820000067ab9 */ /* 0x000fe20000000a00 */
[----:B------:R-:W1:Y:S01]  /*240d0*/  S2R R5, SR_TID.X ;  /* 0x0000000000057919 */ /* 0x000e620000002100 */
[----:B0-----:R-:W-:Y:S01]  /*240e0*/  ISETP.NE.AND P0, PT, R0, 0x1, PT ;  /* 0x000000010000780c */ /* 0x001fe20003f05270 */
[----:B------:R-:W-:Y:S01]  /*240f0*/  IMAD.MOV.U32 R0, RZ, RZ, R18 ;  /* 0x000000ffff007224 */ /* 0x000fe200078e0012 */
[----:B-1----:R-:W-:-:S11]  /*24100*/  LOP3.LUT R5, R5, 0x1f, RZ, 0xc0, !PT ;  /* 0x0000001f05057812 */ /* 0x002fd600078ec0ff */
[----:B------:R-:W0:Y:S08]  /*24110*/  @P0 LDC R3, c[0x0][0x42c] ;  /* 0x00010b00ff030b82 */ /* 0x000e300000000800 */
[----:B------:R-:W1:Y:S01]  /*24120*/  @P0 LDC R2, c[0x0][0x430] ;  /* 0x00010c00ff020b82 */ /* 0x000e620000000800 */
[----:B0-----:R-:W-:-:S05]  /*24130*/  @P0 IMAD.HI.U32 R3, R18, R3, RZ ;  /* 0x0000000312030227 */ /* 0x001fca00078e00ff */
[----:B-1----:R-:W-:Y:S02]  /*24140*/  @P0 SHF.R.U32.HI R0, RZ, R2, R3 ;  /* 0x00000002ff000219 */ /* 0x002fe40000011603 */
[----:B------:R-:W-:-:S04]  /*24150*/  ISETP.NE.U32.AND P0, PT, RZ, UR4, PT ;  /* 0x00000004ff007c0c */ /* 0x000fc8000bf05070 */
[----:B------:R-:W-:Y:S01]  /*24160*/  ISETP.NE.AND.EX P0, PT, RZ, UR5, PT, P0 ;  /* 0x00000005ff007c0c */ /* 0x000fe2000bf05300 */
[----:B------:R-:W-:-:S12]  /*24170*/  ULDC.64 UR4, c[0x0][0xa00] ;  /* 0x0002800000047ab9 */ /* 0x000fd80000000a00 */
[----:B---3--:R-:W0:Y:S01]  /*24180*/  @P0 LDC.64 R6, c[0x0][0x9f8] ;  /* 0x00027e00ff060b82 */ /* 0x008e220000000a00 */
[----:B------:R-:W-:-:S04]  /*24190*/  ISETP.NE.AND P6, PT, R5, RZ, PT ;  /* 0x000000ff0500720c */ /* 0x000fc80003fc5270 */
[----:B------:R-:W-:-:S09]  /*241a0*/  PLOP3.LUT P1, PT, P6, PT, PT, 0x8, 0x0 ;  /* 0x000000000000781c */ /* 0x000fd2000372e170 */
[----:B------:R-:W-:Y:S01]  /*241b0*/  VOTEU.ALL UP1, P6 ;  /* 0x00000000003f7886 */ /* 0x000fe20003020000 */
[----:B0-----:R-:W-:-:S04]  /*241c0*/  @P0 IMAD.WIDE R6, R19, 0x4, R6 ;  /* 0x0000000413060825 */ /* 0x001fc800078e0206 */
[----:B------:R-:W-:-:S04]  /*241d0*/  @!UP1 UIADD3 UR8, UP0, UR38, 0x270, URZ ;  /* 0x0000027026089890 */ /* 0x000fc8000ff1e03f */
[----:B------:R-:W-:-:S03]  /*241e0*/  @!UP1 UIADD3.X UR9, URZ, UR39, URZ, UP0, !UPT ;  /* 0x000000273f099290 */ /* 0x000fc600087fe43f */
[----:B------:R-:W-:Y:S01]  /*241f0*/  VOTEU.ALL UP0, P6 ;  /* 0x00000000003f7886 */ /* 0x000fe20003000000 */
[----:B----4-:R-:W-:Y:S01]  /*24200*/  IMAD R2, R17, 0x80, R4 ;  /* 0x0000008011027824 */ /* 0x010fe200078e0204 */
[----:B------:R-:W-:-:S06]  /*24210*/  MOV R4, R19 ;  /* 0x0000001300047202 */ /* 0x000fcc0000000f00 */
[----:B------:R0:W5:Y:S01]  /*24220*/  @P0 LDG.E R4, desc[UR6][R6.64] ;  /* 0x0000000606040981 */ /* 0x000162000c1e1900 */
[----:B------:R-:W-:-:S04]  /*24230*/  ISETP.NE.U32.AND P0, PT, RZ, UR4, PT ;  /* 0x00000004ff007c0c */ /* 0x000fc8000bf05070 */
[----:B------:R-:W-:-:S04]  /*24240*/  ISETP.NE.AND.EX P0, PT, RZ, UR5, PT, P0 ;  /* 0x00000005ff007c0c */ /* 0x000fc8000bf05300 */
[----:B------:R-:W-:-:S09]  /*24250*/  SEL R3, R19, RZ, !P0 ;  /* 0x000000ff13037207 */ /* 0x000fd20004000000 */
.L_x_1662:
        /* <DEDUP_REMOVED lines=16> */
.L_x_1663:
        /* <DEDUP_REMOVED lines=15> */
.L_x_1664:
        /* <DEDUP_REMOVED lines=9> */
[----:B------:R-:W3:Y:S01]  /*244e0*/  LDL R5, [R1+0x20] ;  /* 0x0000200001057983 */ /* 0x000ee20000100800 */
[----:B--2---:R-:W1:Y:S01]  /*244f0*/  LDC.64 R8, c[0x0][0x3f8] ;  /* 0x0000fe00ff087b82 */ /* 0x004e620000000a00 */
[----:B------:R-:W-:Y:S02]  /*24500*/  ULDC.64 UR4, c[0x0][0xa08] ;  /* 0x0002820000047ab9 */ /* 0x000fe40000000a00 */
[----:B-1----:R-:W-:Y:S01]  /*24510*/  LOP3.LUT P0, RZ, R8, UR4, RZ, 0xfc, !PT ;  /* 0x0000000408ff7c12 */ /* 0x002fe2000f80fcff */
[----:B------:R-:W-:-:S03]  /*24520*/  UMOV UR4, 0xffffffff ;  /* 0xffffffff00047882 */ /* 0x000fc60000000000 */
[----:B------:R-:W-:-:S04]  /*24530*/  LOP3.LUT P0, RZ, R9, UR5, RZ, 0xfc, P0 ;  /* 0x0000000509ff7c12 */ /* 0x000fc8000800fcff */
[----:B0----5:R-:W-:Y:S01]  /*24540*/  SEL R6, R4, RZ, !P0 ;  /* 0x000000ff04067207 */ /* 0x021fe20004000000 */
[----:B---3--:R-:W-:Y:S01]  /*24550*/  VIADD R5, R5, 0xffffffff ;  /* 0xffffffff05057836 */ /* 0x008fe20000000000 */
[----:B------:R-:W-:Y:S07]  /*24560*/  BRA.DIV UR4, `(.L_x_1665) ;  /* 0x0000004604fc7947 */ /* 0x000fee000b800000 */
.L_x_1797:
[----:B------:R-:W-:Y:S01]  /*24570*/  UMOV UR4, 0xffffffff ;  /* 0xffffffff00047882 */ /* 0x000fe20000000000 */
[----:B------:R-:W-:Y:S02]  /*24580*/  SHF.R.S32.HI R17, RZ, 0x1f, R4 ;  /* 0x0000001fff117819 */ /* 0x000fe40000011404 */
[----:B------:R-:W-:Y:S05]  /*24590*/  BRA.DIV UR4, `(.L_x_1666) ;  /* 0x0000004a04247947 */ /* 0x000fea000b800000 */
[----:B------:R-:W-:-:S13]  /*245a0*/  ELECT P6, URZ, PT ;  /* 0x00000000003f782f */ /* 0x000fda00038c0000 */
.L_x_1800:
[----:B------:R-:W-:Y:S05]  /*245b0*/  @!P6 BRA `(.L_x_1667) ;  /* 0x000000040028e947 */ /* 0x000fea0003800000 */
[----:B------:R-:W-:-:S04]  /*245c0*/  ISETP.NE.U32.AND P0, PT, R8, RZ, PT ;  /* 0x000000ff0800720c */ /* 0x000fc80003f05070 */
        /* <DEDUP_REMOVED lines=17> */
[----:B------:R-:W-:-:S04]  /*246e0*/  LEA R10, P0, R6, R8, 0x2 ;  /* 0x00000008060a7211 */ /* 0x000fc800078010ff */
[----:B------:R-:W-:-:S05]  /*246f0*/  LEA.HI.X R11, R6, R9, R7, 0x2, P0 ;  /* 0x00000009060b7211 */ /* 0x000fca00000f1407 */
[----:B------:R0:W5:Y:S04]  /*24700*/  LDG.E R6, desc[UR6][R10.64] ;  /* 0x000000060a067981 */ /* 0x000168000c1e1900 */
.L_x_1668:
        /* <DEDUP_REMOVED lines=9> */
.L_x_1801:
        /* <DEDUP_REMOVED lines=11> */
.L_x_1670:
        /* <DEDUP_REMOVED lines=33> */
.L_x_1667:
[----:B------:R-:W2:Y:S01]  /*24a60*/  LDL.LU R12, [R1+0x24] ;  /* 0x00002400010c7983 */ /* 0x000ea20000300800 */
[----:B------:R-:W-:Y:S01]  /*24a70*/  MOV R10, 0x400 ;  /* 0x00000400000a7802 */ /* 0x000fe20000000f00 */
[----:B------:R-:W-:Y:S05]  /*24a80*/  WARPSYNC.ALL ;  /* 0x0000000000007948 */ /* 0x000fea0003800000 */
[----:B------:R-:W0:Y:S01]  /*24a90*/  S2R R11, SR_CgaCtaId ;  /* 0x00000000000b7919 */ /* 0x000e220000008800 */
[----:B------:R-:W-:-:S13]  /*24aa0*/  ELECT P0, URZ, PT ;  /* 0x00000000003f782f */ /* 0x000fda0003800000 */
[C---:B------:R-:W-:Y:S01]  /*24ab0*/  @P0 R2UR UR13, R3.reuse ;  /* 0x00000000030d02ca */ /* 0x040fe200000e0000 */
        /* <DEDUP_REMOVED lines=41> */
.L_x_1802:
[----:B------:R-:W-:Y:S05]  /*24d50*/  BSYNC B0 ;  /* 0x0000000000007941 */ /* 0x000fea0003800000 */
.L_x_1671:
[----:B0-----:R-:W2:Y:S04]  /*24d60*/  LDL R3, [R1+0x20] ;  /* 0x0000200001037983 */ /* 0x001ea80000100800 */
[----:B------:R-:W3:Y:S01]  /*24d70*/  LDL R10, [R1+0x1c] ;  /* 0x00001c00010a7983 */ /* 0x000ee20000100800 */
[----:B------:R-:W-:Y:S01]  /*24d80*/  BSSY B0, `(.L_x_1673) ;  /* 0x000019a000007945 */ /* 0x000fe20003800000 */
[----:B--2---:R-:W-:-:S05]  /*24d90*/  VIADD R7, R3, 0xfffffffe ;  /* 0xfffffffe03077836 */ /* 0x004fca0000000000 */
[----:B---3--:R-:W-:-:S13]  /*24da0*/  ISETP.GE.AND P0, PT, R7, R10, PT ;  /* 0x0000000a0700720c */ /* 0x008fda0003f06270 */
[----:B------:R-:W-:Y:S05]  /*24db0*/  @!P0 BRA `(.L_x_1674) ;  /* 0x0000001800588947 */ /* 0x000fea0003800000 */
[----:B------:R-:W-:Y:S01]  /*24dc0*/  IMAD.MOV R13, RZ, RZ, -R3 ;  /* 0x000000ffff0d7224 */ /* 0x000fe200078e0a03 */
[----:B------:R-:W-:Y:S01]  /*24dd0*/  LOP3.LUT R2, RZ, R10, RZ, 0x33, !PT ;  /* 0x0000000aff027212 */ /* 0x000fe200078e33ff */
[----:B------:R-:W-:Y:S03]  /*24de0*/  BSSY B1, `(.L_x_1675) ;  /* 0x000008d000017945 */ /* 0x000fe60003800000 */
[----:B------:R-:W-:-:S04]  /*24df0*/  VIADDMNMX R13, R13, 0x1, R2, !PT ;  /* 0x000000010d0d7846 */ /* 0x000fc80007800102 */
[----:B------:R-:W-:-:S04]  /*24e00*/  IADD3 R2, R3, R13, RZ ;  /* 0x0000000d03027210 */ /* 0x000fc80007ffe0ff */
        /* <DEDUP_REMOVED lines=34> */
.L_x_1679:
[----:B0-----:R-:W0:Y:S01]  /*25030*/  S2R R8, SR_CgaCtaId ;  /* 0x0000000000087919 */ /* 0x001e220000008800 */
[----:B------:R-:W-:-:S04]  /*25040*/  MOV R3, 0x400 ;  /* 0x0000040000037802 */ /* 0x000fc80000000f00 */
[----:B0-----:R-:W-:Y:S02]  /*25050*/  LEA R3, R8, R3, 0x18 ;  /* 0x0000000308037211 */ /* 0x001fe400078ec0ff */
[----:B------:R-:W-:-:S03]  /*25060*/  SHF.L.U32 R8, R14, 0x1f, RZ ;  /* 0x0000001f0e087819 */ /* 0x000fc600000006ff */
[----:B------:R-:W-:-:S04]  /*25070*/  IMAD R3, R12, 0x8, R3 ;  /* 0x000000080c037824 */ /* 0x000fc800078e0203 */
[----:B------:R-:W0:Y:S02]  /*25080*/  SYNCS.PHASECHK.TRANS64.TRYWAIT P0, [R3+URZ+0x2a840], R8 ;  /* 0x02a84008030075a7 */ /* 0x000e24000800017f */
[----:B0-----:R-:W-:Y:S05]  /*25090*/  @!P0 BRA `(.L_x_1680) ;  /* 0x0000003c00b88947 */ /* 0x001fea0003800000 */
.L_x_1803:
        /* <DEDUP_REMOVED lines=11> */
.L_x_1681:
        /* <DEDUP_REMOVED lines=37> */
.L_x_1804:
        /* <DEDUP_REMOVED lines=8> */
[----:B---3--:R-:W-:-:S05]  /*25420*/  LEA R10, R11, R10, 0x18 ;  /* 0x0000000a0b0a7211 */ /* 0x008fca00078ec0ff */
[----:B--2---:R-:W-:-:S04]  /*25430*/  IMAD R3, R9, 0x8, R10 ;  /* 0x0000000809037824 */ /* 0x004fc800078e020a */
[----:B------:R1:W-:Y:S02]  /*25440*/  SYNCS.ARRIVE.TRANS64 RZ, [R3+URZ+0x2a850], R8 ;  /* 0x02a8500803ff79a7 */ /* 0x0003e4000800003f */
[----:B------:R-:W-:Y:S05]  /*25450*/  @!P0 BRA `(.L_x_1683) ;  /* 0x0000000000048947 */ /* 0x000fea0003800000 */
[----:B------:R-:W-:Y:S01]  /*25460*/  BPT.TRAP 0x1 ;  /* 0x000000040000795c */ /* 0x000fe20000300000 */
.L_x_1683:
        /* <DEDUP_REMOVED lines=13> */
[----:B------:R-:W-:Y:S01]  /*25540*/  IMAD.MOV.U32 R5, RZ, RZ, R7 ;  /* 0x000000ffff057224 */ /* 0x000fe200078e0007 */
[----:B--2---:R-:W-:-:S05]  /*25550*/  MOV R9, R3 ;  /* 0x0000000300097202 */ /* 0x004fca0000000f00 */
        /* <DEDUP_REMOVED lines=16> */
.L_x_1678:
[----:B------:R-:W-:Y:S05]  /*25660*/  BSYNC B2 ;  /* 0x0000000000027941 */ /* 0x000fea0003800000 */
.L_x_1677:
[----:B------:R-:W2:Y:S04]  /*25670*/  LDL R2, [R1+0x20] ;  /* 0x0000200001027983 */ /* 0x000ea80000100800 */
[----:B------:R0:W-:Y:S04]  /*25680*/  STL [R1], R12 ;  /* 0x0000000c01007387 */ /* 0x0001e80000100800 */
[----:B------:R0:W-:Y:S02]  /*25690*/  STL [R1+0xc], R14 ;  /* 0x00000c0e01007387 */ /* 0x0001e40000100800 */
[----:B0-2---:R-:W-:-:S07]  /*256a0*/  IADD3 R7, R2, -0x3, RZ ;  /* 0xfffffffd02077810 */ /* 0x005fce0007ffe0ff */
.L_x_1676:
[----:B------:R-:W-:Y:S05]  /*256b0*/  BSYNC B1 ;  /* 0x0000000000017941 */ /* 0x000fea0003800000 */
.L_x_1675:
[----:B------:R-:W2:Y:S01]  /*256c0*/  LDL.LU R2, [R1+0x20] ;  /* 0x0000200001027983 */ /* 0x000ea20000300800 */
[----:B------:R-:W-:Y:S01]  /*256d0*/  VIADD R13, R13, 0xfffffffe ;  /* 0xfffffffe0d0d7836 */ /* 0x000fe20000000000 */
[----:B--2---:R-:W-:-:S04]  /*256e0*/  LOP3.LUT R2, RZ, R2, RZ, 0x33, !PT ;  /* 0x00000002ff027212 */ /* 0x004fc800078e33ff */
[----:B------:R-:W-:-:S13]  /*256f0*/  ISETP.NE.AND P0, PT, R13, R2, PT ;  /* 0x000000020d00720c */ /* 0x000fda0003f05270 */
[----:B------:R-:W-:Y:S05]  /*25700*/  @!P0 BRA `(.L_x_1674) ;  /* 0x0000001000048947 */ /* 0x000fea0003800000 */
[----:B------:R-:W-:-:S07]  /*25710*/  IMAD.MOV.U32 R13, RZ, RZ, R6 ;  /* 0x000000ffff0d7224 */ /* 0x000fce00078e0006 */
.L_x_1698:
        /* <DEDUP_REMOVED lines=11> */
[----:B------:R-:W-:Y:S02]  /*257d0*/  MOV R12, R7 ;  /* 0x00000007000c7202 */ /* 0x000fe40000000f00 */
        /* <DEDUP_REMOVED lines=12> */
[--C-:B------:R-:W-:Y:S01]  /*258a0*/  SHF.R.S32.HI R3, RZ, 0x1f, R2.reuse ;  /* 0x0000001fff037819 */ /* 0x100fe20000011402 */
[----:B------:R-:W-:Y:S02]  /*258b0*/  IMAD.MOV R12, RZ, RZ, -R2 ;  /* 0x000000ffff0c7224 */ /* 0x000fe400078e0a02 */
[C---:B------:R-:W-:Y:S02]  /*258c0*/  IMAD R10, R4.reuse, UR7, R10 ;  /* 0x00000007040a7c24 */ /* 0x040fe4000f8e020a */
[----:B------:R-:W-:-:S04]  /*258d0*/  IMAD.WIDE.U32 R2, R4, UR6, R2 ;  /* 0x0000000604027c25 */ /* 0x000fc8000f8e0002 */
[----:B------:R-:W-:Y:S01]  /*258e0*/  IMAD.IADD R3, R10, 0x1, R3 ;  /* 0x000000010a037824 */ /* 0x000fe200078e0203 */
[----:B------:R-:W-:Y:S01]  /*258f0*/  LEA R10, P0, R2, UR4, 0x2 ;  /* 0x00000004020a7c11 */ /* 0x000fe2000f8010ff */
[----:B------:R-:W-:-:S03]  /*25900*/  IMAD R12, R11, R12, R7 ;  /* 0x0000000c0b0c7224 */ /* 0x000fc600078e0207 */
[----:B------:R-:W-:-:S05]  /*25910*/  LEA.HI.X R11, R2, UR5, R3, 0x2, P0 ;  /* 0x00000005020b7c11 */ /* 0x000fca00080f1403 */
[----:B------:R0:W5:Y:S04]  /*25920*/  LDG.E R13, desc[UR8][R10.64] ;  /* 0x000000080a0d7981 */ /* 0x000168000c1e1900 */
.L_x_1686:
[----:B------:R-:W1:Y:S01]  /*25930*/  S2R R3, SR_CgaCtaId ;  /* 0x0000000000037919 */ /* 0x000e620000008800 */
[----:B------:R-:W-:-:S04]  /*25940*/  MOV R2, 0x400 ;  /* 0x0000040000027802 */ /* 0x000fc80000000f00 */
[----:B-1----:R-:W-:Y:S02]  /*25950*/  LEA R2, R3, R2, 0x18 ;  /* 0x0000000203027211 */ /* 0x002fe400078ec0ff */
[----:B------:R-:W-:Y:S02]  /*25960*/  SHF.L.U32 R3, R9, 0x1f, RZ ;  /* 0x0000001f09037819 */ /* 0x000fe400000006ff */
[----:B------:R-:W-:-:S04]  /*25970*/  LEA R2, R8, R2, 0x3 ;  /* 0x0000000208027211 */ /* 0x000fc800078e18ff */
[----:B------:R-:W1:Y:S02]  /*25980*/  SYNCS.PHASECHK.TRANS64.TRYWAIT P0, [R2+URZ+0x2a840], R3 ;  /* 0x02a84003020075a7 */ /* 0x000e64000800017f */
[----:B-1----:R-:W-:Y:S05]  /*25990*/  @!P0 BRA `(.L_x_1687) ;  /* 0x0000003400a08947 */ /* 0x002fea0003800000 */
.L_x_1805:
        /* <DEDUP_REMOVED lines=11> */
.L_x_1688:
        /* <DEDUP_REMOVED lines=37> */
.L_x_1806:
        /* <DEDUP_REMOVED lines=8> */
.L_x_1690:
        /* <DEDUP_REMOVED lines=29> */
.L_x_1685:
[----:B------:R-:W-:Y:S05]  /*25ef0*/  BSYNC B1 ;  /* 0x0000000000017941 */ /* 0x000fea0003800000 */
.L_x_1684:
[----:B------:R-:W-:Y:S01]  /*25f00*/  VIADD R3, R8, 0x1 ;  /* 0x0000000108037836 */ /* 0x000fe20000000000 */
[----:B------:R-:W-:Y:S01]  /*25f10*/  BSSY B1, `(.L_x_1691) ;  /* 0x000007c000017945 */ /* 0x000fe20003800000 */
[----:B------:R-:W-:-:S03]  /*25f20*/  IADD3 R11, R7, -0x1, RZ ;  /* 0xffffffff070b7810 */ /* 0x000fc60007ffe0ff */
        /* <DEDUP_REMOVED lines=28> */
[----:B------:R-:W-:-:S06]  /*260f0*/  LEA.HI.X R13, R2, UR5, R3, 0x2, P0 ;  /* 0x00000005020d7c11 */ /* 0x000fcc00080f1403 */
[----:B------:R1:W5:Y:S03]  /*26100*/  LDG.E R13, desc[UR8][R12.64] ;  /* 0x000000080c0d7981 */ /* 0x000366000c1e1900 */
.L_x_1693:
[----:B------:R-:W2:Y:S01]  /*26110*/  S2R R3, SR_CgaCtaId ;  /* 0x0000000000037919 */ /* 0x000ea20000008800 */
[----:B------:R-:W-:-:S04]  /*26120*/  MOV R2, 0x400 ;  /* 0x0000040000027802 */ /* 0x000fc80000000f00 */
[----:B--2---:R-:W-:Y:S02]  /*26130*/  LEA R2, R3, R2, 0x18 ;  /* 0x0000000203027211 */ /* 0x004fe400078ec0ff */
[----:B------:R-:W-:-:S03]  /*26140*/  SHF.L.U32 R3, R14, 0x1f, RZ ;  /* 0x0000001f0e037819 */ /* 0x000fc600000006ff */
[----:B------:R-:W-:-:S04]  /*26150*/  IMAD R2, R15, 0x8, R2 ;  /* 0x000000080f027824 */ /* 0x000fc800078e0202 */
[----:B------:R-:W2:Y:S02]  /*26160*/  SYNCS.PHASECHK.TRANS64.TRYWAIT P0, [R2+URZ+0x2a840], R3 ;  /* 0x02a84003020075a7 */ /* 0x000ea4000800017f */
[----:B--2---:R-:W-:Y:S05]  /*26170*/  @!P0 BRA `(.L_x_1694) ;  /* 0x0000002c00d08947 */ /* 0x004fea0003800000 */
.L_x_1807:
        /* <DEDUP_REMOVED lines=11> */
.L_x_1695:
        /* <DEDUP_REMOVED lines=38> */
.L_x_1808:
        /* <DEDUP_REMOVED lines=8> */
.L_x_1697:
        /* <DEDUP_REMOVED lines=18> */
[----:B------:R-:W-:Y:S01]  /*26630*/  IMAD.MOV.U32 R5, RZ, RZ, R10 ;  /* 0x000000ffff057224 */ /* 0x000fe200078e000a */
[----:B------:R-:W-:Y:S02]  /*26640*/  MOV R6, R13 ;  /* 0x0000000d00067202 */ /* 0x000fe40000000f00 */
        /* <DEDUP_REMOVED lines=8> */
.L_x_1692:
[----:B------:R-:W-:Y:S05]  /*266d0*/  BSYNC B1 ;  /* 0x0000000000017941 */ /* 0x000fea0003800000 */
.L_x_1691:
[----:B------:R-:W2:Y:S01]  /*266e0*/  LDL R2, [R1+0x1c] ;  /* 0x00001c0001027983 */ /* 0x000ea20000100800 */
[----:B------:R-:W-:Y:S01]  /*266f0*/  VIADD R7, R7, 0xfffffffe ;  /* 0xfffffffe07077836 */ /* 0x000fe20000000000 */
[----:B--2---:R-:W-:-:S13]  /*26700*/  ISETP.GT.AND P0, PT, R11, R2, PT ;  /* 0x000000020b00720c */ /* 0x004fda0003f04270 */
[----:B------:R-:W-:Y:S05]  /*26710*/  @P0 BRA `(.L_x_1698) ;  /* 0xfffffff000000947 */ /* 0x000fea000383ffff */
.L_x_1674:
[----:B------:R-:W-:Y:S05]  /*26720*/  BSYNC B0 ;  /* 0x0000000000007941 */ /* 0x000fea0003800000 */
.L_x_1673:
        /* <DEDUP_REMOVED lines=9> */
[----:B------:R-:W-:Y:S01]  /*267c0*/  ULDC.64 UR6, c[0x0][0x208] ;  /* 0x0000820000067ab9 */ /* 0x000fe20000000a00 */
        /* <DEDUP_REMOVED lines=8> */
.L_x_1700:
[----:B------:R-:W-:Y:S05]  /*26850*/  BSYNC B0 ;  /* 0x0000000000007941 */ /* 0x000fea0003800000 */
.L_x_1699:
        /* <DEDUP_REMOVED lines=11> */
.L_x_1809:
        /* <DEDUP_REMOVED lines=11> */
.L_x_1704:
        /* <DEDUP_REMOVED lines=27> */
.L_x_1702:
[----:B------:R-:W-:Y:S05]  /*26b70*/  BSYNC B0 ;  /* 0x0000000000007941 */ /* 0x000fea0003800000 */
.L_x_1701:
[----:B------:R-:W2:Y:S04]  /*26b80*/  LDL.LU R0, [R1] ;  /* 0x0000000001007983 */ /* 0x000ea80000300800 */
[----:B------:R-:W3:Y:S01]  /*26b90*/  LDL.LU R3, [R1+0xc] ;  /* 0x00000c0001037983 */ /* 0x000ee20000300800 */
[----:B--2---:R-:W-:-:S04]  /*26ba0*/  IADD3 R0, R0, 0x1, RZ ;  /* 0x0000000100007810 */ /* 0x004fc80007ffe0ff */
[----:B------:R-:W-:-:S04]  /*26bb0*/  ISETP.NE.AND P0, PT, R0, 0x2, PT ;  /* 0x000000020000780c */ /* 0x000fc80003f05270 */
[----:B------:R-:W-:Y:S02]  /*26bc0*/  SEL R2, RZ, 0x1, P0 ;  /* 0x00000001ff027807 */ /* 0x000fe40000000000 */
[----:B------:R-:W-:Y:S02]  /*26bd0*/  SEL R0, R0, RZ, P0 ;  /* 0x000000ff00007207 */ /* 0x000fe40000000000 */
[----:B---3--:R-:W-:-:S05]  /*26be0*/  LOP3.LUT R3, R3, R2, RZ, 0x3c, !PT ;  /* 0x0000000203037212 */ /* 0x008fca00078e3cff */
[----:B------:R1:W-:Y:S04]  /*26bf0*/  STL [R1+0xc], R3 ;  /* 0x00000c0301007387 */ /* 0x0003e80000100800 */
[----:B------:R1:W-:Y:S02]  /*26c00*/  STL [R1], R0 ;  /* 0x0000000001007387 */ /* 0x0003e40000100800 */
.L_x_1658:
[----:B------:R-:W-:Y:S05]  /*26c10*/  BSYNC B6 ;  /* 0x0000000000067941 */ /* 0x000fea0003800000 */
.L_x_1656:
[----:B------:R-:W-:-:S03]  /*26c20*/  UMOV UR4, 0xffffffff ;  /* 0xffffffff00047882 */ /* 0x000fc60000000000 */
[----:B------:R-:W-:Y:S05]  /*26c30*/  BRA.DIV UR4, `(.L_x_1705) ;  /* 0x00000026045c7947 */ /* 0x000fea000b800000 */
[----:B------:R4:W0:Y:S04]  /*26c40*/  SHFL.IDX PT, R4, R16, RZ, 0x1f ;  /* 0x00001fff10047589 */ /* 0x00082800000e0000 */
[----:B------:R-:W0:Y:S02]  /*26c50*/  SHFL.IDX PT, R16, R16, 0x1, 0x1f ;  /* 0x00201f0010107f89 */ /* 0x000e2400000e0000 */
.L_x_1813:
[----:B------:R-:W5:Y:S01]  /*26c60*/  S2R R7, SR_TID.X ;  /* 0x0000000000077919 */ /* 0x000f620000002100 */
[----:B------:R-:W-:Y:S01]  /*26c70*/  ULDC UR4, c[0x0][0xc14] ;  /* 0x0003050000047ab9 */ /* 0x000fe20000000800 */
[----:B------:R-:W-:Y:S01]  /*26c80*/  BSSY B0, `(.L_x_1706) ;  /* 0x000000c000007945 */ /* 0x000fe20003800000 */
[----:B-1----:R-:W-:Y:S02]  /*26c90*/  IMAD.U32 R0, RZ, RZ, UR4 ;  /* 0x00000004ff007e24 */ /* 0x002fe4000f8e00ff */
[----:B------:R-:W-:Y:S01]  /*26ca0*/  IMAD.MOV.U32 R17, RZ, RZ, RZ ;  /* 0x000000ffff117224 */ /* 0x000fe200078e00ff */
[----:B-----5:R-:W-:-:S04]  /*26cb0*/  LOP3.LUT R7, R7, 0x1f, RZ, 0xc0, !PT ;  /* 0x0000001f07077812 */ /* 0x020fc800078ec0ff */
        /* <DEDUP_REMOVED lines=8> */
.L_x_1707:
[----:B------:R-:W-:Y:S05]  /*26d40*/  BSYNC B0 ;  /* 0x0000000000007941 */ /* 0x000fea0003800000 */
.L_x_1706:
[----:B------:R-:W-:-:S03]  /*26d50*/  UMOV UR4, 0xffffffff ;  /* 0xffffffff00047882 */ /* 0x000fc60000000000 */
[----:B------:R-:W-:Y:S05]  /*26d60*/  BRA.DIV UR4, `(.L_x_1708) ;  /* 0x00000026045c7947 */ /* 0x000fea000b800000 */
[----:B0----5:R-:W0:Y:S01]  /*26d70*/  SHFL.UP PT, R14, R17, 0x1, RZ ;  /* 0x04200000110e7989 */ /* 0x021e2200000e00ff */
[C---:B------:R-:W-:Y:S02]  /*26d80*/  ISETP.NE.AND P0, PT, R7.reuse, RZ, PT ;  /* 0x000000ff0700720c */ /* 0x040fe40003f05270 */
[C---:B------:R-:W-:Y:S02]  /*26d90*/  ISETP.GE.U32.AND P1, PT, R7.reuse, 0x2, PT ;  /* 0x000000020700780c */ /* 0x040fe40003f26070 */
[----:B0-----:R-:W-:Y:S02]  /*26da0*/  SEL R14, R14, RZ, P0 ;  /* 0x000000ff0e0e7207 */ /* 0x001fe40000000000 */
[----:B------:R-:W-:Y:S02]  /*26db0*/  ISETP.GE.U32.AND P0, PT, R7, 0x4, PT ;  /* 0x000000040700780c */ /* 0x000fe40003f06070 */
[----:B------:R-:W-:-:S05]  /*26dc0*/  IADD3 R13, R17, R14, RZ ;  /* 0x0000000e110d7210 */ /* 0x000fca0007ffe0ff */
[----:B------:R-:W0:Y:S02]  /*26dd0*/  SHFL.UP PT, R14, R13, 0x2, RZ ;  /* 0x044000000d0e7989 */ /* 0x000e2400000e00ff */
[----:B0-----:R-:W-:Y:S02]  /*26de0*/  SEL R14, R14, RZ, P1 ;  /* 0x000000ff0e0e7207 */ /* 0x001fe40000800000 */
[----:B------:R-:W-:-:S03]  /*26df0*/  ISETP.GE.U32.AND P1, PT, R7, 0x8, PT ;  /* 0x000000080700780c */ /* 0x000fc60003f26070 */
[----:B-1----:R-:W-:-:S05]  /*26e00*/  IMAD.IADD R3, R13, 0x1, R14 ;  /* 0x000000010d037824 */ /* 0x002fca00078e020e */
[----:B------:R-:W0:Y:S02]  /*26e10*/  SHFL.UP PT, R14, R3, 0x4, RZ ;  /* 0x04800000030e7989 */ /* 0x000e2400000e00ff */
[----:B0-----:R-:W-:Y:S02]  /*26e20*/  SEL R14, R14, RZ, P0 ;  /* 0x000000ff0e0e7207 */ /* 0x001fe40000000000 */
[----:B------:R-:W-:-:S03]  /*26e30*/  ISETP.GE.U32.AND P0, PT, R7, 0x10, PT ;  /* 0x000000100700780c */ /* 0x000fc60003f06070 */
[----:B------:R-:W-:-:S05]  /*26e40*/  IMAD.IADD R5, R3, 0x1, R14 ;  /* 0x0000000103057824 */ /* 0x000fca00078e020e */
[----:B------:R-:W3:Y:S02]  /*26e50*/  SHFL.UP PT, R14, R5, 0x8, RZ ;  /* 0x05000000050e7989 */ /* 0x000ee400000e00ff */
[----:B---3--:R-:W-:-:S05]  /*26e60*/  SEL R6, R14, RZ, P1 ;  /* 0x000000ff0e067207 */ /* 0x008fca0000800000 */
[----:B------:R-:W-:-:S05]  /*26e70*/  IMAD.IADD R6, R5, 0x1, R6 ;  /* 0x0000000105067824 */ /* 0x000fca00078e0206 */
[----:B------:R-:W0:Y:S02]  /*26e80*/  SHFL.UP PT, R14, R6, 0x10, RZ ;  /* 0x06000000060e7989 */ /* 0x000e2400000e00ff */
[----:B0-----:R-:W-:-:S04]  /*26e90*/  SEL R7, R14, RZ, P0 ;  /* 0x000000ff0e077207 */ /* 0x001fc80000000000 */
[----:B------:R-:W-:-:S05]  /*26ea0*/  IADD3 R2, R6, R7, RZ ;  /* 0x0000000706027210 */ /* 0x000fca0007ffe0ff */
[----:B------:R0:W1:Y:S02]  /*26eb0*/  SHFL.IDX PT, R14, R2, 0x1f, 0x1f ;  /* 0x03e01f00020e7f89 */ /* 0x00006400000e0000 */
.L_x_1821:
[----:B------:R-:W-:Y:S02]  /*26ec0*/  ULDC UR4, c[0x0][0xc10] ;  /* 0x0003040000047ab9 */ /* 0x000fe40000000800 */
[----:B------:R-:W-:-:S04]  /*26ed0*/  IMAD.U32 R5, RZ, RZ, UR4 ;  /* 0x00000004ff057e24 */ /* 0x000fc8000f8e00ff */
[----:B-1----:R-:W-:-:S04]  /*26ee0*/  IMAD R3, R14, R5, RZ ;  /* 0x000000050e037224 */ /* 0x002fc800078e02ff */
[----:B----4-:R-:W-:-:S05]  /*26ef0*/  IMAD.IADD R16, R16, 0x1, R3 ;  /* 0x0000000110107824 */ /* 0x010fca00078e0203 */
[----:B------:R-:W-:-:S13]  /*26f00*/  ISETP.GT.AND P0, PT, R16, R4, PT ;  /* 0x000000041000720c */ /* 0x000fda0003f04270 */
[----:B------:R-:W-:Y:S05]  /*26f10*/  @P0 BRA `(.L_x_1709) ;  /* 0x0000000000b80947 */ /* 0x000fea0003800000 */
[----:B------:R-:W1:Y:S02]  /*26f20*/  LDC R0, c[0x0][0xc14] ;  /* 0x00030500ff007b82 */ /* 0x000e640000000800 */
.L_x_1714:
[----:B------:R-:W-:-:S05]  /*26f30*/  VIADD R19, R19, 0x1f ;  /* 0x0000001f13137836 */ /* 0x000fca0000000000 */
[----:B-1----:R-:W-:-:S13]  /*26f40*/  ISETP.GE.AND P0, PT, R19, R0, PT ;  /* 0x000000001300720c */ /* 0x002fda0003f06270 */
[----:B------:R-:W-:Y:S05]  /*26f50*/  @P0 BRA `(.L_x_1710) ;  /* 0x0000000400f40947 */ /* 0x000fea0003800000 */
[----:B------:R-:W1:Y:S01]  /*26f60*/  S2R R6, SR_TID.X ;  /* 0x0000000000067919 */ /* 0x000e620000002100 */
[----:B------:R-:W-:Y:S01]  /*26f70*/  BSSY B0, `(.L_x_1711) ;  /* 0x000000b000007945 */ /* 0x000fe20003800000 */
[----:B------:R-:W-:Y:S01]  /*26f80*/  IMAD.MOV.U32 R17, RZ, RZ, RZ ;  /* 0x000000ffff117224 */ /* 0x000fe200078e00ff */
[----:B-1----:R-:W-:-:S04]  /*26f90*/  LOP3.LUT R6, R6, 0x1f, RZ, 0xc0, !PT ;  /* 0x0000001f06067812 */ /* 0x002fc800078ec0ff */
[C---:B------:R-:W-:Y:S02]  /*26fa0*/  ISETP.NE.AND P1, PT, R6.reuse, 0x1f, PT ;  /* 0x0000001f0600780c */ /* 0x040fe40003f25270 */
[----:B------:R-:W-:-:S04]  /*26fb0*/  IADD3 R5, R6, R19, RZ ;  /* 0x0000001306057210 */ /* 0x000fc80007ffe0ff */
[----:B------:R-:W-:-:S13]  /*26fc0*/  ISETP.GE.OR P0, PT, R5, R0, !P1 ;  /* 0x000000000500720c */ /* 0x000fda0004f06670 */
[----:B------:R-:W-:Y:S05]  /*26fd0*/  @P0 BRA `(.L_x_1712) ;  /* 0x0000000000100947 */ /* 0x000fea0003800000 */
[----:B0-----:R-:W0:Y:S01]  /*26fe0*/  LDC.64 R2, c[0x0][0xc58] ;  /* 0x00031600ff027b82 */ /* 0x001e220000000a00 */
[----:B------:R-:W-:Y:S01]  /*26ff0*/  ULDC.64 UR4, c[0x0][0x208] ;  /* 0x0000820000047ab9 */ /* 0x000fe20000000a00 */
[----:B0-----:R-:W-:-:S05]  /*27000*/  IMAD.WIDE R2, R5, 0x4, R2 ;  /* 0x0000000405027825 */ /* 0x001fca00078e0202 */
[----:B------:R1:W5:Y:S02]  /*27010*/  LDG.E R17, desc[UR4][R2.64] ;  /* 0x0000000402117981 */ /* 0x000364000c1e1900 */
.L_x_1712:
[----:B------:R-:W-:Y:S05]  /*27020*/  BSYNC B0 ;  /* 0x0000000000007941 */ /* 0x000fea0003800000 */
.L_x_1711:
[----:B------:R-:W-:-:S03]  /*27030*/  UMOV UR4, 0xffffffff ;  /* 0xffffffff00047882 */ /* 0x000fc60000000000 */
[----:B------:R-:W-:Y:S05]  /*27040*/  BRA.DIV UR4, `(.L_x_1713) ;  /* 0x0000002604747947 */ /* 0x000fea000b800000 */
[----:B-----5:R-:W3:Y:S01]  /*27050*/  SHFL.UP PT, R14, R17, 0x1, RZ ;  /* 0x04200000110e7989 */ /* 0x020ee200000e00ff */
[C---:B------:R-:W-:Y:S02]  /*27060*/  ISETP.NE.AND P0, PT, R6.reuse, RZ, PT ;  /* 0x000000ff0600720c */ /* 0x040fe40003f05270 */
[----:B------:R-:W-:Y:S02]  /*27070*/  ISETP.GE.U32.AND P1, PT, R6, 0x2, PT ;  /* 0x000000020600780c */ /* 0x000fe40003f26070 */
[----:B---3--:R-:W-:Y:S02]  /*27080*/  SEL R14, R14, RZ, P0 ;  /* 0x000000ff0e0e7207 */ /* 0x008fe40000000000 */
[----:B------:R-:W-:-:S03]  /*27090*/  ISETP.GE.U32.AND P0, PT, R6, 0x4, PT ;  /* 0x000000040600780c */ /* 0x000fc60003f06070 */
[----:B------:R-:W-:-:S05]  /*270a0*/  IMAD.IADD R13, R17, 0x1, R14 ;  /* 0x00000001110d7824 */ /* 0x000fca00078e020e */
[----:B------:R-:W0:Y:S02]  /*270b0*/  SHFL.UP PT, R14, R13, 0x2, RZ ;  /* 0x044000000d0e7989 */ /* 0x000e2400000e00ff */
[----:B01----:R-:W-:Y:S02]  /*270c0*/  SEL R2, R14, RZ, P1 ;  /* 0x000000ff0e027207 */ /* 0x003fe40000800000 */
[----:B------:R-:W-:-:S03]  /*270d0*/  ISETP.GE.U32.AND P1, PT, R6, 0x8, PT ;  /* 0x000000080600780c */ /* 0x000fc60003f26070 */
[----:B------:R-:W-:-:S05]  /*270e0*/  IMAD.IADD R2, R13, 0x1, R2 ;  /* 0x000000010d027824 */ /* 0x000fca00078e0202 */
[----:B------:R-:W0:Y:S02]  /*270f0*/  SHFL.UP PT, R14, R2, 0x4, RZ ;  /* 0x04800000020e7989 */ /* 0x000e2400000e00ff */
[----:B0-----:R-:W-:Y:S02]  /*27100*/  SEL R3, R14, RZ, P0 ;  /* 0x000000ff0e037207 */ /* 0x001fe40000000000 */
[----:B------:R-:W-:Y:S02]  /*27110*/  ISETP.GE.U32.AND P0, PT, R6, 0x10, PT ;  /* 0x000000100600780c */ /* 0x000fe40003f06070 */
[----:B------:R-:W-:-:S05]  /*27120*/  IADD3 R3, R2, R3, RZ ;  /* 0x0000000302037210 */ /* 0x000fca0007ffe0ff */
[----:B------:R-:W0:Y:S02]  /*27130*/  SHFL.UP PT, R14, R3, 0x8, RZ ;  /* 0x05000000030e7989 */ /* 0x000e2400000e00ff */
[----:B0-----:R-:W-:-:S05]  /*27140*/  SEL R14, R14, RZ, P1 ;  /* 0x000000ff0e0e7207 */ /* 0x001fca0000800000 */
[----:B------:R-:W-:-:S05]  /*27150*/  IMAD.IADD R5, R3, 0x1, R14 ;  /* 0x0000000103057824 */ /* 0x000fca00078e020e */
[----:B------:R-:W0:Y:S02]  /*27160*/  SHFL.UP PT, R14, R5, 0x10, RZ ;  /* 0x06000000050e7989 */ /* 0x000e2400000e00ff */
[----:B0-----:R-:W-:-:S05]  /*27170*/  SEL R14, R14, RZ, P0 ;  /* 0x000000ff0e0e7207 */ /* 0x001fca0000000000 */
[----:B------:R-:W-:-:S05]  /*27180*/  IMAD.IADD R2, R5, 0x1, R14 ;  /* 0x0000000105027824 */ /* 0x000fca00078e020e */
[----:B------:R0:W1:Y:S02]  /*27190*/  SHFL.IDX PT, R14, R2, 0x1f, 0x1f ;  /* 0x03e01f00020e7f89 */ /* 0x00006400000e0000 */
.L_x_1829:
[----:B------:R-:W-:Y:S02]  /*271a0*/  ULDC UR4, c[0x0][0xc10] ;  /* 0x0003040000047ab9 */ /* 0x000fe40000000800 */
[----:B------:R-:W-:-:S04]  /*271b0*/  IMAD.U32 R5, RZ, RZ, UR4 ;  /* 0x00000004ff057e24 */ /* 0x000fc8000f8e00ff */
[----:B-1----:R-:W-:-:S05]  /*271c0*/  IMAD R3, R14, R5, RZ ;  /* 0x000000050e037224 */ /* 0x002fca00078e02ff */
[----:B------:R-:W-:-:S04]  /*271d0*/  IADD3 R16, R3, R16, RZ ;  /* 0x0000001003107210 */ /* 0x000fc80007ffe0ff */
[----:B------:R-:W-:-:S13]  /*271e0*/  ISETP.GT.AND P0, PT, R16, R4, PT ;  /* 0x000000041000720c */ /* 0x000fda0003f04270 */
[----:B------:R-:W-:Y:S05]  /*271f0*/  @!P0 BRA `(.L_x_1714) ;  /* 0xfffffffc004c8947 */ /* 0x000fea000383ffff */
.L_x_1709:
[----:B------:R-:W-:Y:S01]  /*27200*/  IMAD.IADD R16, R16, 0x1, -R3 ;  /* 0x0000000110107824 */ /* 0x000fe200078e0a03 */
[----:B------:R-:W-:-:S03]  /*27210*/  UMOV UR4, 0xffffffff ;  /* 0xffffffff00047882 */ /* 0x000fc60000000000 */
[----:B------:R-:W-:-:S05]  /*27220*/  IMAD R3, R2, R5, R16 ;  /* 0x0000000502037224 */ /* 0x000fca00078e0210 */
[----:B------:R-:W-:Y:S01]  /*27230*/  ISETP.GT.AND P6, PT, R3, R4, PT ;  /* 0x000000040300720c */ /* 0x000fe20003fc4270 */
[----:B------:R-:W-:-:S12]  /*27240*/  BRA.DIV UR4, `(.L_x_1715) ;  /* 0x0000002604c47947 */ /* 0x000fd8000b800000 */
[----:B------:R-:W-:-:S04]  /*27250*/  VOTE.ANY R3, PT, !P6 ;  /* 0x0000000000037806 */ /* 0x000fc800070e0100 */
[----:B------:R-:W1:Y:S02]  /*27260*/  POPC R6, R3 ;  /* 0x0000000300067309 */ /* 0x000e640000000000 */
[----:B-1----:R1:W3:Y:S02]  /*27270*/  SHFL.IDX PT, R17, R17, R6, 0x1f ;  /* 0x00001f0611117589 */ /* 0x0022e400000e0000 */
.L_x_1833:
[----:B------:R-:W-:Y:S01]  /*27280*/  ISETP.NE.AND P0, PT, R3, RZ, PT ;  /* 0x000000ff0300720c */ /* 0x000fe20003f05270 */
[----:B------:R-:W-:-:S12]  /*27290*/  IMAD.MOV.U32 R7, RZ, RZ, RZ ;  /* 0x000000ffff077224 */ /* 0x000fd800078e00ff */
[----:B------:R-:W-:Y:S05]  /*272a0*/  @!P0 BRA `(.L_x_1716) ;  /* 0x0000000000108947 */ /* 0x000fea0003800000 */
[----:B------:R-:W-:Y:S01]  /*272b0*/  UMOV UR4, 0xffffffff ;  /* 0xffffffff00047882 */ /* 0x000fe20000000000 */
[----:B------:R-:W-:Y:S02]  /*272c0*/  VIADD R12, R6, 0xffffffff ;  /* 0xffffffff060c7836 */ /* 0x000fe40000000000 */
[----:B------:R-:W-:Y:S05]  /*272d0*/  BRA.DIV UR4, `(.L_x_1717) ;  /* 0x0000002604e87947 */ /* 0x000fea000b800000 */
[----:B------:R4:W0:Y:S02]  /*272e0*/  SHFL.IDX PT, R7, R2, R12, 0x1f ;  /* 0x00001f0c02077589 */ /* 0x00082400000e0000 */
.L_x_1716:
[----:B0---4-:R-:W0:Y:S01]  /*272f0*/  LDC.64 R2, c[0x0][0xc68] ;  /* 0x00031a00ff027b82 */ /* 0x011e220000000a00 */
[----:B------:R-:W-:Y:S01]  /*27300*/  IADD3 R19, R6, R19, RZ ;  /* 0x0000001306137210 */ /* 0x000fe20007ffe0ff */
[----:B------:R-:W-:-:S04]  /*27310*/  ULDC.64 UR4, c[0x0][0x208] ;  /* 0x0000820000047ab9 */ /* 0x000fc80000000a00 */
[----:B0-----:R-:W-:-:S05]  /*27320*/  IMAD.WIDE R2, R19, 0x4, R2 ;  /* 0x0000000413027825 */ /* 0x001fca00078e0202 */
[----:B------:R0:W1:Y:S01]  /*27330*/  LDG.E R8, desc[UR4][R2.64] ;  /* 0x0000000402087981 */ /* 0x000062000c1e1900 */
[----:B------:R-:W-:-:S05]  /*27340*/  IMAD R16, R7, R5, R16 ;  /* 0x0000000507107224 */ /* 0x000fca00078e0210 */
[----:B------:R-:W-:Y:S01]  /*27350*/  IADD3 R7, R4, -R16, RZ ;  /* 0x8000001004077210 */ /* 0x000fe20007ffe0ff */
[----:B0-----:R-:W-:Y:S02]  /*27360*/  IMAD.MOV.U32 R2, RZ, RZ, RZ ;  /* 0x000000ffff027224 */ /* 0x001fe400078e00ff */
[----:B-1-3--:R-:W-:-:S05]  /*27370*/  IMAD R6, R17, R8, RZ ;  /* 0x0000000811067224 */ /* 0x00afca00078e02ff */
[-C--:B--2---:R-:W-:Y:S02]  /*27380*/  IABS R9, R6.reuse ;  /* 0x0000000600097213 */ /* 0x084fe40000000000 */
        /* <DEDUP_REMOVED lines=17> */
[----:B------:R-:W-:Y:S02]  /*274a0*/  @P0 IADD3 R2, R2, 0x1, RZ ;  /* 0x0000000102020810 */ /* 0x000fe40007ffe0ff */
        /* <DEDUP_REMOVED lines=10> */
[----:B------:R-:W-:Y:S02]  /*27550*/  IMAD.MOV.U32 R2, RZ, RZ, RZ ;  /* 0x000000ffff027224 */ /* 0x000fe400078e00ff */
[----:B------:R-:W-:Y:S01]  /*27560*/  IMAD.IADD R4, R6, 0x1, R4 ;  /* 0x0000000106047824 */ /* 0x000fe200078e0204 */
[----:B------:R-:W-:-:S04]  /*27570*/  IABS R8, R5 ;  /* 0x0000000500087213 */ /* 0x000fc80000000000 */
[----:B------:R-:W0:Y:S08]  /*27580*/  I2F.RP R10, R8 ;  /* 0x00000008000a7306 */ /* 0x000e300000209400 */
[----:B0-----:R-:W0:Y:S02]  /*27590*/  MUFU.RCP R10, R10 ;  /* 0x0000000a000a7308 */ /* 0x001e240000001000 */
[----:B0-----:R-:W-:-:S06]  /*275a0*/  IADD3 R11, R10, 0xffffffe, RZ ;  /* 0x0ffffffe0a0b7810 */ /* 0x001fcc0007ffe0ff */
[----:B------:R-:W0:Y:S02]  /*275b0*/  F2I.FTZ.U32.TRUNC.NTZ R3, R11 ;  /* 0x0000000b00037305 */ /* 0x000e24000021f000 */
[----:B0-----:R-:W-:-:S04]  /*275c0*/  IMAD.MOV R7, RZ, RZ, -R3 ;  /* 0x000000ffff077224 */ /* 0x001fc800078e0a03 */
[----:B------:R-:W-:-:S04]  /*275d0*/  IMAD R7, R7, R8, RZ ;  /* 0x0000000807077224 */ /* 0x000fc800078e02ff */
[----:B------:R-:W-:Y:S01]  /*275e0*/  IMAD.HI.U32 R3, R3, R7, R2 ;  /* 0x0000000703037227 */ /* 0x000fe200078e0002 */
[----:B------:R-:W-:Y:S02]  /*275f0*/  IABS R2, R6 ;  /* 0x0000000600027213 */ /* 0x000fe40000000000 */
[----:B------:R-:W-:-:S03]  /*27600*/  IABS R7, R5 ;  /* 0x0000000500077213 */ /* 0x000fc60000000000 */
[----:B------:R-:W-:Y:S01]  /*27610*/  IMAD.HI.U32 R3, R3, R2, RZ ;  /* 0x0000000203037227 */ /* 0x000fe200078e00ff */
[----:B------:R-:W-:-:S05]  /*27620*/  IADD3 R7, RZ, -R7, RZ ;  /* 0x80000007ff077210 */ /* 0x000fca0007ffe0ff */
[----:B------:R-:W-:Y:S01]  /*27630*/  IMAD R7, R3, R7, R2 ;  /* 0x0000000703077224 */ /* 0x000fe200078e0202 */
[----:B------:R-:W-:-:S04]  /*27640*/  LOP3.LUT R2, R6, R5, RZ, 0x3c, !PT ;  /* 0x0000000506027212 */ /* 0x000fc800078e3cff */
[----:B------:R-:W-:-:S13]  /*27650*/  ISETP.GT.U32.AND P0, PT, R8, R7, PT ;  /* 0x000000070800720c */ /* 0x000fda0003f04070 */
[----:B------:R-:W-:Y:S02]  /*27660*/  @!P0 IMAD.IADD R7, R7, 0x1, -R8 ;  /* 0x0000000107078824 */ /* 0x000fe400078e0a08 */
[----:B------:R-:W-:-:S03]  /*27670*/  @!P0 VIADD R3, R3, 0x1 ;  /* 0x0000000103038836 */ /* 0x000fc60000000000 */
[----:B------:R-:W-:-:S13]  /*27680*/  ISETP.GE.U32.AND P0, PT, R7, R8, PT ;  /* 0x000000080700720c */ /* 0x000fda0003f06070 */
[----:B------:R-:W-:Y:S01]  /*27690*/  @P0 VIADD R3, R3, 0x1 ;  /* 0x0000000103030836 */ /* 0x000fe20000000000 */
[----:B------:R-:W-:-:S13]  /*276a0*/  ISETP.GE.AND P0, PT, R2, RZ, PT ;  /* 0x000000ff0200720c */ /* 0x000fda0003f06270 */
[----:B------:R-:W-:Y:S02]  /*276b0*/  @!P0 IADD3 R3, -R3, RZ, RZ ;  /* 0x000000ff03038210 */ /* 0x000fe40007ffe1ff */
[----:B------:R-:W-:-:S13]  /*276c0*/  ISETP.NE.AND P0, PT, R5, RZ, PT ;  /* 0x000000ff0500720c */ /* 0x000fda0003f05270 */
[----:B------:R-:W-:Y:S01]  /*276d0*/  @!P0 LOP3.LUT R3, RZ, R5, RZ, 0x33, !PT ;  /* 0x00000005ff038212 */ /* 0x000fe200078e33ff */
[----:B------:R-:W-:-:S03]  /*276e0*/  IMAD.MOV R5, RZ, RZ, -R5 ;  /* 0x000000ffff057224 */ /* 0x000fc600078e0a05 */
[----:B------:R-:W-:Y:S01]  /*276f0*/  LOP3.LUT R2, RZ, R3, RZ, 0x33, !PT ;  /* 0x00000003ff027212 */ /* 0x000fe200078e33ff */
[----:B------:R-:W-:-:S04]  /*27700*/  IMAD R18, R3, R5, R4 ;  /* 0x0000000503127224 */ /* 0x000fc800078e0204 */
[----:B------:R-:W-:Y:S01]  /*27710*/  IMAD.IADD R17, R17, 0x1, R2 ;  /* 0x0000000111117824 */ /* 0x000fe200078e0202 */
[----:B------:R-:W-:Y:S06]  /*27720*/  BRA `(.L_x_1718) ;  /* 0x00000000001c7947 */ /* 0x000fec0003800000 */
.L_x_1710:
[----:B------:R-:W-:Y:S01]  /*27730*/  UMOV UR4, URZ ;  /* 0x0000003f00047c82 */ /* 0x000fe20008000000 */
[----:B------:R-:W-:Y:S01]  /*27740*/  UMOV UR5, URZ ;  /* 0x0000003f00057c82 */ /* 0x000fe20008000000 */
[----:B------:R-:W-:Y:S01]  /*27750*/  ULDC UR6, c[0x0][0xc14] ;  /* 0x0003050000067ab9 */ /* 0x000fe20000000800 */
[----:B------:R-:W-:Y:S01]  /*27760*/  MOV R16, R4 ;  /* 0x0000000400107202 */ /* 0x000fe20000000f00 */
[----:B------:R-:W-:Y:S02]  /*27770*/  IMAD.U32 R17, RZ, RZ, UR4 ;  /* 0x00000004ff117e24 */ /* 0x000fe4000f8e00ff */
[----:B------:R-:W-:Y:S02]  /*27780*/  IMAD.U32 R18, RZ, RZ, UR5 ;  /* 0x00000005ff127e24 */ /* 0x000fe4000f8e00ff */
[----:B------:R-:W-:-:S07]  /*27790*/  IMAD.U32 R19, RZ, RZ, UR6 ;  /* 0x00000006ff137e24 */ /* 0x000fce000f8e00ff */
.L_x_1718:
        /* <DEDUP_REMOVED lines=12> */
.L_x_1617:
[----:B-1----:R-:W4:Y:S01]  /*27860*/  LDL.LU R0, [R1+0x24] ;  /* 0x0000240001007983 */ /* 0x002f220000300800 */
[----:B------:R-:W-:Y:S01]  /*27870*/  BSSY B0, `(.L_x_1720) ;  /* 0x000000b000007945 */ /* 0x000fe20003800000 */
[----:B------:R-:W1:Y:S01]  /*27880*/  S2R R5, SR_CgaCtaId ;  /* 0x0000000000057919 */ /* 0x000e620000008800 */
[----:B----4-:R-:W-:-:S04]  /*27890*/  IADD3 R0, R0, 0x1, RZ ;  /* 0x0000000100007810 */ /* 0x010fc80007ffe0ff */
[----:B---3--:R-:W-:-:S04]  /*278a0*/  LEA.HI R2, R0, R0, RZ, 0x1 ;  /* 0x0000000000027211 */ /* 0x008fc800078f08ff */
[----:B------:R-:W-:-:S05]  /*278b0*/  LOP3.LUT R3, R2, 0xfffffffe, RZ, 0xc0, !PT ;  /* 0xfffffffe02037812 */ /* 0x000fca00078ec0ff */
[----:B------:R-:W-:Y:S01]  /*278c0*/  IMAD.IADD R3, R0, 0x1, -R3 ;  /* 0x0000000100037824 */ /* 0x000fe200078e0a03 */
[----:B------:R-:W-:-:S04]  /*278d0*/  MOV R0, 0x400 ;  /* 0x0000040000007802 */ /* 0x000fc80000000f00 */
[----:B-1----:R-:W-:Y:S02]  /*278e0*/  LEA R0, R5, R0, 0x18 ;  /* 0x0000000005007211 */ /* 0x002fe400078ec0ff */
[----:B------:R-:W-:-:S04]  /*278f0*/  SHF.L.U32 R3, R3, 0x1f, RZ ;  /* 0x0000001f03037819 */ /* 0x000fc800000006ff */
[----:B------:R-:W1:Y:S02]  /*27900*/  SYNCS.PHASECHK.TRANS64.TRYWAIT P0, [R0+URZ+0x2a820], R3 ;  /* 0x02a82003000075a7 */ /* 0x000e64000800017f */
[----:B-1----:R-:W-:Y:S05]  /*27910*/  @!P0 BRA `(.L_x_1721) ;  /* 0x0000002000808947 */ /* 0x002fea0003800000 */
.L_x_1836:
[----:B------:R-:W-:Y:S05]  /*27920*/  BSYNC B0 ;  /* 0x0000000000007941 */ /* 0x000fea0003800000 */
.L_x_1720:
[----:B------:R-:W-:-:S03]  /*27930*/  UMOV UR4, 0xffffffff ;  /* 0xffffffff00047882 */ /* 0x000fc60000000000 */
[----:B------:R-:W-:Y:S05]  /*27940*/  BRA.DIV UR4, `(.L_x_1722) ;  /* 0x0000002204887947 */ /* 0x000fea000b800000 */
[----:B------:R-:W3:Y:S02]  /*27950*/  S2R R2, SR_TID.X ;  /* 0x0000000000027919 */ /* 0x000ee40000002100 */
[----:B---3--:R-:W-:-:S04]  /*27960*/  SHF.R.U32.HI R2, RZ, 0x5, R2 ;  /* 0x00000005ff027819 */ /* 0x008fc80000011602 */
[----:B------:R-:W-:-:S05]  /*27970*/  LOP3.LUT R2, R2, 0x3, RZ, 0xc0, !PT ;  /* 0x0000000302027812 */ /* 0x000fca00078ec0ff */
[----:B------:R3:W4:Y:S02]  /*27980*/  SHFL.IDX PT, R14, R2, RZ, 0x1f ;  /* 0x00001fff020e7589 */ /* 0x00072400000e0000 */
.L_x_1839:
[----:B----4-:R-:W-:-:S13]  /*27990*/  ISETP.NE.AND P0, PT, R14, RZ, PT ;  /* 0x000000ff0e00720c */ /* 0x010fda0003f05270 */
[----:B------:R-:W-:Y:S05]  /*279a0*/  @P0 BRA `(.L_x_1311) ;  /* 0x0000000000940947 */ /* 0x000fea0003800000 */
[----:B------:R-:W-:-:S03]  /*279b0*/  UMOV UR4, 0xffffffff ;  /* 0xffffffff00047882 */ /* 0x000fc60000000000 */
[----:B------:R-:W-:Y:S05]  /*279c0*/  BRA.DIV UR4, `(.L_x_1723) ;  /* 0x00000022049c7947 */ /* 0x000fea000b800000 */
[----:B------:R-:W-:-:S13]  /*279d0*/  ELECT P6, URZ, PT ;  /* 0x00000000003f782f */ /* 0x000fda00038c0000 */
.L_x_1842:
[----:B------:R-:W-:Y:S05]  /*279e0*/  @!P6 BRA `(.L_x_1311) ;  /* 0x000000000084e947 */ /* 0x000fea0003800000 */
[----:B------:R-:W-:-:S06]  /*279f0*/  ULOP3.LUT UR4, UR60, 0x2, URZ, 0xfc, !UPT ;  /* 0x000000023c047892 */ /* 0x000fcc000f8efc3f */
[----:B---3--:R-:W-:-:S05]  /*27a00*/  IMAD.U32 R2, RZ, RZ, UR4 ;  /* 0x00000004ff027e24 */ /* 0x008fca000f8e00ff */
[----:B------:R-:W-:-:S13]  /*27a10*/  ISETP.NE.AND P2, PT, R2, 0x3, PT ;  /* 0x000000030200780c */ /* 0x000fda0003f45270 */
[----:B------:R-:W-:Y:S05]  /*27a20*/  @!P2 BRA `(.L_x_1724) ;  /* 0x000000000004a947 */ /* 0x000fea0003800000 */
[----:B------:R-:W-:Y:S01]  /*27a30*/  BPT.TRAP 0x1 ;  /* 0x000000040000795c */ /* 0x000fe20000300000 */
.L_x_1724:
[----:B-1----:R-:W3:Y:S04]  /*27a40*/  LDL R3, [R1] ;  /* 0x0000000001037983 */ /* 0x002ee80000100800 */
[----:B------:R-:W4:Y:S01]  /*27a50*/  LDL.LU R7, [R1+0xc] ;  /* 0x00000c0001077983 */ /* 0x000f220000300800 */
[----:B------:R-:W-:-:S05]  /*27a60*/  VIADD R2, R0, 0x2a840 ;  /* 0x0002a84000027836 */ /* 0x000fca0000000000 */
[C---:B---3--:R-:W-:Y:S01]  /*27a70*/  LEA R6, R3.reuse, R2, 0x3 ;  /* 0x0000000203067211 */ /* 0x048fe200078e18ff */
[----:B------:R-:W-:Y:S01]  /*27a80*/  VIADD R3, R3, 0x1 ;  /* 0x0000000103037836 */ /* 0x000fe20000000000 */
[----:B----4-:R-:W-:-:S04]  /*27a90*/  SHF.L.U32 R5, R7, 0x1f, RZ ;  /* 0x0000001f07057819 */ /* 0x010fc800000006ff */
        /* <DEDUP_REMOVED lines=8> */
.L_x_1843:
[----:B------:R-:W3:Y:S02]  /*27b20*/  SYNCS.PHASECHK.TRANS64.TRYWAIT P0, [R7+URZ], R2 ;  /* 0x00000002070075a7 */ /* 0x000ee4000800017f */
[----:B---3--:R-:W-:Y:S05]  /*27b30*/  @!P0 BRA `(.L_x_1726) ;  /* 0x0000002000748947 */ /* 0x008fea0003800000 */
.L_x_1844:
[----:B------:R-:W-:Y:S05]  /*27b40*/  @!P2 BRA `(.L_x_1727) ;  /* 0x000000000004a947 */ /* 0x000fea0003800000 */
[----:B------:R-:W-:Y:S01]  /*27b50*/  BPT.TRAP 0x1 ;  /* 0x000000040000795c */ /* 0x000fe20000300000 */
.L_x_1727:
[----:B------:R-:W4:Y:S01]  /*27b60*/  LDL.LU R4, [R1] ;  /* 0x0000000001047983 */ /* 0x000f220000300800 */
[----:B------:R-:W-:-:S05]  /*27b70*/  VIADD R0, R0, 0x2a860 ;  /* 0x0002a86000007836 */ /* 0x000fca0000000000 */
[----:B----4-:R-:W-:-:S04]  /*27b80*/  LEA R4, R4, R0, 0x3 ;  /* 0x0000000004047211 */ /* 0x010fc800078e18ff */
[----:B------:R-:W4:Y:S02]  /*27b90*/  SYNCS.PHASECHK.TRANS64.TRYWAIT P0, [R4+URZ], R5 ;  /* 0x00000005040075a7 */ /* 0x000f24000800017f */
[----:B----4-:R-:W-:Y:S05]  /*27ba0*/  @!P0 BRA `(.L_x_1728) ;  /* 0x00000020006c8947 */ /* 0x010fea0003800000 */
.L_x_1845:
[----:B------:R-:W-:-:S07]  /*27bb0*/  IMAD R3, R3, 0x8, R0 ;  /* 0x0000000803037824 */ /* 0x000fce00078e0200 */
.L_x_1729:
[----:B------:R0:W0:Y:S02]  /*27bc0*/  SYNCS.PHASECHK.TRANS64.TRYWAIT P0, [R3+URZ], R2 ;  /* 0x00000002030075a7 */ /* 0x000024000800017f */
[----:B0-----:R-:W-:Y:S05]  /*27bd0*/  @!P0 NANOSLEEP.SYNCS 0x989680 ;  /* 0x009896800000895d */ /* 0x001fea0003900000 */
[----:B------:R-:W0:Y:S02]  /*27be0*/  @!P0 SYNCS.PHASECHK.TRANS64 P0, [R3+URZ], R2 ;  /* 0x00000002030085a7 */ /* 0x000e24000800007f */
[----:B0-----:R-:W-:Y:S05]  /*27bf0*/  @!P0 BRA `(.L_x_1729) ;  /* 0xfffffffc00f08947 */ /* 0x001fea000383ffff */
.L_x_1311:
[----:B------:R-:W-:Y:S05]  /*27c00*/  BSYNC B7 ;  /* 0x0000000000077941 */ /* 0x000fea0003800000 */
.L_x_1308:
[----:B------:R-:W-:Y:S05]  /*27c10*/  EXIT ;  /* 0x000000000000794d */ /* 0x000fea0003800000 */
.L_x_1337:
[----:B0-----:R0:W1:Y:S02]  /*27c20*/  SYNCS.PHASECHK.TRANS64.TRYWAIT P5, [R4+URZ+0x2a890], R3 ;  /* 0x02a89003040075a7 */ /* 0x00106400080a017f */
[----:B-1----:R-:W-:Y:S05]  /*27c30*/  @!P5 NANOSLEEP.SYNCS 0x989680 ;  /* 0x009896800000d95d */ /* 0x002fea0003900000 */
[----:B------:R-:W1:Y:S02]  /*27c40*/  @!P5 SYNCS.PHASECHK.TRANS64 P5, [R4+URZ+0x2a890], R3 ;  /* 0x02a890030400d5a7 */ /* 0x000e6400080a007f */
[----:B-1----:R-:W-:Y:S05]  /*27c50*/  @!P5 BRA `(.L_x_1337) ;  /* 0xfffffffc00f0d947 */ /* 0x002fea000383ffff */
[----:B------:R-:W-:Y:S05]  /*27c60*/  BRA `(.L_x_1730) ;  /* 0xfffffdbc006c7947 */ /* 0x000fea000383ffff */
.L_x_1391:
[----:B-1----:R1:W3:Y:S02]  /*27c70*/  SYNCS.PHASECHK.TRANS64.TRYWAIT P5, [R4+URZ+0x2a890], R3 ;  /* 0x02a89003040075a7 */ /* 0x0022e400080a017f */
[----:B---3--:R-:W-:Y:S05]  /*27c80*/  @!P5 NANOSLEEP.SYNCS 0x989680 ;  /* 0x009896800000d95d */ /* 0x008fea0003900000 */
[----:B------:R-:W3:Y:S02]  /*27c90*/  @!P5 SYNCS.PHASECHK.TRANS64 P5, [R4+URZ+0x2a890], R3 ;  /* 0x02a890030400d5a7 */ /* 0x000ee400080a007f */
[----:B---3--:R-:W-:Y:S05]  /*27ca0*/  @!P5 BRA `(.L_x_1391) ;  /* 0xfffffffc00f0d947 */ /* 0x008fea000383ffff */
[----:B------:R-:W-:Y:S05]  /*27cb0*/  BRA `(.L_x_1731) ;  /* 0xfffffdf0004c7947 */ /* 0x000fea000383ffff */
.L_x_1416:
[----:B-1----:R1:W2:Y:S02]  /*27cc0*/  SYNCS.PHASECHK.TRANS64.TRYWAIT P4, [R4+URZ+0x2a890], R3 ;  /* 0x02a89003040075a7 */ /* 0x0022a4000808017f */
[----:B--2---:R-:W-:Y:S05]  /*27cd0*/  @!P4 NANOSLEEP.SYNCS 0x989680 ;  /* 0x009896800000c95d */ /* 0x004fea0003900000 */
[----:B------:R-:W2:Y:S02]  /*27ce0*/  @!P4 SYNCS.PHASECHK.TRANS64 P4, [R4+URZ+0x2a890], R3 ;  /* 0x02a890030400c5a7 */ /* 0x000ea4000808007f */
[----:B--2---:R-:W-:Y:S05]  /*27cf0*/  @!P4 BRA `(.L_x_1416) ;  /* 0xfffffffc00f0c947 */ /* 0x004fea000383ffff */
[----:B------:R-:W-:Y:S05]  /*27d00*/  BRA `(.L_x_1732) ;  /* 0xfffffe2000547947 */ /* 0x000fea000383ffff */
.L_x_1422:
[----:B0-----:R0:W1:Y:S02]  /*27d10*/  SYNCS.PHASECHK.TRANS64.TRYWAIT P4, [R4+URZ+0x2a8b0], R3 ;  /* 0x02a8b003040075a7 */ /* 0x001064000808017f */
[----:B-1----:R-:W-:Y:S05]  /*27d20*/  @!P4 NANOSLEEP.SYNCS 0x989680 ;  /* 0x009896800000c95d */ /* 0x002fea0003900000 */
[----:B------:R-:W1:Y:S02]  /*27d30*/  @!P4 SYNCS.PHASECHK.TRANS64 P4, [R4+URZ+0x2a8b0], R3 ;  /* 0x02a8b0030400c5a7 */ /* 0x000e64000808007f */
[----:B-1----:R-:W-:Y:S05]  /*27d40*/  @!P4 BRA `(.L_x_1422) ;  /* 0xfffffffc00f0c947 */ /* 0x002fea000383ffff */
[----:B------:R-:W-:Y:S05]  /*27d50*/  BRA `(.L_x_1733) ;  /* 0xfffffe2400607947 */ /* 0x000fea000383ffff */
.L_x_1452:
[----:B------:R-:W-:Y:S01]  /*27d60*/  BSSY B1, `(.L_x_1734) ;  /* 0x0000008000017945 */ /* 0x000fe20003800000 */
[----:B------:R-:W-:Y:S01]  /*27d70*/  IMAD.MOV.U32 R13, RZ, RZ, R5 ;  /* 0x000000ffff0d7224 */ /* 0x000fe200078e0005 */
[----:B------:R-:W-:Y:S01]  /*27d80*/  MOV R11, 0x1c1f ;  /* 0x00001c1f000b7802 */ /* 0x000fe20000000f00 */
[----:B------:R-:W-:Y:S02]  /*27d90*/  IMAD.MOV.U32 R12, RZ, RZ, RZ ;  /* 0x000000ffff0c7224 */ /* 0x000fe400078e00ff */
[----:B------:R-:W-:-:S07]  /*27da0*/  IMAD.MOV.U32 R15, RZ, RZ, -0x1 ;  /* 0xffffffffff0f7424 */ /* 0x000fce00078e00ff */
[----:B------:R-:W-:Y:S05]  /*27db0*/  WARPSYNC.COLLECTIVE R15, `(.L_x_1735) ;  /* 0x000000000f087348 */ /* 0x000fea0003c00000 */
[----:B------:R0:W1:Y:S02]  /*27dc0*/  SHFL.IDX P6, R14, R13, R12, R11 ;  /* 0x0000000c0d0e7389 */ /* 0x00006400000c000b */
[----:B01----:R-:W-:Y:S01]  /*27dd0*/  ENDCOLLECTIVE ;  /* 0x000000000000791b */ /* 0x003fe20003800000 */
.L_x_1735:
[----:B------:R-:W-:Y:S05]  /*27de0*/  BSYNC B1 ;  /* 0x0000000000017941 */ /* 0x000fea0003800000 */
.L_x_1734:
[----:B------:R-:W-:Y:S05]  /*27df0*/  BRA `(.L_x_1736) ;  /* 0xfffffe4400307947 */ /* 0x000fea000383ffff */
.L_x_1453:
        /* <DEDUP_REMOVED lines=8> */
.L_x_1738:
[----:B------:R-:W-:Y:S05]  /*27e80*/  BSYNC B1 ;  /* 0x0000000000017941 */ /* 0x000fea0003800000 */
.L_x_1737:
[----:B------:R-:W-:Y:S05]  /*27e90*/  BRA `(.L_x_1739) ;  /* 0xfffffe4400107947 */ /* 0x000fea000383ffff */
.L_x_1454:
        /* <DEDUP_REMOVED lines=8> */
.L_x_1741:
[----:B------:R-:W-:Y:S05]  /*27f20*/  BSYNC B1 ;  /* 0x0000000000017941 */ /* 0x000fea0003800000 */
.L_x_1740:
[----:B------:R-:W-:Y:S05]  /*27f30*/  BRA `(.L_x_1742) ;  /* 0xfffffe4000f07947 */ /* 0x000fea000383ffff */
.L_x_1455:
        /* <DEDUP_REMOVED lines=8> */
.L_x_1744:
[----:B------:R-:W-:Y:S05]  /*27fc0*/  BSYNC B1 ;  /* 0x0000000000017941 */ /* 0x000fea0003800000 */
.L_x_1743:
[----:B------:R-:W-:Y:S05]  /*27fd0*/  BRA `(.L_x_1745) ;  /* 0xfffffe4000d07947 */ /* 0x000fea000383ffff */
.L_x_1456:
[----:B------:R-:W-:Y:S01]  /*27fe0*/  BSSY B1, `(.L_x_1746) ;  /* 0x0000008000017945 */ /* 0x000fe20003800000 */
[----:B------:R-:W-:Y:S01]  /*27ff0*/  IMAD.MOV.U32 R13, RZ, RZ, R5 ;  /* 0x000000ffff0d7224 */ /* 0x000fe200078e0005 */
[----:B------:R-:W-:Y:S01]  /*28000*/  MOV R11, 0x1c1f ;  /* 0x00001c1f000b7802 */ /* 0x000fe20000000f00 */
[----:B------:R-:W-:Y:S02]  /*28010*/  IMAD.MOV.U32 R12, RZ, RZ, 0x1 ;  /* 0x00000001ff0c7424 */ /* 0x000fe400078e00ff */
[----:B------:R-:W-:-:S07]  /*28020*/  IMAD.MOV.U32 R15, RZ, RZ, -0x1 ;  /* 0xffffffffff0f7424 */ /* 0x000fce00078e00ff */
[----:B------:R-:W-:Y:S05]  /*28030*/  WARPSYNC.COLLECTIVE R15, `(.L_x_1747) ;  /* 0x000000000f087348 */ /* 0x000fea0003c00000 */
[----:B------:R0:W1:Y:S02]  /*28040*/  SHFL.IDX P6, R14, R13, R12, R11 ;  /* 0x0000000c0d0e7389 */ /* 0x00006400000c000b */
[----:B01----:R-:W-:Y:S01]  /*28050*/  ENDCOLLECTIVE ;  /* 0x000000000000791b */ /* 0x003fe20003800000 */
.L_x_1747:
[----:B------:R-:W-:Y:S05]  /*28060*/  BSYNC B1 ;  /* 0x0000000000017941 */ /* 0x000fea0003800000 */
.L_x_1746:
[----:B------:R-:W-:Y:S05]  /*28070*/  BRA `(.L_x_1748) ;  /* 0xfffffe4000b07947 */ /* 0x000fea000383ffff */
.L_x_1457:
        /* <DEDUP_REMOVED lines=8> */
.L_x_1750:
[----:B------:R-:W-:Y:S05]  /*28100*/  BSYNC B1 ;  /* 0x0000000000017941 */ /* 0x000fea0003800000 */
.L_x_1749:
[----:B------:R-:W-:Y:S05]  /*28110*/  BRA `(.L_x_1751) ;  /* 0xfffffe4000947947 */ /* 0x000fea000383ffff */
.L_x_1458:
        /* <DEDUP_REMOVED lines=8> */
.L_x_1753:
[----:B------:R-:W-:Y:S05]  /*281a0*/  BSYNC B1 ;  /* 0x0000000000017941 */ /* 0x000fea0003800000 */
.L_x_1752:
[----:B------:R-:W-:Y:S05]  /*281b0*/  BRA `(.L_x_1754) ;  /* 0xfffffe4000787947 */ /* 0x000fea000383ffff */
.L_x_1459:
        /* <DEDUP_REMOVED lines=8> */
.L_x_1756:
[----:B------:R-:W-:Y:S05]  /*28240*/  BSYNC B1 ;  /* 0x0000000000017941 */ /* 0x000fea0003800000 */
.L_x_1755:
[----:B------:R-:W-:Y:S05]  /*28250*/  BRA `(.L_x_1757) ;  /* 0xfffffe40005c7947 */ /* 0x000fea000383ffff */
.L_x_1461:
[----:B0-----:R0:W1:Y:S02]  /*28260*/  SYNCS.PHASECHK.TRANS64.TRYWAIT P2, [R18+URZ+0x2a800], R3 ;  /* 0x02a80003120075a7 */ /* 0x001064000804017f */
[----:B-1----:R-:W-:Y:S05]  /*28270*/  @!P2 NANOSLEEP.SYNCS 0x989680 ;  /* 0x009896800000a95d */ /* 0x002fea0003900000 */
[----:B------:R-:W1:Y:S02]  /*28280*/  @!P2 SYNCS.PHASECHK.TRANS64 P2, [R18+URZ+0x2a800], R3 ;  /* 0x02a800031200a5a7 */ /* 0x000e64000804007f */
[----:B-1----:R-:W-:Y:S05]  /*28290*/  @!P2 BRA `(.L_x_1461) ;  /* 0xfffffffc00f0a947 */ /* 0x002fea000383ffff */
[----:B------:R-:W-:Y:S05]  /*282a0*/  BRA `(.L_x_1758) ;  /* 0xfffffe4000bc7947 */ /* 0x000fea000383ffff */
.L_x_1489:
        /* <DEDUP_REMOVED lines=8> */
.L_x_1760:
[----:B------:R-:W-:Y:S05]  /*28330*/  BSYNC B1 ;  /* 0x0000000000017941 */ /* 0x000fea0003800000 */
.L_x_1759:
[----:B------:R-:W-:Y:S05]  /*28340*/  BRA `(.L_x_1761) ;  /* 0xfffffe7000407947 */ /* 0x000fea000383ffff */
.L_x_1490:
        /* <DEDUP_REMOVED lines=8> */
.L_x_1763:
[----:B------:R-:W-:Y:S05]  /*283d0*/  BSYNC B1 ;  /* 0x0000000000017941 */ /* 0x000fea0003800000 */
.L_x_1762:
[----:B------:R-:W-:Y:S05]  /*283e0*/  BRA `(.L_x_1764) ;  /* 0xfffffe7000207947 */ /* 0x000fea000383ffff */
.L_x_1491:
        /* <DEDUP_REMOVED lines=8> */
.L_x_1766:
[----:B------:R-:W-:Y:S05]  /*28470*/  BSYNC B1 ;  /* 0x0000000000017941 */ /* 0x000fea0003800000 */
.L_x_1765:
[----:B------:R-:W-:Y:S05]  /*28480*/  BRA `(.L_x_1767) ;  /* 0xfffffe7000007947 */ /* 0x000fea000383ffff */
.L_x_1492:
        /* <DEDUP_REMOVED lines=8> */
.L_x_1769:
[----:B------:R-:W-:Y:S05]  /*28510*/  BSYNC B1 ;  /* 0x0000000000017941 */ /* 0x000fea0003800000 */
.L_x_1768:
[----:B------:R-:W-:Y:S05]  /*28520*/  BRA `(.L_x_1770) ;  /* 0xfffffe6c00e07947 */ /* 0x000fea000383ffff */
.L_x_1493:
        /* <DEDUP_REMOVED lines=8> */
.L_x_1772:
[----:B------:R-:W-:Y:S05]  /*285b0*/  BSYNC B1 ;  /* 0x0000000000017941 */ /* 0x000fea0003800000 */
.L_x_1771:
[----:B------:R-:W-:Y:S05]  /*285c0*/  BRA `(.L_x_1773) ;  /* 0xfffffe6c00c07947 */ /* 0x000fea000383ffff */
.L_x_1494:
        /* <DEDUP_REMOVED lines=8> */
.L_x_1775:
[----:B------:R-:W-:Y:S05]  /*28650*/  BSYNC B1 ;  /* 0x0000000000017941 */ /* 0x000fea0003800000 */
.L_x_1774:
[----:B------:R-:W-:Y:S05]  /*28660*/  BRA `(.L_x_1776) ;  /* 0xfffffe6c00a47947 */ /* 0x000fea000383ffff */
.L_x_1495:
        /* <DEDUP_REMOVED lines=8> */
.L_x_1778:
[----:B------:R-:W-:Y:S05]  /*286f0*/  BSYNC B1 ;  /* 0x0000000000017941 */ /* 0x000fea0003800000 */
.L_x_1777:
[----:B------:R-:W-:Y:S05]  /*28700*/  BRA `(.L_x_1779) ;  /* 0xfffffe6c00887947 */ /* 0x000fea000383ffff */
.L_x_1496:
        /* <DEDUP_REMOVED lines=8> */
.L_x_1781:
[----:B------:R-:W-:Y:S05]  /*28790*/  BSYNC B1 ;  /* 0x0000000000017941 */ /* 0x000fea0003800000 */
.L_x_1780:
[----:B------:R-:W-:Y:S05]  /*287a0*/  BRA `(.L_x_1782) ;  /* 0xfffffe6c006c7947 */ /* 0x000fea000383ffff */
.L_x_1498:
[----:B0-----:R0:W1:Y:S02]  /*287b0*/  SYNCS.PHASECHK.TRANS64.TRYWAIT P2, [R18+URZ+0x2a800], R9 ;  /* 0x02a80009120075a7 */ /* 0x001064000804017f */
[----:B-1----:R-:W-:Y:S05]  /*287c0*/  @!P2 NANOSLEEP.SYNCS 0x989680 ;  /* 0x009896800000a95d */ /* 0x002fea0003900000 */
[----:B------:R-:W1:Y:S02]  /*287d0*/  @!P2 SYNCS.PHASECHK.TRANS64 P2, [R18+URZ+0x2a800], R9 ;  /* 0x02a800091200a5a7 */ /* 0x000e64000804007f */
[----:B-1----:R-:W-:Y:S05]  /*287e0*/  @!P2 BRA `(.L_x_1498) ;  /* 0xfffffffc00f0a947 */ /* 0x002fea000383ffff */
[----:B------:R-:W-:Y:S05]  /*287f0*/  BRA `(.L_x_1783) ;  /* 0xfffffe6c00cc7947 */ /* 0x000fea000383ffff */
.L_x_1512:
[----:B-1----:R1:W2:Y:S02]  /*28800*/  SYNCS.PHASECHK.TRANS64.TRYWAIT P2, [R4+URZ+0x2a830], R3 ;  /* 0x02a83003040075a7 */ /* 0x0022a4000804017f */
[----:B--2---:R-:W-:Y:S05]  /*28810*/  @!P2 NANOSLEEP.SYNCS 0x989680 ;  /* 0x009896800000a95d */ /* 0x004fea0003900000 */
[----:B------:R-:W2:Y:S02]  /*28820*/  @!P2 SYNCS.PHASECHK.TRANS64 P2, [R4+URZ+0x2a830], R3 ;  /* 0x02a830030400a5a7 */ /* 0x000ea4000804007f */
[----:B--2---:R-:W-:Y:S05]  /*28830*/  @!P2 BRA `(.L_x_1512) ;  /* 0xfffffffc00f0a947 */ /* 0x004fea000383ffff */
[----:B------:R-:W-:Y:S05]  /*28840*/  BRA `(.L_x_1511) ;  /* 0xfffffe94006c7947 */ /* 0x000fea000383ffff */
.L_x_1532:
[----:B-1----:R1:W2:Y:S02]  /*28850*/  SYNCS.PHASECHK.TRANS64.TRYWAIT P2, [R192+URZ+0x2a830], R13 ;  /* 0x02a8300dc00075a7 */ /* 0x0022a4000804017f */
[----:B--2---:R-:W-:Y:S05]  /*28860*/  @!P2 NANOSLEEP.SYNCS 0x989680 ;  /* 0x009896800000a95d */ /* 0x004fea0003900000 */
[----:B------:R-:W2:Y:S02]  /*28870*/  @!P2 SYNCS.PHASECHK.TRANS64 P2, [R192+URZ+0x2a830], R13 ;  /* 0x02a8300dc000a5a7 */ /* 0x000ea4000804007f */
[----:B--2---:R-:W-:Y:S05]  /*28880*/  @!P2 BRA `(.L_x_1532) ;  /* 0xfffffffc00f0a947 */ /* 0x004fea000383ffff */
[----:B------:R-:W-:Y:S05]  /*28890*/  BRA `(.L_x_1531) ;  /* 0xfffffec800807947 */ /* 0x000fea000383ffff */
.L_x_1537:
[----:B-1----:R1:W2:Y:S02]  /*288a0*/  SYNCS.PHASECHK.TRANS64.TRYWAIT P2, [R12+URZ+0x2a850], R11 ;  /* 0x02a8500b0c0075a7 */ /* 0x0022a4000804017f */
[----:B--2---:R-:W-:Y:S05]  /*288b0*/  @!P2 NANOSLEEP.SYNCS 0x989680 ;  /* 0x009896800000a95d */ /* 0x004fea0003900000 */
[----:B------:R-:W2:Y:S02]  /*288c0*/  @!P2 SYNCS.PHASECHK.TRANS64 P2, [R12+URZ+0x2a850], R11 ;  /* 0x02a8500b0c00a5a7 */ /* 0x000ea4000804007f */
[----:B--2---:R-:W-:Y:S05]  /*288d0*/  @!P2 BRA `(.L_x_1537) ;  /* 0xfffffffc00f0a947 */ /* 0x004fea000383ffff */
[----:B------:R-:W-:Y:S05]  /*288e0*/  BRA `(.L_x_1536) ;  /* 0xfffffed400747947 */ /* 0x000fea000383ffff */
.L_x_1557:
[----:B-1----:R1:W2:Y:S02]  /*288f0*/  SYNCS.PHASECHK.TRANS64.TRYWAIT P2, [R10+URZ+0x2a830], R11 ;  /* 0x02a8300b0a0075a7 */ /* 0x0022a4000804017f */
[----:B--2---:R-:W-:Y:S05]  /*28900*/  @!P2 NANOSLEEP.SYNCS 0x989680 ;  /* 0x009896800000a95d */ /* 0x004fea0003900000 */
[----:B------:R-:W2:Y:S02]  /*28910*/  @!P2 SYNCS.PHASECHK.TRANS64 P2, [R10+URZ+0x2a830], R11 ;  /* 0x02a8300b0a00a5a7 */ /* 0x000ea4000804007f */
[----:B--2---:R-:W-:Y:S05]  /*28920*/  @!P2 BRA `(.L_x_1557) ;  /* 0xfffffffc00f0a947 */ /* 0x004fea000383ffff */
[----:B------:R-:W-:Y:S05]  /*28930*/  BRA `(.L_x_1556) ;  /* 0xffffff0000ac7947 */ /* 0x000fea000383ffff */
.L_x_1562:
[----:B-1----:R1:W2:Y:S02]  /*28940*/  SYNCS.PHASECHK.TRANS64.TRYWAIT P2, [R20+URZ+0x2a850], R7 ;  /* 0x02a85007140075a7 */ /* 0x0022a4000804017f */
[----:B--2---:R-:W-:Y:S05]  /*28950*/  @!P2 NANOSLEEP.SYNCS 0x989680 ;  /* 0x009896800000a95d */ /* 0x004fea0003900000 */
[----:B------:R-:W2:Y:S02]  /*28960*/  @!P2 SYNCS.PHASECHK.TRANS64 P2, [R20+URZ+0x2a850], R7 ;  /* 0x02a850071400a5a7 */ /* 0x000ea4000804007f */
[----:B--2---:R-:W-:Y:S05]  /*28970*/  @!P2 BRA `(.L_x_1562) ;  /* 0xfffffffc00f0a947 */ /* 0x004fea000383ffff */
[----:B------:R-:W-:Y:S05]  /*28980*/  BRA `(.L_x_1561) ;  /* 0xffffff0c008c7947 */ /* 0x000fea000383ffff */
.L_x_1570:
[----:B-1----:R1:W2:Y:S02]  /*28990*/  SYNCS.PHASECHK.TRANS64.TRYWAIT P2, [R15+URZ+0x2a830], R10 ;  /* 0x02a8300a0f0075a7 */ /* 0x0022a4000804017f */
[----:B--2---:R-:W-:Y:S05]  /*289a0*/  @!P2 NANOSLEEP.SYNCS 0x989680 ;  /* 0x009896800000a95d */ /* 0x004fea0003900000 */
[----:B------:R-:W2:Y:S02]  /*289b0*/  @!P2 SYNCS.PHASECHK.TRANS64 P2, [R15+URZ+0x2a830], R10 ;  /* 0x02a8300a0f00a5a7 */ /* 0x000ea4000804007f */
[----:B--2---:R-:W-:Y:S05]  /*289c0*/  @!P2 BRA `(.L_x_1570) ;  /* 0xfffffffc00f0a947 */ /* 0x004fea000383ffff */
[----:B------:R-:W-:Y:S05]  /*289d0*/  BRA `(.L_x_1569) ;  /* 0xffffff2800087947 */ /* 0x000fea000383ffff */
.L_x_1575:
[----:B-1----:R1:W2:Y:S02]  /*289e0*/  SYNCS.PHASECHK.TRANS64.TRYWAIT P2, [R10+URZ+0x2a850], R7 ;  /* 0x02a850070a0075a7 */ /* 0x0022a4000804017f */
[----:B--2---:R-:W-:Y:S05]  /*289f0*/  @!P2 NANOSLEEP.SYNCS 0x989680 ;  /* 0x009896800000a95d */ /* 0x004fea0003900000 */
[----:B------:R-:W2:Y:S02]  /*28a00*/  @!P2 SYNCS.PHASECHK.TRANS64 P2, [R10+URZ+0x2a850], R7 ;  /* 0x02a850070a00a5a7 */ /* 0x000ea4000804007f */
[----:B--2---:R-:W-:Y:S05]  /*28a10*/  @!P2 BRA `(.L_x_1575) ;  /* 0xfffffffc00f0a947 */ /* 0x004fea000383ffff */
[----:B------:R-:W-:Y:S05]  /*28a20*/  BRA `(.L_x_1574) ;  /* 0xffffff3000fc7947 */ /* 0x000fea000383ffff */
.L_x_1589:
[----:B-1----:R1:W2:Y:S02]  /*28a30*/  SYNCS.PHASECHK.TRANS64.TRYWAIT P0, [R13+URZ+0x2a850], R0 ;  /* 0x02a850000d0075a7 */ /* 0x0022a4000800017f */
[----:B--2---:R-:W-:Y:S05]  /*28a40*/  @!P0 NANOSLEEP.SYNCS 0x989680 ;  /* 0x009896800000895d */ /* 0x004fea0003900000 */
[----:B------:R-:W2:Y:S02]  /*28a50*/  @!P0 SYNCS.PHASECHK.TRANS64 P0, [R13+URZ+0x2a850], R0 ;  /* 0x02a850000d0085a7 */ /* 0x000ea4000800007f */
[----:B--2---:R-:W-:Y:S05]  /*28a60*/  @!P0 BRA `(.L_x_1589) ;  /* 0xfffffffc00f08947 */ /* 0x004fea000383ffff */
[----:B------:R-:W-:Y:S05]  /*28a70*/  BRA `(.L_x_1588) ;  /* 0xffffff6000887947 */ /* 0x000fea000383ffff */
.L_x_1631:
[----:B0-----:R-:W0:Y:S01]  /*28a80*/  S2R R11, SR_TID.X ;  /* 0x00000000000b7919 */ /* 0x001e220000002100 */
[----:B------:R-:W-:Y:S01]  /*28a90*/  BSSY B1, `(.L_x_1784) ;  /* 0x000000a000017945 */ /* 0x000fe20003800000 */
[----:B------:R-:W-:Y:S02]  /*28aa0*/  IMAD.MOV.U32 R12, RZ, RZ, RZ ;  /* 0x000000ffff0c7224 */ /* 0x000fe400078e00ff */
[----:B------:R-:W-:Y:S01]  /*28ab0*/  IMAD.MOV.U32 R15, RZ, RZ, -0x1 ;  /* 0xffffffffff0f7424 */ /* 0x000fe200078e00ff */
[----:B0-----:R-:W-:-:S04]  /*28ac0*/  SHF.R.U32.HI R11, RZ, 0x5, R11 ;  /* 0x00000005ff0b7819 */ /* 0x001fc8000001160b */
[----:B------:R-:W-:-:S05]  /*28ad0*/  LOP3.LUT R11, R11, 0x3, RZ, 0xc0, !PT ;  /* 0x000000030b0b7812 */ /* 0x000fca00078ec0ff */
[----:B------:R-:W-:Y:S01]  /*28ae0*/  IMAD.MOV.U32 R13, RZ, RZ, R11 ;  /* 0x000000ffff0d7224 */ /* 0x000fe200078e000b */
[----:B------:R-:W-:-:S07]  /*28af0*/  MOV R11, 0x1f ;  /* 0x0000001f000b7802 */ /* 0x000fce0000000f00 */
[----:B------:R-:W-:Y:S05]  /*28b00*/  WARPSYNC.COLLECTIVE R15, `(.L_x_1785) ;  /* 0x000000000f087348 */ /* 0x000fea0003c00000 */
[----:B------:R0:W1:Y:S02]  /*28b10*/  SHFL.IDX P6, R14, R13, R12, R11 ;  /* 0x0000000c0d0e7389 */ /* 0x00006400000c000b */
[----:B01----:R-:W-:Y:S01]  /*28b20*/  ENDCOLLECTIVE ;  /* 0x000000000000791b */ /* 0x003fe20003800000 */
.L_x_1785:
[----:B------:R-:W-:Y:S05]  /*28b30*/  BSYNC B1 ;  /* 0x0000000000017941 */ /* 0x000fea0003800000 */
.L_x_1784:
[----:B------:R-:W-:Y:S05]  /*28b40*/  BRA `(.L_x_1786) ;  /* 0xffffffa000147947 */ /* 0x000fea000383ffff */
.L_x_1632:
[----:B------:R-:W-:Y:S01]  /*28b50*/  BSSY B1, `(.L_x_1787) ;  /* 0x0000006000017945 */ /* 0x000fe20003800000 */
[----:B------:R-:W-:-:S07]  /*28b60*/  IMAD.MOV.U32 R15, RZ, RZ, -0x1 ;  /* 0xffffffffff0f7424 */ /* 0x000fce00078e00ff */
[----:B0-----:R-:W-:Y:S05]  /*28b70*/  WARPSYNC.COLLECTIVE R15, `(.L_x_1788) ;  /* 0x000000000f0c7348 */ /* 0x001fea0003c00000 */
[----:B------:R-:W-:Y:S02]  /*28b80*/  ELECT P6, UR62, PT ;  /* 0x00000000003e782f */ /* 0x000fe400038c0000 */
[----:B------:R-:W-:Y:S01]  /*28b90*/  MOV R14, UR62 ;  /* 0x0000003e000e7c02 */ /* 0x000fe20008000f00 */
[----:B0-----:R-:W-:Y:S10]  /*28ba0*/  ENDCOLLECTIVE ;  /* 0x000000000000791b */ /* 0x001ff40003800000 */
.L_x_1788:
[----:B------:R-:W-:Y:S05]  /*28bb0*/  BSYNC B1 ;  /* 0x0000000000017941 */ /* 0x000fea0003800000 */
.L_x_1787:
[----:B------:R-:W-:Y:S05]  /*28bc0*/  BRA `(.L_x_1789) ;  /* 0xffffffa000007947 */ /* 0x000fea000383ffff */
.L_x_1634:
[----:B-1----:R1:W2:Y:S02]  /*28bd0*/  SYNCS.PHASECHK.TRANS64.TRYWAIT P0, [R8+URZ+0x2a820], R9 ;  /* 0x02a82009080075a7 */ /* 0x0022a4000800017f */
[----:B--2---:R-:W-:Y:S05]  /*28be0*/  @!P0 NANOSLEEP.SYNCS 0x989680 ;  /* 0x009896800000895d */ /* 0x004fea0003900000 */
[----:B------:R-:W2:Y:S02]  /*28bf0*/  @!P0 SYNCS.PHASECHK.TRANS64 P0, [R8+URZ+0x2a820], R9 ;  /* 0x02a82009080085a7 */ /* 0x000ea4000800007f */
[----:B--2---:R-:W-:Y:S05]  /*28c00*/  @!P0 BRA `(.L_x_1634) ;  /* 0xfffffffc00f08947 */ /* 0x004fea000383ffff */
[----:B------:R-:W-:Y:S05]  /*28c10*/  BRA `(.L_x_1790) ;  /* 0xffffffa0001c7947 */ /* 0x000fea000383ffff */
.L_x_1637:
[----:B0-----:R0:W1:Y:S02]  /*28c20*/  SYNCS.PHASECHK.TRANS64.TRYWAIT P0, [R9+URZ+0x2a8a0], R11 ;  /* 0x02a8a00b090075a7 */ /* 0x001064000800017f */
[----:B-1----:R-:W-:Y:S05]  /*28c30*/  @!P0 NANOSLEEP.SYNCS 0x989680 ;  /* 0x009896800000895d */ /* 0x002fea0003900000 */
[----:B------:R-:W1:Y:S02]  /*28c40*/  @!P0 SYNCS.PHASECHK.TRANS64 P0, [R9+URZ+0x2a8a0], R11 ;  /* 0x02a8a00b090085a7 */ /* 0x000e64000800007f */
[----:B-1----:R-:W-:Y:S05]  /*28c50*/  @!P0 BRA `(.L_x_1637) ;  /* 0xfffffffc00f08947 */ /* 0x002fea000383ffff */
[----:B------:R-:W-:Y:S05]  /*28c60*/  BRA `(.L_x_1791) ;  /* 0xffffffa0002c7947 */ /* 0x000fea000383ffff */
.L_x_1639:
[----:B-1----:R1:W2:Y:S02]  /*28c70*/  SYNCS.PHASECHK.TRANS64.TRYWAIT P0, [R9+URZ+0x2a8c0], R11 ;  /* 0x02a8c00b090075a7 */ /* 0x0022a4000800017f */
[----:B--2---:R-:W-:Y:S05]  /*28c80*/  @!P0 NANOSLEEP.SYNCS 0x989680 ;  /* 0x009896800000895d */ /* 0x004fea0003900000 */
[----:B------:R-:W2:Y:S02]  /*28c90*/  @!P0 SYNCS.PHASECHK.TRANS64 P0, [R9+URZ+0x2a8c0], R11 ;  /* 0x02a8c00b090085a7 */ /* 0x000ea4000800007f */
[----:B--2---:R-:W-:Y:S05]  /*28ca0*/  @!P0 BRA `(.L_x_1639) ;  /* 0xfffffffc00f08947 */ /* 0x004fea000383ffff */
[----:B------:R-:W-:Y:S05]  /*28cb0*/  BRA `(.L_x_1792) ;  /* 0xffffffa000bc7947 */ /* 0x000fea000383ffff */
.L_x_1643:
[----:B0-----:R0:W1:Y:S02]  /*28cc0*/  SYNCS.PHASECHK.TRANS64.TRYWAIT P0, [R9+URZ+0x2a8a0], R10 ;  /* 0x02a8a00a090075a7 */ /* 0x001064000800017f */
[----:B-1----:R-:W-:Y:S05]  /*28cd0*/  @!P0 NANOSLEEP.SYNCS 0x989680 ;  /* 0x009896800000895d */ /* 0x002fea0003900000 */
[----:B------:R-:W1:Y:S02]  /*28ce0*/  @!P0 SYNCS.PHASECHK.TRANS64 P0, [R9+URZ+0x2a8a0], R10 ;  /* 0x02a8a00a090085a7 */ /* 0x000e64000800007f */
[----:B-1----:R-:W-:Y:S05]  /*28cf0*/  @!P0 BRA `(.L_x_1643) ;  /* 0xfffffffc00f08947 */ /* 0x002fea000383ffff */
[----:B------:R-:W-:Y:S05]  /*28d00*/  BRA `(.L_x_1793) ;  /* 0xffffffa400787947 */ /* 0x000fea000383ffff */
.L_x_1645:
[----:B-1----:R1:W2:Y:S02]  /*28d10*/  SYNCS.PHASECHK.TRANS64.TRYWAIT P1, [R9+URZ+0x2a8c0], R10 ;  /* 0x02a8c00a090075a7 */ /* 0x0022a4000802017f */
[----:B--2---:R-:W-:Y:S05]  /*28d20*/  @!P1 NANOSLEEP.SYNCS 0x989680 ;  /* 0x009896800000995d */ /* 0x004fea0003900000 */
[----:B------:R-:W2:Y:S02]  /*28d30*/  @!P1 SYNCS.PHASECHK.TRANS64 P1, [R9+URZ+0x2a8c0], R10 ;  /* 0x02a8c00a090095a7 */ /* 0x000ea4000802007f */
[----:B--2---:R-:W-:Y:S05]  /*28d40*/  @!P1 BRA `(.L_x_1645) ;  /* 0xfffffffc00f09947 */ /* 0x004fea000383ffff */
[----:B------:R-:W-:Y:S05]  /*28d50*/  BRA `(.L_x_1794) ;  /* 0xffffffa800047947 */ /* 0x000fea000383ffff */
.L_x_1665:
[----:B------:R-:W0:Y:S01]  /*28d60*/  S2R R7, SR_TID.X ;  /* 0x0000000000077919 */ /* 0x000e220000002100 */
[----:B------:R-:W-:Y:S01]  /*28d70*/  BSSY B0, `(.L_x_1795) ;  /* 0x000000a000007945 */ /* 0x000fe20003800000 */
[----:B------:R-:W-:Y:S01]  /*28d80*/  MOV R12, RZ ;  /* 0x000000ff000c7202 */ /* 0x000fe20000000f00 */
[----:B------:R-:W-:Y:S02]  /*28d90*/  IMAD.MOV.U32 R11, RZ, RZ, 0x1f ;  /* 0x0000001fff0b7424 */ /* 0x000fe400078e00ff */
[----:B------:R-:W-:Y:S01]  /*28da0*/  IMAD.MOV.U32 R15, RZ, RZ, -0x1 ;  /* 0xffffffffff0f7424 */ /* 0x000fe200078e00ff */
[----:B0-----:R-:W-:-:S04]  /*28db0*/  SHF.R.U32.HI R7, RZ, 0x5, R7 ;  /* 0x00000005ff077819 */ /* 0x001fc80000011607 */
[----:B------:R-:W-:-:S05]  /*28dc0*/  LOP3.LUT R7, R7, 0x3, RZ, 0xc0, !PT ;  /* 0x0000000307077812 */ /* 0x000fca00078ec0ff */
[----:B------:R-:W-:-:S07]  /*28dd0*/  IMAD.MOV.U32 R13, RZ, RZ, R7 ;  /* 0x000000ffff0d7224 */ /* 0x000fce00078e0007 */
[----:B------:R-:W-:Y:S05]  /*28de0*/  WARPSYNC.COLLECTIVE R15, `(.L_x_1796) ;  /* 0x000000000f087348 */ /* 0x000fea0003c00000 */
[----:B------:R0:W1:Y:S02]  /*28df0*/  SHFL.IDX P6, R14, R13, R12, R11 ;  /* 0x0000000c0d0e7389 */ /* 0x00006400000c000b */
[----:B01----:R-:W-:Y:S01]  /*28e00*/  ENDCOLLECTIVE ;  /* 0x000000000000791b */ /* 0x003fe20003800000 */
.L_x_1796:
[----:B------:R-:W-:Y:S05]  /*28e10*/  BSYNC B0 ;  /* 0x0000000000007941 */ /* 0x000fea0003800000 */
.L_x_1795:
[----:B------:R-:W-:Y:S05]  /*28e20*/  BRA `(.L_x_1797) ;  /* 0xffffffb400d07947 */ /* 0x000fea000383ffff */
.L_x_1666:
[----:B------:R-:W-:Y:S01]  /*28e30*/  BSSY B0, `(.L_x_1798) ;  /* 0x0000006000007945 */ /* 0x000fe20003800000 */
[----:B------:R-:W-:-:S07]  /*28e40*/  IMAD.MOV.U32 R15, RZ, RZ, -0x1 ;  /* 0xffffffffff0f7424 */ /* 0x000fce00078e00ff */
[----:B------:R-:W-:Y:S05]  /*28e50*/  WARPSYNC.COLLECTIVE R15, `(.L_x_1799) ;  /* 0x000000000f0c7348 */ /* 0x000fea0003c00000 */
[----:B------:R-:W-:Y:S02]  /*28e60*/  ELECT P6, UR62, PT ;  /* 0x00000000003e782f */ /* 0x000fe400038c0000 */
[----:B------:R-:W-:Y:S01]  /*28e70*/  MOV R14, UR62 ;  /* 0x0000003e000e7c02 */ /* 0x000fe20008000f00 */
[----:B------:R-:W-:Y:S10]  /*28e80*/  ENDCOLLECTIVE ;  /* 0x000000000000791b */ /* 0x000ff40003800000 */
.L_x_1799:
[----:B------:R-:W-:Y:S05]  /*28e90*/  BSYNC B0 ;  /* 0x0000000000007941 */ /* 0x000fea0003800000 */
.L_x_1798:
[----:B------:R-:W-:Y:S05]  /*28ea0*/  BRA `(.L_x_1800) ;  /* 0xffffffb400c07947 */ /* 0x000fea000383ffff */
.L_x_1669:
[----:B0-----:R0:W1:Y:S02]  /*28eb0*/  SYNCS.PHASECHK.TRANS64.TRYWAIT P0, [R7+URZ+0x2a840], R10 ;  /* 0x02a8400a070075a7 */ /* 0x001064000800017f */
[----:B-1----:R-:W-:Y:S05]  /*28ec0*/  @!P0 NANOSLEEP.SYNCS 0x989680 ;  /* 0x009896800000895d */ /* 0x002fea0003900000 */
[----:B------:R-:W1:Y:S02]  /*28ed0*/  @!P0 SYNCS.PHASECHK.TRANS64 P0, [R7+URZ+0x2a840], R10 ;  /* 0x02a8400a070085a7 */ /* 0x000e64000800007f */
[----:B-1----:R-:W-:Y:S05]  /*28ee0*/  @!P0 BRA `(.L_x_1669) ;  /* 0xfffffffc00f08947 */ /* 0x002fea000383ffff */
[----:B------:R-:W-:Y:S05]  /*28ef0*/  BRA `(.L_x_1801) ;  /* 0xffffffb800287947 */ /* 0x000fea000383ffff */
.L_x_1672:
        /* <DEDUP_REMOVED lines=8> */
.L_x_1680:
[----:B0-----:R0:W1:Y:S02]  /*28f80*/  SYNCS.PHASECHK.TRANS64.TRYWAIT P0, [R3+URZ+0x2a840], R8 ;  /* 0x02a84008030075a7 */ /* 0x001064000800017f */
[----:B-1----:R-:W-:Y:S05]  /*28f90*/  @!P0 NANOSLEEP.SYNCS 0x989680 ;  /* 0x009896800000895d */ /* 0x002fea0003900000 */
[----:B------:R-:W1:Y:S02]  /*28fa0*/  @!P0 SYNCS.PHASECHK.TRANS64 P0, [R3+URZ+0x2a840], R8 ;  /* 0x02a84008030085a7 */ /* 0x000e64000800007f */
[----:B-1----:R-:W-:Y:S05]  /*28fb0*/  @!P0 BRA `(.L_x_1680) ;  /* 0xfffffffc00f08947 */ /* 0x002fea000383ffff */
[----:B------:R-:W-:Y:S05]  /*28fc0*/  BRA `(.L_x_1803) ;  /* 0xffffffc000347947 */ /* 0x000fea000383ffff */
.L_x_1682:
[----:B0-----:R0:W1:Y:S02]  /*28fd0*/  SYNCS.PHASECHK.TRANS64.TRYWAIT P0, [R8+URZ+0x60], R3 ;  /* 0x00006003080075a7 */ /* 0x001064000800017f */
[----:B-1----:R-:W-:Y:S05]  /*28fe0*/  @!P0 NANOSLEEP.SYNCS 0x989680 ;  /* 0x009896800000895d */ /* 0x002fea0003900000 */
[----:B------:R-:W1:Y:S02]  /*28ff0*/  @!P0 SYNCS.PHASECHK.TRANS64 P0, [R8+URZ+0x60], R3 ;  /* 0x00006003080085a7 */ /* 0x000e64000800007f */
[----:B-1----:R-:W-:Y:S05]  /*29000*/  @!P0 BRA `(.L_x_1682) ;  /* 0xfffffffc00f08947 */ /* 0x002fea000383ffff */
[----:B------:R-:W-:Y:S05]  /*29010*/  BRA `(.L_x_1804) ;  /* 0xffffffc000e07947 */ /* 0x000fea000383ffff */
.L_x_1687:
[----:B-1----:R1:W2:Y:S02]  /*29020*/  SYNCS.PHASECHK.TRANS64.TRYWAIT P0, [R2+URZ+0x2a840], R3 ;  /* 0x02a84003020075a7 */ /* 0x0022a4000800017f */
[----:B--2---:R-:W-:Y:S05]  /*29030*/  @!P0 NANOSLEEP.SYNCS 0x989680 ;  /* 0x009896800000895d */ /* 0x004fea0003900000 */
[----:B------:R-:W2:Y:S02]  /*29040*/  @!P0 SYNCS.PHASECHK.TRANS64 P0, [R2+URZ+0x2a840], R3 ;  /* 0x02a84003020085a7 */ /* 0x000ea4000800007f */
[----:B--2---:R-:W-:Y:S05]  /*29050*/  @!P0 BRA `(.L_x_1687) ;  /* 0xfffffffc00f08947 */ /* 0x004fea000383ffff */
[----:B------:R-:W-:Y:S05]  /*29060*/  BRA `(.L_x_1805) ;  /* 0xffffffc8004c7947 */ /* 0x000fea000383ffff */
.L_x_1689:
[----:B0-----:R0:W1:Y:S02]  /*29070*/  SYNCS.PHASECHK.TRANS64.TRYWAIT P1, [R3+URZ+0x60], R2 ;  /* 0x00006002030075a7 */ /* 0x001064000802017f */
[----:B-1----:R-:W-:Y:S05]  /*29080*/  @!P1 NANOSLEEP.SYNCS 0x989680 ;  /* 0x009896800000995d */ /* 0x002fea0003900000 */
[----:B------:R-:W1:Y:S02]  /*29090*/  @!P1 SYNCS.PHASECHK.TRANS64 P1, [R3+URZ+0x60], R2 ;  /* 0x00006002030095a7 */ /* 0x000e64000802007f */
[----:B-1----:R-:W-:Y:S05]  /*290a0*/  @!P1 BRA `(.L_x_1689) ;  /* 0xfffffffc00f09947 */ /* 0x002fea000383ffff */
[----:B------:R-:W-:Y:S05]  /*290b0*/  BRA `(.L_x_1806) ;  /* 0xffffffc800f87947 */ /* 0x000fea000383ffff */
.L_x_1694:
[----:B--2---:R2:W3:Y:S02]  /*290c0*/  SYNCS.PHASECHK.TRANS64.TRYWAIT P0, [R2+URZ+0x2a840], R3 ;  /* 0x02a84003020075a7 */ /* 0x0044e4000800017f */
[----:B---3--:R-:W-:Y:S05]  /*290d0*/  @!P0 NANOSLEEP.SYNCS 0x989680 ;  /* 0x009896800000895d */ /* 0x008fea0003900000 */
[----:B------:R-:W3:Y:S02]  /*290e0*/  @!P0 SYNCS.PHASECHK.TRANS64 P0, [R2+URZ+0x2a840], R3 ;  /* 0x02a84003020085a7 */ /* 0x000ee4000800007f */
[----:B---3--:R-:W-:Y:S05]  /*290f0*/  @!P0 BRA `(.L_x_1694) ;  /* 0xfffffffc00f08947 */ /* 0x008fea000383ffff */
[----:B------:R-:W-:Y:S05]  /*29100*/  BRA `(.L_x_1807) ;  /* 0xffffffd0001c7947 */ /* 0x000fea000383ffff */
.L_x_1696:
[----:B0-----:R0:W1:Y:S02]  /*29110*/  SYNCS.PHASECHK.TRANS64.TRYWAIT P1, [R2+URZ+0x60], R9 ;  /* 0x00006009020075a7 */ /* 0x001064000802017f */
[----:B-1----:R-:W-:Y:S05]  /*29120*/  @!P1 NANOSLEEP.SYNCS 0x989680 ;  /* 0x009896800000995d */ /* 0x002fea0003900000 */
[----:B------:R-:W1:Y:S02]  /*29130*/  @!P1 SYNCS.PHASECHK.TRANS64 P1, [R2+URZ+0x60], R9 ;  /* 0x00006009020095a7 */ /* 0x000e64000802007f */
[----:B-1----:R-:W-:Y:S05]  /*29140*/  @!P1 BRA `(.L_x_1696) ;  /* 0xfffffffc00f09947 */ /* 0x002fea000383ffff */
[----:B------:R-:W-:Y:S05]  /*29150*/  BRA `(.L_x_1808) ;  /* 0xffffffd000cc7947 */ /* 0x000fea000383ffff */
.L_x_1703:
[----:B-1----:R1:W2:Y:S02]  /*29160*/  SYNCS.PHASECHK.TRANS64.TRYWAIT P0, [R3+URZ+0x2a860], R2 ;  /* 0x02a86002030075a7 */ /* 0x0022a4000800017f */
[----:B--2---:R-:W-:Y:S05]  /*29170*/  @!P0 NANOSLEEP.SYNCS 0x989680 ;  /* 0x009896800000895d */ /* 0x004fea0003900000 */
[----:B------:R-:W2:Y:S02]  /*29180*/  @!P0 SYNCS.PHASECHK.TRANS64 P0, [R3+URZ+0x2a860], R2 ;  /* 0x02a86002030085a7 */ /* 0x000ea4000800007f */
[----:B--2---:R-:W-:Y:S05]  /*29190*/  @!P0 BRA `(.L_x_1703) ;  /* 0xfffffffc00f08947 */ /* 0x004fea000383ffff */
[----:B------:R-:W-:Y:S05]  /*291a0*/  BRA `(.L_x_1809) ;  /* 0xffffffd400d87947 */ /* 0x000fea000383ffff */
.L_x_1705:
[----:B------:R-:W-:Y:S01]  /*291b0*/  BSSY B0, `(.L_x_1810) ;  /* 0x0000008000007945 */ /* 0x000fe20003800000 */
[----:B------:R-:W-:Y:S01]  /*291c0*/  MOV R13, R16 ;  /* 0x00000010000d7202 */ /* 0x000fe20000000f00 */
[----:B------:R-:W-:Y:S02]  /*291d0*/  IMAD.MOV.U32 R12, RZ, RZ, RZ ;  /* 0x000000ffff0c7224 */ /* 0x000fe400078e00ff */
[----:B012---:R-:W-:Y:S02]  /*291e0*/  IMAD.MOV.U32 R11, RZ, RZ, 0x1f ;  /* 0x0000001fff0b7424 */ /* 0x007fe400078e00ff */
[----:B------:R-:W-:-:S07]  /*291f0*/  IMAD.MOV.U32 R15, RZ, RZ, -0x1 ;  /* 0xffffffffff0f7424 */ /* 0x000fce00078e00ff */
[----:B---3--:R-:W-:Y:S05]  /*29200*/  WARPSYNC.COLLECTIVE R15, `(.L_x_1811) ;  /* 0x000000000f087348 */ /* 0x008fea0003c00000 */
[----:B------:R0:W1:Y:S02]  /*29210*/  SHFL.IDX P6, R14, R13, R12, R11 ;  /* 0x0000000c0d0e7389 */ /* 0x00006400000c000b */
[----:B01-3--:R-:W-:Y:S01]  /*29220*/  ENDCOLLECTIVE ;  /* 0x000000000000791b */ /* 0x00bfe20003800000 */
.L_x_1811:
[----:B------:R-:W-:Y:S05]  /*29230*/  BSYNC B0 ;  /* 0x0000000000007941 */ /* 0x000fea0003800000 */
.L_x_1810:
[----:B------:R-:W-:Y:S01]  /*29240*/  IMAD.MOV.U32 R13, RZ, RZ, R16 ;  /* 0x000000ffff0d7224 */ /* 0x000fe200078e0010 */
[----:B------:R-:W-:Y:S01]  /*29250*/  MOV R15, 0xffffffff ;  /* 0xffffffff000f7802 */ /* 0x000fe20000000f00 */
[----:B------:R-:W-:Y:S01]  /*29260*/  IMAD.MOV.U32 R12, RZ, RZ, 0x1 ;  /* 0x00000001ff0c7424 */ /* 0x000fe200078e00ff */
[----:B------:R-:W-:Y:S01]  /*29270*/  MOV R4, R14 ;  /* 0x0000000e00047202 */ /* 0x000fe20000000f00 */
[----:B------:R-:W-:-:S07]  /*29280*/  IMAD.MOV.U32 R11, RZ, RZ, 0x1f ;  /* 0x0000001fff0b7424 */ /* 0x000fce00078e00ff */
[----:B------:R-:W-:Y:S05]  /*29290*/  WARPSYNC.COLLECTIVE R15, `(.L_x_1812) ;  /* 0x000000000f087348 */ /* 0x000fea0003c00000 */
[----:B------:R0:W1:Y:S02]  /*292a0*/  SHFL.IDX P6, R14, R13, R12, R11 ;  /* 0x0000000c0d0e7389 */ /* 0x00006400000c000b */
[----:B01----:R-:W-:Y:S01]  /*292b0*/  ENDCOLLECTIVE ;  /* 0x000000000000791b */ /* 0x003fe20003800000 */
.L_x_1812:
[----:B------:R-:W-:Y:S01]  /*292c0*/  IMAD.MOV.U32 R16, RZ, RZ, R14 ;  /* 0x000000ffff107224 */ /* 0x000fe200078e000e */
[----:B------:R-:W-:Y:S06]  /*292d0*/  BRA `(.L_x_1813) ;  /* 0xffffffd800607947 */ /* 0x000fec000383ffff */
.L_x_1708:
[----:B------:R-:W-:Y:S01]  /*292e0*/  BSSY B0, `(.L_x_1814) ;  /* 0x0000008000007945 */ /* 0x000fe20003800000 */
[----:B-----5:R-:W-:Y:S01]  /*292f0*/  IMAD.MOV.U32 R13, RZ, RZ, R17 ;  /* 0x000000ffff0d7224 */ /* 0x020fe200078e0011 */
[----:B0-2---:R-:W-:Y:S01]  /*29300*/  MOV R11, RZ ;  /* 0x000000ff000b7202 */ /* 0x005fe20000000f00 */
[----:B------:R-:W-:Y:S02]  /*29310*/  IMAD.MOV.U32 R12, RZ, RZ, 0x1 ;  /* 0x00000001ff0c7424 */ /* 0x000fe400078e00ff */
[----:B------:R-:W-:-:S07]  /*29320*/  IMAD.MOV.U32 R15, RZ, RZ, -0x1 ;  /* 0xffffffffff0f7424 */ /* 0x000fce00078e00ff */
[----:B-1-34-:R-:W-:Y:S05]  /*29330*/  WARPSYNC.COLLECTIVE R15, `(.L_x_1815) ;  /* 0x000000000f087348 */ /* 0x01afea0003c00000 */
[----:B------:R0:W2:Y:S02]  /*29340*/  SHFL.UP P6, R14, R13, R12, R11 ;  /* 0x0400000c0d0e7389 */ /* 0x0000a400000c000b */
[----:B01234-:R-:W-:Y:S01]  /*29350*/  ENDCOLLECTIVE ;  /* 0x000000000000791b */ /* 0x01ffe20003800000 */
.L_x_1815:
[----:B------:R-:W-:Y:S05]  /*29360*/  BSYNC B0 ;  /* 0x0000000000007941 */ /* 0x000fea0003800000 */
.L_x_1814:
[C---:B------:R-:W-:Y:S01]  /*29370*/  ISETP.NE.AND P0, PT, R7.reuse, RZ, PT ;  /* 0x000000ff0700720c */ /* 0x040fe20003f05270 */
[----:B------:R-:W-:Y:S01]  /*29380*/  IMAD.MOV.U32 R12, RZ, RZ, 0x2 ;  /* 0x00000002ff0c7424 */ /* 0x000fe200078e00ff */
[----:B------:R-:W-:Y:S01]  /*29390*/  MOV R11, RZ ;  /* 0x000000ff000b7202 */ /* 0x000fe20000000f00 */
[----:B------:R-:W-:Y:S01]  /*293a0*/  IMAD.MOV.U32 R15, RZ, RZ, -0x1 ;  /* 0xffffffffff0f7424 */ /* 0x000fe200078e00ff */
[----:B------:R-:W-:Y:S02]  /*293b0*/  SEL R14, R14, RZ, P0 ;  /* 0x000000ff0e0e7207 */ /* 0x000fe40000000000 */
[----:B------:R-:W-:-:S03]  /*293c0*/  ISETP.GE.U32.AND P0, PT, R7, 0x2, PT ;  /* 0x000000020700780c */ /* 0x000fc60003f06070 */
[----:B------:R-:W-:-:S10]  /*293d0*/  IMAD.IADD R13, R17, 0x1, R14 ;  /* 0x00000001110d7824 */ /* 0x000fd400078e020e */
[----:B------:R-:W-:Y:S05]  /*293e0*/  WARPSYNC.COLLECTIVE R15, `(.L_x_1816) ;  /* 0x000000000f087348 */ /* 0x000fea0003c00000 */
[----:B------:R0:W1:Y:S02]  /*293f0*/  SHFL.UP P6, R14, R13, R12, R11 ;  /* 0x0400000c0d0e7389 */ /* 0x00006400000c000b */
[----:B01----:R-:W-:Y:S01]  /*29400*/  ENDCOLLECTIVE ;  /* 0x000000000000791b */ /* 0x003fe20003800000 */
.L_x_1816:
        /* <DEDUP_REMOVED lines=8> */
.L_x_1817:
        /* <DEDUP_REMOVED lines=8> */
.L_x_1818:
[----:B------:R-:W-:Y:S01]  /*29510*/  IMAD.MOV.U32 R12, RZ, RZ, 0x10 ;  /* 0x00000010ff0c7424 */ /* 0x000fe200078e00ff */
[----:B------:R-:W-:Y:S02]  /*29520*/  SEL R6, R14, RZ, P0 ;  /* 0x000000ff0e067207 */ /* 0x000fe40000000000 */
[----:B------:R-:W-:Y:S02]  /*29530*/  ISETP.GE.U32.AND P0, PT, R7, 0x10, PT ;  /* 0x000000100700780c */ /* 0x000fe40003f06070 */
[----:B------:R-:W-:-:S05]  /*29540*/  IADD3 R6, R5, R6, RZ ;  /* 0x0000000605067210 */ /* 0x000fca0007ffe0ff */
[----:B------:R-:W-:-:S07]  /*29550*/  IMAD.MOV.U32 R13, RZ, RZ, R6 ;  /* 0x000000ffff0d7224 */ /* 0x000fce00078e0006 */
[----:B------:R-:W-:Y:S05]  /*29560*/  WARPSYNC.COLLECTIVE R15, `(.L_x_1819) ;  /* 0x000000000f087348 */ /* 0x000fea0003c00000 */
[----:B------:R0:W1:Y:S02]  /*29570*/  SHFL.UP P6, R14, R13, R12, R11 ;  /* 0x0400000c0d0e7389 */ /* 0x00006400000c000b */
[----:B01----:R-:W-:Y:S01]  /*29580*/  ENDCOLLECTIVE ;  /* 0x000000000000791b */ /* 0x003fe20003800000 */
.L_x_1819:
[----:B------:R-:W-:Y:S02]  /*29590*/  IMAD.MOV.U32 R12, RZ, RZ, 0x1f ;  /* 0x0000001fff0c7424 */ /* 0x000fe400078e00ff */
[----:B------:R-:W-:Y:S01]  /*295a0*/  IMAD.MOV.U32 R11, RZ, RZ, 0x1f ;  /* 0x0000001fff0b7424 */ /* 0x000fe200078e00ff */
[----:B------:R-:W-:-:S05]  /*295b0*/  SEL R3, R14, RZ, P0 ;  /* 0x000000ff0e037207 */ /* 0x000fca0000000000 */
[----:B------:R-:W-:-:S05]  /*295c0*/  IMAD.IADD R2, R6, 0x1, R3 ;  /* 0x0000000106027824 */ /* 0x000fca00078e0203 */
[----:B------:R-:W-:-:S07]  /*295d0*/  MOV R13, R2 ;  /* 0x00000002000d7202 */ /* 0x000fce0000000f00 */
[----:B------:R-:W-:Y:S05]  /*295e0*/  WARPSYNC.COLLECTIVE R15, `(.L_x_1820) ;  /* 0x000000000f087348 */ /* 0x000fea0003c00000 */
[----:B------:R0:W1:Y:S02]  /*295f0*/  SHFL.IDX P6, R14, R13, R12, R11 ;  /* 0x0000000c0d0e7389 */ /* 0x00006400000c000b */
[----:B01----:R-:W-:Y:S01]  /*29600*/  ENDCOLLECTIVE ;  /* 0x000000000000791b */ /* 0x003fe20003800000 */
.L_x_1820:
[----:B------:R-:W-:Y:S05]  /*29610*/  BRA `(.L_x_1821) ;  /* 0xffffffd800287947 */ /* 0x000fea000383ffff */
.L_x_1713:
[----:B------:R-:W-:Y:S01]  /*29620*/  BSSY B0, `(.L_x_1822) ;  /* 0x0000008000007945 */ /* 0x000fe20003800000 */
[----:B-----5:R-:W-:Y:S01]  /*29630*/  IMAD.MOV.U32 R13, RZ, RZ, R17 ;  /* 0x000000ffff0d7224 */ /* 0x020fe200078e0011 */
[----:B------:R-:W-:Y:S01]  /*29640*/  MOV R12, 0x1 ;  /* 0x00000001000c7802 */ /* 0x000fe20000000f00 */
[----:B--2---:R-:W-:Y:S02]  /*29650*/  IMAD.MOV.U32 R11, RZ, RZ, RZ ;  /* 0x000000ffff0b7224 */ /* 0x004fe400078e00ff */
[----:B------:R-:W-:-:S07]  /*29660*/  IMAD.MOV.U32 R15, RZ, RZ, -0x1 ;  /* 0xffffffffff0f7424 */ /* 0x000fce00078e00ff */
[----:B01----:R-:W-:Y:S05]  /*29670*/  WARPSYNC.COLLECTIVE R15, `(.L_x_1823) ;  /* 0x000000000f087348 */ /* 0x003fea0003c00000 */
[----:B------:R2:W3:Y:S02]  /*29680*/  SHFL.UP P6, R14, R13, R12, R11 ;  /* 0x0400000c0d0e7389 */ /* 0x0004e400000c000b */
[----:B0123--:R-:W-:Y:S01]  /*29690*/  ENDCOLLECTIVE ;  /* 0x000000000000791b */ /* 0x00ffe20003800000 */
.L_x_1823:
[----:B------:R-:W-:Y:S05]  /*296a0*/  BSYNC B0 ;  /* 0x0000000000007941 */ /* 0x000fea0003800000 */
.L_x_1822:
[----:B------:R-:W-:Y:S01]  /*296b0*/  ISETP.NE.AND P0, PT, R6, RZ, PT ;  /* 0x000000ff0600720c */ /* 0x000fe20003f05270 */
[----:B------:R-:W-:Y:S01]  /*296c0*/  IMAD.MOV.U32 R11, RZ, RZ, RZ ;  /* 0x000000ffff0b7224 */ /* 0x000fe200078e00ff */
[----:B------:R-:W-:Y:S01]  /*296d0*/  MOV R12, 0x2 ;  /* 0x00000002000c7802 */ /* 0x000fe20000000f00 */
[----:B------:R-:W-:Y:S01]  /*296e0*/  IMAD.MOV.U32 R15, RZ, RZ, -0x1 ;  /* 0xffffffffff0f7424 */ /* 0x000fe200078e00ff */
[----:B------:R-:W-:Y:S02]  /*296f0*/  SEL R14, R14, RZ, P0 ;  /* 0x000000ff0e0e7207 */ /* 0x000fe40000000000 */
[----:B------:R-:W-:-:S03]  /*29700*/  ISETP.GE.U32.AND P0, PT, R6, 0x2, PT ;  /* 0x000000020600780c */ /* 0x000fc60003f06070 */
[----:B------:R-:W-:-:S10]  /*29710*/  IMAD.IADD R13, R17, 0x1, R14 ;  /* 0x00000001110d7824 */ /* 0x000fd400078e020e */
[----:B------:R-:W-:Y:S05]  /*29720*/  WARPSYNC.COLLECTIVE R15, `(.L_x_1824) ;  /* 0x000000000f087348 */ /* 0x000fea0003c00000 */
[----:B------:R0:W1:Y:S02]  /*29730*/  SHFL.UP P6, R14, R13, R12, R11 ;  /* 0x0400000c0d0e7389 */ /* 0x00006400000c000b */
[----:B01----:R-:W-:Y:S01]  /*29740*/  ENDCOLLECTIVE ;  /* 0x000000000000791b */ /* 0x003fe20003800000 */
.L_x_1824:
        /* <DEDUP_REMOVED lines=8> */
.L_x_1825:
        /* <DEDUP_REMOVED lines=8> */
.L_x_1826:
        /* <DEDUP_REMOVED lines=8> */
.L_x_1827:
[----:B------:R-:W-:Y:S01]  /*298d0*/  IMAD.MOV.U32 R12, RZ, RZ, 0x1f ;  /* 0x0000001fff0c7424 */ /* 0x000fe200078e00ff */
[----:B------:R-:W-:Y:S02]  /*298e0*/  MOV R11, 0x1f ;  /* 0x0000001f000b7802 */ /* 0x000fe40000000f00 */
[----:B------:R-:W-:-:S04]  /*298f0*/  SEL R2, R14, RZ, P0 ;  /* 0x000000ff0e027207 */ /* 0x000fc80000000000 */
[----:B------:R-:W-:-:S05]  /*29900*/  IADD3 R2, R5, R2, RZ ;  /* 0x0000000205027210 */ /* 0x000fca0007ffe0ff */
[----:B------:R-:W-:-:S07]  /*29910*/  IMAD.MOV.U32 R13, RZ, RZ, R2 ;  /* 0x000000ffff0d7224 */ /* 0x000fce00078e0002 */
[----:B------:R-:W-:Y:S05]  /*29920*/  WARPSYNC.COLLECTIVE R15, `(.L_x_1828) ;  /* 0x000000000f087348 */ /* 0x000fea0003c00000 */
[----:B------:R0:W1:Y:S02]  /*29930*/  SHFL.IDX P6, R14, R13, R12, R11 ;  /* 0x0000000c0d0e7389 */ /* 0x00006400000c000b */
[----:B01----:R-:W-:Y:S01]  /*29940*/  ENDCOLLECTIVE ;  /* 0x000000000000791b */ /* 0x003fe20003800000 */
.L_x_1828:
[----:B------:R-:W-:Y:S05]  /*29950*/  BRA `(.L_x_1829) ;  /* 0xffffffd800107947 */ /* 0x000fea000383ffff */
.L_x_1715:
[----:B------:R-:W-:Y:S01]  /*29960*/  BSSY B0, `(.L_x_1830) ;  /* 0x0000006000007945 */ /* 0x000fe20003800000 */
[----:B------:R-:W-:Y:S01]  /*29970*/  PLOP3.LUT P6, PT, P6, PT, PT, 0x8, 0x0 ;  /* 0x000000000000781c */ /* 0x000fe200037ce170 */
[----:B------:R-:W-:-:S12]  /*29980*/  IMAD.MOV.U32 R15, RZ, RZ, -0x1 ;  /* 0xffffffffff0f7424 */ /* 0x000fd800078e00ff */
[----:B0-2---:R-:W-:Y:S05]  /*29990*/  WARPSYNC.COLLECTIVE R15, `(.L_x_1831) ;  /* 0x000000000f087348 */ /* 0x005fea0003c00000 */
[----:B------:R-:W-:Y:S01]  /*299a0*/  VOTE.ANY R14, PT, P6 ;  /* 0x00000000000e7806 */ /* 0x000fe200030e0100 */
[----:B0-2---:R-:W-:Y:S06]  /*299b0*/  ENDCOLLECTIVE ;  /* 0x000000000000791b */ /* 0x005fec0003800000 */
.L_x_1831:
[----:B------:R-:W-:Y:S05]  /*299c0*/  BSYNC B0 ;  /* 0x0000000000007941 */ /* 0x000fea0003800000 */
.L_x_1830:
[----:B------:R-:W-:Y:S01]  /*299d0*/  IMAD.MOV.U32 R3, RZ, RZ, R14 ;  /* 0x000000ffff037224 */ /* 0x000fe200078e000e */
[----:B------:R-:W-:Y:S01]  /*299e0*/  MOV R13, R17 ;  /* 0x00000011000d7202 */ /* 0x000fe20000000f00 */
[----:B------:R-:W-:Y:S01]  /*299f0*/  IMAD.MOV.U32 R11, RZ, RZ, 0x1f ;  /* 0x0000001fff0b7424 */ /* 0x000fe200078e00ff */
[----:B------:R-:W-:Y:S01]  /*29a00*/  MOV R15, 0xffffffff ;  /* 0xffffffff000f7802 */ /* 0x000fe20000000f00 */
[----:B------:R-:W0:Y:S02]  /*29a10*/  POPC R6, R3 ;  /* 0x0000000300067309 */ /* 0x000e240000000000 */
[----:B0-----:R-:W-:-:S07]  /*29a20*/  IMAD.MOV.U32 R12, RZ, RZ, R6 ;  /* 0x000000ffff0c7224 */ /* 0x001fce00078e0006 */
[----:B------:R-:W-:Y:S05]  /*29a30*/  WARPSYNC.COLLECTIVE R15, `(.L_x_1832) ;  /* 0x000000000f087348 */ /* 0x000fea0003c00000 */
[----:B------:R0:W1:Y:S02]  /*29a40*/  SHFL.IDX P6, R14, R13, R12, R11 ;  /* 0x0000000c0d0e7389 */ /* 0x00006400000c000b */
[----:B01----:R-:W-:Y:S01]  /*29a50*/  ENDCOLLECTIVE ;  /* 0x000000000000791b */ /* 0x003fe20003800000 */
.L_x_1832:
[----:B------:R-:W-:Y:S01]  /*29a60*/  IMAD.MOV.U32 R17, RZ, RZ, R14 ;  /* 0x000000ffff117224 */ /* 0x000fe200078e000e */
[----:B------:R-:W-:Y:S06]  /*29a70*/  BRA `(.L_x_1833) ;  /* 0xffffffd800007947 */ /* 0x000fec000383ffff */
.L_x_1717:
[----:B------:R-:W-:Y:S01]  /*29a80*/  BSSY B0, `(.L_x_1834) ;  /* 0x0000007000007945 */ /* 0x000fe20003800000 */
[----:B------:R-:W-:Y:S01]  /*29a90*/  IMAD.MOV.U32 R13, RZ, RZ, R2 ;  /* 0x000000ffff0d7224 */ /* 0x000fe200078e0002 */
[----:B--2---:R-:W-:Y:S01]  /*29aa0*/  MOV R11, 0x1f ;  /* 0x0000001f000b7802 */ /* 0x004fe20000000f00 */
[----:B------:R-:W-:-:S07]  /*29ab0*/  IMAD.MOV.U32 R15, RZ, RZ, -0x1 ;  /* 0xffffffffff0f7424 */ /* 0x000fce00078e00ff */
[----:B01-3--:R-:W-:Y:S05]  /*29ac0*/  WARPSYNC.COLLECTIVE R15, `(.L_x_1835) ;  /* 0x000000000f087348 */ /* 0x00bfea0003c00000 */
[----:B------:R2:W4:Y:S02]  /*29ad0*/  SHFL.IDX P6, R14, R13, R12, R11 ;  /* 0x0000000c0d0e7389 */ /* 0x00052400000c000b */
[----:B01234-:R-:W-:Y:S01]  /*29ae0*/  ENDCOLLECTIVE ;  /* 0x000000000000791b */ /* 0x01ffe20003800000 */
.L_x_1835:
[----:B------:R-:W-:Y:S05]  /*29af0*/  BSYNC B0 ;  /* 0x0000000000007941 */ /* 0x000fea0003800000 */
.L_x_1834:
[----:B------:R-:W-:Y:S01]  /*29b00*/  IMAD.MOV.U32 R7, RZ, RZ, R14 ;  /* 0x000000ffff077224 */ /* 0x000fe200078e000e */
[----:B------:R-:W-:Y:S06]  /*29b10*/  BRA `(.L_x_1716) ;  /* 0xffffffd400f47947 */ /* 0x000fec000383ffff */
.L_x_1721:
[----:B-1----:R1:W3:Y:S02]  /*29b20*/  SYNCS.PHASECHK.TRANS64.TRYWAIT P0, [R0+URZ+0x2a820], R3 ;  /* 0x02a82003000075a7 */ /* 0x0022e4000800017f */
[----:B---3--:R-:W-:Y:S05]  /*29b30*/  @!P0 NANOSLEEP.SYNCS 0x989680 ;  /* 0x009896800000895d */ /* 0x008fea0003900000 */
[----:B------:R-:W3:Y:S02]  /*29b40*/  @!P0 SYNCS.PHASECHK.TRANS64 P0, [R0+URZ+0x2a820], R3 ;  /* 0x02a82003000085a7 */ /* 0x000ee4000800007f */
[----:B---3--:R-:W-:Y:S05]  /*29b50*/  @!P0 BRA `(.L_x_1721) ;  /* 0xfffffffc00f08947 */ /* 0x008fea000383ffff */
[----:B------:R-:W-:Y:S05]  /*29b60*/  BRA `(.L_x_1836) ;  /* 0xffffffdc006c7947 */ /* 0x000fea000383ffff */
.L_x_1722:
[----:B------:R-:W3:Y:S01]  /*29b70*/  S2R R2, SR_TID.X ;  /* 0x0000000000027919 */ /* 0x000ee20000002100 */
[----:B------:R-:W-:Y:S01]  /*29b80*/  BSSY B0, `(.L_x_1837) ;  /* 0x000000a000007945 */ /* 0x000fe20003800000 */
[----:B------:R-:W-:Y:S01]  /*29b90*/  IMAD.MOV.U32 R12, RZ, RZ, RZ ;  /* 0x000000ffff0c7224 */ /* 0x000fe200078e00ff */
[----:B------:R-:W-:Y:S01]  /*29ba0*/  MOV R15, 0xffffffff ;  /* 0xffffffff000f7802 */ /* 0x000fe20000000f00 */
[----:B0-2---:R-:W-:Y:S01]  /*29bb0*/  IMAD.MOV.U32 R11, RZ, RZ, 0x1f ;  /* 0x0000001fff0b7424 */ /* 0x005fe200078e00ff */
[----:B---3--:R-:W-:-:S04]  /*29bc0*/  SHF.R.U32.HI R2, RZ, 0x5, R2 ;  /* 0x00000005ff027819 */ /* 0x008fc80000011602 */
[----:B------:R-:W-:-:S04]  /*29bd0*/  LOP3.LUT R2, R2, 0x3, RZ, 0xc0, !PT ;  /* 0x0000000302027812 */ /* 0x000fc800078ec0ff */
[----:B------:R-:W-:-:S07]  /*29be0*/  MOV R13, R2 ;  /* 0x00000002000d7202 */ /* 0x000fce0000000f00 */
[----:B-1----:R-:W-:Y:S05]  /*29bf0*/  WARPSYNC.COLLECTIVE R15, `(.L_x_1838) ;  /* 0x000000000f087348 */ /* 0x002fea0003c00000 */
[----:B------:R0:W2:Y:S02]  /*29c00*/  SHFL.IDX P6, R14, R13, R12, R11 ;  /* 0x0000000c0d0e7389 */ /* 0x0000a400000c000b */
[----:B012---:R-:W-:Y:S01]  /*29c10*/  ENDCOLLECTIVE ;  /* 0x000000000000791b */ /* 0x007fe20003800000 */
.L_x_1838:
[----:B------:R-:W-:Y:S05]  /*29c20*/  BSYNC B0 ;  /* 0x0000000000007941 */ /* 0x000fea0003800000 */
.L_x_1837:
[----:B------:R-:W-:Y:S05]  /*29c30*/  BRA `(.L_x_1839) ;  /* 0xffffffdc00547947 */ /* 0x000fea000383ffff */
.L_x_1723:
[----:B------:R-:W-:Y:S01]  /*29c40*/  BSSY B0, `(.L_x_1840) ;  /* 0x0000006000007945 */ /* 0x000fe20003800000 */
[----:B------:R-:W-:-:S07]  /*29c50*/  IMAD.MOV.U32 R15, RZ, RZ, -0x1 ;  /* 0xffffffffff0f7424 */ /* 0x000fce00078e00ff */
[----:B0123--:R-:W-:Y:S05]  /*29c60*/  WARPSYNC.COLLECTIVE R15, `(.L_x_1841) ;  /* 0x000000000f0c7348 */ /* 0x00ffea0003c00000 */
[----:B------:R-:W-:Y:S02]  /*29c70*/  ELECT P6, UR62, PT ;  /* 0x00000000003e782f */ /* 0x000fe400038c0000 */
[----:B------:R-:W-:Y:S01]  /*29c80*/  MOV R14, UR62 ;  /* 0x0000003e000e7c02 */ /* 0x000fe20008000f00 */
[----:B0123--:R-:W-:Y:S10]  /*29c90*/  ENDCOLLECTIVE ;  /* 0x000000000000791b */ /* 0x00fff40003800000 */
.L_x_1841:
[----:B------:R-:W-:Y:S05]  /*29ca0*/  BSYNC B0 ;  /* 0x0000000000007941 */ /* 0x000fea0003800000 */
.L_x_1840:
[----:B------:R-:W-:Y:S05]  /*29cb0*/  BRA `(.L_x_1842) ;  /* 0xffffffdc00487947 */ /* 0x000fea000383ffff */
.L_x_1725:
[----:B-1----:R1:W3:Y:S02]  /*29cc0*/  SYNCS.PHASECHK.TRANS64.TRYWAIT P0, [R6+URZ], R5 ;  /* 0x00000005060075a7 */ /* 0x0022e4000800017f */
[----:B---3--:R-:W-:Y:S05]  /*29cd0*/  @!P0 NANOSLEEP.SYNCS 0x989680 ;  /* 0x009896800000895d */ /* 0x008fea0003900000 */
[----:B------:R-:W3:Y:S02]  /*29ce0*/  @!P0 SYNCS.PHASECHK.TRANS64 P0, [R6+URZ], R5 ;  /* 0x00000005060085a7 */ /* 0x000ee4000800007f */
[----:B---3--:R-:W-:Y:S05]  /*29cf0*/  @!P0 BRA `(.L_x_1725) ;  /* 0xfffffffc00f08947 */ /* 0x008fea000383ffff */
[----:B------:R-:W-:Y:S05]  /*29d00*/  BRA `(.L_x_1843) ;  /* 0xffffffdc00847947 */ /* 0x000fea000383ffff */
.L_x_1726:
[----:B---3--:R3:W4:Y:S02]  /*29d10*/  SYNCS.PHASECHK.TRANS64.TRYWAIT P0, [R7+URZ], R2 ;  /* 0x00000002070075a7 */ /* 0x008724000800017f */
[----:B----4-:R-:W-:Y:S05]  /*29d20*/  @!P0 NANOSLEEP.SYNCS 0x989680 ;  /* 0x009896800000895d */ /* 0x010fea0003900000 */
[----:B------:R-:W4:Y:S02]  /*29d30*/  @!P0 SYNCS.PHASECHK.TRANS64 P0, [R7+URZ], R2 ;  /* 0x00000002070085a7 */ /* 0x000f24000800007f */
[----:B----4-:R-:W-:Y:S05]  /*29d40*/  @!P0 BRA `(.L_x_1726) ;  /* 0xfffffffc00f08947 */ /* 0x010fea000383ffff */
[----:B------:R-:W-:Y:S05]  /*29d50*/  BRA `(.L_x_1844) ;  /* 0xffffffdc00787947 */ /* 0x000fea000383ffff */
.L_x_1728:
[----:B----4-:R4:W0:Y:S02]  /*29d60*/  SYNCS.PHASECHK.TRANS64.TRYWAIT P0, [R4+URZ], R5 ;  /* 0x00000005040075a7 */ /* 0x010824000800017f */
[----:B0-----:R-:W-:Y:S05]  /*29d70*/  @!P0 NANOSLEEP.SYNCS 0x989680 ;  /* 0x009896800000895d */ /* 0x001fea0003900000 */
[----:B------:R-:W0:Y:S02]  /*29d80*/  @!P0 SYNCS.PHASECHK.TRANS64 P0, [R4+URZ], R5 ;  /* 0x00000005040085a7 */ /* 0x000e24000800007f */
[----:B0-----:R-:W-:Y:S05]  /*29d90*/  @!P0 BRA `(.L_x_1728) ;  /* 0xfffffffc00f08947 */ /* 0x001fea000383ffff */
[----:B------:R-:W-:Y:S05]  /*29da0*/  BRA `(.L_x_1845) ;  /* 0xffffffdc00807947 */ /* 0x000fea000383ffff */
.L_x_1846:
        /* <DEDUP_REMOVED lines=13> */
.L_x_2662:


//--------------------- .text._ZN7cutlass13device_kernelIN5flash11enable_sm90INS1_16FlashAttnFwdSm90INS1_25CollectiveMainloopFwdSm90ILi2EN4cute5tupleIJNS5_1CILi1EEES8_S8_EEENS6_IJNS7_ILi128EEESA_NS7_ILi192EEEEEELi128ENS_6half_tEfNS_4arch4Sm90ELb1ELb0ELb1ELb0ELb0ELb0ELb0ELb1ELb1ELb0ELb0ELb0EEENS1_21CollectiveEpilogueFwdINS6_IJSA_SA_SA_EEES9_SD_SF_Li256ELb0ELb0ELb0ELb0EEENS1_30DynamicPersistentTileSchedulerILi256ELi32ELb0ELb0ELb1EEEEEEEEEvNT_6ParamsE --------------------------
	.section	.text._ZN7cutlass13device_kernelIN5flash11enable_sm90INS1_16FlashAttnFwdSm90INS1_25CollectiveMainloopFwdSm90ILi2EN4cute5tupleIJNS5_1CILi1EEES8_S8_EEENS6_IJNS7_ILi128EEESA_NS7_ILi192EEEEEELi128ENS_6half_tEfNS_4arch4Sm90ELb1ELb0ELb1ELb0ELb0ELb0ELb0ELb1ELb1ELb0ELb0ELb0EEENS1_21CollectiveEpilogueFwdINS6_IJSA_SA_SA_EEES9_SD_SF_Li256ELb0ELb0ELb0ELb0EEENS1_30DynamicPersistentTileSchedulerILi256ELi32ELb0ELb0ELb1EEEEEEEEEvNT_6ParamsE,"ax",@progbits
	.align	128
.text._ZN7cutlass13device_kernelIN5flash11enable_sm90INS1_16FlashAttnFwdSm90INS1_25CollectiveMainloopFwdSm90ILi2EN4cute5tupleIJNS5_1CILi1EEES8_S8_EEENS6_IJNS7_ILi128EEESA_NS7_ILi192EEEEEELi128ENS_6half_tEfNS_4arch4Sm90ELb1ELb0ELb1ELb0ELb0ELb0ELb0ELb1ELb1ELb0ELb0ELb0EEENS1_21CollectiveEpilogueFwdINS6_IJSA_SA_SA_EEES9_SD_SF_Li256ELb0ELb0ELb0ELb0EEENS1_30DynamicPersistentTileSchedulerILi256ELi32ELb0ELb0ELb1EEEEEEEEEvNT_6ParamsE:
        .type           _ZN7cutlass13device_kernelIN5flash11enable_sm90INS1_16FlashAttnFwdSm90INS1_25CollectiveMainloopFwdSm90ILi2EN4cute5tupleIJNS5_1CILi1EEES8_S8_EEENS6_IJNS7_ILi128EEESA_NS7_ILi192EEEEEELi128ENS_6half_tEfNS_4arch4Sm90ELb1ELb0ELb1ELb0ELb0ELb0ELb0ELb1ELb1ELb0ELb0ELb0EEENS1_21CollectiveEpilogueFwdINS6_IJSA_SA_SA_EEES9_SD_SF_Li256ELb0ELb0ELb0ELb0EEENS1_30DynamicPersistentTileSchedulerILi256ELi32ELb0ELb0ELb1EEEEEEEEEvNT_6ParamsE,@function
        .size           _ZN7cutlass13device_kernelIN5flash11enable_sm90INS1_16FlashAttnFwdSm90INS1_25CollectiveMainloopFwdSm90ILi2EN4cute5tupleIJNS5_1CILi1EEES8_S8_EEENS6_IJNS7_ILi128EEESA_NS7_ILi192EEEEEELi128ENS_6half_tEfNS_4arch4Sm90ELb1ELb0ELb1ELb0ELb0ELb0ELb0ELb1ELb1ELb0ELb0ELb0EEENS1_21CollectiveEpilogueFwdINS6_IJSA_SA_SA_EEES9_SD_SF_Li256ELb0ELb0ELb0ELb0EEENS1_30DynamicPersistentTileSchedulerILi256ELi32ELb0ELb0ELb1EEEEEEEEEvNT_6ParamsE,(.L_x_2663 - _ZN7cutlass13device_kernelIN5flash11enable_sm90INS1_16FlashAttnFwdSm90INS1_25CollectiveMainloopFwdSm90ILi2EN4cute5tupleIJNS5_1CILi1EEES8_S8_EEENS6_IJNS7_ILi128EEESA_NS7_ILi192EEEEEELi128ENS_6half_tEfNS_4arch4Sm90ELb1ELb0ELb1ELb0ELb0ELb0ELb0ELb1ELb1ELb0ELb0ELb0EEENS1_21CollectiveEpilogueFwdINS6_IJSA_SA_SA_EEES9_SD_SF_Li256ELb0ELb0ELb0ELb0EEENS1_30DynamicPersistentTileSchedulerILi256ELi32ELb0ELb0ELb1EEEEEEEEEvNT_6ParamsE)
        .other          _ZN7cutlass13device_kernelIN5flash11enable_sm90INS1_16FlashAttnFwdSm90INS1_25CollectiveMainloopFwdSm90ILi2EN4cute5tupleIJNS5_1CILi1EEES8_S8_EEENS6_IJNS7_ILi128EEESA_NS7_ILi192EEEEEELi128ENS_6half_tEfNS_4arch4Sm90ELb1ELb0ELb1ELb0ELb0ELb0ELb0ELb1ELb1ELb0ELb0ELb0EEENS1_21CollectiveEpilogueFwdINS6_IJSA_SA_SA_EEES9_SD_SF_Li256ELb0ELb0ELb0ELb0EEENS1_30DynamicPersistentTileSchedulerILi256ELi32ELb0ELb0ELb1EEEEEEEEEvNT_6ParamsE,@"STO_CUDA_ENTRY STV_DEFAULT"
_ZN7cutlass13device_kernelIN5flash11enable_sm90INS1_16FlashAttnFwdSm90INS1_25CollectiveMainloopFwdSm90ILi2EN4cute5tupleIJNS5_1CILi1EEES8_S8_EEENS6_IJNS7_ILi128EEESA_NS7_ILi192EEEEEELi128ENS_6half_tEfNS_4arch4Sm90ELb1ELb0ELb1ELb0ELb0ELb0ELb0ELb1ELb1ELb0ELb0ELb0EEENS1_21CollectiveEpilogueFwdINS6_IJSA_SA_SA_EEES9_SD_SF_Li256ELb0ELb0ELb0ELb0EEENS1_30DynamicPersistentTileSchedulerILi256ELi32ELb0ELb0ELb1EEEEEEEEEvNT_6ParamsE:
        /* <DEDUP_REMOVED lines=24> */
.L_x_1848:
[----:B------:R-:W-:Y:S05]  /*0180*/  BSYNC B0 ;  /* 0x0000000000007941 */ /* 0x000fea0003800000 */
.L_x_1847:
        /* <DEDUP_REMOVED lines=37> */
.L_x_1849:
        /* <DEDUP_REMOVED lines=22> */
.L_x_1850:
        /* <DEDUP_REMOVED lines=18> */
.L_x_1851:
        /* <DEDUP_REMOVED lines=22> */
.L_x_1852:
        /* <DEDUP_REMOVED lines=22> */
.L_x_1853:
[----:B-1----:R-:W-:Y:S01]  /*0920*/  UMOV UR4, 0x1 ;  /* 0x0000000100047882 */ /* 0x002fe20000000000 */
[----:B------:R-:W-:Y:S01]  /*0930*/  PLOP3.LUT P0, PT, PT, PT, UP0, 0x80, 0x0 ;  /* 0x000000000000781c */ /* 0x000fe20003f0f008 */
[----:B------:R-:W-:Y:S01]  /*0940*/  USEL UR4, UR4, 0x2, !UP0 ;  /* 0x0000000204047887 */ /* 0x000fe2000c000000 */
[----:B------:R-:W-:-:S05]  /*0950*/  NOP ;  /* 0x0000000000007918 */ /* 0x000fca0000000000 */
[----:B------:R-:W-:-:S05]  /*0960*/  IMAD.U32 R2, RZ, RZ, UR4 ;  /* 0x00000004ff027e24 */ /* 0x000fca000f8e00ff */
[----:B------:R1:W-:Y:S01]  /*0970*/  STL [R1], R2 ;  /* 0x0000000201007387 */ /* 0x0003e20000100800 */
[----:B--23--:R-:W-:Y:S06]  /*0980*/  BAR.SYNC.DEFER_BLOCKING 0x0 ;  /* 0x0000000000007b1d */ /* 0x00cfec0000010000 */
[----:B------:R-:W-:Y:S05]  /*0990*/  @!P0 BRA `(.L_x_1854) ;  /* 0x000000b800e88947 */ /* 0x000fea0003800000 */
.L_x_1855:
        /* <DEDUP_REMOVED lines=13> */
[----:B------:R-:W-:Y:S01]  /*0a70*/  UMOV UR46, URZ ;  /* 0x0000003f002e7c82 */ /* 0x000fe20008000000 */
[----:B-1----:R-:W1:Y:S01]  /*0a80*/  S2R R2, SR_TID.X ;  /* 0x0000000000027919 */ /* 0x002e620000002100 */
[----:B------:R-:W-:-:S04]  /*0a90*/  UMOV UR36, URZ ;  /* 0x0000003f00247c82 */ /* 0x000fc80008000000 */
[----:B------:R-:W4:Y:S01]  /*0aa0*/  S2UR UR6, SR_SWINHI ;  /* 0x00000000000679c3 */ /* 0x000f220000002f00 */
[----:B---3--:R-:W-:-:S07]  /*0ab0*/  ULEA UR38, UR4, UR38, 0x18 ;  /* 0x0000002604267291 */ /* 0x008fce000f8ec03f */
[----:B------:R-:W-:Y:S01]  /*0ac0*/  UMOV UR4, UR38 ;  /* 0x0000002600047c82 */ /* 0x000fe20008000000 */
[----:B----4-:R-:W-:Y:S02]  /*0ad0*/  UMOV UR5, UR6 ;  /* 0x0000000600057c82 */ /* 0x010fe40008000000 */
[----:B------:R-:W-:Y:S01]  /*0ae0*/  IMAD.U32 R17, RZ, RZ, UR5 ;  /* 0x00000005ff117e24 */ /* 0x000fe2000f8e00ff */
[----:B-1----:R-:W-:Y:S01]  /*0af0*/  IADD3 R191, R2, -0x80, RZ ;  /* 0xffffff8002bf7810 */ /* 0x002fe20007ffe0ff */
[----:B------:R-:W-:Y:S01]  /*0b00*/  IMAD.U32 R16, RZ, RZ, UR4 ;  /* 0x00000004ff107e24 */ /* 0x000fe2000f8e00ff */
[----:B------:R-:W-:Y:S02]  /*0b10*/  UMOV UR4, UR7 ;  /* 0x0000000700047c82 */ /* 0x000fe40008000000 */
[----:B------:R-:W-:-:S04]  /*0b20*/  SHF.R.S32.HI R0, RZ, 0x1f, R191 ;  /* 0x0000001fff007819 */ /* 0x000fc800000114bf */
[CC--:B------:R-:W-:Y:S02]  /*0b30*/  LEA.HI R2, R0.reuse, R191.reuse, RZ, 0x4 ;  /* 0x000000bf00027211 */ /* 0x0c0fe400078f20ff */
[----:B------:R-:W-:Y:S02]  /*0b40*/  LEA.HI R189, R0, R191, RZ, 0x5 ;  /* 0x000000bf00bd7211 */ /* 0x000fe400078f28ff */
[----:B------:R-:W-:Y:S02]  /*0b50*/  SHF.R.S32.HI R5, RZ, 0x4, R2 ;  /* 0x00000004ff057819 */ /* 0x000fe40000011402 */
[----:B------:R-:W-:Y:S02]  /*0b60*/  SHF.R.S32.HI R189, RZ, 0x5, R189 ;  /* 0x00000005ffbd7819 */ /* 0x000fe400000114bd */
[C---:B------:R-:W-:Y:S02]  /*0b70*/  LEA.HI R4, R2.reuse, R5, RZ, 0x1 ;  /* 0x0000000502047211 */ /* 0x040fe400078f08ff */
[----:B------:R-:W-:-:S02]  /*0b80*/  LOP3.LUT R2, R2, 0x3fffff0, RZ, 0xc0, !PT ;  /* 0x03fffff002027812 */ /* 0x000fc400078ec0ff */
[----:B------:R-:W-:Y:S02]  /*0b90*/  LOP3.LUT R4, R4, 0x1ffffffe, RZ, 0xc0, !PT ;  /* 0x1ffffffe04047812 */ /* 0x000fe400078ec0ff */
[----:B------:R-:W-:-:S03]  /*0ba0*/  IADD3 R2, R191, -R2, RZ ;  /* 0x80000002bf027210 */ /* 0x000fc60007ffe0ff */
        /* <DEDUP_REMOVED lines=17> */
[----:B------:R-:W-:Y:S01]  /*0cc0*/  UMOV UR5, URZ ;  /* 0x0000003f00057c82 */ /* 0x000fe20008000000 */
[----:B------:R-:W-:Y:S01]  /*0cd0*/  LEA.HI R6, R6, R187, RZ, 0x5 ;  /* 0x000000bb06067211 */ /* 0x000fe200078f28ff */
[----:B------:R-:W-:Y:S01]  /*0ce0*/  IMAD.U32 R186, RZ, RZ, UR5 ;  /* 0x00000005ffba7e24 */ /* 0x000fe2000f8e00ff */
[--C-:B------:R-:W-:Y:S02]  /*0cf0*/  SHF.R.S32.HI R5, RZ, 0x2, R7.reuse ;  /* 0x00000002ff057819 */ /* 0x100fe40000011407 */
[----:B------:R-:W-:Y:S02]  /*0d00*/  SHF.R.S32.HI R8, RZ, 0x1f, R7 ;  /* 0x0000001fff087819 */ /* 0x000fe40000011407 */
[----:B------:R-:W-:Y:S02]  /*0d10*/  SHF.R.S32.HI R6, RZ, 0x5, R6 ;  /* 0x00000005ff067819 */ /* 0x000fe40000011406 */
[----:B------:R-:W-:-:S02]  /*0d20*/  LEA.HI R8, R8, R5, RZ, 0x3 ;  /* 0x0000000508087211 */ /* 0x000fc400078f18ff */
[----:B------:R-:W-:Y:S02]  /*0d30*/  LOP3.LUT R22, R7, 0x7ffffffc, RZ, 0xc0, !PT ;  /* 0x7ffffffc07167812 */ /* 0x000fe400078ec0ff */
[----:B------:R-:W-:Y:S02]  /*0d40*/  LOP3.LUT R8, R8, 0xfffffff8, RZ, 0xc0, !PT ;  /* 0xfffffff808087812 */ /* 0x000fe400078ec0ff */
[----:B------:R-:W-:Y:S01]  /*0d50*/  SHF.L.U32 R18, R2, 0x3, RZ ;  /* 0x0000000302127819 */ /* 0x000fe200000006ff */
[----:B------:R-:W-:Y:S01]  /*0d60*/  IMAD.IADD R22, R187, 0x1, -R22 ;  /* 0x00000001bb167824 */ /* 0x000fe200078e0a16 */
[----:B------:R-:W-:Y:S02]  /*0d70*/  IADD3 R9, R5, -R8, RZ ;  /* 0x8000000805097210 */ /* 0x000fe40007ffe0ff */
[----:B------:R-:W-:Y:S02]  /*0d80*/  LOP3.LUT R5, R3, 0x3fffffe, RZ, 0xc0, !PT ;  /* 0x03fffffe03057812 */ /* 0x000fe400078ec0ff */
[----:B------:R-:W-:Y:S01]  /*0d90*/  SHF.L.U32 R3, R4, 0x3, RZ ;  /* 0x0000000304037819 */ /* 0x000fe200000006ff */
[----:B------:R-:W-:-:S02]  /*0da0*/  IMAD R6, R6, 0x10, R9 ;  /* 0x0000001006067824 */ /* 0x000fc400078e0209 */
[----:B------:R-:W-:Y:S02]  /*0db0*/  IMAD.IADD R5, R188, 0x1, -R5 ;  /* 0x00000001bc057824 */ /* 0x000fe400078e0a05 */
[----:B------:R-:W-:-:S03]  /*0dc0*/  IMAD.WIDE R16, R3, 0x2, R16 ;  /* 0x0000000203107825 */ /* 0x000fc600078e0210 */
[----:B------:R-:W-:-:S07]  /*0dd0*/  LEA R23, R5, R6, 0x6 ;  /* 0x0000000605177211 */ /* 0x000fce00078e30ff */
.L_x_1902:
        /* <DEDUP_REMOVED lines=11> */
[----:B--2-4-:R-:W-:Y:S05]  /*0e90*/  @!P0 BRA `(.L_x_1856) ;  /* 0x0000000000208947 */ /* 0x014fea0003800000 */
        /* <DEDUP_REMOVED lines=8> */
.L_x_1856:
[----:B------:R-:W-:Y:S01]  /*0f20*/  ULDC UR6, c[0x0][0xdc4] ;  /* 0x0003710000067ab9 */ /* 0x000fe20000000800 */
[----:B------:R-:W-:Y:S01]  /*0f30*/  UMOV UR60, UR7 ;  /* 0x00000007003c7c82 */ /* 0x000fe20008000000 */
[----:B------:R-:W-:-:S11]  /*0f40*/  UISETP.NE.AND UP0, UPT, UR6, 0x1, UPT ;  /* 0x000000010600788c */ /* 0x000fd6000bf05270 */
[----:B------:R-:W-:Y:S02]  /*0f50*/  @UP0 ULDC.64 UR10, c[0x0][0xdc8] ;  /* 0x00037200000a0ab9 */ /* 0x000fe40000000a00 */
[----:B------:R-:W-:-:S04]  /*0f60*/  UIMAD.WIDE.U32 UR4, UR7, UR10, URZ ;  /* 0x0000000a070472a5 */ /* 0x000fc8000f8e003f */
[----:B------:R-:W-:-:S04]  /*0f70*/  @UP0 USHF.R.U32.HI UR60, URZ, UR11, UR5 ;  /* 0x0000000b3f3c0299 */ /* 0x000fc80008011605 */
[----:B------:R-:W-:-:S12]  /*0f80*/  UIMAD UR4, UR60, UR6, URZ ;  /* 0x000000063c0472a4 */ /* 0x000fd8000f8e023f */
.L_x_1857:
[----:B------:R-:W-:Y:S01]  /*0f90*/  ULOP3.LUT UR5, URZ, UR60, URZ, 0x33, !UPT ;  /* 0x0000003c3f057292 */ /* 0x000fe2000f8e333f */
[----:B------:R-:W-:Y:S01]  /*0fa0*/  PLOP3.LUT P0, PT, PT, PT, PT, 0x80, 0x0 ;  /* 0x000000000000781c */ /* 0x000fe20003f0f070 */
[----:B------:R-:W-:Y:S01]  /*0fb0*/  ULDC.64 UR10, c[0x0][0x3f8] ;  /* 0x0000fe00000a7ab9 */ /* 0x000fe20000000a00 */
[----:B------:R-:W-:Y:S01]  /*0fc0*/  ULDC UR6, c[0x0][0xdac] ;  /* 0x00036b0000067ab9 */ /* 0x000fe20000000800 */
[----:B------:R-:W-:Y:S01]  /*0fd0*/  UISETP.NE.U32.AND UP0, UPT, UR10, URZ, UPT ;  /* 0x0000003f0a00728c */ /* 0x000fe2000bf05070 */
[----:B------:R-:W-:Y:S01]  /*0fe0*/  MOV R0, RZ ;  /* 0x000000ff00007202 */ /* 0x000fe20000000f00 */
[----:B------:R-:W-:Y:S01]  /*0ff0*/  UIADD3 UR5, UR5, UR6, URZ ;  /* 0x0000000605057290 */ /* 0x000fe2000fffe03f */
[----:B------:R-:W-:Y:S01]  /*1000*/  CS2R R2, SRZ ;  /* 0x0000000000027805 */ /* 0x000fe2000001ff00 */
[----:B------:R-:W-:Y:S01]  /*1010*/  UISETP.NE.AND.EX UP0, UPT, UR11, URZ, UPT, UP0 ;  /* 0x0000003f0b00728c */ /* 0x000fe2000bf05300 */
[----:B------:R-:W-:Y:S01]  /*1020*/  CS2R R86, SRZ ;  /* 0x0000000000567805 */ /* 0x000fe2000001ff00 */
[----:B------:R-:W-:Y:S01]  /*1030*/  USHF.L.U32 UR42, UR5, 0x7, URZ ;  /* 0x00000007052a7899 */ /* 0x000fe2000800063f */
[----:B------:R-:W-:Y:S01]  /*1040*/  CS2R R84, SRZ ;  /* 0x0000000000547805 */ /* 0x000fe2000001ff00 */
[----:B------:R-:W-:Y:S01]  /*1050*/  ULDC UR37, c[0x0][0x404] ;  /* 0x0001010000257ab9 */ /* 0x000fe20000000800 */
[----:B------:R-:W-:Y:S01]  /*1060*/  ULDC UR9, c[0x0][0x288] ;  /* 0x0000a20000097ab9 */ /* 0x000fe20000000800 */
[----:B------:R-:W-:Y:S01]  /*1070*/  UIADD3 UR4, UR7, -UR4, URZ ;  /* 0x8000000407047290 */ /* 0x000fe2000fffe03f */
[----:B------:R-:W-:Y:S01]  /*1080*/  CS2R R82, SRZ ;  /* 0x0000000000527805 */ /* 0x000fe2000001ff00 */
[----:B------:R-:W-:Y:S01]  /*1090*/  USEL UR37, UR37, 0x1, UP0 ;  /* 0x0000000125257887 */ /* 0x000fe20008000000 */
[----:B------:R-:W-:Y:S01]  /*10a0*/  CS2R R80, SRZ ;  /* 0x0000000000507805 */ /* 0x000fe2000001ff00 */
[----:B------:R-:W-:Y:S01]  /*10b0*/  UIADD3 UR5, UR42, 0xff, -UR9 ;  /* 0x000000ff2a057890 */ /* 0x000fe2000fffe809 */
[----:B------:R-:W-:Y:S01]  /*10c0*/  CS2R R78, SRZ ;  /* 0x00000000004e7805 */ /* 0x000fe2000001ff00 */
[----:B------:R-:W-:Y:S01]  /*10d0*/  ULDC UR10, c[0x0][0xdc4] ;  /* 0x00037100000a7ab9 */ /* 0x000fe20000000800 */
[----:B------:R-:W-:Y:S01]  /*10e0*/  ULDC UR7, c[0x0][0x2e0] ;  /* 0x0000b80000077ab9 */ /* 0x000fe20000000800 */
[----:B------:R-:W-:Y:S01]  /*10f0*/  UIMAD UR10, UR8, UR10, UR4 ;  /* 0x0000000a080a72a4 */ /* 0x000fe2000f8e0204 */
[----:B------:R-:W-:Y:S01]  /*1100*/  CS2R R76, SRZ ;  /* 0x00000000004c7805 */ /* 0x000fe2000001ff00 */
[----:B------:R-:W-:Y:S01]  /*1110*/  UIMAD UR4, UR37, UR7, 0x7f ;  /* 0x0000007f250474a4 */ /* 0x000fe2000f8e0207 */
[----:B------:R-:W-:Y:S01]  /*1120*/  CS2R R74, SRZ ;  /* 0x00000000004a7805 */ /* 0x000fe2000001ff00 */
[----:B------:R-:W-:Y:S01]  /*1130*/  UIMAD UR6, UR37, UR7, UR5 ;  /* 0x00000007250672a4 */ /* 0x000fe2000f8e0205 */
[----:B------:R-:W-:Y:S01]  /*1140*/  CS2R R72, SRZ ;  /* 0x0000000000487805 */ /* 0x000fe2000001ff00 */
[----:B------:R-:W-:Y:S01]  /*1150*/  USHF.R.S32.HI UR5, URZ, 0x1f, UR4 ;  /* 0x0000001f3f057899 */ /* 0x000fe20008011404 */
[----:B------:R-:W-:Y:S01]  /*1160*/  CS2R R70, SRZ ;  /* 0x0000000000467805 */ /* 0x000fe2000001ff00 */
[----:B------:R-:W-:Y:S01]  /*1170*/  USHF.R.S32.HI UR7, URZ, 0x1f, UR6 ;  /* 0x0000001f3f077899 */ /* 0x000fe20008011406 */
[----:B------:R-:W-:Y:S01]  /*1180*/  CS2R R68, SRZ ;  /* 0x0000000000447805 */ /* 0x000fe2000001ff00 */
[----:B------:R-:W-:Y:S01]  /*1190*/  ULEA.HI UR5, UR5, UR4, URZ, 0x7 ;  /* 0x0000000405057291 */ /* 0x000fe2000f8f383f */
[----:B------:R-:W-:Y:S01]  /*11a0*/  CS2R R66, SRZ ;  /* 0x0000000000427805 */ /* 0x000fe2000001ff00 */
[----:B------:R-:W-:Y:S01]  /*11b0*/  ULEA.HI UR7, UR7, UR6, URZ, 0x7 ;  /* 0x0000000607077291 */ /* 0x000fe2000f8f383f */
[----:B------:R-:W-:Y:S01]  /*11c0*/  CS2R R64, SRZ ;  /* 0x0000000000407805 */ /* 0x000fe2000001ff00 */
[----:B------:R-:W-:Y:S01]  /*11d0*/  USHF.R.S32.HI UR40, URZ, 0x7, UR5 ;  /* 0x000000073f287899 */ /* 0x000fe20008011405 */
[----:B------:R-:W-:Y:S01]  /*11e0*/  CS2R R62, SRZ ;  /* 0x00000000003e7805 */ /* 0x000fe2000001ff00 */
[----:B------:R-:W-:Y:S01]  /*11f0*/  USHF.R.S32.HI UR7, URZ, 0x7, UR7 ;  /* 0x000000073f077899 */ /* 0x000fe20008011407 */
[----:B------:R-:W-:Y:S01]  /*1200*/  CS2R R60, SRZ ;  /* 0x00000000003c7805 */ /* 0x000fe2000001ff00 */
[----:B------:R-:W-:Y:S01]  /*1210*/  ULDC UR43, c[0x0][0xdb8] ;  /* 0x00036e00002b7ab9 */ /* 0x000fe20000000800 */
[----:B------:R-:W-:Y:S01]  /*1220*/  UMOV UR44, UR10 ;  /* 0x0000000a002c7c82 */ /* 0x000fe20008000000 */
[----:B------:R-:W-:Y:S01]  /*1230*/  UISETP.LT.AND UP0, UPT, UR40, UR7, UPT ;  /* 0x000000072800728c */ /* 0x000fe2000bf01270 */
[----:B------:R-:W-:Y:S01]  /*1240*/  CS2R R58, SRZ ;  /* 0x00000000003a7805 */ /* 0x000fe2000001ff00 */
[----:B------:R-:W-:Y:S01]  /*1250*/  UISETP.NE.AND UP1, UPT, UR43, 0x1, UPT ;  /* 0x000000012b00788c */ /* 0x000fe2000bf25270 */
[----:B------:R-:W-:Y:S01]  /*1260*/  CS2R R56, SRZ ;  /* 0x0000000000387805 */ /* 0x000fe2000001ff00 */
[----:B------:R-:W-:Y:S01]  /*1270*/  USEL UR40, UR40, UR7, UP0 ;  /* 0x0000000728287287 */ /* 0x000fe20008000000 */
[----:B------:R-:W-:-:S02]  /*1280*/  CS2R R54, SRZ ;  /* 0x0000000000367805 */ /* 0x000fc4000001ff00 */
[----:B------:R-:W-:Y:S02]  /*1290*/  CS2R R52, SRZ ;  /* 0x0000000000347805 */ /* 0x000fe4000001ff00 */
[----:B------:R-:W-:Y:S01]  /*12a0*/  CS2R R50, SRZ ;  /* 0x0000000000327805 */ /* 0x000fe2000001ff00 */
[----:B------:R-:W-:Y:S01]  /*12b0*/  UISETP.GE.AND UP0, UPT, UR40, 0x1, UPT ;  /* 0x000000012800788c */ /* 0x000fe2000bf06270 */
[----:B------:R-:W-:Y:S02]  /*12c0*/  CS2R R48, SRZ ;  /* 0x0000000000307805 */ /* 0x000fe4000001ff00 */
[----:B------:R-:W-:Y:S02]  /*12d0*/  CS2R R46, SRZ ;  /* 0x00000000002e7805 */ /* 0x000fe4000001ff00 */
[----:B------:R-:W-:Y:S02]  /*12e0*/  CS2R R44, SRZ ;  /* 0x00000000002c7805 */ /* 0x000fe4000001ff00 */
[----:B------:R-:W-:Y:S01]  /*12f0*/  CS2R R42, SRZ ;  /* 0x00000000002a7805 */ /* 0x000fe2000001ff00 */
[----:B------:R-:W-:Y:S01]  /*1300*/  @UP1 ULDC UR8, c[0x0][0xdbc] ;  /* 0x00036f0000081ab9 */ /* 0x000fe20000000800 */
[----:B------:R-:W-:Y:S01]  /*1310*/  PLOP3.LUT P1, PT, PT, PT, UP0, 0x80, 0x0 ;  /* 0x000000000000781c */ /* 0x000fe20003f2f008 */
[----:B------:R-:W-:Y:S01]  /*1320*/  UIMAD.WIDE.U32 UR4, UR10, UR8, URZ ;  /* 0x000000080a0472a5 */ /* 0x000fe2000f8e003f */
[----:B------:R-:W-:Y:S01]  /*1330*/  CS2R R40, SRZ ;  /* 0x0000000000287805 */ /* 0x000fe2000001ff00 */
[----:B------:R-:W-:Y:S01]  /*1340*/  @UP1 ULDC UR6, c[0x0][0xdc0] ;  /* 0x0003700000061ab9 */ /* 0x000fe20000000800 */
[----:B------:R-:W-:Y:S01]  /*1350*/  CS2R R38, SRZ ;  /* 0x0000000000267805 */ /* 0x000fe2000001ff00 */
[----:B------:R-:W-:Y:S01]  /*1360*/  @UP1 USHF.R.U32.HI UR44, URZ, UR6, UR5 ;  /* 0x000000063f2c1299 */ /* 0x000fe20008011605 */
[----:B------:R-:W-:-:S02]  /*1370*/  CS2R R36, SRZ ;  /* 0x0000000000247805 */ /* 0x000fc4000001ff00 */
[----:B------:R-:W-:Y:S02]  /*1380*/  CS2R R34, SRZ ;  /* 0x0000000000227805 */ /* 0x000fe4000001ff00 */
[----:B------:R-:W-:Y:S01]  /*1390*/  CS2R R32, SRZ ;  /* 0x0000000000207805 */ /* 0x000fe2000001ff00 */
[----:B------:R-:W-:Y:S01]  /*13a0*/  UIADD3 UR4, -UR44, URZ, URZ ;  /* 0x0000003f2c047290 */ /* 0x000fe2000fffe13f */
[----:B------:R-:W-:Y:S01]  /*13b0*/  CS2R R6, SRZ ;  /* 0x0000000000067805 */ /* 0x000fe2000001ff00 */
[----:B------:R-:W-:Y:S01]  /*13c0*/  IMAD.MOV.U32 R30, RZ, RZ, RZ ;  /* 0x000000ffff1e7224 */ /* 0x000fe200078e00ff */
[----:B------:R-:W-:Y:S01]  /*13d0*/  CS2R R8, SRZ ;  /* 0x0000000000087805 */ /* 0x000fe2000001ff00 */
[----:B------:R-:W-:Y:S01]  /*13e0*/  UIMAD UR43, UR43, UR4, UR10 ;  /* 0x000000042b2b72a4 */ /* 0x000fe2000f8e020a */
[----:B------:R-:W-:Y:S01]  /*13f0*/  IMAD.MOV.U32 R25, RZ, RZ, RZ ;  /* 0x000000ffff197224 */ /* 0x000fe200078e00ff */
[----:B------:R-:W-:Y:S01]  /*1400*/  MOV R10, RZ ;  /* 0x000000ff000a7202 */ /* 0x000fe20000000f00 */
[----:B------:R-:W-:Y:S09]  /*1410*/  @!P1 BRA `(.L_x_1858) ;  /* 0x0000009c00949947 */ /* 0x000ff20003800000 */
        /* <DEDUP_REMOVED lines=28> */
.L_x_1859:
[----:B------:R-:W-:Y:S02]  /*15e0*/  R2UR UR6, R186 ;  /* 0x00000000ba0672ca */ /* 0x000fe400000e0000 */
[----:B------:R-:W-:-:S11]  /*15f0*/  R2UR UR5, R190 ;  /* 0x00000000be0572ca */ /* 0x000fd600000e0000 */
[----:B------:R-:W-:Y:S02]  /*1600*/  ULEA.HI UR4, UR6, UR6, URZ, 0x1 ;  /* 0x0000000606047291 */ /* 0x000fe4000f8f083f */
[----:B------:R-:W-:Y:S02]  /*1610*/  IMAD.U32 R2, RZ, RZ, UR5 ;  /* 0x00000005ff027e24 */ /* 0x000fe4000f8e00ff */
[----:B------:R-:W-:-:S03]  /*1620*/  ULOP3.LUT UR4, UR4, 0xfffffffe, URZ, 0xc0, !UPT ;  /* 0xfffffffe04047892 */ /* 0x000fc6000f8ec03f */
[----:B------:R-:W-:Y:S01]  /*1630*/  ISETP.NE.AND P0, PT, R2, 0x3, PT ;  /* 0x000000030200780c */ /* 0x000fe20003f05270 */
[----:B------:R-:W-:-:S06]  /*1640*/  UIADD3 UR4, UR6, -UR4, URZ ;  /* 0x8000000406047290 */ /* 0x000fcc000fffe03f */
[----:B------:R-:W-:-:S05]  /*1650*/  IMAD.U32 R0, RZ, RZ, UR4 ;  /* 0x00000004ff007e24 */ /* 0x000fca000f8e00ff */
[----:B------:R-:W-:-:S04]  /*1660*/  SHF.L.U32 R0, R0, 0x1f, RZ ;  /* 0x0000001f00007819 */ /* 0x000fc800000006ff */
[----:B------:R-:W1:Y:S02]  /*1670*/  SYNCS.PHASECHK.TRANS64.TRYWAIT P1, [UR38+0x34800], R0 ;  /* 0x03480000ff0075a7 */ /* 0x000e640008020166 */
[----:B-1----:R-:W-:Y:S05]  /*1680*/  @!P1 BRA `(.L_x_1860) ;  /* 0x000000dc00a49947 */ /* 0x002fea0003800000 */
.L_x_1961:
[----:B------:R-:W-:Y:S05]  /*1690*/  @!P0 BRA `(.L_x_1861) ;  /* 0x0000000000048947 */ /* 0x000fea0003800000 */
[----:B------:R-:W-:Y:S01]  /*16a0*/  BPT.TRAP 0x1 ;  /* 0x000000040000795c */ /* 0x000fe20000300000 */
.L_x_1861:
[----:B-1----:R-:W-:Y:S01]  /*16b0*/  IMAD.U32 R3, RZ, RZ, UR46 ;  /* 0x0000002eff037e24 */ /* 0x002fe2000f8e00ff */
[----:B------:R-:W-:-:S04]  /*16c0*/  MOV R0, UR36 ;  /* 0x0000002400007c02 */ /* 0x000fc80008000f00 */
[----:B------:R-:W-:Y:S02]  /*16d0*/  LEA R0, R0, UR38, 0x3 ;  /* 0x0000002600007c11 */ /* 0x000fe4000f8e18ff */
[----:B------:R-:W-:-:S04]  /*16e0*/  SHF.L.U32 R3, R3, 0x1f, RZ ;  /* 0x0000001f03037819 */ /* 0x000fc800000006ff */
[----:B------:R1:W2:Y:S01]  /*16f0*/  SYNCS.PHASECHK.TRANS64.TRYWAIT P2, [R0+URZ+0x34830], R3 ;  /* 0x03483003000075a7 */ /* 0x0002a2000804017f */
[----:B------:R-:W-:Y:S05]  /*1700*/  @!P0 BRA `(.L_x_1862) ;  /* 0x0000000000048947 */ /* 0x000fea0003800000 */
[----:B------:R-:W-:Y:S01]  /*1710*/  BPT.TRAP 0x1 ;  /* 0x000000040000795c */ /* 0x000fe20000300000 */
.L_x_1862:
[----:B------:R-:W3:Y:S01]  /*1720*/  S2R R2, SR_TID.X ;  /* 0x0000000000027919 */ /* 0x000ee20000002100 */
[----:B------:R-:W-:Y:S01]  /*1730*/  IMAD.MOV.U32 R151, RZ, RZ, RZ ;  /* 0x000000ffff977224 */ /* 0x000fe200078e00ff */
[----:B---3--:R-:W-:Y:S01]  /*1740*/  LOP3.LUT P1, RZ, R2, 0x7f, RZ, 0xc0, !PT ;  /* 0x0000007f02ff7812 */ /* 0x008fe2000782c0ff */
[----:B--2---:R-:W-:-:S12]  /*1750*/  @P2 BRA `(.L_x_1863) ;  /* 0x0000000000082947 */ /* 0x004fd80003800000 */
[----:B------:R-:W2:Y:S02]  /*1760*/  SYNCS.PHASECHK.TRANS64.TRYWAIT P2, [R0+URZ+0x34830], R3 ;  /* 0x03483003000075a7 */ /* 0x000ea4000804017f */
[----:B--2---:R-:W-:Y:S05]  /*1770*/  @!P2 BRA `(.L_x_1864) ;  /* 0x000000dc0080a947 */ /* 0x004fea0003800000 */
.L_x_1863:
        /* <DEDUP_REMOVED lines=10> */
[----:B-12---:R-:W-:Y:S01]  /*1820*/  @!P1 VIADD R0, R0, 0x34840 ;  /* 0x0003484000009836 */ /* 0x006fe20000000000 */
[----:B------:R-:W-:Y:S01]  /*1830*/  UMOV UR17, 0x40000040 ;  /* 0x4000004000117882 */ /* 0x000fe20000000000 */
[----:B------:R-:W-:Y:S01]  /*1840*/  UMOV UR19, 0x40000040 ;  /* 0x4000004000137882 */ /* 0x000fe20000000000 */
[----:B------:R-:W-:Y:S01]  /*1850*/  ULOP3.LUT UR39, UR4, 0x10000, URZ, 0xfc, !UPT ;  /* 0x0001000004277892 */ /* 0x000fe2000f8efc3f */
[--C-:B------:R-:W-:Y:S01]  /*1860*/  IMAD.MOV.U32 R150, RZ, RZ, R151.reuse ;  /* 0x000000ffff967224 */ /* 0x100fe200078e0097 */
[----:B------:R-:W-:Y:S01]  /*1870*/  ULOP3.LUT UR4, UR41, 0x10000, URZ, 0xfc, !UPT ;  /* 0x0001000029047892 */ /* 0x000fe2000f8efc3f */
[----:B------:R-:W-:Y:S01]  /*1880*/  @!P1 PRMT R0, RZ, 0x654, R0 ;  /* 0x00000654ff009816 */ /* 0x000fe20000000000 */
[----:B------:R-:W-:Y:S01]  /*1890*/  UIMAD UR5, UR36, 0xc00, UR39 ;  /* 0x00000c00240578a4 */ /* 0x000fe2000f8e0227 */
[--C-:B------:R-:W-:Y:S01]  /*18a0*/  IMAD.MOV.U32 R149, RZ, RZ, R151.reuse ;  /* 0x000000ffff957224 */ /* 0x100fe200078e0097 */
[----:B------:R-:W-:Y:S01]  /*18b0*/  UIADD3 UR6, UR4, 0x2, URZ ;  /* 0x0000000204067890 */ /* 0x000fe2000fffe03f */
[-C--:B------:R-:W-:Y:S01]  /*18c0*/  MOV R148, R151.reuse ;  /* 0x0000009700947202 */ /* 0x080fe20000000f00 */
[----:B------:R-:W-:Y:S01]  /*18d0*/  UIADD3 UR7, UR5, 0x2, URZ ;  /* 0x0000000205077890 */ /* 0x000fe2000fffe03f */
[--C-:B------:R-:W-:Y:S01]  /*18e0*/  IMAD.MOV.U32 R147, RZ, RZ, R151.reuse ;  /* 0x000000ffff937224 */ /* 0x100fe200078e0097 */
[----:B------:R-:W-:Y:S01]  /*18f0*/  UMOV UR8, UR4 ;  /* 0x0000000400087c82 */ /* 0x000fe20008000000 */
[----:B------:R-:W-:Y:S01]  /*1900*/  UMOV UR10, UR5 ;  /* 0x00000005000a7c82 */ /* 0x000fe20008000000 */
[----:B------:R-:W-:Y:S01]  /*1910*/  MOV R10, UR8 ;  /* 0x00000008000a7c02 */ /* 0x000fe20008000f00 */
[----:B------:R-:W-:Y:S01]  /*1920*/  HGMMA.64x128x16.F32 R24, gdesc[UR8], RZ, !UPT, gsb0 ;  /* 0x01e00000081879f0 */ /* 0x000fe2000c0008ff */
[----:B------:R-:W-:Y:S01]  /*1930*/  UMOV UR8, UR6 ;  /* 0x0000000600087c82 */ /* 0x000fe20008000000 */
[----:B------:R-:W-:Y:S01]  /*1940*/  UMOV UR9, 0x40000040 ;  /* 0x4000004000097882 */ /* 0x000fe20000000000 */
[----:B------:R-:W-:Y:S01]  /*1950*/  UMOV UR10, UR7 ;  /* 0x00000007000a7c82 */ /* 0x000fe20008000000 */
[----:B------:R-:W-:Y:S01]  /*1960*/  UMOV UR11, 0x40000040 ;  /* 0x40000040000b7882 */ /* 0x000fe20000000000 */
[----:B------:R-:W-:Y:S01]  /*1970*/  UIADD3 UR6, UR4, 0x4, URZ ;  /* 0x0000000404067890 */ /* 0x000fe2000fffe03f */
[----:B------:R-:W-:Y:S01]  /*1980*/  IMAD.U32 R8, RZ, RZ, UR8 ;  /* 0x00000008ff087e24 */ /* 0x000fe2000f8e00ff */
[----:B------:R-:W-:Y:S01]  /*1990*/  UIADD3 UR7, UR5, 0x4, URZ ;  /* 0x0000000405077890 */ /* 0x000fe2000fffe03f */
[----:B------:R-:W-:Y:S01]  /*19a0*/  MOV R9, UR9 ;  /* 0x0000000900097c02 */ /* 0x000fe20008000f00 */
[----:B------:R-:W-:Y:S01]  /*19b0*/  UIADD3 UR12, UR4, 0x400, URZ ;  /* 0x00000400040c7890 */ /* 0x000fe2000fffe03f */
[--C-:B------:R-:W-:Y:S01]  /*19c0*/  IMAD.MOV.U32 R146, RZ, RZ, R151.reuse ;  /* 0x000000ffff927224 */ /* 0x100fe200078e0097 */
[----:B------:R-:W-:Y:S01]  /*19d0*/  UIADD3 UR14, UR5, 0x400, URZ ;  /* 0x00000400050e7890 */ /* 0x000fe2000fffe03f */
[-C--:B------:R-:W-:Y:S01]  /*19e0*/  MOV R145, R151.reuse ;  /* 0x0000009700917202 */ /* 0x080fe20000000f00 */
[----:B------:R-:W-:Y:S01]  /*19f0*/  UIADD3 UR16, UR4, 0x402, URZ ;  /* 0x0000040204107890 */ /* 0x000fe2000fffe03f */
[--C-:B------:R-:W-:Y:S01]  /*1a00*/  IMAD.MOV.U32 R144, RZ, RZ, R151.reuse ;  /* 0x000000ffff907224 */ /* 0x100fe200078e0097 */
[----:B------:R-:W-:Y:S01]  /*1a10*/  UIADD3 UR18, UR5, 0x402, URZ ;  /* 0x0000040205127890 */ /* 0x000fe2000fffe03f */
[--C-:B------:R-:W-:Y:S01]  /*1a20*/  IMAD.MOV.U32 R143, RZ, RZ, R151.reuse ;  /* 0x000000ffff8f7224 */ /* 0x100fe200078e0097 */
        /* <DEDUP_REMOVED lines=61> */
[----:B------:R-:W-:Y:S01]  /*1e00*/  HGMMA.64x128x16.F32 R24, gdesc[UR8], R24, gsb0 ;  /* 0x01e00000081879f0 */ /* 0x000fe20008000818 */
[----:B------:R-:W-:Y:S01]  /*1e10*/  UMOV UR8, UR6 ;  /* 0x0000000600087c82 */ /* 0x000fe20008000000 */
[----:B------:R-:W-:Y:S01]  /*1e20*/  UMOV UR9, 0x40000040 ;  /* 0x4000004000097882 */ /* 0x000fe20000000000 */
[----:B------:R-:W-:Y:S01]  /*1e30*/  UMOV UR10, UR7 ;  /* 0x00000007000a7c82 */ /* 0x000fe20008000000 */
[----:B------:R-:W-:Y:S01]  /*1e40*/  UMOV UR11, 0x40000040 ;  /* 0x40000040000b7882 */ /* 0x000fe20000000000 */
[----:B------:R-:W-:Y:S01]  /*1e50*/  IMAD.U32 R6, RZ, RZ, UR8 ;  /* 0x00000008ff067e24 */ /* 0x000fe2000f8e00ff */
[----:B------:R-:W-:Y:S01]  /*1e60*/  ULDC UR6, c[0x0][0x288] ;  /* 0x0000a20000067ab9 */ /* 0x000fe20000000800 */
[----:B------:R-:W-:Y:S01]  /*1e70*/  IMAD.U32 R7, RZ, RZ, UR9 ;  /* 0x00000009ff077e24 */ /* 0x000fe2000f8e00ff */
[----:B------:R-:W-:Y:S02]  /*1e80*/  WARPGROUP.DEPBAR.LE gsb0, 0x0 ;  /* 0x00008000000079c5 */ /* 0x000fe40000010000 */
[----:B------:R-:W-:-:S06]  /*1e90*/  WARPGROUP.ARRIVE ;  /* 0x00000000000079c5 */ /* 0x000fcc0000000000 */
[----:B------:R-:W-:Y:S01]  /*1ea0*/  HGMMA.64x128x16.F32 R24, gdesc[UR8], R24, gsb0 ;  /* 0x01e00000081879f0 */ /* 0x000fe20008000818 */
[----:B------:R-:W-:Y:S02]  /*1eb0*/  UIADD3 UR8, UR4, 0x6, URZ ;  /* 0x0000000604087890 */ /* 0x000fe4000fffe03f */
[----:B------:R-:W-:Y:S01]  /*1ec0*/  UIADD3 UR10, UR5, 0x6, URZ ;  /* 0x00000006050a7890 */ /* 0x000fe2000fffe03f */
[----:B------:R-:W-:Y:S01]  /*1ed0*/  UMOV UR9, 0x40000040 ;  /* 0x4000004000097882 */ /* 0x000fe20000000000 */
[----:B------:R-:W-:Y:S01]  /*1ee0*/  UMOV UR11, 0x40000040 ;  /* 0x40000040000b7882 */ /* 0x000fe20000000000 */
[----:B------:R-:W-:Y:S01]  /*1ef0*/  UMOV UR4, 0xffffff80 ;  /* 0xffffff8000047882 */ /* 0x000fe20000000000 */
[----:B------:R-:W-:Y:S01]  /*1f00*/  ULDC UR5, c[0x0][0x2e0] ;  /* 0x0000b80000057ab9 */ /* 0x000fe20000000800 */
[----:B------:R-:W-:-:S04]  /*1f10*/  UIMAD UR4, UR40, UR4, 0x80 ;  /* 0x00000080280474a4 */ /* 0x000fc8000f8e0204 */
[----:B------:R-:W-:Y:S02]  /*1f20*/  UIMAD UR4, UR37, UR5, UR4 ;  /* 0x00000005250472a4 */ /* 0x000fe4000f8e0204 */
[----:B------:R-:W-:Y:S02]  /*1f30*/  UIMAD UR37, UR37, UR5, -UR6 ;  /* 0x00000005252572a4 */ /* 0x000fe4000f8e0a06 */
[----:B------:R-:W-:Y:S02]  /*1f40*/  UIADD3 UR7, UR4, 0x1, -UR6 ;  /* 0x0000000104077890 */ /* 0x000fe4000fffe806 */
[----:B------:R-:W-:-:S04]  /*1f50*/  UIADD3 UR37, UR42, UR37, URZ ;  /* 0x000000252a257290 */ /* 0x000fc8000fffe03f */
[----:B------:R-:W-:Y:S01]  /*1f60*/  MOV R5, UR7 ;  /* 0x0000000700057c02 */ /* 0x000fe20008000f00 */
[----:B------:R-:W-:-:S04]  /*1f70*/  UIADD3 UR7, UR40, -0x2, URZ ;  /* 0xfffffffe28077890 */ /* 0x000fc8000fffe03f */
[----:B------:R-:W-:Y:S01]  /*1f80*/  IMAD R94, R22, -0x2, R5 ;  /* 0xfffffffe165e7824 */ /* 0x000fe200078e0205 */
[----:B------:R-:W-:Y:S02]  /*1f90*/  WARPGROUP.DEPBAR.LE gsb0, 0x0 ;  /* 0x00008000000079c5 */ /* 0x000fe40000010000 */
[----:B------:R-:W-:-:S06]  /*1fa0*/  WARPGROUP.ARRIVE ;  /* 0x00000000000079c5 */ /* 0x000fcc0000000000 */
[----:B------:R-:W-:Y:S01]  /*1fb0*/  HGMMA.64x128x16.F32 R24, gdesc[UR8], R24, gsb0 ;  /* 0x01e00000081879f0 */ /* 0x000fe20008000818 */
[----:B------:R-:W-:Y:S02]  /*1fc0*/  ULDC UR10, c[0x0][0x9d8] ;  /* 0x00027600000a7ab9 */ /* 0x000fe40000000800 */
        /* <DEDUP_REMOVED lines=33> */
[----:B------:R-:W-:-:S02]  /*21e0*/  IMAD.U32 R45, RZ, RZ, UR4 ;  /* 0x00000004ff2d7e24 */ /* 0x000fc4000f8e00ff */
[----:B------:R-:W-:Y:S01]  /*21f0*/  FMUL.FTZ R31, R31, UR10 ;  /* 0x0000000a1f1f7c20 */ /* 0x000fe20008410000 */
[----:B------:R-:W-:Y:S02]  /*2200*/  VIADD R49, R23, UR42 ;  /* 0x0000002a17317c36 */ /* 0x000fe40008000000 */
[----:B------:R-:W-:Y:S01]  /*2210*/  FMUL.FTZ R34, R34, UR10 ;  /* 0x0000000a22227c20 */ /* 0x000fe20008410000 */
[----:B------:R-:W-:Y:S02]  /*2220*/  IMAD R45, R22, -0x2, R45 ;  /* 0xfffffffe162d7824 */ /* 0x000fe400078e022d */
[----:B------:R-:W-:Y:S01]  /*2230*/  FMUL.FTZ R35, R35, UR10 ;  /* 0x0000000a23237c20 */ /* 0x000fe20008410000 */
[----:B------:R-:W-:Y:S01]  /*2240*/  FMUL.FTZ R38, R38, UR10 ;  /* 0x0000000a26267c20 */ /* 0x000fe20008410000 */
[----:B------:R-:W2:Y:S01]  /*2250*/  MUFU.TANH R27, R27 ;  /* 0x0000001b001b7308 */ /* 0x000ea20000002400 */
[----:B------:R-:W-:Y:S01]  /*2260*/  IADD3 R14, R94, 0x8, R49 ;  /* 0x000000085e0e7810 */ /* 0x000fe20007ffe031 */
[----:B------:R-:W-:Y:S01]  /*2270*/  FMUL.FTZ R21, R37, UR10 ;  /* 0x0000000a25157c20 */ /* 0x000fe20008410000 */
[----:B------:R-:W-:Y:S01]  /*2280*/  FMUL.FTZ R37, R53, UR10 ;  /* 0x0000000a35257c20 */ /* 0x000fe20008410000 */
[----:B------:R-:W-:Y:S01]  /*2290*/  FMUL.FTZ R39, R39, UR10 ;  /* 0x0000000a27277c20 */ /* 0x000fe20008410000 */
[----:B------:R-:W-:Y:S01]  /*22a0*/  VIMNMX R14, R45, R14, PT ;  /* 0x0000000e2d0e7248 */ /* 0x000fe20003fe0100 */
[----:B------:R-:W-:Y:S01]  /*22b0*/  FMUL.FTZ R42, R42, UR10 ;  /* 0x0000000a2a2a7c20 */ /* 0x000fe20008410000 */
[----:B------:R-:W-:Y:S01]  /*22c0*/  FMUL.FTZ R43, R43, UR10 ;  /* 0x0000000a2b2b7c20 */ /* 0x000fe20008410000 */
[----:B------:R-:W3:Y:S01]  /*22d0*/  MUFU.TANH R30, R30 ;  /* 0x0000001e001e7308 */ /* 0x000ee20000002400 */
[----:B------:R-:W-:Y:S01]  /*22e0*/  ISETP.GT.AND P2, PT, R14, RZ, PT ;  /* 0x000000ff0e00720c */ /* 0x000fe20003f44270 */
[----:B------:R-:W-:Y:S01]  /*22f0*/  FMUL.FTZ R46, R46, UR10 ;  /* 0x0000000a2e2e7c20 */ /* 0x000fe20008410000 */
[C---:B------:R-:W-:Y:S01]  /*2300*/  ISETP.GT.AND P3, PT, R14.reuse, 0x1, PT ;  /* 0x000000010e00780c */ /* 0x040fe20003f64270 */
[----:B------:R-:W-:Y:S01]  /*2310*/  FMUL.FTZ R47, R47, UR10 ;  /* 0x0000000a2f2f7c20 */ /* 0x000fe20008410000 */
[----:B------:R-:W-:Y:S01]  /*2320*/  ISETP.GT.AND P4, PT, R14, 0x8, PT ;  /* 0x000000080e00780c */ /* 0x000fe20003f84270 */
[----:B------:R-:W-:Y:S01]  /*2330*/  FMUL.FTZ R50, R50, UR10 ;  /* 0x0000000a32327c20 */ /* 0x000fe20008410000 */
[----:B-1----:R-:W-:Y:S01]  /*2340*/  FSEL R96, R26, -INF , P2 ;  /* 0xff8000001a607808 */ /* 0x002fe20001000000 */
[----:B------:R-:W1:Y:S01]  /*2350*/  MUFU.TANH R31, R31 ;  /* 0x0000001f001f7308 */ /* 0x000e620000002400 */
[----:B--2---:R-:W-:Y:S01]  /*2360*/  FSEL R53, R27, -INF , P3 ;  /* 0xff8000001b357808 */ /* 0x004fe20001800000 */
[----:B------:R-:W-:Y:S01]  /*2370*/  FMUL.FTZ R51, R51, UR10 ;  /* 0x0000000a33337c20 */ /* 0x000fe20008410000 */
[----:B------:R-:W-:Y:S01]  /*2380*/  ISETP.GT.AND P2, PT, R14, 0x9, PT ;  /* 0x000000090e00780c */ /* 0x000fe20003f44270 */
[----:B------:R-:W-:Y:S01]  /*2390*/  FMUL.FTZ R54, R54, UR10 ;  /* 0x0000000a36367c20 */ /* 0x000fe20008410000 */
[----:B------:R-:W-:Y:S01]  /*23a0*/  FMNMX.FTZ R5, R96, R53, !PT ;  /* 0x0000003560057209 */ /* 0x000fe20007810000 */
[----:B------:R-:W-:Y:S01]  /*23b0*/  FMUL.FTZ R20, R36, UR10 ;  /* 0x0000000a24147c20 */ /* 0x000fe20008410000 */
[----:B------:R-:W-:Y:S01]  /*23c0*/  ISETP.GT.AND P3, PT, R14, 0x10, PT ;  /* 0x000000100e00780c */ /* 0x000fe20003f64270 */
        /* <DEDUP_REMOVED lines=21> */
[----:B------:R-:W-:Y:S01]  /*2520*/  FMNMX.FTZ R27, R102, R27, !PT ;  /* 0x0000001b661b7209 */ /* 0x000fe20007810000 */
[----:B------:R-:W-:Y:S01]  /*2530*/  FMUL.FTZ R4, R28, UR10 ;  /* 0x0000000a1c047c20 */ /* 0x000fe20008410000 */
[----:B------:R-:W-:Y:S01]  /*2540*/  FMUL.FTZ R28, R44, UR10 ;  /* 0x0000000a2c1c7c20 */ /* 0x000fe20008410000 */
[----:B------:R-:W2:Y:S01]  /*2550*/  MUFU.TANH R39, R39 ;  /* 0x0000002700277308 */ /* 0x000ea20000002400 */
[----:B---3--:R-:W-:Y:S01]  /*2560*/  FSEL R106, R35, -INF , P2 ;  /* 0xff800000236a7808 */ /* 0x008fe20001000000 */
[----:B------:R-:W-:Y:S01]  /*2570*/  FMUL.FTZ R70, R70, UR10 ;  /* 0x0000000a46467c20 */ /* 0x000fe20008410000 */
[----:B------:R-:W-:Y:S01]  /*2580*/  ISETP.GT.AND P2, PT, R14, 0x19, PT ;  /* 0x000000190e00780c */ /* 0x000fe20003f44270 */
        /* <DEDUP_REMOVED lines=24> */
[----:B------:R-:W-:Y:S01]  /*2710*/  ULDC UR4, c[0x0][0x988] ;  /* 0x0002620000047ab9 */ /* 0x000fe20000000800 */
[----:B------:R-:W-:Y:S01]  /*2720*/  FMNMX.FTZ R27, R118, R27, !PT ;  /* 0x0000001b761b7209 */ /* 0x000fe20007810000 */
[----:B------:R-:W-:Y:S01]  /*2730*/  FMUL.FTZ R25, R41, UR10 ;  /* 0x0000000a29197c20 */ /* 0x000fe20008410000 */
[----:B------:R-:W-:Y:S01]  /*2740*/  VIADDMNMX R45, R49, R94, R45, PT ;  /* 0x0000005e312d7246 */ /* 0x000fe2000380012d */
[----:B------:R-:W3:Y:S01]  /*2750*/  MUFU.TANH R47, R47 ;  /* 0x0000002f002f7308 */ /* 0x000ee20000002400 */
[----:B-1----:R-:W-:Y:S01]  /*2760*/  FSEL R92, R43, -INF , P2 ;  /* 0xff8000002b5c7808 */ /* 0x002fe20001000000 */
[----:B------:R-:W-:Y:S01]  /*2770*/  FMUL.FTZ R41, R57, UR10 ;  /* 0x0000000a39297c20 */ /* 0x000fe20008410000 */
[----:B------:R-:W-:Y:S01]  /*2780*/  ISETP.GT.AND P2, PT, R14, 0x29, PT ;  /* 0x000000290e00780c */ /* 0x000fe20003f44270 */
[----:B------:R-:W-:Y:S01]  /*2790*/  FMUL.FTZ R61, R61, UR10 ;  /* 0x0000000a3d3d7c20 */ /* 0x000fe20008410000 */
[----:B------:R-:W-:Y:S01]  /*27a0*/  FMNMX.FTZ R27, R92, R27, !PT ;  /* 0x0000001b5c1b7209 */ /* 0x000fe20007810000 */
[----:B------:R-:W-:Y:S01]  /*27b0*/  FMUL.FTZ R64, R64, UR10 ;  /* 0x0000000a40407c20 */ /* 0x000fe20008410000 */
[----:B------:R-:W-:Y:S01]  /*27c0*/  ISETP.GT.AND P4, PT, R45, 0x8, PT ;  /* 0x000000082d00780c */ /* 0x000fe20003f84270 */
[----:B------:R-:W-:Y:S01]  /*27d0*/  MUFU.TANH R50, R50 ;  /* 0x0000003200327308 */ /* 0x000fe20000002400 */
[----:B--2---:R-:W-:Y:S01]  /*27e0*/  FSEL R90, R46, -INF , P3 ;  /* 0xff8000002e5a7808 */ /* 0x004fe20001800000 */
[----:B------:R-:W-:Y:S01]  /*27f0*/  FMUL.FTZ R65, R65, UR10 ;  /* 0x0000000a41417c20 */ /* 0x000fe20008410000 */
[----:B------:R-:W-:Y:S01]  /*2800*/  ISETP.GT.AND P3, PT, R14, 0x30, PT ;  /* 0x000000300e00780c */ /* 0x000fe20003f64270 */
        /* <DEDUP_REMOVED lines=9> */
[----:B------:R-:W-:Y:S01]  /*28a0*/  FMNMX.FTZ R27, R88, R27, !PT ;  /* 0x0000001b581b7209 */ /* 0x000fe20007810000 */
[----:B------:R-:W-:Y:S01]  /*28b0*/  FMUL.FTZ R77, R77, UR10 ;  /* 0x0000000a4d4d7c20 */ /* 0x000fe20008410000 */
[----:B------:R-:W-:Y:S01]  /*28c0*/  FMUL.FTZ R80, R80, UR10 ;  /* 0x0000000a50507c20 */ /* 0x000fe20008410000 */
[----:B------:R-:W-:Y:S01]  /*28d0*/  MUFU.TANH R52, R54 ;  /* 0x0000003600347308 */ /* 0x000fe20000002400 */
[----:B------:R-:W-:Y:S01]  /*28e0*/  FMUL.FTZ R81, R81, UR10 ;  /* 0x0000000a51517c20 */ /* 0x000fe20008410000 */
[----:B------:R-:W-:Y:S01]  /*28f0*/  FMUL.FTZ R84, R84, UR10 ;  /* 0x0000000a54547c20 */ /* 0x000fe20008410000 */
[----:B------:R-:W-:Y:S01]  /*2900*/  FMUL.FTZ R85, R85, UR10 ;  /* 0x0000000a55557c20 */ /* 0x000fe20008410000 */
[----:B------:R2:W-:Y:S04]  /*2910*/  @!P1 SYNCS.ARRIVE.TRANS64.RED.A1T0 RZ, [R0+URZ], RZ ;  /* 0x000000ff00ff99a7 */ /* 0x0005e8000810043f */
[----:B------:R-:W3:Y:S01]  /*2920*/  MUFU.TANH R55, R55 ;  /* 0x0000003700377308 */ /* 0x000ee20000002400 */
[----:B-1----:R-:W-:-:S02]  /*2930*/  FSEL R56, R51, -INF , P2 ;  /* 0xff80000033387808 */ /* 0x002fc40001000000 */
[----:B------:R-:W-:-:S05]  /*2940*/  ISETP.GT.AND P2, PT, R14, 0x39, PT ;  /* 0x000000390e00780c */ /* 0x000fca0003f44270 */
[----:B------:R-:W1:Y:S08]  /*2950*/  MUFU.TANH R58, R58 ;  /* 0x0000003a003a7308 */ /* 0x000e700000002400 */
[----:B------:R4:W-:Y:S01]  /*2960*/  MUFU.TANH R5, R66 ;  /* 0x0000004200057308 */ /* 0x0009e20000002400 */
[----:B---3--:R-:W-:Y:S02]  /*2970*/  FSEL R46, R55, -INF , P2 ;  /* 0xff800000372e7808 */ /* 0x008fe40001000000 */
[----:B------:R-:W-:-:S05]  /*2980*/  ISETP.GT.AND P2, PT, R14, 0x41, PT ;  /* 0x000000410e00780c */ /* 0x000fca0003f44270 */
[----:B------:R-:W3:Y:S01]  /*2990*/  MUFU.TANH R59, R59 ;  /* 0x0000003b003b7308 */ /* 0x000ee20000002400 */
[----:B----4-:R-:W-:Y:S02]  /*29a0*/  FSEL R66, R50, -INF , P3 ;  /* 0xff80000032427808 */ /* 0x010fe40001800000 */
[----:B------:R-:W-:Y:S02]  /*29b0*/  ISETP.GT.AND P3, PT, R14, 0x38, PT ;  /* 0x000000380e00780c */ /* 0x000fe40003f64270 */
[----:B------:R-:W-:Y:S02]  /*29c0*/  FMNMX.FTZ R27, R66, R27, !PT ;  /* 0x0000001b421b7209 */ /* 0x000fe40007810000 */
[----:B------:R-:W-:Y:S01]  /*29d0*/  FSEL R52, R52, -INF , P3 ;  /* 0xff80000034347808 */ /* 0x000fe20001800000 */
[----:B------:R-:W4:Y:S01]  /*29e0*/  MUFU.TANH R62, R62 ;  /* 0x0000003e003e7308 */ /* 0x000f220000002400 */
[----:B------:R-:W-:Y:S02]  /*29f0*/  FMNMX.FTZ R27, R56, R27, !PT ;  /* 0x0000001b381b7209 */ /* 0x000fe40007810000 */
[----:B------:R-:W-:-:S02]  /*2a00*/  ISETP.GT.AND P3, PT, R14, 0x40, PT ;  /* 0x000000400e00780c */ /* 0x000fc40003f64270 */
[----:B------:R-:W-:Y:S02]  /*2a10*/  FMNMX.FTZ R27, R52, R27, !PT ;  /* 0x0000001b341b7209 */ /* 0x000fe40007810000 */
[----:B-1----:R-:W-:Y:S01]  /*2a20*/  FSEL R38, R58, -INF , P3 ;  /* 0xff8000003a267808 */ /* 0x002fe20001800000 */
[----:B------:R-:W1:Y:S01]  /*2a30*/  MUFU.TANH R63, R63 ;  /* 0x0000003f003f7308 */ /* 0x000e620000002400 */
[----:B------:R-:W-:Y:S02]  /*2a40*/  FMNMX.FTZ R27, R46, R27, !PT ;  /* 0x0000001b2e1b7209 */ /* 0x000fe40007810000 */
[----:B------:R-:W-:Y:S02]  /*2a50*/  ISETP.GT.AND P3, PT, R14, 0x48, PT ;  /* 0x000000480e00780c */ /* 0x000fe40003f64270 */
[----:B---3--:R-:W-:Y:S02]  /*2a60*/  FSEL R26, R59, -INF , P2 ;  /* 0xff8000003b1a7808 */ /* 0x008fe40001000000 */
[----:B------:R-:W-:Y:S01]  /*2a70*/  FMNMX.FTZ R27, R38, R27, !PT ;  /* 0x0000001b261b7209 */ /* 0x000fe20007810000 */
[----:B------:R-:W3:Y:S01]  /*2a80*/  MUFU.TANH R44, R67 ;  /* 0x00000043002c7308 */ /* 0x000ee20000002400 */
[----:B------:R-:W-:-:S02]  /*2a90*/  ISETP.GT.AND P2, PT, R14, 0x49, PT ;  /* 0x000000490e00780c */ /* 0x000fc40003f44270 */
[----:B----4-:R-:W-:Y:S02]  /*2aa0*/  FSEL R30, R62, -INF , P3 ;  /* 0xff8000003e1e7808 */ /* 0x010fe40001800000 */
[----:B------:R-:W-:Y:S02]  /*2ab0*/  FMNMX.FTZ R27, R26, R27, !PT ;  /* 0x0000001b1a1b7209 */ /* 0x000fe40007810000 */
[----:B------:R-:W-:Y:S01]  /*2ac0*/  ISETP.GT.AND P3, PT, R14, 0x50, PT ;  /* 0x000000500e00780c */ /* 0x000fe20003f64270 */
[----:B------:R-:W4:Y:S01]  /*2ad0*/  MUFU.TANH R48, R70 ;  /* 0x0000004600307308 */ /* 0x000f220000002400 */
[----:B-1----:R-:W-:Y:S02]  /*2ae0*/  FSEL R34, R63, -INF , P2 ;  /* 0xff8000003f227808 */ /* 0x002fe40001000000 */
[----:B------:R-:W-:Y:S02]  /*2af0*/  FMNMX.FTZ R27, R30, R27, !PT ;  /* 0x0000001b1e1b7209 */ /* 0x000fe40007810000 */
[----:B------:R-:W-:-:S02]  /*2b00*/  ISETP.GT.AND P2, PT, R14, 0x51, PT ;  /* 0x000000510e00780c */ /* 0x000fc40003f44270 */
[----:B------:R-:W-:Y:S01]  /*2b10*/  FSEL R42, R5, -INF , P3 ;  /* 0xff800000052a7808 */ /* 0x000fe20001800000 */
[----:B------:R-:W1:Y:S01]  /*2b20*/  MUFU.TANH R54, R71 ;  /* 0x0000004700367308 */ /* 0x000e620000002400 */
[----:B------:R-:W-:Y:S01]  /*2b30*/  FMNMX.FTZ R27, R34, R27, !PT ;  /* 0x0000001b221b7209 */ /* 0x000fe20007810000 */
[----:B------:R-:W-:Y:S01]  /*2b40*/  FMUL.FTZ R5, R60, UR10 ;  /* 0x0000000a3c057c20 */ /* 0x000fe20008410000 */
        /* <DEDUP_REMOVED lines=12> */
[----:B------:R-:W-:Y:S01]  /*2c10*/  FMNMX.FTZ R27, R54, R27, !PT ;  /* 0x0000001b361b7209 */ /* 0x000fe20007810000 */
[----:B------:R-:W1:Y:S01]  /*2c20*/  MUFU.TANH R70, R78 ;  /* 0x0000004e00467308 */ /* 0x000e620000002400 */
[----:B---3--:R-:W-:Y:S02]  /*2c30*/  FSEL R58, R74, -INF , P3 ;  /* 0xff8000004a3a7808 */ /* 0x008fe40001800000 */
[----:B------:R-:W-:Y:S02]  /*2c40*/  ISETP.GT.AND P3, PT, R14, 0x68, PT ;  /* 0x000000680e00780c */ /* 0x000fe40003f64270 */
[----:B------:R-:W-:-:S03]  /*2c50*/  FMNMX.FTZ R27, R58, R27, !PT ;  /* 0x0000001b3a1b7209 */ /* 0x000fc60007810000 */
[----:B------:R-:W3:Y:S01]  /*2c60*/  MUFU.TANH R79, R79 ;  /* 0x0000004f004f7308 */ /* 0x000ee20000002400 */
[----:B----4-:R-:W-:Y:S02]  /*2c70*/  FSEL R62, R75, -INF , P2 ;  /* 0xff8000004b3e7808 */ /* 0x010fe40001000000 */
[----:B------:R-:W-:Y:S02]  /*2c80*/  ISETP.GT.AND P2, PT, R14, 0x69, PT ;  /* 0x000000690e00780c */ /* 0x000fe40003f44270 */
[----:B------:R-:W-:-:S03]  /*2c90*/  FMNMX.FTZ R27, R62, R27, !PT ;  /* 0x0000001b3e1b7209 */ /* 0x000fc60007810000 */
[----:B------:R-:W4:Y:S01]  /*2ca0*/  MUFU.TANH R82, R82 ;  /* 0x0000005200527308 */ /* 0x000f220000002400 */
[----:B-1----:R-:W-:Y:S02]  /*2cb0*/  FSEL R70, R70, -INF , P3 ;  /* 0xff80000046467808 */ /* 0x002fe40001800000 */
[----:B------:R-:W-:Y:S02]  /*2cc0*/  ISETP.GT.AND P3, PT, R14, 0x70, PT ;  /* 0x000000700e00780c */ /* 0x000fe40003f64270 */
[----:B------:R-:W-:-:S03]  /*2cd0*/  FMNMX.FTZ R27, R70, R27, !PT ;  /* 0x0000001b461b7209 */ /* 0x000fc60007810000 */
        /* <DEDUP_REMOVED lines=12> */
[----:B------:R-:W-:Y:S01]  /*2da0*/  MUFU.TANH R27, R5 ;  /* 0x00000005001b7308 */ /* 0x000fe20000002400 */
[----:B---3--:R-:W-:Y:S02]  /*2db0*/  FSEL R82, R86, -INF , P3 ;  /* 0xff80000056527808 */ /* 0x008fe40001800000 */
[----:B------:R-:W-:Y:S02]  /*2dc0*/  ISETP.GT.AND P3, PT, R45, 0x1, PT ;  /* 0x000000012d00780c */ /* 0x000fe40003f64270 */
[----:B------:R-:W-:-:S03]  /*2dd0*/  FMNMX.FTZ R31, R82, R31, !PT ;  /* 0x0000001f521f7209 */ /* 0x000fc60007810000 */
[----:B------:R-:W-:Y:S01]  /*2de0*/  MUFU.TANH R2, R2 ;  /* 0x0000000200027308 */ /* 0x000fe20000002400 */
[----:B----4-:R-:W-:-:S04]  /*2df0*/  FSEL R86, R87, -INF , P2 ;  /* 0xff80000057567808 */ /* 0x010fc80001000000 */
[----:B------:R-:W-:-:S03]  /*2e00*/  FMNMX.FTZ R31, R86, R31, !PT ;  /* 0x0000001f561f7209 */ /* 0x000fc60007810000 */
[----:B------:R-:W1:Y:S02]  /*2e10*/  MUFU.TANH R3, R3 ;  /* 0x0000000300037308 */ /* 0x000e640000002400 */
[----:B------:R-:W3:Y:S06]  /*2e20*/  SHFL.BFLY PT, R14, R31, 0x2, 0x1f ;  /* 0x0c401f001f0e7f89 */ /* 0x000eec00000e0000 */
[----:B------:R-:W4:Y:S08]  /*2e30*/  MUFU.TANH R4, R4 ;  /* 0x0000000400047308 */ /* 0x000f300000002400 */
[----:B------:R-:W5:Y:S01]  /*2e40*/  MUFU.TANH R12, R12 ;  /* 0x0000000c000c7308 */ /* 0x000f620000002400 */
[----:B-1----:R-:W-:-:S02]  /*2e50*/  FSEL R3, R3, -INF , P3 ;  /* 0xff80000003037808 */ /* 0x002fc40001800000 */
[----:B------:R-:W-:-:S05]  /*2e60*/  ISETP.GT.AND P3, PT, R45, 0x10, PT ;  /* 0x000000102d00780c */ /* 0x000fca0003f64270 */
[----:B------:R-:W1:Y:S01]  /*2e70*/  MUFU.TANH R13, R13 ;  /* 0x0000000d000d7308 */ /* 0x000e620000002400 */
[----:B---3--:R-:W-:-:S05]  /*2e80*/  FMNMX.FTZ R5, R31, R14, !PT ;  /* 0x0000000e1f057209 */ /* 0x008fca0007810000 */
[----:B------:R-:W3:Y:S02]  /*2e90*/  SHFL.BFLY PT, R14, R5, 0x1, 0x1f ;  /* 0x0c201f00050e7f89 */ /* 0x000ee400000e0000 */
[----:B------:R-:W2:Y:S08]  /*2ea0*/  MUFU.TANH R15, R15 ;  /* 0x0000000f000f7308 */ /* 0x000eb00000002400 */
[----:B------:R-:W2:Y:S08]  /*2eb0*/  MUFU.TANH R20, R20 ;  /* 0x0000001400147308 */ /* 0x000eb00000002400 */
[----:B------:R-:W2:Y:S01]  /*2ec0*/  MUFU.TANH R21, R21 ;  /* 0x0000001500157308 */ /* 0x000ea20000002400 */
[----:B---3--:R-:W-:-:S07]  /*2ed0*/  FMNMX.FTZ R14, R5, R14, !PT ;  /* 0x0000000e050e7209 */ /* 0x008fce0007810000 */
[----:B------:R-:W3:Y:S01]  /*2ee0*/  MUFU.TANH R24, R24 ;  /* 0x0000001800187308 */ /* 0x000ee20000002400 */
[----:B------:R-:W-:Y:S01]  /*2ef0*/  MOV R5, UR4 ;  /* 0x0000000400057c02 */ /* 0x000fe20008000f00 */
[----:B------:R-:W-:Y:S01]  /*2f00*/  USHF.R.S32.HI UR4, URZ, 0x1f, UR37 ;  /* 0x0000001f3f047899 */ /* 0x000fe20008011425 */
[----:B------:R-:W-:-:S03]  /*2f10*/  FSETP.NEU.FTZ.AND P2, PT, R14, -INF , PT ;  /* 0xff8000000e00780b */ /* 0x000fc60003f5d000 */
[----:B------:R-:W-:Y:S01]  /*2f20*/  FMUL.FTZ R31, R14, R5 ;  /* 0x000000050e1f7220 */ /* 0x000fe20000410000 */
[----:B------:R-:W-:Y:S01]  /*2f30*/  ULEA.HI UR4, UR4, UR37, URZ, 0x7 ;  /* 0x0000002504047291 */ /* 0x000fe2000f8f383f */
[----:B------:R-:W3:Y:S03]  /*2f40*/  MUFU.TANH R25, R25 ;  /* 0x0000001900197308 */ /* 0x000ee60000002400 */
[----:B------:R-:W-:Y:S01]  /*2f50*/  FSEL R35, R31, RZ, P2 ;  /* 0x000000ff1f237208 */ /* 0x000fe20001000000 */
[----:B------:R-:W-:Y:S01]  /*2f60*/  USHF.R.S32.HI UR4, URZ, 0x7, UR4 ;  /* 0x000000073f047899 */ /* 0x000fe20008011404 */
[----:B------:R-:W-:-:S03]  /*2f70*/  ISETP.GT.AND P2, PT, R45, RZ, PT ;  /* 0x000000ff2d00720c */ /* 0x000fc60003f44270 */
[-CC-:B------:R-:W-:Y:S01]  /*2f80*/  FFMA.FTZ R181, R96, R5.reuse, -R35.reuse ;  /* 0x0000000560b57223 */ /* 0x180fe20000010823 */
[----:B------:R-:W-:Y:S01]  /*2f90*/  FSEL R94, R2, -INF , P2 ;  /* 0xff800000025e7808 */ /* 0x000fe20001000000 */
[-CC-:B------:R-:W-:Y:S01]  /*2fa0*/  FFMA.FTZ R183, R98, R5.reuse, -R35.reuse ;  /* 0x0000000562b77223 */ /* 0x180fe20000010823 */
[C---:B------:R-:W-:Y:S01]  /*2fb0*/  ISETP.GT.AND P2, PT, R45.reuse, 0x9, PT ;  /* 0x000000092d00780c */ /* 0x040fe20003f44270 */
[-CC-:B------:R-:W-:Y:S01]  /*2fc0*/  FFMA.FTZ R2, R100, R5.reuse, -R35.reuse ;  /* 0x0000000564027223 */ /* 0x180fe20000010823 */
[----:B----4-:R-:W-:Y:S01]  /*2fd0*/  FSEL R96, R4, -INF , P4 ;  /* 0xff80000004607808 */ /* 0x010fe20002000000 */
[--C-:B------:R-:W-:Y:S01]  /*2fe0*/  FFMA.FTZ R177, R102, R5, -R35.reuse ;  /* 0x0000000566b17223 */ /* 0x100fe20000010823 */
[----:B------:R-:W-:Y:S01]  /*2ff0*/  FMNMX.FTZ R31, R94, R3, !PT ;  /* 0x000000035e1f7209 */ /* 0x000fe20007810000 */
[----:B------:R-:W4:Y:S01]  /*3000*/  MUFU.TANH R28, R28 ;  /* 0x0000001c001c7308 */ /* 0x000f220000002400 */
[----:B-----5:R-:W-:Y:S01]  /*3010*/  FSEL R98, R12, -INF , P2 ;  /* 0xff8000000c627808 */ /* 0x020fe20001000000 */
[--C-:B------:R-:W-:Y:S01]  /*3020*/  FFMA.FTZ R4, R106, R5, -R35.reuse ;  /* 0x000000056a047223 */ /* 0x100fe20000010823 */
[----:B------:R-:W-:Y:S01]  /*3030*/  FMNMX.FTZ R31, R96, R31, !PT ;  /* 0x0000001f601f7209 */ /* 0x000fe20007810000 */
[-CC-:B------:R-:W-:Y:S01]  /*3040*/  FFMA.FTZ R179, R110, R5.reuse, -R35.reuse ;  /* 0x000000056eb37223 */ /* 0x180fe20000010823 */
[----:B------:R-:W-:Y:S01]  /*3050*/  ISETP.GT.AND P2, PT, R45, 0x11, PT ;  /* 0x000000112d00780c */ /* 0x000fe20003f44270 */
[--C-:B------:R-:W-:Y:S01]  /*3060*/  FFMA.FTZ R173, R118, R5, -R35.reuse ;  /* 0x0000000576ad7223 */ /* 0x100fe20000010823 */
[----:B-1----:R-:W-:Y:S01]  /*3070*/  FSEL R100, R13, -INF , P3 ;  /* 0xff8000000d647808 */ /* 0x002fe20001800000 */
[----:B------:R-:W1:Y:S01]  /*3080*/  MUFU.TANH R29, R29 ;  /* 0x0000001d001d7308 */ /* 0x000e620000002400 */
[----:B------:R-:W-:Y:S01]  /*3090*/  FMNMX.FTZ R31, R98, R31, !PT ;  /* 0x0000001f621f7209 */ /* 0x000fe20007810000 */
[-CC-:B------:R-:W-:Y:S01]  /*30a0*/  FFMA.FTZ R175, R90, R5.reuse, -R35.reuse ;  /* 0x000000055aaf7223 */ /* 0x180fe20000010823 */
[----:B------:R-:W-:Y:S01]  /*30b0*/  ISETP.GT.AND P3, PT, R45, 0x18, PT ;  /* 0x000000182d00780c */ /* 0x000fe20003f64270 */
[-CC-:B------:R-:W-:Y:S01]  /*30c0*/  FFMA.FTZ R169, R66, R5.reuse, -R35.reuse ;  /* 0x0000000542a97223 */ /* 0x180fe20000010823 */
[----:B--2---:R-:W-:Y:S01]  /*30d0*/  FSEL R102, R15, -INF , P2 ;  /* 0xff8000000f667808 */ /* 0x004fe20001000000 */
[--C-:B------:R-:W-:Y:S01]  /*30e0*/  FFMA.FTZ R171, R52, R5, -R35.reuse ;  /* 0x0000000534ab7223 */ /* 0x100fe20000010823 */
[----:B------:R-:W-:Y:S01]  /*30f0*/  FMNMX.FTZ R31, R100, R31, !PT ;  /* 0x0000001f641f7209 */ /* 0x000fe20007810000 */
[----:B------:R-:W2:Y:S01]  /*3100*/  MUFU.TANH R32, R32 ;  /* 0x0000002000207308 */ /* 0x000ea20000002400 */
[----:B------:R-:W-:Y:S01]  /*3110*/  ISETP.GT.AND P2, PT, R45, 0x19, PT ;  /* 0x000000192d00780c */ /* 0x000fe20003f44270 */
[-CC-:B------:R-:W-:Y:S01]  /*3120*/  FFMA.FTZ R50, R53, R5.reuse, -R35.reuse ;  /* 0x0000000535327223 */ /* 0x180fe20000010823 */
[----:B------:R-:W-:Y:S01]  /*3130*/  FSEL R104, R20, -INF , P3 ;  /* 0xff80000014687808 */ /* 0x000fe20001800000 */
[--C-:B------:R-:W-:Y:S01]  /*3140*/  FFMA.FTZ R20, R114, R5, -R35.reuse ;  /* 0x0000000572147223 */ /* 0x100fe20000010823 */
[----:B------:R-:W-:Y:S01]  /*3150*/  FMNMX.FTZ R31, R102, R31, !PT ;  /* 0x0000001f661f7209 */ /* 0x000fe20007810000 */
[-CC-:B------:R-:W-:Y:S01]  /*3160*/  FFMA.FTZ R161, R42, R5.reuse, -R35.reuse ;  /* 0x000000052aa17223 */ /* 0x180fe20000010823 */
[----:B------:R-:W-:Y:S01]  /*3170*/  ISETP.GT.AND P3, PT, R45, 0x20, PT ;  /* 0x000000202d00780c */ /* 0x000fe20003f64270 */
[----:B------:R-:W5:Y:S01]  /*3180*/  MUFU.TANH R33, R33 ;  /* 0x0000002100217308 */ /* 0x000f620000002400 */
[----:B------:R-:W-:Y:S01]  /*3190*/  FSEL R106, R21, -INF , P2 ;  /* 0xff800000156a7808 */ /* 0x000fe20001000000 */
[--C-:B------:R-:W-:Y:S01]  /*31a0*/  FFMA.FTZ R167, R30, R5, -R35.reuse ;  /* 0x000000051ea77223 */ /* 0x100fe20000010823 */
[----:B------:R-:W-:Y:S01]  /*31b0*/  FMNMX.FTZ R31, R104, R31, !PT ;  /* 0x0000001f681f7209 */ /* 0x000fe20007810000 */
[-CC-:B------:R-:W-:Y:S01]  /*31c0*/  FFMA.FTZ R30, R34, R5.reuse, -R35.reuse ;  /* 0x00000005221e7223 */ /* 0x180fe20000010823 */
[C---:B------:R-:W-:Y:S01]  /*31d0*/  ISETP.GT.AND P2, PT, R45.reuse, 0x21, PT ;  /* 0x000000212d00780c */ /* 0x040fe20003f44270 */
[--C-:B------:R-:W-:Y:S01]  /*31e0*/  FFMA.FTZ R34, R44, R5, -R35.reuse ;  /* 0x000000052c227223 */ /* 0x100fe20000010823 */
[----:B---3--:R-:W-:Y:S01]  /*31f0*/  FSEL R108, R24, -INF , P3 ;  /* 0xff800000186c7808 */ /* 0x008fe20001800000 */
[----:B------:R-:W3:Y:S01]  /*3200*/  MUFU.TANH R36, R36 ;  /* 0x0000002400247308 */ /* 0x000ee20000002400 */
[----:B------:R-:W-:Y:S01]  /*3210*/  FMNMX.FTZ R31, R106, R31, !PT ;  /* 0x0000001f6a1f7209 */ /* 0x000fe20007810000 */
[-CC-:B------:R-:W-:Y:S01]  /*3220*/  FFMA.FTZ R24, R92, R5.reuse, -R35.reuse ;  /* 0x000000055c187223 */ /* 0x180fe20000010823 */
[----:B------:R-:W-:Y:S01]  /*3230*/  ISETP.GT.AND P3, PT, R45, 0x28, PT ;  /* 0x000000282d00780c */ /* 0x000fe20003f64270 */
[-CC-:B------:R-:W-:Y:S01]  /*3240*/  FFMA.FTZ R165, R38, R5.reuse, -R35.reuse ;  /* 0x0000000526a57223 */ /* 0x180fe20000010823 */
[----:B------:R-:W-:Y:S01]  /*3250*/  FSEL R110, R25, -INF , P2 ;  /* 0xff800000196e7808 */ /* 0x000fe20001000000 */
[--C-:B------:R-:W-:Y:S01]  /*3260*/  FFMA.FTZ R26, R26, R5, -R35.reuse ;  /* 0x000000051a1a7223 */ /* 0x100fe20000010823 */
[----:B------:R-:W-:Y:S01]  /*3270*/  FMNMX.FTZ R31, R108, R31, !PT ;  /* 0x0000001f6c1f7209 */ /* 0x000fe20007810000 */
[----:B------:R-:W3:Y:S01]  /*3280*/  MUFU.TANH R37, R37 ;  /* 0x0000002500257308 */ /* 0x000ee20000002400 */
[C---:B------:R-:W-:Y:S01]  /*3290*/  ISETP.GT.AND P2, PT, R45.reuse, 0x29, PT ;  /* 0x000000292d00780c */ /* 0x040fe20003f44270 */
[-CC-:B------:R-:W-:Y:S01]  /*32a0*/  FFMA.FTZ R163, R48, R5.reuse, -R35.reuse ;  /* 0x0000000530a37223 */ /* 0x180fe20000010823 */
[----:B----4-:R-:W-:Y:S01]  /*32b0*/  FSEL R112, R28, -INF , P3 ;  /* 0xff8000001c707808 */ /* 0x010fe20001800000 */
[--C-:B------:R-:W-:Y:S01]  /*32c0*/  FFMA.FTZ R28, R88, R5, -R35.reuse ;  /* 0x00000005581c7223 */ /* 0x100fe20000010823 */
[----:B------:R-:W-:Y:S01]  /*32d0*/  FMNMX.FTZ R31, R110, R31, !PT ;  /* 0x0000001f6e1f7209 */ /* 0x000fe20007810000 */
[-CC-:B------:R-:W-:Y:S01]  /*32e0*/  FFMA.FTZ R38, R54, R5.reuse, -R35.reuse ;  /* 0x0000000536267223 */ /* 0x180fe20000010823 */
[----:B------:R-:W-:Y:S01]  /*32f0*/  ISETP.GT.AND P3, PT, R45, 0x30, PT ;  /* 0x000000302d00780c */ /* 0x000fe20003f64270 */
[----:B------:R-:W4:Y:S01]  /*3300*/  MUFU.TANH R40, R40 ;  /* 0x0000002800287308 */ /* 0x000f220000002400 */
[----:B-1----:R-:W-:Y:S01]  /*3310*/  FSEL R114, R29, -INF , P2 ;  /* 0xff8000001d727808 */ /* 0x002fe20001000000 */
[--C-:B------:R-:W-:Y:S01]  /*3320*/  FFMA.FTZ R157, R58, R5, -R35.reuse ;  /* 0x000000053a9d7223 */ /* 0x100fe20000010823 */
[----:B------:R-:W-:Y:S01]  /*3330*/  FMNMX.FTZ R31, R112, R31, !PT ;  /* 0x0000001f701f7209 */ /* 0x000fe20007810000 */
[-CC-:B------:R-:W-:Y:S01]  /*3340*/  FFMA.FTZ R62, R62, R5.reuse, -R35.reuse ;  /* 0x000000053e3e7223 */ /* 0x180fe20000010823 */
[C---:B------:R-:W-:Y:S01]  /*3350*/  ISETP.GT.AND P2, PT, R45.reuse, 0x31, PT ;  /* 0x000000312d00780c */ /* 0x040fe20003f44270 */
[--C-:B------:R-:W-:Y:S01]  /*3360*/  FFMA.FTZ R70, R70, R5, -R35.reuse ;  /* 0x0000000546467223 */ /* 0x100fe20000010823 */
[----:B--2---:R-:W-:Y:S01]  /*3370*/  FSEL R116, R32, -INF , P3 ;  /* 0xff80000020747808 */ /* 0x004fe20001800000 */
[----:B------:R-:W1:Y:S01]  /*3380*/  MUFU.TANH R41, R41 ;  /* 0x0000002900297308 */ /* 0x000e620000002400 */
[----:B------:R-:W-:Y:S01]  /*3390*/  FMNMX.FTZ R31, R114, R31, !PT ;  /* 0x0000001f721f7209 */ /* 0x000fe20007810000 */
[-CC-:B------:R-:W-:Y:S01]  /*33a0*/  FFMA.FTZ R32, R56, R5.reuse, -R35.reuse ;  /* 0x0000000538207223 */ /* 0x180fe20000010823 */
[----:B------:R-:W-:Y:S01]  /*33b0*/  ISETP.GT.AND P3, PT, R45, 0x38, PT ;  /* 0x000000382d00780c */ /* 0x000fe20003f64270 */
[-CC-:B------:R-:W-:Y:S01]  /*33c0*/  FFMA.FTZ R74, R74, R5.reuse, -R35.reuse ;  /* 0x000000054a4a7223 */ /* 0x180fe20000010823 */
[----:B-----5:R-:W-:Y:S01]  /*33d0*/  FSEL R118, R33, -INF , P2 ;  /* 0xff80000021767808 */ /* 0x020fe20001000000 */
[--C-:B------:R-:W-:Y:S01]  /*33e0*/  FFMA.FTZ R60, R60, R5, -R35.reuse ;  /* 0x000000053c3c7223 */ /* 0x100fe20000010823 */
[----:B------:R-:W-:Y:S01]  /*33f0*/  FMNMX.FTZ R31, R116, R31, !PT ;  /* 0x0000001f741f7209 */ /* 0x000fe20007810000 */
[----:B------:R-:W2:Y:S01]  /*3400*/  MUFU.TANH R61, R61 ;  /* 0x0000003d003d7308 */ /* 0x000ea20000002400 */
[C---:B------:R-:W-:Y:S01]  /*3410*/  ISETP.GT.AND P2, PT, R45.reuse, 0x39, PT ;  /* 0x000000392d00780c */ /* 0x040fe20003f44270 */
[-CC-:B------:R-:W-:Y:S01]  /*3420*/  FFMA.FTZ R78, R78, R5.reuse, -R35.reuse ;  /* 0x000000054e4e7223 */ /* 0x180fe20000010823 */
[----:B---3--:R-:W-:Y:S01]  /*3430*/  FSEL R120, R36, -INF , P3 ;  /* 0xff80000024787808 */ /* 0x008fe20001800000 */
[--C-:B------:R-:W-:Y:S01]  /*3440*/  FFMA.FTZ R36, R46, R5, -R35.reuse ;  /* 0x000000052e247223 */ /* 0x100fe20000010823 */
[----:B------:R-:W-:Y:S01]  /*3450*/  FMNMX.FTZ R31, R118, R31, !PT ;  /* 0x0000001f761f7209 */ /* 0x000fe20007810000 */
[-CC-:B------:R-:W-:Y:S01]  /*3460*/  FFMA.FTZ R82, R82, R5.reuse, -R35.reuse ;  /* 0x0000000552527223 */ /* 0x180fe20000010823 */
[----:B------:R-:W-:Y:S01]  /*3470*/  ISETP.GT.AND P3, PT, R45, 0x40, PT ;  /* 0x000000402d00780c */ /* 0x000fe20003f64270 */
[----:B------:R-:W3:Y:S01]  /*3480*/  MUFU.TANH R64, R64 ;  /* 0x0000004000407308 */ /* 0x000ee20000002400 */
[----:B------:R-:W-:Y:S01]  /*3490*/  FSEL R92, R37, -INF , P2 ;  /* 0xff800000255c7808 */ /* 0x000fe20001000000 */
[----:B------:R-:W-:Y:S01]  /*34a0*/  FFMA.FTZ R35, R86, R5, -R35 ;  /* 0x0000000556237223 */ /* 0x000fe20000010823 */
[----:B------:R-:W-:Y:S01]  /*34b0*/  FMNMX.FTZ R31, R120, R31, !PT ;  /* 0x0000001f781f7209 */ /* 0x000fe20007810000 */
[----:B------:R-:W-:Y:S01]  /*34c0*/  UISETP.LT.AND UP0, UPT, URZ, UR4, UPT ;  /* 0x000000043f00728c */ /* 0x000fe2000bf01270 */
[----:B------:R-:W-:-:S02]  /*34d0*/  ISETP.GT.AND P2, PT, R45, 0x41, PT ;  /* 0x000000412d00780c */ /* 0x000fc40003f44270 */
[----:B----4-:R-:W-:Y:S01]  /*34e0*/  FSEL R40, R40, -INF , P3 ;  /* 0xff80000028287808 */ /* 0x010fe20001800000 */
[----:B------:R-:W4:Y:S01]  /*34f0*/  MUFU.TANH R65, R65 ;  /* 0x0000004100417308 */ /* 0x000f220000002400 */
[----:B------:R-:W-:Y:S01]  /*3500*/  FMNMX.FTZ R31, R92, R31, !PT ;  /* 0x0000001f5c1f7209 */ /* 0x000fe20007810000 */
[----:B------:R-:W-:Y:S01]  /*3510*/  USEL UR47, URZ, UR4, !UP0 ;  /* 0x000000043f2f7287 */ /* 0x000fe2000c000000 */
[----:B------:R-:W-:Y:S02]  /*3520*/  ISETP.GT.AND P3, PT, R45, 0x48, PT ;  /* 0x000000482d00780c */ /* 0x000fe40003f64270 */
[----:B-1----:R-:W-:Y:S01]  /*3530*/  FSEL R90, R41, -INF , P2 ;  /* 0xff800000295a7808 */ /* 0x002fe20001000000 */
[----:B------:R-:W-:Y:S01]  /*3540*/  UISETP.GE.AND UP0, UPT, UR7, UR47, UPT ;  /* 0x0000002f0700728c */ /* 0x000fe2000bf06270 */
[----:B------:R-:W-:Y:S01]  /*3550*/  FMNMX.FTZ R31, R40, R31, !PT ;  /* 0x0000001f281f7209 */ /* 0x000fe20007810000 */
[----:B------:R-:W1:Y:S01]  /*3560*/  MUFU.TANH R68, R68 ;  /* 0x0000004400447308 */ /* 0x000e620000002400 */
[----:B------:R-:W-:-:S02]  /*3570*/  ISETP.GT.AND P2, PT, R45, 0x49, PT ;  /* 0x000000492d00780c */ /* 0x000fc40003f44270 */
[----:B------:R-:W-:Y:S02]  /*3580*/  FSEL R122, R27, -INF , P3 ;  /* 0xff8000001b7a7808 */ /* 0x000fe40001800000 */
[----:B------:R-:W-:Y:S02]  /*3590*/  FMNMX.FTZ R31, R90, R31, !PT ;  /* 0x0000001f5a1f7209 */ /* 0x000fe40007810000 */
[----:B------:R-:W-:Y:S01]  /*35a0*/  ISETP.GT.AND P3, PT, R45, 0x50, PT ;  /* 0x000000502d00780c */ /* 0x000fe20003f64270 */
[----:B------:R-:W5:Y:S01]  /*35b0*/  MUFU.TANH R69, R69 ;  /* 0x0000004500457308 */ /* 0x000f620000002400 */
[----:B--2---:R-:W-:Y:S02]  /*35c0*/  FSEL R88, R61, -INF , P2 ;  /* 0xff8000003d587808 */ /* 0x004fe40001000000 */
[----:B------:R-:W-:Y:S02]  /*35d0*/  FMNMX.FTZ R31, R122, R31, !PT ;  /* 0x0000001f7a1f7209 */ /* 0x000fe40007810000 */
[----:B------:R-:W-:-:S02]  /*35e0*/  ISETP.GT.AND P2, PT, R45, 0x51, PT ;  /* 0x000000512d00780c */ /* 0x000fc40003f44270 */
[----:B---3--:R-:W-:Y:S01]  /*35f0*/  FSEL R64, R64, -INF , P3 ;  /* 0xff80000040407808 */ /* 0x008fe20001800000 */
[----:B------:R-:W2:Y:S01]  /*3600*/  MUFU.TANH R72, R72 ;  /* 0x0000004800487308 */ /* 0x000ea20000002400 */
[----:B------:R-:W-:Y:S02]  /*3610*/  FMNMX.FTZ R31, R88, R31, !PT ;  /* 0x0000001f581f7209 */ /* 0x000fe40007810000 */
[----:B------:R-:W-:Y:S02]  /*3620*/  ISETP.GT.AND P3, PT, R45, 0x58, PT ;  /* 0x000000582d00780c */ /* 0x000fe40003f64270 */
[----:B----4-:R-:W-:Y:S02]  /*3630*/  FSEL R66, R65, -INF , P2 ;  /* 0xff80000041427808 */ /* 0x010fe40001000000 */
[----:B------:R-:W-:Y:S01]  /*3640*/  FMNMX.FTZ R31, R64, R31, !PT ;  /* 0x0000001f401f7209 */ /* 0x000fe20007810000 */
[----:B------:R-:W3:Y:S01]  /*3650*/  MUFU.TANH R73, R73 ;  /* 0x0000004900497308 */ /* 0x000ee20000002400 */
[----:B------:R-:W-:-:S02]  /*3660*/  ISETP.GT.AND P2, PT, R45, 0x59, PT ;  /* 0x000000592d00780c */ /* 0x000fc40003f44270 */
[----:B-1----:R-:W-:Y:S02]  /*3670*/  FSEL R68, R68, -INF , P3 ;  /* 0xff80000044447808 */ /* 0x002fe40001800000 */
[----:B------:R-:W-:Y:S02]  /*3680*/  FMNMX.FTZ R31, R66, R31, !PT ;  /* 0x0000001f421f7209 */ /* 0x000fe40007810000 */
[----:B------:R-:W-:Y:S01]  /*3690*/  ISETP.GT.AND P3, PT, R45, 0x60, PT ;  /* 0x000000602d00780c */ /* 0x000fe20003f64270 */
[----:B------:R-:W1:Y:S01]  /*36a0*/  MUFU.TANH R76, R76 ;  /* 0x0000004c004c7308 */ /* 0x000e620000002400 */
[----:B-----5:R-:W-:Y:S02]  /*36b0*/  FSEL R56, R69, -INF , P2 ;  /* 0xff80000045387808 */ /* 0x020fe40001000000 */
[----:B------:R-:W-:Y:S02]  /*36c0*/  FMNMX.FTZ R31, R68, R31, !PT ;  /* 0x0000001f441f7209 */ /* 0x000fe40007810000 */
[----:B------:R-:W-:-:S02]  /*36d0*/  ISETP.GT.AND P2, PT, R45, 0x61, PT ;  /* 0x000000612d00780c */ /* 0x000fc40003f44270 */
[----:B--2---:R-:W-:Y:S01]  /*36e0*/  FSEL R72, R72, -INF , P3 ;  /* 0xff80000048487808 */ /* 0x004fe20001800000 */
[----:B------:R-:W2:Y:S01]  /*36f0*/  MUFU.TANH R77, R77 ;  /* 0x0000004d004d7308 */ /* 0x000ea20000002400 */
[----:B------:R-:W-:Y:S02]  /*3700*/  FMNMX.FTZ R31, R56, R31, !PT ;  /* 0x0000001f381f7209 */ /* 0x000fe40007810000 */
[----:B------:R-:W-:Y:S02]  /*3710*/  ISETP.GT.AND P3, PT, R45, 0x68, PT ;  /* 0x000000682d00780c */ /* 0x000fe40003f64270 */
[----:B---3--:R-:W-:Y:S02]  /*3720*/  FSEL R52, R73, -INF , P2 ;  /* 0xff80000049347808 */ /* 0x008fe40001000000 */
[----:B------:R-:W-:Y:S01]  /*3730*/  FMNMX.FTZ R31, R72, R31, !PT ;  /* 0x0000001f481f7209 */ /* 0x000fe20007810000 */
[----:B------:R-:W3:Y:S01]  /*3740*/  MUFU.TANH R80, R80 ;  /* 0x0000005000507308 */ /* 0x000ee20000002400 */
[----:B------:R-:W-:-:S02]  /*3750*/  ISETP.GT.AND P2, PT, R45, 0x69, PT ;  /* 0x000000692d00780c */ /* 0x000fc40003f44270 */
[----:B-1----:R-:W-:Y:S02]  /*3760*/  FSEL R76, R76, -INF , P3 ;  /* 0xff8000004c4c7808 */ /* 0x002fe40001800000 */
[----:B------:R-:W-:Y:S02]  /*3770*/  FMNMX.FTZ R31, R52, R31, !PT ;  /* 0x0000001f341f7209 */ /* 0x000fe40007810000 */
[----:B------:R-:W-:Y:S01]  /*3780*/  ISETP.GT.AND P3, PT, R45, 0x70, PT ;  /* 0x000000702d00780c */ /* 0x000fe20003f64270 */
[----:B------:R-:W1:Y:S01]  /*3790*/  MUFU.TANH R81, R81 ;  /* 0x0000005100517308 */ /* 0x000e620000002400 */
[----:B--2---:R-:W-:Y:S02]  /*37a0*/  FSEL R46, R77, -INF , P2 ;  /* 0xff8000004d2e7808 */ /* 0x004fe40001000000 */
[----:B------:R-:W-:Y:S02]  /*37b0*/  FMNMX.FTZ R31, R76, R31, !PT ;  /* 0x0000001f4c1f7209 */ /* 0x000fe40007810000 */
[----:B------:R-:W-:-:S02]  /*37c0*/  ISETP.GT.AND P2, PT, R45, 0x71, PT ;  /* 0x000000712d00780c */ /* 0x000fc40003f44270 */
[----:B------:R-:W-:Y:S01]  /*37d0*/  FMNMX.FTZ R31, R46, R31, !PT ;  /* 0x0000001f2e1f7209 */ /* 0x000fe20007810000 */
[----:B------:R-:W2:Y:S01]  /*37e0*/  MUFU.TANH R84, R84 ;  /* 0x0000005400547308 */ /* 0x000ea20000002400 */
[----:B---3--:R-:W-:Y:S02]  /*37f0*/  FSEL R80, R80, -INF , P3 ;  /* 0xff80000050507808 */ /* 0x008fe40001800000 */
[----:B------:R-:W-:Y:S02]  /*3800*/  ISETP.GT.AND P3, PT, R45, 0x78, PT ;  /* 0x000000782d00780c */ /* 0x000fe40003f64270 */
[----:B------:R-:W-:-:S03]  /*3810*/  FMNMX.FTZ R31, R80, R31, !PT ;  /* 0x0000001f501f7209 */ /* 0x000fc60007810000 */
[----:B------:R-:W3:Y:S01]  /*3820*/  MUFU.TANH R85, R85 ;  /* 0x0000005500557308 */ /* 0x000ee20000002400 */
[----:B-1----:R-:W-:Y:S02]  /*3830*/  FSEL R124, R81, -INF , P2 ;  /* 0xff800000517c7808 */ /* 0x002fe40001000000 */
[----:B------:R-:W-:Y:S02]  /*3840*/  ISETP.GT.AND P2, PT, R45, 0x79, PT ;  /* 0x000000792d00780c */ /* 0x000fe40003f44270 */
[----:B------:R-:W-:-:S03]  /*3850*/  FMNMX.FTZ R31, R124, R31, !PT ;  /* 0x0000001f7c1f7209 */ /* 0x000fc60007810000 */
[----:B------:R-:W-:Y:S01]  /*3860*/  MUFU.EX2 R181, R181 ;  /* 0x000000b500b57308 */ /* 0x000fe20000000800 */
[----:B--2---:R-:W-:-:S04]  /*3870*/  FSEL R84, R84, -INF , P3 ;  /* 0xff80000054547808 */ /* 0x004fc80001800000 */
[----:B------:R-:W-:-:S03]  /*3880*/  FMNMX.FTZ R31, R84, R31, !PT ;  /* 0x0000001f541f7209 */ /* 0x000fc60007810000 */
[----:B------:R-:W1:Y:S01]  /*3890*/  MUFU.EX2 R50, R50 ;  /* 0x0000003200327308 */ /* 0x000e620000000800 */
[----:B---3--:R-:W-:-:S04]  /*38a0*/  FSEL R126, R85, -INF , P2 ;  /* 0xff800000557e7808 */ /* 0x008fc80001000000 */
[----:B------:R-:W-:-:S03]  /*38b0*/  FMNMX.FTZ R31, R126, R31, !PT ;  /* 0x0000001f7e1f7209 */ /* 0x000fc60007810000 */
[----:B------:R-:W2:Y:S02]  /*38c0*/  MUFU.EX2 R183, R183 ;  /* 0x000000b700b77308 */ /* 0x000ea40000000800 */
[----:B------:R-:W3:Y:S06]  /*38d0*/  SHFL.BFLY PT, R12, R31, 0x2, 0x1f ;  /* 0x0c401f001f0c7f89 */ /* 0x000eec00000e0000 */
[----:B------:R-:W4:Y:S01]  /*38e0*/  MUFU.EX2 R2, R2 ;  /* 0x0000000200027308 */ /* 0x000f220000000800 */
[----:B-1----:R-:W-:Y:S01]  /*38f0*/  FADD.FTZ R42, R181, R50 ;  /* 0x00000032b52a7221 */ /* 0x002fe20000010000 */
[----:B------:R-:W-:-:S06]  /*3900*/  F2FP.F16.F32.PACK_AB R181, R50, R181 ;  /* 0x000000b532b5723e */ /* 0x000fcc00000000ff */
[----:B------:R-:W1:Y:S08]  /*3910*/  MUFU.EX2 R177, R177 ;  /* 0x000000b100b17308 */ /* 0x000e700000000800 */
[----:B------:R-:W5:Y:S01]  /*3920*/  MUFU.EX2 R4, R4 ;  /* 0x0000000400047308 */ /* 0x000f620000000800 */
[----:B---3--:R-:W-:-:S05]  /*3930*/  FMNMX.FTZ R13, R31, R12, !PT ;  /* 0x0000000c1f0d7209 */ /* 0x008fca0007810000 */
[----:B------:R-:W3:Y:S02]  /*3940*/  SHFL.BFLY PT, R12, R13, 0x1, 0x1f ;  /* 0x0c201f000d0c7f89 */ /* 0x000ee400000e0000 */
[----:B------:R-:W5:Y:S08]  /*3950*/  MUFU.EX2 R179, R179 ;  /* 0x000000b300b37308 */ /* 0x000f700000000800 */
[----:B------:R-:W-:Y:S08]  /*3960*/  MUFU.EX2 R20, R20 ;  /* 0x0000001400147308 */ /* 0x000ff00000000800 */
[----:B------:R-:W-:Y:S01]  /*3970*/  MUFU.EX2 R173, R173 ;  /* 0x000000ad00ad7308 */ /* 0x000fe20000000800 */
[----:B---3--:R-:W-:-:S07]  /*3980*/  FMNMX.FTZ R12, R13, R12, !PT ;  /* 0x0000000c0d0c7209 */ /* 0x008fce0007810000 */
[----:B------:R-:W-:Y:S01]  /*3990*/  MUFU.EX2 R24, R24 ;  /* 0x0000001800187308 */ /* 0x000fe20000000800 */
[C---:B------:R-:W-:Y:S01]  /*39a0*/  FSETP.NEU.FTZ.AND P2, PT, R12.reuse, -INF , PT ;  /* 0xff8000000c00780b */ /* 0x040fe20003f5d000 */
[----:B------:R-:W-:-:S06]  /*39b0*/  FMUL.FTZ R13, R12, R5 ;  /* 0x000000050c0d7220 */ /* 0x000fcc0000410000 */
[----:B------:R-:W-:Y:S01]  /*39c0*/  MUFU.EX2 R175, R175 ;  /* 0x000000af00af7308 */ /* 0x000fe20000000800 */
[----:B------:R-:W-:Y:S02]  /*39d0*/  FSEL R13, R13, RZ, P2 ;  /* 0x000000ff0d0d7208 */ /* 0x000fe40001000000 */
[----:B------:R-:W-:-:S03]  /*39e0*/  PLOP3.LUT P2, PT, PT, PT, UP0, 0x80, 0x0 ;  /* 0x000000000000781c */ /* 0x000fc60003f4f008 */
        /* <DEDUP_REMOVED lines=13> */
[----:B------:R-:W3:Y:S01]  /*3ac0*/  MUFU.EX2 R94, R94 ;  /* 0x0000005e005e7308 */ /* 0x000ee20000000800 */
[----:B--2---:R-:W-:Y:S01]  /*3ad0*/  FADD.FTZ R3, R183, R42 ;  /* 0x0000002ab7037221 */ /* 0x004fe20000010000 */
[-CC-:B------:R-:W-:Y:S01]  /*3ae0*/  FFMA.FTZ R116, R116, R5.reuse, -R13.reuse ;  /* 0x0000000574747223 */ /* 0x180fe2000001080d */
[-CC-:B------:R-:W-:Y:S01]  /*3af0*/  FFMA.FTZ R118, R118, R5.reuse, -R13.reuse ;  /* 0x0000000576767223 */ /* 0x180fe2000001080d */
[-C--:B------:R-:W-:Y:S01]  /*3b00*/  FFMA.FTZ R120, R120, R5.reuse, -R13 ;  /* 0x0000000578787223 */ /* 0x080fe2000001080d */
[----:B----4-:R-:W-:Y:S01]  /*3b10*/  FADD.FTZ R42, R2, R3 ;  /* 0x00000003022a7221 */ /* 0x010fe20000010000 */
[-CC-:B------:R-:W-:Y:S01]  /*3b20*/  FFMA.FTZ R92, R92, R5.reuse, -R13.reuse ;  /* 0x000000055c5c7223 */ /* 0x180fe2000001080d */
[-CC-:B------:R-:W-:Y:S01]  /*3b30*/  FFMA.FTZ R40, R40, R5.reuse, -R13.reuse ;  /* 0x0000000528287223 */ /* 0x180fe2000001080d */
[----:B------:R-:W2:Y:S01]  /*3b40*/  MUFU.EX2 R96, R96 ;  /* 0x0000006000607308 */ /* 0x000ea20000000800 */
[----:B-1----:R-:W-:Y:S01]  /*3b50*/  FADD.FTZ R3, R177, R42 ;  /* 0x0000002ab1037221 */ /* 0x002fe20000010000 */
[-CC-:B------:R-:W-:Y:S01]  /*3b60*/  FFMA.FTZ R90, R90, R5.reuse, -R13.reuse ;  /* 0x000000055a5a7223 */ /* 0x180fe2000001080d */
[-CC-:B------:R-:W-:Y:S01]  /*3b70*/  FFMA.FTZ R122, R122, R5.reuse, -R13.reuse ;  /* 0x000000057a7a7223 */ /* 0x180fe2000001080d */
[-C--:B------:R-:W-:Y:S01]  /*3b80*/  FFMA.FTZ R88, R88, R5.reuse, -R13 ;  /* 0x0000000558587223 */ /* 0x080fe2000001080d */
[----:B-----5:R-:W-:Y:S01]  /*3b90*/  FADD.FTZ R42, R4, R3 ;  /* 0x00000003042a7221 */ /* 0x020fe20000010000 */
[-CC-:B------:R-:W-:Y:S01]  /*3ba0*/  FFMA.FTZ R64, R64, R5.reuse, -R13.reuse ;  /* 0x0000000540407223 */ /* 0x180fe2000001080d */
[-C--:B------:R-:W-:Y:S01]  /*3bb0*/  FFMA.FTZ R66, R66, R5.reuse, -R13 ;  /* 0x0000000542427223 */ /* 0x080fe2000001080d */
[----:B------:R-:W1:Y:S01]  /*3bc0*/  MUFU.EX2 R21, R98 ;  /* 0x0000006200157308 */ /* 0x000e620000000800 */
[----:B------:R-:W-:Y:S01]  /*3bd0*/  FADD.FTZ R39, R179, R42 ;  /* 0x0000002ab3277221 */ /* 0x000fe20000010000 */
[----:B---3--:R-:W-:Y:S01]  /*3be0*/  FADD.FTZ R3, R94, R15 ;  /* 0x0000000f5e037221 */ /* 0x008fe20000010000 */
[----:B------:R-:W-:Y:S01]  /*3bf0*/  FFMA.FTZ R68, R68, R5, -R13 ;  /* 0x0000000544447223 */ /* 0x000fe2000001080d */
[----:B------:R-:W-:Y:S01]  /*3c00*/  F2FP.F16.F32.PACK_AB R183, R2, R183 ;  /* 0x000000b702b7723e */ /* 0x000fe200000000ff */
[----:B------:R-:W-:Y:S01]  /*3c10*/  FADD.FTZ R44, R20, R39 ;  /* 0x00000027142c7221 */ /* 0x000fe20000010000 */
[-CC-:B------:R-:W-:Y:S01]  /*3c20*/  FFMA.FTZ R56, R56, R5.reuse, -R13.reuse ;  /* 0x0000000538387223 */ /* 0x180fe2000001080d */
[-C--:B------:R-:W-:Y:S01]  /*3c30*/  FFMA.FTZ R72, R72, R5.reuse, -R13 ;  /* 0x0000000548487223 */ /* 0x080fe2000001080d */
[----:B------:R-:W3:Y:S01]  /*3c40*/  MUFU.EX2 R100, R100 ;  /* 0x0000006400647308 */ /* 0x000ee20000000800 */
[----:B--2---:R-:W-:Y:S01]  /*3c50*/  FADD.FTZ R42, R96, R3 ;  /* 0x00000003602a7221 */ /* 0x004fe20000010000 */
[----:B------:R-:W-:Y:S01]  /*3c60*/  FADD.FTZ R41, R173, R44 ;  /* 0x0000002cad297221 */ /* 0x000fe20000010000 */
[-CC-:B------:R-:W-:Y:S01]  /*3c70*/  FFMA.FTZ R52, R52, R5.reuse, -R13.reuse ;  /* 0x0000000534347223 */ /* 0x180fe2000001080d */
[-CC-:B------:R-:W-:Y:S01]  /*3c80*/  FFMA.FTZ R76, R76, R5.reuse, -R13.reuse ;  /* 0x000000054c4c7223 */ /* 0x180fe2000001080d */
[-C--:B------:R-:W-:Y:S01]  /*3c90*/  FFMA.FTZ R46, R46, R5.reuse, -R13 ;  /* 0x000000052e2e7223 */ /* 0x080fe2000001080d */
[----:B------:R-:W-:Y:S01]  /*3ca0*/  FADD.FTZ R44, R24, R41 ;  /* 0x00000029182c7221 */ /* 0x000fe20000010000 */
[-CC-:B------:R-:W-:Y:S01]  /*3cb0*/  FFMA.FTZ R80, R80, R5.reuse, -R13.reuse ;  /* 0x0000000550507223 */ /* 0x180fe2000001080d */
[----:B------:R2:W4:Y:S01]  /*3cc0*/  MUFU.EX2 R25, R102 ;  /* 0x0000006600197308 */ /* 0x0005220000000800 */
[----:B-1----:R-:W-:Y:S01]  /*3cd0*/  FADD.FTZ R3, R21, R42 ;  /* 0x0000002a15037221 */ /* 0x002fe20000010000 */
[----:B------:R-:W-:Y:S01]  /*3ce0*/  FADD.FTZ R41, R175, R44 ;  /* 0x0000002caf297221 */ /* 0x000fe20000010000 */
[-CC-:B------:R-:W-:Y:S01]  /*3cf0*/  FFMA.FTZ R124, R124, R5.reuse, -R13.reuse ;  /* 0x000000057c7c7223 */ /* 0x180fe2000001080d */
[-CC-:B------:R-:W-:Y:S01]  /*3d00*/  FFMA.FTZ R84, R84, R5.reuse, -R13.reuse ;  /* 0x0000000554547223 */ /* 0x180fe2000001080d */
[----:B------:R-:W-:Y:S01]  /*3d10*/  FFMA.FTZ R126, R126, R5, -R13 ;  /* 0x000000057e7e7223 */ /* 0x000fe2000001080d */
[----:B------:R-:W-:Y:S01]  /*3d20*/  F2FP.F16.F32.PACK_AB R180, R15, R94 ;  /* 0x0000005e0fb4723e */ /* 0x000fe200000000ff */
[----:B------:R-:W-:Y:S01]  /*3d30*/  IMAD.MOV.U32 R98, RZ, RZ, R151 ;  /* 0x000000ffff627224 */ /* 0x000fe200078e0097 */
[----:B------:R-:W1:Y:S01]  /*3d40*/  MUFU.EX2 R28, R28 ;  /* 0x0000001c001c7308 */ /* 0x000e620000000800 */
[----:B---3--:R-:W-:Y:S01]  /*3d50*/  FADD.FTZ R42, R100, R3 ;  /* 0x00000003642a7221 */ /* 0x008fe20000010000 */
[----:B------:R-:W-:Y:S01]  /*3d60*/  F2FP.F16.F32.PACK_AB R182, R21, R96 ;  /* 0x0000006015b6723e */ /* 0x000fe200000000ff */
[--C-:B--2---:R-:W-:Y:S01]  /*3d70*/  IMAD.MOV.U32 R102, RZ, RZ, R151.reuse ;  /* 0x000000ffff667224 */ /* 0x104fe200078e0097 */
[----:B------:R-:W-:Y:S01]  /*3d80*/  F2FP.F16.F32.PACK_AB R177, R4, R177 ;  /* 0x000000b104b1723e */ /* 0x000fe200000000ff */
[----:B------:R-:W-:Y:S01]  /*3d90*/  IMAD.MOV.U32 R96, RZ, RZ, R151 ;  /* 0x000000ffff607224 */ /* 0x000fe200078e0097 */
[----:B------:R-:W-:-:S02]  /*3da0*/  F2FP.F16.F32.PACK_AB R179, R20, R179 ;  /* 0x000000b314b3723e */ /* 0x000fc400000000ff */
[----:B------:R-:W2:Y:S01]  /*3db0*/  MUFU.EX2 R104, R104 ;  /* 0x0000006800687308 */ /* 0x000ea20000000800 */
[C---:B----4-:R-:W-:Y:S01]  /*3dc0*/  FADD.FTZ R3, R25.reuse, R42 ;  /* 0x0000002a19037221 */ /* 0x050fe20000010000 */
[----:B------:R-:W-:Y:S02]  /*3dd0*/  F2FP.F16.F32.PACK_AB R176, R25, R100 ;  /* 0x0000006419b0723e */ /* 0x000fe400000000ff */
[----:B------:R-:W-:Y:S02]  /*3de0*/  F2FP.F16.F32.PACK_AB R173, R24, R173 ;  /* 0x000000ad18ad723e */ /* 0x000fe400000000ff */
[----:B------:R-:W-:Y:S02]  /*3df0*/  MOV R100, R151 ;  /* 0x0000009700647202 */ /* 0x000fe40000000f00 */
[----:B------:R-:W3:Y:S01]  /*3e00*/  MUFU.EX2 R169, R169 ;  /* 0x000000a900a97308 */ /* 0x000ee20000000800 */
[C---:B-1----:R-:W-:Y:S01]  /*3e10*/  FADD.FTZ R44, R28.reuse, R41 ;  /* 0x000000291c2c7221 */ /* 0x042fe20000010000 */
[----:B------:R-:W-:-:S02]  /*3e20*/  F2FP.F16.F32.PACK_AB R175, R28, R175 ;  /* 0x000000af1caf723e */ /* 0x000fc400000000ff */
[----:B------:R-:W-:-:S04]  /*3e30*/  MOV R94, R151 ;  /* 0x00000097005e7202 */ /* 0x000fc80000000f00 */
[----:B------:R1:W4:Y:S01]  /*3e40*/  MUFU.EX2 R27, R106 ;  /* 0x0000006a001b7308 */ /* 0x0003220000000800 */
[----:B--2---:R-:W-:-:S07]  /*3e50*/  FADD.FTZ R42, R104, R3 ;  /* 0x00000003682a7221 */ /* 0x004fce0000010000 */
[----:B------:R-:W2:Y:S01]  /*3e60*/  MUFU.EX2 R32, R32 ;  /* 0x0000002000207308 */ /* 0x000ea20000000800 */
[----:B---3--:R-:W-:Y:S01]  /*3e70*/  FADD.FTZ R43, R169, R44 ;  /* 0x0000002ca92b7221 */ /* 0x008fe20000010000 */
[----:B-1----:R-:W-:-:S06]  /*3e80*/  MOV R106, R151 ;  /* 0x00000097006a7202 */ /* 0x002fcc0000000f00 */
[----:B------:R-:W1:Y:S01]  /*3e90*/  MUFU.EX2 R108, R108 ;  /* 0x0000006c006c7308 */ /* 0x000e620000000800 */
[C---:B----4-:R-:W-:Y:S01]  /*3ea0*/  FADD.FTZ R3, R27.reuse, R42 ;  /* 0x0000002a1b037221 */ /* 0x050fe20000010000 */
[----:B------:R-:W-:Y:S01]  /*3eb0*/  F2FP.F16.F32.PACK_AB R178, R27, R104 ;  /* 0x000000681bb2723e */ /* 0x000fe200000000ff */
[----:B------:R-:W-:-:S05]  /*3ec0*/  IMAD.MOV.U32 R104, RZ, RZ, R151 ;  /* 0x000000ffff687224 */ /* 0x000fca00078e0097 */
[----:B------:R-:W3:Y:S01]  /*3ed0*/  MUFU.EX2 R171, R171 ;  /* 0x000000ab00ab7308 */ /* 0x000ee20000000800 */
[C---:B--2---:R-:W-:Y:S01]  /*3ee0*/  FADD.FTZ R44, R32.reuse, R43 ;  /* 0x0000002b202c7221 */ /* 0x044fe20000010000 */
[----:B------:R-:W-:-:S06]  /*3ef0*/  F2FP.F16.F32.PACK_AB R169, R32, R169 ;  /* 0x000000a920a9723e */ /* 0x000fcc00000000ff */
[----:B------:R2:W4:Y:S01]  /*3f00*/  MUFU.EX2 R29, R110 ;  /* 0x0000006e001d7308 */ /* 0x0005220000000800 */
[----:B-1----:R-:W-:-:S07]  /*3f10*/  FADD.FTZ R42, R108, R3 ;  /* 0x000000036c2a7221 */ /* 0x002fce0000010000 */
[----:B------:R-:W1:Y:S01]  /*3f20*/  MUFU.EX2 R36, R36 ;  /* 0x0000002400247308 */ /* 0x000e620000000800 */
[----:B---3--:R-:W-:Y:S01]  /*3f30*/  FADD.FTZ R43, R171, R44 ;  /* 0x0000002cab2b7221 */ /* 0x008fe20000010000 */
[----:B--2---:R-:W-:-:S06]  /*3f40*/  IMAD.MOV.U32 R110, RZ, RZ, R151 ;  /* 0x000000ffff6e7224 */ /* 0x004fcc00078e0097 */
[----:B------:R-:W2:Y:S01]  /*3f50*/  MUFU.EX2 R112, R112 ;  /* 0x0000007000707308 */ /* 0x000ea20000000800 */
[C---:B----4-:R-:W-:Y:S01]  /*3f60*/  FADD.FTZ R3, R29.reuse, R42 ;  /* 0x0000002a1d037221 */ /* 0x050fe20000010000 */
[----:B------:R-:W-:Y:S01]  /*3f70*/  F2FP.F16.F32.PACK_AB R172, R29, R108 ;  /* 0x0000006c1dac723e */ /* 0x000fe200000000ff */
[----:B------:R-:W-:-:S05]  /*3f80*/  IMAD.MOV.U32 R108, RZ, RZ, R151 ;  /* 0x000000ffff6c7224 */ /* 0x000fca00078e0097 */
[----:B------:R-:W3:Y:S01]  /*3f90*/  MUFU.EX2 R165, R165 ;  /* 0x000000a500a57308 */ /* 0x000ee20000000800 */
[C---:B-1----:R-:W-:Y:S01]  /*3fa0*/  FADD.FTZ R42, R36.reuse, R43 ;  /* 0x0000002b242a7221 */ /* 0x042fe20000010000 */
[----:B------:R-:W-:-:S06]  /*3fb0*/  F2FP.F16.F32.PACK_AB R171, R36, R171 ;  /* 0x000000ab24ab723e */ /* 0x000fcc00000000ff */
[----:B------:R1:W4:Y:S01]  /*3fc0*/  MUFU.EX2 R31, R114 ;  /* 0x00000072001f7308 */ /* 0x0003220000000800 */
[----:B--2---:R-:W-:-:S07]  /*3fd0*/  FADD.FTZ R0, R112, R3 ;  /* 0x0000000370007221 */ /* 0x004fce0000010000 */
[----:B------:R-:W2:Y:S01]  /*3fe0*/  MUFU.EX2 R26, R26 ;  /* 0x0000001a001a7308 */ /* 0x000ea20000000800 */
[----:B---3--:R-:W-:Y:S01]  /*3ff0*/  FADD.FTZ R45, R165, R42 ;  /* 0x0000002aa52d7221 */ /* 0x008fe20000010000 */
[----:B-1----:R-:W-:-:S06]  /*4000*/  IMAD.MOV.U32 R114, RZ, RZ, R151 ;  /* 0x000000ffff727224 */ /* 0x002fcc00078e0097 */
[----:B------:R-:W1:Y:S01]  /*4010*/  MUFU.EX2 R116, R116 ;  /* 0x0000007400747308 */ /* 0x000e620000000800 */
[C---:B----4-:R-:W-:Y:S01]  /*4020*/  FADD.FTZ R3, R31.reuse, R0 ;  /* 0x000000001f037221 */ /* 0x050fe20000010000 */
[----:B------:R-:W-:Y:S02]  /*4030*/  F2FP.F16.F32.PACK_AB R174, R31, R112 ;  /* 0x000000701fae723e */ /* 0x000fe400000000ff */
[----:B------:R-:W-:-:S04]  /*4040*/  MOV R112, R151 ;  /* 0x0000009700707202 */ /* 0x000fc80000000f00 */
[----:B------:R-:W3:Y:S01]  /*4050*/  MUFU.EX2 R167, R167 ;  /* 0x000000a700a77308 */ /* 0x000ee20000000800 */
[C---:B--2---:R-:W-:Y:S01]  /*4060*/  FADD.FTZ R42, R26.reuse, R45 ;  /* 0x0000002d1a2a7221 */ /* 0x044fe20000010000 */
[----:B------:R-:W-:-:S06]  /*4070*/  F2FP.F16.F32.PACK_AB R165, R26, R165 ;  /* 0x000000a51aa5723e */ /* 0x000fcc00000000ff */
[----:B------:R2:W4:Y:S01]  /*4080*/  MUFU.EX2 R33, R118 ;  /* 0x0000007600217308 */ /* 0x0005220000000800 */
[----:B-1----:R-:W-:-:S07]  /*4090*/  FADD.FTZ R0, R116, R3 ;  /* 0x0000000374007221 */ /* 0x002fce0000010000 */
[----:B------:R-:W1:Y:S01]  /*40a0*/  MUFU.EX2 R30, R30 ;  /* 0x0000001e001e7308 */ /* 0x000e620000000800 */
[----:B---3--:R-:W-:Y:S01]  /*40b0*/  FADD.FTZ R45, R167, R42 ;  /* 0x0000002aa72d7221 */ /* 0x008fe20000010000 */
[----:B--2---:R-:W-:-:S06]  /*40c0*/  MOV R118, R151 ;  /* 0x0000009700767202 */ /* 0x004fcc0000000f00 */
[----:B------:R-:W2:Y:S01]  /*40d0*/  MUFU.EX2 R120, R120 ;  /* 0x0000007800787308 */ /* 0x000ea20000000800 */
[C---:B----4-:R-:W-:Y:S01]  /*40e0*/  FADD.FTZ R3, R33.reuse, R0 ;  /* 0x0000000021037221 */ /* 0x050fe20000010000 */
[----:B------:R-:W-:Y:S01]  /*40f0*/  F2FP.F16.F32.PACK_AB R168, R33, R116 ;  /* 0x0000007421a8723e */ /* 0x000fe200000000ff */
[----:B------:R-:W-:-:S05]  /*4100*/  IMAD.MOV.U32 R116, RZ, RZ, R151 ;  /* 0x000000ffff747224 */ /* 0x000fca00078e0097 */
[----:B------:R-:W3:Y:S01]  /*4110*/  MUFU.EX2 R161, R161 ;  /* 0x000000a100a17308 */ /* 0x000ee20000000800 */
[C---:B-1----:R-:W-:Y:S01]  /*4120*/  FADD.FTZ R42, R30.reuse, R45 ;  /* 0x0000002d1e2a7221 */ /* 0x042fe20000010000 */
[----:B------:R-:W-:-:S06]  /*4130*/  F2FP.F16.F32.PACK_AB R167, R30, R167 ;  /* 0x000000a71ea7723e */ /* 0x000fcc00000000ff */
[----:B------:R-:W-:Y:S01]  /*4140*/  MUFU.EX2 R155, R35 ;  /* 0x00000023009b7308 */ /* 0x000fe20000000800 */
[----:B--2---:R-:W-:-:S07]  /*4150*/  FADD.FTZ R0, R120, R3 ;  /* 0x0000000378007221 */ /* 0x004fce0000010000 */
[----:B------:R1:W2:Y:S01]  /*4160*/  MUFU.EX2 R35, R92 ;  /* 0x0000005c00237308 */ /* 0x0002a20000000800 */
[----:B---3--:R-:W-:-:S07]  /*4170*/  FADD.FTZ R45, R161, R42 ;  /* 0x0000002aa12d7221 */ /* 0x008fce0000010000 */
[----:B------:R-:W3:Y:S01]  /*4180*/  MUFU.EX2 R34, R34 ;  /* 0x0000002200227308 */ /* 0x000ee20000000800 */
[----:B-1----:R-:W-:-:S07]  /*4190*/  IMAD.MOV.U32 R92, RZ, RZ, R151 ;  /* 0x000000ffff5c7224 */ /* 0x002fce00078e0097 */
[----:B------:R-:W1:Y:S01]  /*41a0*/  MUFU.EX2 R40, R40 ;  /* 0x0000002800287308 */ /* 0x000e620000000800 */
[C---:B--2---:R-:W-:Y:S01]  /*41b0*/  FADD.FTZ R3, R35.reuse, R0 ;  /* 0x0000000023037221 */ /* 0x044fe20000010000 */
[----:B------:R-:W-:Y:S01]  /*41c0*/  F2FP.F16.F32.PACK_AB R170, R35, R120 ;  /* 0x0000007823aa723e */ /* 0x000fe200000000ff */
[----:B------:R-:W-:-:S05]  /*41d0*/  IMAD.MOV.U32 R120, RZ, RZ, R151 ;  /* 0x000000ffff787224 */ /* 0x000fca00078e0097 */
[----:B------:R-:W2:Y:S01]  /*41e0*/  MUFU.EX2 R163, R163 ;  /* 0x000000a300a37308 */ /* 0x000ea20000000800 */
[C---:B---3--:R-:W-:Y:S01]  /*41f0*/  FADD.FTZ R42, R34.reuse, R45 ;  /* 0x0000002d222a7221 */ /* 0x048fe20000010000 */
[----:B------:R-:W-:-:S06]  /*4200*/  F2FP.F16.F32.PACK_AB R161, R34, R161 ;  /* 0x000000a122a1723e */ /* 0x000fcc00000000ff */
[----:B------:R3:W4:Y:S01]  /*4210*/  MUFU.EX2 R37, R90 ;  /* 0x0000005a00257308 */ /* 0x0007220000000800 */
[----:B-1----:R-:W-:-:S07]  /*4220*/  FADD.FTZ R0, R40, R3 ;  /* 0x0000000328007221 */ /* 0x002fce0000010000 */
[----:B------:R-:W1:Y:S01]  /*4230*/  MUFU.EX2 R38, R38 ;  /* 0x0000002600267308 */ /* 0x000e620000000800 */
[----:B--2---:R-:W-:Y:S01]  /*4240*/  FADD.FTZ R45, R163, R42 ;  /* 0x0000002aa32d7221 */ /* 0x004fe20000010000 */
[----:B---3--:R-:W-:-:S06]  /*4250*/  IMAD.MOV.U32 R90, RZ, RZ, R151 ;  /* 0x000000ffff5a7224 */ /* 0x008fcc00078e0097 */
[----:B------:R-:W2:Y:S01]  /*4260*/  MUFU.EX2 R122, R122 ;  /* 0x0000007a007a7308 */ /* 0x000ea20000000800 */
[C---:B----4-:R-:W-:Y:S01]  /*4270*/  FADD.FTZ R3, R37.reuse, R0 ;  /* 0x0000000025037221 */ /* 0x050fe20000010000 */
[----:B------:R-:W-:-:S06]  /*4280*/  F2FP.F16.F32.PACK_AB R164, R37, R40 ;  /* 0x0000002825a4723e */ /* 0x000fcc00000000ff */
[----:B------:R-:W3:Y:S01]  /*4290*/  MUFU.EX2 R157, R157 ;  /* 0x0000009d009d7308 */ /* 0x000ee20000000800 */
[C---:B-1----:R-:W-:Y:S01]  /*42a0*/  FADD.FTZ R2, R38.reuse, R45 ;  /* 0x0000002d26027221 */ /* 0x042fe20000010000 */
[----:B------:R-:W-:-:S06]  /*42b0*/  F2FP.F16.F32.PACK_AB R163, R38, R163 ;  /* 0x000000a326a3723e */ /* 0x000fcc00000000ff */
        /* <DEDUP_REMOVED lines=12> */
[----:B------:R-:W2:Y:S01]  /*4380*/  MUFU.EX2 R41, R66 ;  /* 0x0000004200297308 */ /* 0x000ea20000000800 */
[----:B-1----:R-:W-:-:S07]  /*4390*/  FADD.FTZ R0, R64, R3 ;  /* 0x0000000340007221 */ /* 0x002fce0000010000 */
[----:B------:R-:W1:Y:S01]  /*43a0*/  MUFU.EX2 R159, R74 ;  /* 0x0000004a009f7308 */ /* 0x000e620000000800 */
[----:B---3--:R-:W-:-:S07]  /*43b0*/  FADD.FTZ R2, R70, R47 ;  /* 0x0000002f46027221 */ /* 0x008fce0000010000 */
[----:B------:R-:W3:Y:S01]  /*43c0*/  MUFU.EX2 R68, R68 ;  /* 0x0000004400447308 */ /* 0x000ee20000000800 */
[C---:B--2---:R-:W-:Y:S01]  /*43d0*/  FADD.FTZ R3, R41.reuse, R0 ;  /* 0x0000000029037221 */ /* 0x044fe20000010000 */
[----:B------:R-:W-:-:S06]  /*43e0*/  F2FP.F16.F32.PACK_AB R160, R41, R64 ;  /* 0x0000004029a0723e */ /* 0x000fcc00000000ff */
[----:B------:R-:W2:Y:S01]  /*43f0*/  MUFU.EX2 R60, R60 ;  /* 0x0000003c003c7308 */ /* 0x000ea20000000800 */
[C---:B-1----:R-:W-:Y:S01]  /*4400*/  FADD.FTZ R47, R159.reuse, R2 ;  /* 0x000000029f2f7221 */ /* 0x042fe20000010000 */
[----:B------:R-:W-:-:S06]  /*4410*/  F2FP.F16.F32.PACK_AB R159, R159, R70 ;  /* 0x000000469f9f723e */ /* 0x000fcc00000000ff */
[----:B------:R-:W1:Y:S01]  /*4420*/  MUFU.EX2 R43, R56 ;  /* 0x00000038002b7308 */ /* 0x000e620000000800 */
[----:B---3--:R-:W-:-:S07]  /*4430*/  FADD.FTZ R0, R68, R3 ;  /* 0x0000000344007221 */ /* 0x008fce0000010000 */
        /* <DEDUP_REMOVED lines=11> */
[----:B-1----:R-:W-:-:S04]  /*44f0*/  FADD.FTZ R2, R82, R49 ;  /* 0x0000003152027221 */ /* 0x002fc80000010000 */
[C---:B------:R-:W-:Y:S01]  /*4500*/  FADD.FTZ R3, R155.reuse, R2 ;  /* 0x000000029b037221 */ /* 0x040fe20000010000 */
[----:B------:R-:W-:Y:S02]  /*4510*/  F2FP.F16.F32.PACK_AB R155, R155, R82 ;  /* 0x000000529b9b723e */ /* 0x000fe400000000ff */
[----:B------:R-:W1:Y:S01]  /*4520*/  MUFU.EX2 R45, R46 ;  /* 0x0000002e002d7308 */ /* 0x000e620000000800 */
[C---:B---3--:R-:W-:Y:S01]  /*4530*/  FADD.FTZ R49, R13.reuse, R0 ;  /* 0x000000000d317221 */ /* 0x048fe20000010000 */
[----:B------:R-:W-:Y:S02]  /*4540*/  F2FP.F16.F32.PACK_AB R156, R13, R72 ;  /* 0x000000480d9c723e */ /* 0x000fe400000000ff */
[----:B------:R-:W-:-:S04]  /*4550*/  MOV R2, 0x3f800000 ;  /* 0x3f80000000027802 */ /* 0x000fc80000000f00 */
[----:B------:R-:W3:Y:S01]  /*4560*/  MUFU.EX2 R80, R80 ;  /* 0x0000005000507308 */ /* 0x000ee20000000800 */
[----:B--2---:R-:W-:-:S07]  /*4570*/  FADD.FTZ R0, R76, R49 ;  /* 0x000000314c007221 */ /* 0x004fce0000010000 */
[----:B------:R2:W4:Y:S01]  /*4580*/  MUFU.EX2 R47, R124 ;  /* 0x0000007c002f7308 */ /* 0x0005220000000800 */
[C---:B-1----:R-:W-:Y:S01]  /*4590*/  FADD.FTZ R21, R45.reuse, R0 ;  /* 0x000000002d157221 */ /* 0x042fe20000010000 */
[----:B------:R-:W-:-:S06]  /*45a0*/  F2FP.F16.F32.PACK_AB R158, R45, R76 ;  /* 0x0000004c2d9e723e */ /* 0x000fcc00000000ff */
[----:B------:R-:W1:Y:S01]  /*45b0*/  MUFU.EX2 R84, R84 ;  /* 0x0000005400547308 */ /* 0x000e620000000800 */
[----:B---3--:R-:W-:Y:S01]  /*45c0*/  FADD.FTZ R0, R80, R21 ;  /* 0x0000001550007221 */ /* 0x008fe20000010000 */
[----:B--2---:R-:W-:-:S06]  /*45d0*/  MOV R124, R151 ;  /* 0x00000097007c7202 */ /* 0x004fcc0000000f00 */
[----:B------:R2:W3:Y:S01]  /*45e0*/  MUFU.EX2 R15, R126 ;  /* 0x0000007e000f7308 */ /* 0x0004e20000000800 */
[C---:B----4-:R-:W-:Y:S01]  /*45f0*/  FADD.FTZ R21, R47.reuse, R0 ;  /* 0x000000002f157221 */ /* 0x050fe20000010000 */
[----:B------:R-:W-:Y:S01]  /*4600*/  F2FP.F16.F32.PACK_AB R152, R47, R80 ;  /* 0x000000502f98723e */ /* 0x000fe200000000ff */
[----:B------:R-:W-:Y:S02]  /*4610*/  IMAD.MOV.U32 R0, RZ, RZ, 0x3f800000 ;  /* 0x3f800000ff007424 */ /* 0x000fe400078e00ff */
[----:B-1----:R-:W-:Y:S01]  /*4620*/  FADD.FTZ R4, R84, R21 ;  /* 0x0000001554047221 */ /* 0x002fe20000010000 */
[----:B--2---:R-:W-:-:S03]  /*4630*/  IMAD.MOV.U32 R126, RZ, RZ, R151 ;  /* 0x000000ffff7e7224 */ /* 0x004fc600078e0097 */
[C---:B---3--:R-:W-:Y:S01]  /*4640*/  FADD.FTZ R4, R15.reuse, R4 ;  /* 0x000000040f047221 */ /* 0x048fe20000010000 */
[----:B------:R-:W-:Y:S01]  /*4650*/  F2FP.F16.F32.PACK_AB R154, R15, R84 ;  /* 0x000000540f9a723e */ /* 0x000fe200000000ff */
[----:B------:R-:W-:Y:S06]  /*4660*/  @!P2 BRA `(.L_x_1865) ;  /* 0x000000340028a947 */ /* 0x000fec0003800000 */
[----:B------:R-:W-:Y:S01]  /*4670*/  IMAD.MOV.U32 R15, RZ, RZ, R14 ;  /* 0x000000ffff0f7224 */ /* 0x000fe200078e000e */
[----:B------:R-:W-:Y:S01]  /*4680*/  MOV R0, 0x3f800000 ;  /* 0x3f80000000007802 */ /* 0x000fe20000000f00 */
[----:B------:R-:W-:Y:S01]  /*4690*/  IMAD.MOV.U32 R13, RZ, RZ, R12 ;  /* 0x000000ffff0d7224 */ /* 0x000fe200078e000c */
        /* <DEDUP_REMOVED lines=34> */
[----:B------:R-:W-:Y:S01]  /*48c0*/  ULDC UR59, c[0x0][0x2e0] ;  /* 0x0000b800003b7ab9 */ /* 0x000fe20000000800 */
[----:B------:R-:W-:Y:S01]  /*48d0*/  ULDC UR58, c[0x0][0x288] ;  /* 0x0000a200003a7ab9 */ /* 0x000fe20000000800 */
[----:B------:R-:W-:Y:S01]  /*48e0*/  ULDC UR61, c[0x0][0x404] ;  /* 0x00010100003d7ab9 */ /* 0x000fe20000000800 */
[----:B------:R-:W-:Y:S01]  /*48f0*/  ULDC UR5, c[0x0][0x9d8] ;  /* 0x0002760000057ab9 */ /* 0x000fe20000000800 */
[----:B------:R-:W-:-:S05]  /*4900*/  ULDC.64 UR40, c[0x0][0x3f8] ;  /* 0x0000fe0000287ab9 */ /* 0x000fca0000000a00 */
.L_x_1874:
[----:B------:R-:W-:-:S04]  /*4910*/  UIADD3 UR6, UR4, 0x1, URZ ;  /* 0x0000000104067890 */ /* 0x000fc8000fffe03f */
[----:B------:R-:W-:-:S04]  /*4920*/  UISETP.NE.AND UP0, UPT, UR6, 0x2, UPT ;  /* 0x000000020600788c */ /* 0x000fc8000bf05270 */
[----:B------:R-:W-:Y:S02]  /*4930*/  USEL UR46, URZ, 0x1, UP0 ;  /* 0x000000013f2e7887 */ /* 0x000fe40008000000 */
[----:B------:R-:W-:Y:S02]  /*4940*/  USEL UR36, UR6, URZ, UP0 ;  /* 0x0000003f06247287 */ /* 0x000fe40008000000 */
[----:B------:R-:W-:Y:S01]  /*4950*/  ULOP3.LUT UR46, UR45, UR46, URZ, 0x3c, !UPT ;  /* 0x0000002e2d2e7292 */ /* 0x000fe2000f8e3c3f */
[----:B------:R-:W-:Y:S11]  /*4960*/  @!P0 BRA `(.L_x_1866) ;  /* 0x0000000000048947 */ /* 0x000ff60003800000 */
[----:B------:R-:W-:Y:S01]  /*4970*/  BPT.TRAP 0x1 ;  /* 0x000000040000795c */ /* 0x000fe20000300000 */
.L_x_1866:
[----:B------:R-:W-:Y:S01]  /*4980*/  ULEA UR37, UR36, UR38, 0x3 ;  /* 0x0000002624257291 */ /* 0x000fe2000f8e183f */
[----:B------:R-:W-:-:S05]  /*4990*/  IMAD.U32 R5, RZ, RZ, UR46 ;  /* 0x0000002eff057e24 */ /* 0x000fca000f8e00ff */
[----:B------:R-:W-:-:S04]  /*49a0*/  SHF.L.U32 R5, R5, 0x1f, RZ ;  /* 0x0000001f05057819 */ /* 0x000fc800000006ff */
[----:B------:R1:W2:Y:S01]  /*49b0*/  SYNCS.PHASECHK.TRANS64.TRYWAIT P2, [UR37+0x34830], R5 ;  /* 0x03483005ff0075a7 */ /* 0x0002a20008040165 */
[----:B------:R-:W-:Y:S05]  /*49c0*/  @!P0 BRA `(.L_x_1867) ;  /* 0x0000000000048947 */ /* 0x000fea0003800000 */
[----:B------:R-:W-:Y:S01]  /*49d0*/  BPT.TRAP 0x1 ;  /* 0x000000040000795c */ /* 0x000fe20000300000 */
.L_x_1867:
[----:B--2---:R-:W-:Y:S05]  /*49e0*/  @P2 BRA `(.L_x_1868) ;  /* 0x0000000000082947 */ /* 0x004fea0003800000 */
[----:B------:R-:W2:Y:S02]  /*49f0*/  SYNCS.PHASECHK.TRANS64.TRYWAIT P2, [UR37+0x34830], R5 ;  /* 0x03483005ff0075a7 */ /* 0x000ea40008040165 */
[----:B--2---:R-:W-:Y:S05]  /*4a00*/  @!P2 BRA `(.L_x_1869) ;  /* 0x000000a800f0a947 */ /* 0x004fea0003800000 */
.L_x_1868:
        /* <DEDUP_REMOVED lines=94> */
[----:B------:R-:W-:Y:S01]  /*4ff0*/  R2UR UR52, R6 ;  /* 0x00000000063472ca */ /* 0x000fe200000e0000 */
[----:B------:R-:W-:Y:S01]  /*5000*/  UIADD3 UR54, UR6, 0x4, URZ ;  /* 0x0000000406367890 */ /* 0x000fe2000fffe03f */
[----:B------:R-:W-:Y:S01]  /*5010*/  R2UR UR53, R7 ;  /* 0x00000000073572ca */ /* 0x000fe200000e0000 */
[----:B------:R-:W-:Y:S01]  /*5020*/  UMOV UR55, 0x40000040 ;  /* 0x4000004000377882 */ /* 0x000fe20000000000 */
[----:B------:R-:W-:Y:S02]  /*5030*/  WARPGROUP.DEPBAR.LE gsb0, 0x0 ;  /* 0x00008000000079c5 */ /* 0x000fe40000010000 */
[----:B------:R-:W-:-:S09]  /*5040*/  WARPGROUP.ARRIVE ;  /* 0x00000000000079c5 */ /* 0x000fd20000000000 */
        /* <DEDUP_REMOVED lines=35> */
.L_x_1870:
[----:B------:R-:W-:Y:S01]  /*5280*/  ULEA UR6, UR4, UR38, 0x3 ;  /* 0x0000002604067291 */ /* 0x000fe2000f8e183f */
[----:B------:R-:W-:-:S05]  /*5290*/  IMAD.U32 R0, RZ, RZ, UR45 ;  /* 0x0000002dff007e24 */ /* 0x000fca000f8e00ff */
[----:B------:R-:W-:-:S04]  /*52a0*/  SHF.L.U32 R0, R0, 0x1f, RZ ;  /* 0x0000001f00007819 */ /* 0x000fc800000006ff */
[----:B------:R3:W4:Y:S01]  /*52b0*/  SYNCS.PHASECHK.TRANS64.TRYWAIT P2, [UR6+0x34850], R0 ;  /* 0x03485000ff0075a7 */ /* 0x0007220008040146 */
[----:B------:R-:W-:Y:S05]  /*52c0*/  @!P0 BRA `(.L_x_1871) ;  /* 0x0000000000048947 */ /* 0x000fea0003800000 */
[----:B------:R-:W-:Y:S01]  /*52d0*/  BPT.TRAP 0x1 ;  /* 0x000000040000795c */ /* 0x000fe20000300000 */
.L_x_1871:
[----:B----4-:R-:W-:Y:S05]  /*52e0*/  @P2 BRA `(.L_x_1872) ;  /* 0x0000000000082947 */ /* 0x010fea0003800000 */
[----:B------:R-:W4:Y:S02]  /*52f0*/  SYNCS.PHASECHK.TRANS64.TRYWAIT P2, [UR6+0x34850], R0 ;  /* 0x03485000ff0075a7 */ /* 0x000f240008040146 */
[----:B----4-:R-:W-:Y:S05]  /*5300*/  @!P2 BRA `(.L_x_1873) ;  /* 0x000000a000c8a947 */ /* 0x010fea0003800000 */
.L_x_1872:
[----:B------:R-:W-:Y:S01]  /*5310*/  UIADD3 UR10, UR38, 0x400, URZ ;  /* 0x00000400260a7890 */ /* 0x000fe2000fffe03f */
[----:B------:R-:W-:Y:S01]  /*5320*/  WARPGROUP.ARRIVE ;  /* 0x00000000000079c5 */ /* 0x000fe20000000000 */
[----:B------:R-:W-:Y:S01]  /*5330*/  UMOV UR11, 0x40000040 ;  /* 0x40000040000b7882 */ /* 0x000fe20000000000 */
[----:B------:R-:W-:Y:S01]  /*5340*/  UISETP.NE.U32.AND UP0, UPT, UR40, URZ, UPT ;  /* 0x0000003f2800728c */ /* 0x000fe2000bf05070 */
[----:B-1-3--:R-:W-:Y:S01]  /*5350*/  FMUL.FTZ R0, R26, UR5 ;  /* 0x000000051a007c20 */ /* 0x00afe20008410000 */
[----:B------:R-:W-:Y:S01]  /*5360*/  USHF.R.U32.HI UR10, URZ, 0x4, UR10 ;  /* 0x000000043f0a7899 */ /* 0x000fe2000801160a */
[----:B------:R-:W-:Y:S01]  /*5370*/  FMUL.FTZ R26, R39, UR5 ;  /* 0x00000005271a7c20 */ /* 0x000fe20008410000 */
[----:B------:R-:W-:Y:S01]  /*5380*/  UISETP.NE.AND.EX UP0, UPT, UR41, URZ, UPT, UP0 ;  /* 0x0000003f2900728c */ /* 0x000fe2000bf05300 */
[----:B--2---:R-:W-:Y:S01]  /*5390*/  FMUL.FTZ R5, R24, UR5 ;  /* 0x0000000518057c20 */ /* 0x004fe20008410000 */
[----:B------:R-:W-:Y:S01]  /*53a0*/  ULOP3.LUT UR10, UR10, 0x3fff, URZ, 0xc0, !UPT ;  /* 0x00003fff0a0a7892 */ /* 0x000fe2000f8ec03f */
[----:B------:R-:W-:Y:S01]  /*53b0*/  FMUL.FTZ R12, R25, UR5 ;  /* 0x00000005190c7c20 */ /* 0x000fe20008410000 */
[----:B------:R-:W-:Y:S01]  /*53c0*/  FMUL.FTZ R25, R38, UR5 ;  /* 0x0000000526197c20 */ /* 0x000fe20008410000 */
[----:B------:R-:W-:Y:S01]  /*53d0*/  FMUL.FTZ R38, R40, UR5 ;  /* 0x0000000528267c20 */ /* 0x000fe20008410000 */
[----:B------:R-:W-:Y:S01]  /*53e0*/  ULOP3.LUT UR10, UR10, 0x4000000, URZ, 0xfc, !UPT ;  /* 0x040000000a0a7892 */ /* 0x000fe2000f8efc3f */
[----:B------:R-:W1:Y:S01]  /*53f0*/  MUFU.TANH R5, R5 ;  /* 0x0000000500057308 */ /* 0x000e620000002400 */
[----:B------:R-:W-:Y:S01]  /*5400*/  FMUL.FTZ R198, R41, UR5 ;  /* 0x0000000529c67c20 */ /* 0x000fe20008410000 */
[----:B------:R-:W-:Y:S01]  /*5410*/  FMUL.FTZ R37, R37, UR5 ;  /* 0x0000000525257c20 */ /* 0x000fe20008410000 */
[----:B------:R-:W-:Y:S01]  /*5420*/  ULEA UR4, UR4, UR10, 0xb ;  /* 0x0000000a04047291 */ /* 0x000fe2000f8e583f */
[----:B------:R-:W-:Y:S01]  /*5430*/  FMUL.FTZ R44, R44, UR5 ;  /* 0x000000052c2c7c20 */ /* 0x000fe20008410000 */
[----:B------:R-:W-:Y:S01]  /*5440*/  FMUL.FTZ R196, R45, UR5 ;  /* 0x000000052dc47c20 */ /* 0x000fe20008410000 */
[----:B------:R-:W-:Y:S01]  /*5450*/  FMUL.FTZ R48, R48, UR5 ;  /* 0x0000000530307c20 */ /* 0x000fe20008410000 */
[----:B------:R-:W-:Y:S01]  /*5460*/  FMUL.FTZ R49, R49, UR5 ;  /* 0x0000000531317c20 */ /* 0x000fe20008410000 */
[----:B------:R-:W2:Y:S01]  /*5470*/  MUFU.TANH R12, R12 ;  /* 0x0000000c000c7308 */ /* 0x000ea20000002400 */
[----:B------:R-:W-:Y:S01]  /*5480*/  FMUL.FTZ R52, R52, UR5 ;  /* 0x0000000534347c20 */ /* 0x000fe20008410000 */
[----:B------:R-:W-:Y:S01]  /*5490*/  UMOV UR10, UR4 ;  /* 0x00000004000a7c82 */ /* 0x000fe20008000000 */
[----:B------:R-:W-:Y:S01]  /*54a0*/  FMUL.FTZ R53, R53, UR5 ;  /* 0x0000000535357c20 */ /* 0x000fe20008410000 */
[----:B------:R-:W-:Y:S01]  /*54b0*/  HGMMA.64x128x16.F32 R88, R180, gdesc[UR8].tnspB, R88, gsb0 ;  /* 0x41e00008b4587df0 */ /* 0x000fe20008000858 */
[----:B------:R-:W-:Y:S01]  /*54c0*/  UIADD3 UR10, UR4, 0x80, URZ ;  /* 0x00000080040a7890 */ /* 0x000fe2000fffe03f */
[----:B------:R-:W-:Y:S01]  /*54d0*/  FMUL.FTZ R56, R56, UR5 ;  /* 0x0000000538387c20 */ /* 0x000fe20008410000 */
[----:B------:R-:W-:Y:S01]  /*54e0*/  UMOV UR11, 0x40000040 ;  /* 0x40000040000b7882 */ /* 0x000fe20000000000 */
        /* <DEDUP_REMOVED lines=34> */
[----:B------:R-:W-:-:S06]  /*5710*/  UMOV UR45, UR46 ;  /* 0x0000002e002d7c82 */ /* 0x000fcc0008000000 */
[----:B------:R-:W-:Y:S08]  /*5720*/  MUFU.TANH R48, R48 ;  /* 0x0000003000307308 */ /* 0x000ff00000002400 */
[----:B------:R-:W-:Y:S08]  /*5730*/  MUFU.TANH R49, R49 ;  /* 0x0000003100317308 */ /* 0x000ff00000002400 */
[----:B------:R-:W-:Y:S08]  /*5740*/  MUFU.TANH R52, R52 ;  /* 0x0000003400347308 */ /* 0x000ff00000002400 */
[----:B------:R-:W-:Y:S08]  /*5750*/  MUFU.TANH R53, R53 ;  /* 0x0000003500357308 */ /* 0x000ff00000002400 */
[----:B------:R-:W-:Y:S08]  /*5760*/  MUFU.TANH R56, R56 ;  /* 0x0000003800387308 */ /* 0x000ff00000002400 */
[----:B------:R-:W-:Y:S08]  /*5770*/  MUFU.TANH R57, R57 ;  /* 0x0000003900397308 */ /* 0x000ff00000002400 */
[----:B------:R3:W-:Y:S08]  /*5780*/  MUFU.TANH R42, R61 ;  /* 0x0000003d002a7308 */ /* 0x0007f00000002400 */
[----:B------:R-:W-:Y:S01]  /*5790*/  MUFU.TANH R64, R64 ;  /* 0x0000004000407308 */ /* 0x000fe20000002400 */
[----:B---3--:R-:W-:-:S07]  /*57a0*/  FMUL.FTZ R61, R79, UR5 ;  /* 0x000000054f3d7c20 */ /* 0x008fce0008410000 */
[----:B------:R-:W-:Y:S08]  /*57b0*/  MUFU.TANH R68, R68 ;  /* 0x0000004400447308 */ /* 0x000ff00000002400 */
[----:B------:R3:W-:Y:S08]  /*57c0*/  MUFU.TANH R50, R69 ;  /* 0x0000004500327308 */ /* 0x0007f00000002400 */
[----:B------:R-:W-:Y:S01]  /*57d0*/  MUFU.TANH R58, R77 ;  /* 0x0000004d003a7308 */ /* 0x000fe20000002400 */
[----:B---3--:R-:W-:-:S07]  /*57e0*/  FMUL.FTZ R69, R87, UR5 ;  /* 0x0000000557457c20 */ /* 0x008fce0008410000 */
[----:B------:R-:W-:Y:S08]  /*57f0*/  MUFU.TANH R81, R81 ;  /* 0x0000005100517308 */ /* 0x000ff00000002400 */
[----:B------:R-:W-:Y:S01]  /*5800*/  MUFU.TANH R0, R0 ;  /* 0x0000000000007308 */ /* 0x000fe20000002400 */
[----:B------:R-:W-:Y:S02]  /*5810*/  WARPGROUP.DEPBAR.LE gsb0, 0x0 ;  /* 0x00008000000079c5 */ /* 0x000fe40000010000 */
[----:B------:R-:W-:Y:S01]  /*5820*/  WARPGROUP.ARRIVE ;  /* 0x00000000000079c5 */ /* 0x000fe20000000000 */
[----:B------:R-:W-:Y:S01]  /*5830*/  FMUL.FTZ R180, R36, UR5 ;  /* 0x0000000524b47c20 */ /* 0x000fe20008410000 */
[----:B------:R-:W-:Y:S01]  /*5840*/  FMUL.FTZ R36, R59, UR5 ;  /* 0x000000053b247c20 */ /* 0x000fe20008410000 */
[----:B------:R-:W-:-:S02]  /*5850*/  FMUL.FTZ R59, R78, UR5 ;  /* 0x000000054e3b7c20 */ /* 0x000fc40008410000 */
[----:B------:R-:W-:Y:S01]  /*5860*/  MUFU.TANH R2, R2 ;  /* 0x0000000200027308 */ /* 0x000fe20000002400 */
[----:B------:R-:W-:Y:S01]  /*5870*/  HGMMA.64x128x16.F32 R88, R176, gdesc[UR8].tnspB, R88, gsb0 ;  /* 0x41e00008b0587df0 */ /* 0x000fe20008000858 */
[----:B------:R-:W-:Y:S01]  /*5880*/  UIADD3 UR10, UR4, 0x100, URZ ;  /* 0x00000100040a7890 */ /* 0x000fe2000fffe03f */
[----:B------:R-:W-:-:S05]  /*5890*/  UMOV UR11, 0x40000040 ;  /* 0x40000040000b7882 */ /* 0x000fca0000000000 */
        /* <DEDUP_REMOVED lines=25> */
[----:B------:R-:W-:Y:S01]  /*5a30*/  UMOV UR10, 0xffffff80 ;  /* 0xffffff80000a7882 */ /* 0x000fe20000000000 */
[----:B------:R-:W-:Y:S01]  /*5a40*/  USEL UR11, UR61, 0x1, UP0 ;  /* 0x000000013d0b7887 */ /* 0x000fe20008000000 */
[----:B------:R-:W3:Y:S01]  /*5a50*/  MUFU.TANH R176, R176 ;  /* 0x000000b000b07308 */ /* 0x000ee20000002400 */
[----:B------:R-:W-:Y:S01]  /*5a60*/  UIMAD UR10, UR7, UR10, 0x1 ;  /* 0x00000001070a74a4 */ /* 0x000fe2000f8e020a */
[----:B------:R-:W-:Y:S01]  /*5a70*/  FMUL.FTZ R33, R54, UR5 ;  /* 0x0000000536217c20 */ /* 0x000fe20008410000 */
[----:B------:R-:W-:Y:S01]  /*5a80*/  FMUL.FTZ R28, R43, UR5 ;  /* 0x000000052b1c7c20 */ /* 0x000fe20008410000 */
[----:B------:R-:W-:Y:S01]  /*5a90*/  FMUL.FTZ R43, R62, UR5 ;  /* 0x000000053e2b7c20 */ /* 0x000fe20008410000 */
[----:B------:R-:W-:Y:S01]  /*5aa0*/  UIADD3 UR10, UR42, UR10, URZ ;  /* 0x0000000a2a0a7290 */ /* 0x000fe2000fffe03f */
[----:B------:R-:W-:Y:S01]  /*5ab0*/  FMUL.FTZ R32, R51, UR5 ;  /* 0x0000000533207c20 */ /* 0x000fe20008410000 */
[----:B------:R-:W-:Y:S01]  /*5ac0*/  FMUL.FTZ R51, R67, UR5 ;  /* 0x0000000543337c20 */ /* 0x000fe20008410000 */
[----:B------:R-:W4:Y:S01]  /*5ad0*/  MUFU.TANH R177, R177 ;  /* 0x000000b100b17308 */ /* 0x000f220000002400 */
[----:B------:R-:W-:Y:S01]  /*5ae0*/  UIMAD UR10, UR11, UR59, UR10 ;  /* 0x0000003b0b0a72a4 */ /* 0x000fe2000f8e020a */
[----:B------:R-:W-:Y:S01]  /*5af0*/  FMUL.FTZ R67, R86, UR5 ;  /* 0x0000000556437c20 */ /* 0x000fe20008410000 */
[----:B------:R-:W-:-:S02]  /*5b00*/  UISETP.GT.AND UP0, UPT, UR7, UR47, UPT ;  /* 0x0000002f0700728c */ /* 0x000fc4000bf04270 */
[----:B------:R-:W-:Y:S01]  /*5b10*/  UIADD3 UR10, UR10, -UR58, URZ ;  /* 0x8000003a0a0a7290 */ /* 0x000fe2000fffe03f */
[----:B------:R-:W-:Y:S02]  /*5b20*/  UMOV UR11, 0x40000040 ;  /* 0x40000040000b7882 */ /* 0x000fe40000000000 */
[----:B------:R-:W5:Y:S01]  /*5b30*/  MUFU.TANH R178, R178 ;  /* 0x000000b200b27308 */ /* 0x000f620000002400 */
[----:B------:R-:W-:Y:S02]  /*5b40*/  UIADD3 UR7, UR7, -0x1, URZ ;  /* 0xffffffff07077890 */ /* 0x000fe4000fffe03f */
[----:B------:R-:W-:Y:S01]  /*5b50*/  MOV R39, UR10 ;  /* 0x0000000a00277c02 */ /* 0x000fe20008000f00 */
[----:B------:R-:W-:-:S04]  /*5b60*/  UIADD3 UR10, UR4, 0x180, URZ ;  /* 0x00000180040a7890 */ /* 0x000fc8000fffe03f */
[----:B------:R-:W-:Y:S01]  /*5b70*/  IMAD R40, R22, -0x2, R39 ;  /* 0xfffffffe16287824 */ /* 0x000fe200078e0227 */
[----:B------:R-:W5:Y:S03]  /*5b80*/  MUFU.TANH R179, R179 ;  /* 0x000000b300b37308 */ /* 0x000f660000002400 */
[----:B------:R-:W-:-:S04]  /*5b90*/  IMAD.IADD R41, R23, 0x1, R40 ;  /* 0x0000000117297824 */ /* 0x000fc800078e0228 */
[C---:B------:R-:W-:Y:S01]  /*5ba0*/  VIADD R71, R41.reuse, 0x8 ;  /* 0x0000000829477836 */ /* 0x040fe20000000000 */
[C---:B------:R-:W-:Y:S01]  /*5bb0*/  ISETP.GT.AND P2, PT, R41.reuse, RZ, PT ;  /* 0x000000ff2900720c */ /* 0x040fe20003f44270 */
[----:B------:R-:W-:Y:S01]  /*5bc0*/  MUFU.TANH R40, R60 ;  /* 0x0000003c00287308 */ /* 0x000fe20000002400 */
[----:B------:R-:W-:Y:S02]  /*5bd0*/  ISETP.GT.AND P3, PT, R41, 0x1, PT ;  /* 0x000000012900780c */ /* 0x000fe40003f64270 */
[----:B-1----:R-:W-:Y:S02]  /*5be0*/  FSEL R182, R5, -INF , P2 ;  /* 0xff80000005b67808 */ /* 0x002fe40001000000 */
[----:B------:R-:W-:Y:S02]  /*5bf0*/  ISETP.GT.AND P2, PT, R41, 0x8, PT ;  /* 0x000000082900780c */ /* 0x000fe40003f44270 */
[----:B--2---:R-:W-:Y:S01]  /*5c00*/  FSEL R206, R12, -INF , P3 ;  /* 0xff8000000cce7808 */ /* 0x004fe20001800000 */
[----:B------:R1:W-:Y:S01]  /*5c10*/  MUFU.TANH R46, R65 ;  /* 0x00000041002e7308 */ /* 0x0003e20000002400 */
[----:B------:R-:W-:-:S02]  /*5c20*/  FMNMX.FTZ R5, R182, R13, !PT ;  /* 0x0000000db6057209 */ /* 0x000fc40007810000 */
[C---:B------:R-:W-:Y:S02]  /*5c30*/  ISETP.GT.AND P3, PT, R41.reuse, 0x9, PT ;  /* 0x000000092900780c */ /* 0x040fe40003f64270 */
[----:B---3--:R-:W-:Y:S02]  /*5c40*/  FSEL R204, R176, -INF , P2 ;  /* 0xff800000b0cc7808 */ /* 0x008fe40001000000 */
[----:B------:R-:W-:Y:S01]  /*5c50*/  FMNMX.FTZ R5, R206, R5, !PT ;  /* 0x00000005ce057209 */ /* 0x000fe20007810000 */
[----:B------:R2:W-:Y:S01]  /*5c60*/  MUFU.TANH R54, R73 ;  /* 0x0000004900367308 */ /* 0x0005e20000002400 */
[----:B------:R-:W-:Y:S01]  /*5c70*/  ISETP.GT.AND P2, PT, R41, 0x10, PT ;  /* 0x000000102900780c */ /* 0x000fe20003f44270 */
[----:B-1----:R-:W-:Y:S01]  /*5c80*/  FMUL.FTZ R65, R83, UR5 ;  /* 0x0000000553417c20 */ /* 0x002fe20008410000 */
[----:B----4-:R-:W-:Y:S02]  /*5c90*/  FSEL R208, R177, -INF , P3 ;  /* 0xff800000b1d07808 */ /* 0x010fe40001800000 */
[----:B------:R-:W-:-:S02]  /*5ca0*/  FMNMX.FTZ R5, R204, R5, !PT ;  /* 0x00000005cc057209 */ /* 0x000fc40007810000 */
[C---:B------:R-:W-:Y:S01]  /*5cb0*/  ISETP.GT.AND P3, PT, R41.reuse, 0x11, PT ;  /* 0x000000112900780c */ /* 0x040fe20003f64270 */
[----:B------:R-:W-:Y:S01]  /*5cc0*/  MUFU.TANH R60, R85 ;  /* 0x00000055003c7308 */ /* 0x000fe20000002400 */
[----:B-----5:R-:W-:Y:S02]  /*5cd0*/  FSEL R176, R178, -INF , P2 ;  /* 0xff800000b2b07808 */ /* 0x020fe40001000000 */
[----:B------:R-:W-:Y:S02]  /*5ce0*/  FMNMX.FTZ R5, R208, R5, !PT ;  /* 0x00000005d0057209 */ /* 0x000fe40007810000 */
[----:B------:R-:W-:Y:S02]  /*5cf0*/  ISETP.GT.AND P2, PT, R41, 0x18, PT ;  /* 0x000000182900780c */ /* 0x000fe40003f44270 */
[----:B------:R-:W-:Y:S01]  /*5d00*/  FSEL R202, R179, -INF , P3 ;  /* 0xff800000b3ca7808 */ /* 0x000fe20001800000 */
[----:B------:R-:W1:Y:S01]  /*5d10*/  MUFU.TANH R28, R28 ;  /* 0x0000001c001c7308 */ /* 0x000e620000002400 */
[----:B------:R-:W-:-:S02]  /*5d20*/  FMNMX.FTZ R5, R176, R5, !PT ;  /* 0x00000005b0057209 */ /* 0x000fc40007810000 */
[C---:B------:R-:W-:Y:S02]  /*5d30*/  ISETP.GT.AND P3, PT, R41.reuse, 0x19, PT ;  /* 0x000000192900780c */ /* 0x040fe40003f64270 */
[----:B------:R-:W-:Y:S02]  /*5d40*/  FSEL R178, R180, -INF , P2 ;  /* 0xff800000b4b27808 */ /* 0x000fe40001000000 */
[----:B------:R-:W-:Y:S01]  /*5d50*/  FMNMX.FTZ R5, R202, R5, !PT ;  /* 0x00000005ca057209 */ /* 0x000fe20007810000 */
[----:B------:R-:W-:Y:S01]  /*5d60*/  MUFU.TANH R29, R29 ;  /* 0x0000001d001d7308 */ /* 0x000fe20000002400 */
[----:B------:R-:W-:Y:S02]  /*5d70*/  ISETP.GT.AND P2, PT, R41, 0x20, PT ;  /* 0x000000202900780c */ /* 0x000fe40003f44270 */
[----:B------:R-:W-:Y:S02]  /*5d80*/  FSEL R200, R37, -INF , P3 ;  /* 0xff80000025c87808 */ /* 0x000fe40001800000 */
[----:B------:R-:W-:-:S02]  /*5d90*/  FMNMX.FTZ R5, R178, R5, !PT ;  /* 0x00000005b2057209 */ /* 0x000fc40007810000 */
[C---:B------:R-:W-:Y:S01]  /*5da0*/  ISETP.GT.AND P3, PT, R41.reuse, 0x21, PT ;  /* 0x000000212900780c */ /* 0x040fe20003f64270 */
[----:B------:R-:W3:Y:S01]  /*5db0*/  MUFU.TANH R32, R32 ;  /* 0x0000002000207308 */ /* 0x000ee20000002400 */
[----:B------:R-:W-:Y:S02]  /*5dc0*/  FMNMX.FTZ R5, R200, R5, !PT ;  /* 0x00000005c8057209 */ /* 0x000fe40007810000 */
[----:B------:R-:W-:Y:S02]  /*5dd0*/  FSEL R198, R198, -INF , P3 ;  /* 0xff800000c6c67808 */ /* 0x000fe40001800000 */
[----:B------:R-:W-:Y:S02]  /*5de0*/  ISETP.GT.AND P3, PT, R41, 0x29, PT ;  /* 0x000000292900780c */ /* 0x000fe40003f64270 */
[----:B------:R-:W-:Y:S01]  /*5df0*/  ISETP.GT.AND P5, PT, R71, RZ, PT ;  /* 0x000000ff4700720c */ /* 0x000fe20003fa4270 */
[----:B------:R-:W-:Y:S01]  /*5e00*/  MUFU.TANH R33, R33 ;  /* 0x0000002100217308 */ /* 0x000fe20000002400 */
[----:B------:R-:W-:-:S02]  /*5e10*/  FSEL R196, R196, -INF , P3 ;  /* 0xff800000c4c47808 */ /* 0x000fc40001800000 */
[----:B------:R-:W-:Y:S02]  /*5e20*/  ISETP.GT.AND P3, PT, R41, 0x31, PT ;  /* 0x000000312900780c */ /* 0x000fe40003f64270 */
[----:B------:R-:W-:Y:S02]  /*5e30*/  ISETP.GT.AND P6, PT, R71, 0x1, PT ;  /* 0x000000014700780c */ /* 0x000fe40003fc4270 */
[----:B------:R-:W-:Y:S01]  /*5e40*/  FSEL R192, R49, -INF , P3 ;  /* 0xff80000031c07808 */ /* 0x000fe20001800000 */
[----:B------:R-:W-:Y:S01]  /*5e50*/  FMUL.FTZ R49, R70, UR5 ;  /* 0x0000000546317c20 */ /* 0x000fe20008410000 */
[----:B------:R-:W-:Y:S01]  /*5e60*/  ISETP.GT.AND P3, PT, R41, 0x39, PT ;  /* 0x000000392900780c */ /* 0x000fe20003f64270 */
[----:B------:R-:W-:Y:S01]  /*5e70*/  MUFU.TANH R43, R43 ;  /* 0x0000002b002b7308 */ /* 0x000fe20000002400 */
[----:B------:R-:W-:Y:S02]  /*5e80*/  FSEL R66, R0, -INF , P5 ;  /* 0xff80000000427808 */ /* 0x000fe40002800000 */
[----:B------:R-:W-:-:S02]  /*5e90*/  FSEL R70, R2, -INF , P6 ;  /* 0xff80000002467808 */ /* 0x000fc40003000000 */
[----:B--2---:R-:W-:Y:S02]  /*5ea0*/  FMNMX.FTZ R73, R66, R15, !PT ;  /* 0x0000000f42497209 */ /* 0x004fe40007810000 */
[C---:B------:R-:W-:Y:S01]  /*5eb0*/  ISETP.GT.AND P4, PT, R71.reuse, 0x9, PT ;  /* 0x000000094700780c */ /* 0x040fe20003f84270 */
[----:B------:R-:W-:Y:S01]  /*5ec0*/  MUFU.TANH R51, R51 ;  /* 0x0000003300337308 */ /* 0x000fe20000002400 */
[----:B------:R-:W-:Y:S02]  /*5ed0*/  FMNMX.FTZ R73, R70, R73, !PT ;  /* 0x0000004946497209 */ /* 0x000fe40007810000 */
[C---:B------:R-:W-:Y:S02]  /*5ee0*/  ISETP.GT.AND P5, PT, R71.reuse, 0x10, PT ;  /* 0x000000104700780c */ /* 0x040fe40003fa4270 */
[----:B------:R-:W-:Y:S02]  /*5ef0*/  FSEL R20, R20, -INF , P4 ;  /* 0xff80000014147808 */ /* 0x000fe40002000000 */
[C---:B------:R-:W-:Y:S01]  /*5f00*/  ISETP.GT.AND P6, PT, R71.reuse, 0x11, PT ;  /* 0x000000114700780c */ /* 0x040fe20003fc4270 */
[----:B------:R-:W-:Y:S01]  /*5f10*/  MUFU.TANH R49, R49 ;  /* 0x0000003100317308 */ /* 0x000fe20000002400 */
[----:B------:R-:W-:-:S02]  /*5f20*/  ISETP.GT.AND P4, PT, R71, 0x19, PT ;  /* 0x000000194700780c */ /* 0x000fc40003f84270 */
[----:B------:R-:W-:Y:S02]  /*5f30*/  FSEL R24, R24, -INF , P6 ;  /* 0xff80000018187808 */ /* 0x000fe40003000000 */
[----:B------:R-:W-:Y:S02]  /*5f40*/  FSEL R26, R26, -INF , P4 ;  /* 0xff8000001a1a7808 */ /* 0x000fe40002000000 */
[C---:B------:R-:W-:Y:S01]  /*5f50*/  ISETP.GT.AND P6, PT, R71.reuse, 0x21, PT ;  /* 0x000000214700780c */ /* 0x040fe20003fc4270 */
[----:B------:R-:W-:Y:S01]  /*5f60*/  MUFU.TANH R61, R61 ;  /* 0x0000003d003d7308 */ /* 0x000fe20000002400 */
[----:B------:R-:W-:Y:S02]  /*5f70*/  ISETP.GT.AND P4, PT, R71, 0x29, PT ;  /* 0x000000294700780c */ /* 0x000fe40003f84270 */
[----:B-1----:R-:W-:Y:S02]  /*5f80*/  FSEL R28, R28, -INF , P6 ;  /* 0xff8000001c1c7808 */ /* 0x002fe40003000000 */
[----:B------:R-:W-:-:S02]  /*5f90*/  FSEL R82, R30, -INF , P4 ;  /* 0xff8000001e527808 */ /* 0x000fc40002000000 */
[C---:B------:R-:W-:Y:S01]  /*5fa0*/  ISETP.GT.AND P6, PT, R71.reuse, 0x31, PT ;  /* 0x000000314700780c */ /* 0x040fe20003fc4270 */
[----:B------:R-:W-:Y:S01]  /*5fb0*/  MUFU.TANH R63, R63 ;  /* 0x0000003f003f7308 */ /* 0x000fe20000002400 */
[C---:B------:R-:W-:Y:S02]  /*5fc0*/  ISETP.GT.AND P4, PT, R71.reuse, 0x39, PT ;  /* 0x000000394700780c */ /* 0x040fe40003f84270 */
[----:B---3--:R-:W-:Y:S02]  /*5fd0*/  FSEL R32, R32, -INF , P6 ;  /* 0xff80000020207808 */ /* 0x008fe40003000000 */
[----:B------:R-:W-:Y:S01]  /*5fe0*/  ISETP.GT.AND P6, PT, R71, 0x41, PT ;  /* 0x000000414700780c */ /* 0x000fe20003fc4270 */
[----:B------:R-:W-:Y:S02]  /*5ff0*/  WARPGROUP.DEPBAR.LE gsb0, 0x0 ;  /* 0x00008000000079c5 */ /* 0x000fe40000010000 */
[----:B------:R-:W-:Y:S01]  /*6000*/  WARPGROUP.ARRIVE ;  /* 0x00000000000079c5 */ /* 0x000fe20000000000 */
[----:B------:R-:W-:Y:S01]  /*6010*/  FSEL R172, R38, -INF , P2 ;  /* 0xff80000026ac7808 */ /* 0x000fe20001000000 */
[----:B------:R-:W-:Y:S01]  /*6020*/  MUFU.TANH R65, R65 ;  /* 0x0000004100417308 */ /* 0x000fe20000002400 */
[----:B------:R-:W-:-:S02]  /*6030*/  ISETP.GT.AND P2, PT, R41, 0x28, PT ;  /* 0x000000282900780c */ /* 0x000fc40003f44270 */
[----:B------:R-:W-:Y:S01]  /*6040*/  FMNMX.FTZ R5, R172, R5, !PT ;  /* 0x00000005ac057209 */ /* 0x000fe20007810000 */
[----:B------:R-:W-:Y:S01]  /*6050*/  HGMMA.64x128x16.F32 R88, R168, gdesc[UR8].tnspB, R88, gsb0 ;  /* 0x41e00008a8587df0 */ /* 0x000fe20008000858 */
[----:B------:R-:W-:Y:S01]  /*6060*/  UIADD3 UR10, UR4, 0x200, URZ ;  /* 0x00000200040a7890 */ /* 0x000fe2000fffe03f */
[----:B------:R-:W-:Y:S01]  /*6070*/  FSEL R174, R44, -INF , P2 ;  /* 0xff8000002cae7808 */ /* 0x000fe20001000000 */
[----:B------:R-:W-:Y:S01]  /*6080*/  UMOV UR11, 0x40000040 ;  /* 0x40000040000b7882 */ /* 0x000fe20000000000 */
[----:B------:R-:W-:Y:S01]  /*6090*/  FMNMX.FTZ R5, R198, R5, !PT ;  /* 0x00000005c6057209 */ /* 0x000fe20007810000 */
[----:B------:R-:W-:Y:S01]  /*60a0*/  MUFU.TANH R67, R67 ;  /* 0x0000004300437308 */ /* 0x000fe20000002400 */
[----:B------:R-:W-:Y:S02]  /*60b0*/  ISETP.GT.AND P2, PT, R41, 0x30, PT ;  /* 0x000000302900780c */ /* 0x000fe40003f44270 */
[----:B------:R-:W-:Y:S02]  /*60c0*/  FMNMX.FTZ R5, R174, R5, !PT ;  /* 0x00000005ae057209 */ /* 0x000fe40007810000 */
[----:B------:R-:W-:-:S02]  /*60d0*/  FSEL R194, R48, -INF , P2 ;  /* 0xff80000030c27808 */ /* 0x000fc40001000000 */
[----:B------:R-:W-:Y:S01]  /*60e0*/  FMNMX.FTZ R37, R196, R5, !PT ;  /* 0x00000005c4257209 */ /* 0x000fe20007810000 */
[----:B------:R-:W-:Y:S01]  /*60f0*/  MUFU.TANH R69, R69 ;  /* 0x0000004500457308 */ /* 0x000fe20000002400 */
[----:B------:R-:W-:Y:S02]  /*6100*/  ISETP.GT.AND P2, PT, R41, 0x38, PT ;  /* 0x000000382900780c */ /* 0x000fe40003f44270 */
[----:B------:R-:W-:Y:S02]  /*6110*/  FMNMX.FTZ R37, R194, R37, !PT ;  /* 0x00000025c2257209 */ /* 0x000fe40007810000 */
[----:B------:R-:W-:Y:S02]  /*6120*/  FSEL R36, R36, -INF , P6 ;  /* 0xff80000024247808 */ /* 0x000fe40003000000 */
[----:B------:R-:W-:Y:S01]  /*6130*/  FMNMX.FTZ R37, R192, R37, !PT ;  /* 0x00000025c0257209 */ /* 0x000fe20007810000 */
[----:B------:R1:W2:Y:S01]  /*6140*/  MUFU.TANH R5, R72 ;  /* 0x0000004800057308 */ /* 0x0002a20000002400 */
[----:B------:R-:W-:Y:S01]  /*6150*/  ISETP.GT.AND P6, PT, R71, 0x51, PT ;  /* 0x000000514700780c */ /* 0x000fe20003fc4270 */
[----:B------:R-:W-:-:S02]  /*6160*/  WARPGROUP.DEPBAR.LE gsb0, 0x0 ;  /* 0x00008000000079c5 */ /* 0x000fc40000010000 */
[----:B------:R-:W-:Y:S01]  /*6170*/  WARPGROUP.ARRIVE ;  /* 0x00000000000079c5 */ /* 0x000fe20000000000 */
[----:B------:R-:W-:Y:S02]  /*6180*/  FSEL R170, R52, -INF , P2 ;  /* 0xff80000034aa7808 */ /* 0x000fe40001000000 */
[----:B------:R-:W-:Y:S02]  /*6190*/  ISETP.GT.AND P2, PT, R41, 0x40, PT ;  /* 0x000000402900780c */ /* 0x000fe40003f44270 */
[----:B------:R-:W-:Y:S01]  /*61a0*/  FSEL R168, R53, -INF , P3 ;  /* 0xff80000035a87808 */ /* 0x000fe20001800000 */
[----:B------:R-:W-:Y:S01]  /*61b0*/  HGMMA.64x128x16.F32 R88, R164, gdesc[UR8].tnspB, R88, gsb0 ;  /* 0x41e00008a4587df0 */ /* 0x000fe20008000858 */
[----:B------:R-:W-:Y:S01]  /*61c0*/  FMNMX.FTZ R37, R170, R37, !PT ;  /* 0x00000025aa257209 */ /* 0x000fe20007810000 */
[----:B------:R-:W-:Y:S01]  /*61d0*/  UIADD3 UR10, UR4, 0x280, URZ ;  /* 0x00000280040a7890 */ /* 0x000fe2000fffe03f */
[C---:B------:R-:W-:Y:S01]  /*61e0*/  ISETP.GT.AND P3, PT, R41.reuse, 0x41, PT ;  /* 0x000000412900780c */ /* 0x040fe20003f64270 */
[----:B------:R-:W-:Y:S01]  /*61f0*/  UMOV UR11, 0x40000040 ;  /* 0x40000040000b7882 */ /* 0x000fe20000000000 */
[----:B-1----:R-:W-:Y:S01]  /*6200*/  FSEL R72, R56, -INF , P2 ;  /* 0xff80000038487808 */ /* 0x002fe20001000000 */
[----:B------:R-:W-:Y:S01]  /*6210*/  FMUL.FTZ R53, R74, UR5 ;  /* 0x000000054a357c20 */ /* 0x000fe20008410000 */
[----:B------:R-:W-:Y:S01]  /*6220*/  FMNMX.FTZ R37, R168, R37, !PT ;  /* 0x00000025a8257209 */ /* 0x000fe20007810000 */
[----:B------:R-:W1:Y:S01]  /*6230*/  MUFU.TANH R56, R76 ;  /* 0x0000004c00387308 */ /* 0x000e620000002400 */
[----:B------:R-:W-:-:S02]  /*6240*/  ISETP.GT.AND P2, PT, R41, 0x48, PT ;  /* 0x000000482900780c */ /* 0x000fc40003f44270 */
[----:B------:R-:W-:Y:S01]  /*6250*/  FSEL R38, R57, -INF , P3 ;  /* 0xff80000039267808 */ /* 0x000fe20001800000 */
[----:B------:R-:W-:Y:S01]  /*6260*/  FMUL.FTZ R57, R75, UR5 ;  /* 0x000000054b397c20 */ /* 0x000fe20008410000 */
[----:B------:R-:W-:Y:S02]  /*6270*/  FMNMX.FTZ R37, R72, R37, !PT ;  /* 0x0000002548257209 */ /* 0x000fe40007810000 */
[C---:B------:R-:W-:Y:S01]  /*6280*/  ISETP.GT.AND P3, PT, R41.reuse, 0x49, PT ;  /* 0x000000492900780c */ /* 0x040fe20003f64270 */
[----:B------:R-:W-:Y:S01]  /*6290*/  MUFU.TANH R53, R53 ;  /* 0x0000003500357308 */ /* 0x000fe20000002400 */
[----:B------:R-:W-:Y:S02]  /*62a0*/  FSEL R40, R40, -INF , P2 ;  /* 0xff80000028287808 */ /* 0x000fe40001000000 */
[----:B------:R-:W-:Y:S02]  /*62b0*/  FMNMX.FTZ R37, R38, R37, !PT ;  /* 0x0000002526257209 */ /* 0x000fe40007810000 */
[----:B------:R-:W-:-:S02]  /*62c0*/  ISETP.GT.AND P2, PT, R41, 0x50, PT ;  /* 0x000000502900780c */ /* 0x000fc40003f44270 */
[----:B------:R-:W-:Y:S01]  /*62d0*/  FSEL R42, R42, -INF , P3 ;  /* 0xff8000002a2a7808 */ /* 0x000fe20001800000 */
[----:B------:R-:W-:Y:S01]  /*62e0*/  MUFU.TANH R57, R57 ;  /* 0x0000003900397308 */ /* 0x000fe20000002400 */
[----:B------:R-:W-:Y:S02]  /*62f0*/  FMNMX.FTZ R37, R40, R37, !PT ;  /* 0x0000002528257209 */ /* 0x000fe40007810000 */
[C---:B------:R-:W-:Y:S02]  /*6300*/  ISETP.GT.AND P3, PT, R41.reuse, 0x51, PT ;  /* 0x000000512900780c */ /* 0x040fe40003f64270 */
[----:B------:R-:W-:Y:S02]  /*6310*/  FSEL R44, R64, -INF , P2 ;  /* 0xff800000402c7808 */ /* 0x000fe40001000000 */
[----:B------:R-:W-:Y:S01]  /*6320*/  FMNMX.FTZ R37, R42, R37, !PT ;  /* 0x000000252a257209 */ /* 0x000fe20007810000 */
[----:B------:R-:W3:Y:S01]  /*6330*/  MUFU.TANH R64, R80 ;  /* 0x0000005000407308 */ /* 0x000ee20000002400 */
[----:B------:R-:W-:-:S02]  /*6340*/  ISETP.GT.AND P2, PT, R41, 0x58, PT ;  /* 0x000000582900780c */ /* 0x000fc40003f44270 */
[----:B------:R-:W-:Y:S02]  /*6350*/  FSEL R46, R46, -INF , P3 ;  /* 0xff8000002e2e7808 */ /* 0x000fe40001800000 */
[----:B------:R-:W-:Y:S02]  /*6360*/  FMNMX.FTZ R37, R44, R37, !PT ;  /* 0x000000252c257209 */ /* 0x000fe40007810000 */
[C---:B------:R-:W-:Y:S02]  /*6370*/  ISETP.GT.AND P3, PT, R41.reuse, 0x59, PT ;  /* 0x000000592900780c */ /* 0x040fe40003f64270 */
[----:B------:R-:W-:Y:S02]  /*6380*/  FSEL R48, R68, -INF , P2 ;  /* 0xff80000044307808 */ /* 0x000fe40001000000 */
[----:B------:R-:W-:Y:S01]  /*6390*/  FMNMX.FTZ R37, R46, R37, !PT ;  /* 0x000000252e257209 */ /* 0x000fe20007810000 */
[----:B------:R-:W4:Y:S01]  /*63a0*/  MUFU.TANH R68, R84 ;  /* 0x0000005400447308 */ /* 0x000f220000002400 */
[----:B------:R-:W-:-:S02]  /*63b0*/  ISETP.GT.AND P2, PT, R41, 0x60, PT ;  /* 0x000000602900780c */ /* 0x000fc40003f44270 */
[----:B------:R-:W-:Y:S02]  /*63c0*/  FSEL R50, R50, -INF , P3 ;  /* 0xff80000032327808 */ /* 0x000fe40001800000 */
[----:B------:R-:W-:Y:S02]  /*63d0*/  FMNMX.FTZ R37, R48, R37, !PT ;  /* 0x0000002530257209 */ /* 0x000fe40007810000 */
[----:B------:R-:W-:Y:S02]  /*63e0*/  ISETP.GT.AND P3, PT, R41, 0x61, PT ;  /* 0x000000612900780c */ /* 0x000fe40003f64270 */
[----:B--2---:R-:W-:Y:S02]  /*63f0*/  FSEL R52, R5, -INF , P2 ;  /* 0xff80000005347808 */ /* 0x004fe40001000000 */
[----:B------:R-:W-:Y:S01]  /*6400*/  FMNMX.FTZ R37, R50, R37, !PT ;  /* 0x0000002532257209 */ /* 0x000fe20007810000 */
[----:B------:R-:W2:Y:S01]  /*6410*/  LDC R5, c[0x0][0x988] ;  /* 0x00026200ff057b82 */ /* 0x000ea20000000800 */
[----:B------:R-:W-:-:S02]  /*6420*/  ISETP.GT.AND P2, PT, R41, 0x68, PT ;  /* 0x000000682900780c */ /* 0x000fc40003f44270 */
[----:B------:R-:W-:Y:S02]  /*6430*/  FSEL R54, R54, -INF , P3 ;  /* 0xff80000036367808 */ /* 0x000fe40001800000 */
[----:B------:R-:W-:Y:S02]  /*6440*/  FMNMX.FTZ R37, R52, R37, !PT ;  /* 0x0000002534257209 */ /* 0x000fe40007810000 */
[C---:B------:R-:W-:Y:S02]  /*6450*/  ISETP.GT.AND P3, PT, R41.reuse, 0x69, PT ;  /* 0x000000692900780c */ /* 0x040fe40003f64270 */
[----:B-1----:R-:W-:Y:S02]  /*6460*/  FSEL R56, R56, -INF , P2 ;  /* 0xff80000038387808 */ /* 0x002fe40001000000 */
[----:B------:R-:W-:Y:S02]  /*6470*/  FMNMX.FTZ R37, R54, R37, !PT ;  /* 0x0000002536257209 */ /* 0x000fe40007810000 */
[----:B------:R-:W-:-:S02]  /*6480*/  ISETP.GT.AND P2, PT, R41, 0x70, PT ;  /* 0x000000702900780c */ /* 0x000fc40003f44270 */
[----:B------:R-:W-:Y:S02]  /*6490*/  FSEL R58, R58, -INF , P3 ;  /* 0xff8000003a3a7808 */ /* 0x000fe40001800000 */
[----:B------:R-:W-:Y:S02]  /*64a0*/  FMNMX.FTZ R37, R56, R37, !PT ;  /* 0x0000002538257209 */ /* 0x000fe40007810000 */
[C---:B------:R-:W-:Y:S02]  /*64b0*/  ISETP.GT.AND P3, PT, R41.reuse, 0x71, PT ;  /* 0x000000712900780c */ /* 0x040fe40003f64270 */
[----:B---3--:R-:W-:Y:S02]  /*64c0*/  FSEL R64, R64, -INF , P2 ;  /* 0xff80000040407808 */ /* 0x008fe40001000000 */
[----:B------:R-:W-:Y:S02]  /*64d0*/  FMNMX.FTZ R37, R58, R37, !PT ;  /* 0x000000253a257209 */ /* 0x000fe40007810000 */
[----:B------:R-:W-:-:S02]  /*64e0*/  ISETP.GT.AND P2, PT, R41, 0x78, PT ;  /* 0x000000782900780c */ /* 0x000fc40003f44270 */
[----:B------:R-:W-:Y:S02]  /*64f0*/  FSEL R62, R81, -INF , P3 ;  /* 0xff800000513e7808 */ /* 0x000fe40001800000 */
[----:B------:R-:W-:Y:S02]  /*6500*/  FMNMX.FTZ R37, R64, R37, !PT ;  /* 0x0000002540257209 */ /* 0x000fe40007810000 */
[----:B------:R-:W-:Y:S02]  /*6510*/  ISETP.GT.AND P3, PT, R41, 0x79, PT ;  /* 0x000000792900780c */ /* 0x000fe40003f64270 */
[----:B----4-:R-:W-:Y:S02]  /*6520*/  FSEL R68, R68, -INF , P2 ;  /* 0xff80000044447808 */ /* 0x010fe40001000000 */
[----:B------:R-:W-:Y:S02]  /*6530*/  FMNMX.FTZ R37, R62, R37, !PT ;  /* 0x000000253e257209 */ /* 0x000fe40007810000 */
[----:B------:R-:W-:-:S02]  /*6540*/  FSEL R60, R60, -INF , P3 ;  /* 0xff8000003c3c7808 */ /* 0x000fc40001800000 */
[----:B------:R-:W-:Y:S02]  /*6550*/  FMNMX.FTZ R37, R68, R37, !PT ;  /* 0x0000002544257209 */ /* 0x000fe40007810000 */
[----:B------:R-:W-:Y:S02]  /*6560*/  ISETP.GT.AND P3, PT, R71, 0x8, PT ;  /* 0x000000084700780c */ /* 0x000fe40003f64270 */
[----:B------:R-:W-:Y:S02]  /*6570*/  FMNMX.FTZ R37, R60, R37, !PT ;  /* 0x000000253c257209 */ /* 0x000fe40007810000 */
[----:B------:R-:W-:Y:S02]  /*6580*/  FSEL R0, R14, -INF , P3 ;  /* 0xff8000000e007808 */ /* 0x000fe40001800000 */
[----:B------:R-:W-:Y:S01]  /*6590*/  FSEL R74, R21, -INF , P5 ;  /* 0xff800000154a7808 */ /* 0x000fe20002800000 */
[----:B------:R-:W1:Y:S01]  /*65a0*/  SHFL.BFLY PT, R12, R37, 0x2, 0x1f ;  /* 0x0c401f00250c7f89 */ /* 0x000e6200000e0000 */
[----:B------:R-:W-:-:S02]  /*65b0*/  FMNMX.FTZ R73, R0, R73, !PT ;  /* 0x0000004900497209 */ /* 0x000fc40007810000 */
[----:B------:R-:W-:Y:S02]  /*65c0*/  ISETP.GT.AND P3, PT, R71, 0x18, PT ;  /* 0x000000184700780c */ /* 0x000fe40003f64270 */
[----:B------:R-:W-:Y:S02]  /*65d0*/  FMNMX.FTZ R73, R20, R73, !PT ;  /* 0x0000004914497209 */ /* 0x000fe40007810000 */
[----:B------:R-:W-:Y:S02]  /*65e0*/  FSEL R76, R25, -INF , P3 ;  /* 0xff800000194c7808 */ /* 0x000fe40001800000 */
[----:B------:R-:W-:Y:S02]  /*65f0*/  FMNMX.FTZ R73, R74, R73, !PT ;  /* 0x000000494a497209 */ /* 0x000fe40007810000 */
[----:B------:R-:W-:Y:S02]  /*6600*/  ISETP.GT.AND P5, PT, R71, 0x20, PT ;  /* 0x000000204700780c */ /* 0x000fe40003fa4270 */
[----:B------:R-:W-:-:S02]  /*6610*/  FMNMX.FTZ R73, R24, R73, !PT ;  /* 0x0000004918497209 */ /* 0x000fc40007810000 */
[----:B------:R-:W-:Y:S02]  /*6620*/  FSEL R78, R27, -INF , P5 ;  /* 0xff8000001b4e7808 */ /* 0x000fe40002800000 */
[----:B------:R-:W-:Y:S02]  /*6630*/  FMNMX.FTZ R73, R76, R73, !PT ;  /* 0x000000494c497209 */ /* 0x000fe40007810000 */
[----:B------:R-:W-:Y:S02]  /*6640*/  ISETP.GT.AND P3, PT, R71, 0x28, PT ;  /* 0x000000284700780c */ /* 0x000fe40003f64270 */
[----:B------:R-:W-:Y:S02]  /*6650*/  FMNMX.FTZ R73, R26, R73, !PT ;  /* 0x000000491a497209 */ /* 0x000fe40007810000 */
[----:B------:R-:W-:Y:S02]  /*6660*/  FSEL R80, R29, -INF , P3 ;  /* 0xff8000001d507808 */ /* 0x000fe40001800000 */
[----:B-1----:R-:W-:-:S02]  /*6670*/  FMNMX.FTZ R39, R37, R12, !PT ;  /* 0x0000000c25277209 */ /* 0x002fc40007810000 */
[----:B------:R-:W-:Y:S02]  /*6680*/  FMNMX.FTZ R73, R78, R73, !PT ;  /* 0x000000494e497209 */ /* 0x000fe40007810000 */
[----:B------:R-:W-:Y:S01]  /*6690*/  ISETP.GT.AND P5, PT, R71, 0x30, PT ;  /* 0x000000304700780c */ /* 0x000fe20003fa4270 */
[----:B------:R-:W1:Y:S01]  /*66a0*/  SHFL.BFLY PT, R12, R39, 0x1, 0x1f ;  /* 0x0c201f00270c7f89 */ /* 0x000e6200000e0000 */
[----:B------:R-:W-:Y:S02]  /*66b0*/  FMNMX.FTZ R73, R28, R73, !PT ;  /* 0x000000491c497209 */ /* 0x000fe40007810000 */
[----:B------:R-:W-:Y:S02]  /*66c0*/  FSEL R84, R31, -INF , P5 ;  /* 0xff8000001f547808 */ /* 0x000fe40002800000 */
[----:B------:R-:W-:Y:S02]  /*66d0*/  FMNMX.FTZ R73, R80, R73, !PT ;  /* 0x0000004950497209 */ /* 0x000fe40007810000 */
[----:B------:R-:W-:Y:S01]  /*66e0*/  ISETP.GT.AND P3, PT, R71, 0x38, PT ;  /* 0x000000384700780c */ /* 0x000fe20003f64270 */
[----:B------:R-:W-:-:S02]  /*66f0*/  WARPGROUP.DEPBAR.LE gsb0, 0x0 ;  /* 0x00008000000079c5 */ /* 0x000fc40000010000 */
[----:B------:R-:W-:Y:S01]  /*6700*/  WARPGROUP.ARRIVE ;  /* 0x00000000000079c5 */ /* 0x000fe20000000000 */
[----:B------:R-:W-:Y:S02]  /*6710*/  FMNMX.FTZ R73, R82, R73, !PT ;  /* 0x0000004952497209 */ /* 0x000fe40007810000 */
[----:B------:R-:W-:Y:S02]  /*6720*/  FSEL R86, R33, -INF , P3 ;  /* 0xff80000021567808 */ /* 0x000fe40001800000 */
[----:B------:R-:W-:Y:S01]  /*6730*/  FMNMX.FTZ R73, R84, R73, !PT ;  /* 0x0000004954497209 */ /* 0x000fe20007810000 */
[----:B------:R-:W-:Y:S01]  /*6740*/  HGMMA.64x128x16.F32 R88, R160, gdesc[UR8].tnspB, R88, gsb0 ;  /* 0x41e00008a0587df0 */ /* 0x000fe20008000858 */
[----:B------:R-:W-:Y:S01]  /*6750*/  UIADD3 UR10, UR4, 0x300, URZ ;  /* 0x00000300040a7890 */ /* 0x000fe2000fffe03f */
[----:B------:R-:W-:Y:S01]  /*6760*/  ISETP.GT.AND P5, PT, R71, 0x40, PT ;  /* 0x000000404700780c */ /* 0x000fe20003fa4270 */
[----:B------:R-:W-:Y:S01]  /*6770*/  UMOV UR11, 0x40000040 ;  /* 0x40000040000b7882 */ /* 0x000fe20000000000 */
[----:B------:R-:W-:-:S02]  /*6780*/  FMNMX.FTZ R73, R32, R73, !PT ;  /* 0x0000004920497209 */ /* 0x000fc40007810000 */
[----:B------:R-:W-:Y:S02]  /*6790*/  FSEL R164, R34, -INF , P4 ;  /* 0xff80000022a47808 */ /* 0x000fe40002000000 */
[----:B-1----:R-:W-:Y:S02]  /*67a0*/  FMNMX.FTZ R12, R39, R12, !PT ;  /* 0x0000000c270c7209 */ /* 0x002fe40007810000 */
[----:B------:R-:W-:Y:S02]  /*67b0*/  FMNMX.FTZ R73, R86, R73, !PT ;  /* 0x0000004956497209 */ /* 0x000fe40007810000 */
[----:B------:R-:W-:Y:S01]  /*67c0*/  FSEL R34, R35, -INF , P5 ;  /* 0xff80000023227808 */ /* 0x000fe20002800000 */
[----:B--2---:R-:W-:Y:S01]  /*67d0*/  FMUL.FTZ R39, R12, R5 ;  /* 0x000000050c277220 */ /* 0x004fe20000410000 */
[----:B------:R-:W-:Y:S02]  /*67e0*/  FMNMX.FTZ R73, R164, R73, !PT ;  /* 0x00000049a4497209 */ /* 0x000fe40007810000 */
[----:B------:R-:W-:-:S02]  /*67f0*/  FSETP.NEU.FTZ.AND P2, PT, R12, -INF , PT ;  /* 0xff8000000c00780b */ /* 0x000fc40003f5d000 */
[----:B------:R-:W-:Y:S02]  /*6800*/  ISETP.GT.AND P3, PT, R71, 0x48, PT ;  /* 0x000000484700780c */ /* 0x000fe40003f64270 */
[----:B------:R-:W-:Y:S02]  /*6810*/  FMNMX.FTZ R73, R34, R73, !PT ;  /* 0x0000004922497209 */ /* 0x000fe40007810000 */
[----:B------:R-:W-:Y:S02]  /*6820*/  FSEL R39, R39, RZ, P2 ;  /* 0x000000ff27277208 */ /* 0x000fe40001000000 */
[----:B------:R-:W-:Y:S02]  /*6830*/  ISETP.GT.AND P4, PT, R71, 0x49, PT ;  /* 0x000000494700780c */ /* 0x000fe40003f84270 */
[----:B------:R-:W-:Y:S01]  /*6840*/  FSEL R166, R43, -INF , P3 ;  /* 0xff8000002ba67808 */ /* 0x000fe20001800000 */
[--C-:B------:R-:W-:Y:S01]  /*6850*/  FFMA.FTZ R30, R194, R5, -R39.reuse ;  /* 0x00000005c21e7223 */ /* 0x100fe20000010827 */
[----:B------:R-:W-:Y:S01]  /*6860*/  FMNMX.FTZ R73, R36, R73, !PT ;  /* 0x0000004924497209 */ /* 0x000fe20007810000 */
[-CC-:B------:R-:W-:Y:S01]  /*6870*/  FFMA.FTZ R29, R196, R5.reuse, -R39.reuse ;  /* 0x00000005c41d7223 */ /* 0x180fe20000010827 */
[----:B------:R-:W-:Y:S01]  /*6880*/  ISETP.GT.AND P5, PT, R71, 0x50, PT ;  /* 0x000000504700780c */ /* 0x000fe20003fa4270 */
        /* <DEDUP_REMOVED lines=54> */
[----:B------:R-:W-:Y:S01]  /*6bf0*/  FFMA.FTZ R60, R60, R5, -R39 ;  /* 0x000000053c3c7223 */ /* 0x000fe20000010827 */
[----:B------:R-:W-:Y:S01]  /*6c00*/  FMNMX.FTZ R73, R72, R73, !PT ;  /* 0x0000004948497209 */ /* 0x000fe20007810000 */
[----:B------:R-:W-:Y:S01]  /*6c10*/  MUFU.EX2 R37, R37 ;  /* 0x0000002500257308 */ /* 0x000fe20000000800 */
[----:B------:R-:W-:-:S02]  /*6c20*/  ISETP.GT.AND P3, PT, R71, 0x78, PT ;  /* 0x000000784700780c */ /* 0x000fc40003f64270 */
[----:B------:R-:W-:Y:S02]  /*6c30*/  FSEL R208, R65, -INF , P6 ;  /* 0xff80000041d07808 */ /* 0x000fe40003000000 */
[----:B------:R-:W-:Y:S02]  /*6c40*/  FMNMX.FTZ R73, R206, R73, !PT ;  /* 0x00000049ce497209 */ /* 0x000fe40007810000 */
[----:B------:R-:W-:Y:S01]  /*6c50*/  ISETP.GT.AND P4, PT, R71, 0x79, PT ;  /* 0x000000794700780c */ /* 0x000fe20003f84270 */
[----:B------:R-:W-:Y:S01]  /*6c60*/  MUFU.EX2 R180, R180 ;  /* 0x000000b400b47308 */ /* 0x000fe20000000800 */
[----:B------:R-:W-:Y:S02]  /*6c70*/  FMNMX.FTZ R73, R208, R73, !PT ;  /* 0x00000049d0497209 */ /* 0x000fe40007810000 */
[----:B------:R-:W-:-:S05]  /*6c80*/  FSEL R210, R69, -INF , P4 ;  /* 0xff80000045d27808 */ /* 0x000fca0002000000 */
[----:B------:R-:W-:Y:S08]  /*6c90*/  MUFU.EX2 R182, R182 ;  /* 0x000000b600b67308 */ /* 0x000ff00000000800 */
[----:B------:R-:W-:Y:S08]  /*6ca0*/  MUFU.EX2 R41, R41 ;  /* 0x0000002900297308 */ /* 0x000ff00000000800 */
[----:B------:R-:W-:Y:S08]  /*6cb0*/  MUFU.EX2 R176, R176 ;  /* 0x000000b000b07308 */ /* 0x000ff00000000800 */
[----:B------:R-:W-:Y:S08]  /*6cc0*/  MUFU.EX2 R21, R21 ;  /* 0x0000001500157308 */ /* 0x000ff00000000800 */
[----:B------:R-:W-:Y:S01]  /*6cd0*/  MUFU.EX2 R178, R178 ;  /* 0x000000b200b27308 */ /* 0x000fe20000000800 */
[----:B------:R-:W-:-:S02]  /*6ce0*/  WARPGROUP.DEPBAR.LE gsb0, 0x0 ;  /* 0x00008000000079c5 */ /* 0x000fc40000010000 */
[----:B------:R-:W-:Y:S01]  /*6cf0*/  WARPGROUP.ARRIVE ;  /* 0x00000000000079c5 */ /* 0x000fe20000000000 */
[----:B------:R-:W-:Y:S01]  /*6d00*/  FSEL R160, R67, -INF , P3 ;  /* 0xff80000043a07808 */ /* 0x000fe20001800000 */
[-CC-:B------:R-:W-:Y:S01]  /*6d10*/  FFMA.FTZ R162, R48, R5.reuse, -R39.reuse ;  /* 0x0000000530a27223 */ /* 0x180fe20000010827 */
[----:B------:R-:W-:Y:S02]  /*6d20*/  FFMA.FTZ R48, R64, R5, -R39 ;  /* 0x0000000540307223 */ /* 0x000fe40000010827 */
[----:B------:R-:W-:Y:S01]  /*6d30*/  MUFU.EX2 R25, R25 ;  /* 0x0000001900197308 */ /* 0x000fe20000000800 */
[----:B------:R-:W-:Y:S01]  /*6d40*/  FMNMX.FTZ R73, R160, R73, !PT ;  /* 0x00000049a0497209 */ /* 0x000fe20007810000 */
[----:B------:R-:W-:Y:S01]  /*6d50*/  HGMMA.64x128x16.F32 R88, R156, gdesc[UR8].tnspB, R88, gsb0 ;  /* 0x41e000089c587df0 */ /* 0x000fe20008000858 */
[----:B------:R-:W-:Y:S02]  /*6d60*/  UIADD3 UR10, UR4, 0x380, URZ ;  /* 0x00000380040a7890 */ /* 0x000fe4000fffe03f */
[----:B------:R-:W-:Y:S01]  /*6d70*/  FMNMX.FTZ R73, R210, R73, !PT ;  /* 0x00000049d2497209 */ /* 0x000fe20007810000 */
[----:B------:R-:W-:Y:S01]  /*6d80*/  UMOV UR11, 0x40000040 ;  /* 0x40000040000b7882 */ /* 0x000fe20000000000 */
[----:B------:R-:W-:Y:S01]  /*6d90*/  UMOV UR4, UR36 ;  /* 0x0000002400047c82 */ /* 0x000fe20008000000 */
[----:B------:R-:W-:Y:S02]  /*6da0*/  MUFU.EX2 R172, R172 ;  /* 0x000000ac00ac7308 */ /* 0x000fe40000000800 */
[----:B------:R-:W1:Y:S06]  /*6db0*/  SHFL.BFLY PT, R2, R73, 0x2, 0x1f ;  /* 0x0c401f0049027f89 */ /* 0x000e6c00000e0000 */
        /* <DEDUP_REMOVED lines=8> */
[----:B-1----:R-:W-:-:S07]  /*6e40*/  FMNMX.FTZ R14, R2, R55, !PT ;  /* 0x00000037020e7209 */ /* 0x002fce0007810000 */
[----:B------:R-:W-:Y:S01]  /*6e50*/  MUFU.EX2 R33, R33 ;  /* 0x0000002100217308 */ /* 0x000fe20000000800 */
[----:B------:R-:W-:Y:S02]  /*6e60*/  FSEL R2, R12, RZ, P2 ;  /* 0x000000ff0c027208 */ /* 0x000fe40001000000 */
[C---:B------:R-:W-:Y:S01]  /*6e70*/  FSETP.NEU.FTZ.AND P2, PT, R14.reuse, -INF , PT ;  /* 0xff8000000e00780b */ /* 0x040fe20003f5d000 */
[-C--:B------:R-:W-:Y:S02]  /*6e80*/  FMUL.FTZ R39, R14, R5.reuse ;  /* 0x000000050e277220 */ /* 0x080fe40000410000 */
[----:B------:R-:W-:Y:S02]  /*6e90*/  FADD.FTZ R2, -R2, R13 ;  /* 0x0000000d02027221 */ /* 0x000fe40000010100 */
[----:B------:R-:W-:Y:S01]  /*6ea0*/  MUFU.EX2 R35, R35 ;  /* 0x0000002300237308 */ /* 0x000fe20000000800 */
[----:B------:R-:W-:Y:S01]  /*6eb0*/  FSEL R39, R39, RZ, P2 ;  /* 0x000000ff27277208 */ /* 0x000fe20001000000 */
[----:B------:R-:W-:-:S04]  /*6ec0*/  FMUL.FTZ R2, R2, R5 ;  /* 0x0000000502027220 */ /* 0x000fc80000410000 */
[-CC-:B------:R-:W-:Y:S01]  /*6ed0*/  FFMA.FTZ R183, R0, R5.reuse, -R39.reuse ;  /* 0x0000000500b77223 */ /* 0x180fe20000010827 */
[----:B------:R-:W-:Y:S01]  /*6ee0*/  FSEL R0, R14, RZ, P2 ;  /* 0x000000ff0e007208 */ /* 0x000fe20001000000 */
[----:B------:R-:W1:Y:S01]  /*6ef0*/  MUFU.EX2 R2, R2 ;  /* 0x0000000200027308 */ /* 0x000e620000000800 */
[-CC-:B------:R-:W-:Y:S01]  /*6f00*/  FFMA.FTZ R181, R66, R5.reuse, -R39.reuse ;  /* 0x0000000542b57223 */ /* 0x180fe20000010827 */
[-CC-:B------:R-:W-:Y:S01]  /*6f10*/  FFMA.FTZ R52, R70, R5.reuse, -R39.reuse ;  /* 0x0000000546347223 */ /* 0x180fe20000010827 */
[-C--:B------:R-:W-:Y:S01]  /*6f20*/  FFMA.FTZ R20, R20, R5.reuse, -R39 ;  /* 0x0000000514147223 */ /* 0x080fe20000010827 */
        /* <DEDUP_REMOVED lines=8> */
[----:B------:R-:W-:Y:S01]  /*6fb0*/  MOV R36, UR37 ;  /* 0x0000002500247c02 */ /* 0x000fe20008000f00 */
[-CC-:B------:R-:W-:Y:S01]  /*6fc0*/  FFMA.FTZ R26, R26, R5.reuse, -R39.reuse ;  /* 0x000000051a1a7223 */ /* 0x180fe20000010827 */
[-CC-:B------:R-:W-:Y:S01]  /*6fd0*/  FFMA.FTZ R173, R78, R5.reuse, -R39.reuse ;  /* 0x000000054ead7223 */ /* 0x180fe20000010827 */
[-CC-:B------:R-:W-:Y:S01]  /*6fe0*/  FFMA.FTZ R28, R28, R5.reuse, -R39.reuse ;  /* 0x000000051c1c7223 */ /* 0x180fe20000010827 */
[-C--:B------:R-:W-:Y:S01]  /*6ff0*/  FFMA.FTZ R175, R80, R5.reuse, -R39 ;  /* 0x0000000550af7223 */ /* 0x080fe20000010827 */
[----:B-1----:R-:W-:Y:S01]  /*7000*/  FFMA.FTZ R15, R2, R4, R37 ;  /* 0x00000004020f7223 */ /* 0x002fe20000010025 */
[----:B------:R-:W1:Y:S01]  /*7010*/  MUFU.EX2 R0, R0 ;  /* 0x0000000000007308 */ /* 0x000e620000000800 */
[-CC-:B------:R-:W-:Y:S01]  /*7020*/  FFMA.FTZ R54, R82, R5.reuse, -R39.reuse ;  /* 0x0000000552367223 */ /* 0x180fe20000010827 */
[-C--:B------:R-:W-:Y:S01]  /*7030*/  FFMA.FTZ R169, R84, R5.reuse, -R39 ;  /* 0x0000000554a97223 */ /* 0x080fe20000010827 */
[----:B------:R-:W-:Y:S01]  /*7040*/  FADD.FTZ R15, R180, R15 ;  /* 0x0000000fb40f7221 */ /* 0x000fe20000010000 */
[-CC-:B------:R-:W-:Y:S01]  /*7050*/  FFMA.FTZ R32, R32, R5.reuse, -R39.reuse ;  /* 0x0000000520207223 */ /* 0x180fe20000010827 */
[-CC-:B------:R-:W-:Y:S01]  /*7060*/  FFMA.FTZ R171, R86, R5.reuse, -R39.reuse ;  /* 0x0000000556ab7223 */ /* 0x180fe20000010827 */
[-C--:B------:R-:W-:Y:S01]  /*7070*/  FFMA.FTZ R56, R164, R5.reuse, -R39 ;  /* 0x00000005a4387223 */ /* 0x080fe20000010827 */
[----:B------:R-:W-:Y:S01]  /*7080*/  FADD.FTZ R4, R182, R15 ;  /* 0x0000000fb6047221 */ /* 0x000fe20000010000 */
[----:B------:R-:W2:Y:S01]  /*7090*/  MUFU.EX2 R52, R52 ;  /* 0x0000003400347308 */ /* 0x000ea20000000800 */
[-CC-:B------:R-:W-:Y:S01]  /*70a0*/  FFMA.FTZ R167, R166, R5.reuse, -R39.reuse ;  /* 0x00000005a6a77223 */ /* 0x180fe20000010827 */
[-CC-:B------:R-:W-:Y:S01]  /*70b0*/  FFMA.FTZ R161, R196, R5.reuse, -R39.reuse ;  /* 0x00000005c4a17223 */ /* 0x180fe20000010827 */
[----:B------:R-:W-:Y:S01]  /*70c0*/  FADD.FTZ R15, R41, R4 ;  /* 0x00000004290f7221 */ /* 0x000fe20000010000 */
[-CC-:B------:R-:W-:Y:S01]  /*70d0*/  FFMA.FTZ R163, R198, R5.reuse, -R39.reuse ;  /* 0x00000005c6a37223 */ /* 0x180fe20000010827 */
[-CC-:B------:R-:W-:Y:S01]  /*70e0*/  FFMA.FTZ R200, R200, R5.reuse, -R39.reuse ;  /* 0x00000005c8c87223 */ /* 0x180fe20000010827 */
[----:B------:R-:W-:Y:S01]  /*70f0*/  FFMA.FTZ R168, R168, R5, -R39 ;  /* 0x00000005a8a87223 */ /* 0x000fe20000010827 */
[----:B------:R-:W-:Y:S01]  /*7100*/  FADD.FTZ R4, R176, R15 ;  /* 0x0000000fb0047221 */ /* 0x000fe20000010000 */
[----:B------:R-:W3:Y:S01]  /*7110*/  MUFU.EX2 R183, R183 ;  /* 0x000000b700b77308 */ /* 0x000ee20000000800 */
[----:B-1----:R-:W-:Y:S01]  /*7120*/  FFMA.FTZ R3, R0, R3, R181 ;  /* 0x0000000300037223 */ /* 0x002fe200000100b5 */
[C---:B------:R-:W-:Y:S01]  /*7130*/  F2FP.F16.F32.PACK_AB R176, R21.reuse, R176 ;  /* 0x000000b015b0723e */ /* 0x040fe200000000ff */
[----:B------:R-:W-:Y:S01]  /*7140*/  FADD.FTZ R15, R21, R4 ;  /* 0x00000004150f7221 */ /* 0x000fe20000010000 */
[-CC-:B------:R-:W-:Y:S01]  /*7150*/  FFMA.FTZ R202, R202, R5.reuse, -R39.reuse ;  /* 0x00000005caca7223 */ /* 0x180fe20000010827 */
[-CC-:B------:R-:W-:Y:S01]  /*7160*/  FFMA.FTZ R204, R204, R5.reuse, -R39.reuse ;  /* 0x00000005cccc7223 */ /* 0x180fe20000010827 */
[-C--:B------:R-:W-:Y:S01]  /*7170*/  FFMA.FTZ R72, R72, R5.reuse, -R39 ;  /* 0x0000000548487223 */ /* 0x080fe20000010827 */
[----:B------:R-:W-:Y:S01]  /*7180*/  FADD.FTZ R4, R178, R15 ;  /* 0x0000000fb2047221 */ /* 0x000fe20000010000 */
[----:B------:R-:W1:Y:S01]  /*7190*/  MUFU.EX2 R20, R20 ;  /* 0x0000001400147308 */ /* 0x000e620000000800 */
[-CC-:B------:R-:W-:Y:S01]  /*71a0*/  FFMA.FTZ R206, R206, R5.reuse, -R39.reuse ;  /* 0x00000005cece7223 */ /* 0x180fe20000010827 */
[----:B------:R-:W-:Y:S01]  /*71b0*/  FFMA.FTZ R208, R208, R5, -R39 ;  /* 0x00000005d0d07223 */ /* 0x000fe20000010827 */
[----:B------:R-:W-:Y:S01]  /*71c0*/  FADD.FTZ R15, R25, R4 ;  /* 0x00000004190f7221 */ /* 0x000fe20000010000 */
[----:B--2---:R-:W-:Y:S01]  /*71d0*/  FADD.FTZ R4, R52, R3 ;  /* 0x0000000334047221 */ /* 0x004fe20000010000 */
[----:B------:R-:W-:-:S02]  /*71e0*/  @!P1 VIADD R3, R36, 0x34840 ;  /* 0x0003484024039836 */ /* 0x000fc40000000000 */
[----:B------:R-:W-:Y:S01]  /*71f0*/  FFMA.FTZ R36, R194, R5, -R39 ;  /* 0x00000005c2247223 */ /* 0x000fe20000010827 */
[----:B------:R-:W-:Y:S01]  /*7200*/  FADD.FTZ R58, R172, R15 ;  /* 0x0000000fac3a7221 */ /* 0x000fe20000010000 */
[----:B------:R-:W-:Y:S01]  /*7210*/  MUFU.EX2 R177, R177 ;  /* 0x000000b100b17308 */ /* 0x000fe20000000800 */
[----:B---3--:R-:W-:Y:S01]  /*7220*/  FADD.FTZ R15, R183, R4 ;  /* 0x00000004b70f7221 */ /* 0x008fe20000010000 */
[----:B------:R-:W-:Y:S01]  /*7230*/  @!P1 PRMT R3, RZ, 0x654, R3 ;  /* 0x00000654ff039816 */ /* 0x000fe20000000003 */
[----:B------:R-:W-:Y:S01]  /*7240*/  FADD.FTZ R55, R27, R58 ;  /* 0x0000003a1b377221 */ /* 0x000fe20000010000 */
[----:B------:R-:W-:Y:S02]  /*7250*/  PLOP3.LUT P2, PT, PT, PT, UP0, 0x80, 0x0 ;  /* 0x000000000000781c */ /* 0x000fe40003f4f008 */
[----:B------:R-:W-:Y:S01]  /*7260*/  F2FP.F16.F32.PACK_AB R180, R180, R37 ;  /* 0x00000025b4b4723e */ /* 0x000fe200000000ff */
[----:B------:R-:W-:Y:S01]  /*7270*/  FADD.FTZ R58, R174, R55 ;  /* 0x00000037ae3a7221 */ /* 0x000fe20000010000 */
[----:B------:R-:W-:Y:S01]  /*7280*/  MUFU.EX2 R24, R24 ;  /* 0x0000001800187308 */ /* 0x000fe20000000800 */
[----:B-1----:R-:W-:Y:S01]  /*7290*/  FADD.FTZ R4, R20, R15 ;  /* 0x0000000f14047221 */ /* 0x002fe20000010000 */
[----:B------:R-:W-:-:S02]  /*72a0*/  IMAD.U32 R55, RZ, RZ, UR6 ;  /* 0x00000006ff377e24 */ /* 0x000fc4000f8e00ff */
[----:B------:R-:W-:Y:S01]  /*72b0*/  FADD.FTZ R15, R29, R58 ;  /* 0x0000003a1d0f7221 */ /* 0x000fe20000010000 */
[----:B------:R-:W-:Y:S01]  /*72c0*/  FFMA.FTZ R58, R192, R5, -R39 ;  /* 0x00000005c03a7223 */ /* 0x000fe20000010827 */
[----:B------:R-:W-:Y:S01]  /*72d0*/  F2FP.F16.F32.PACK_AB R182, R41, R182 ;  /* 0x000000b629b6723e */ /* 0x000fe200000000ff */
[----:B------:R-:W-:Y:S02]  /*72e0*/  WARPGROUP.DEPBAR.LE gsb0, 0x0 ;  /* 0x00008000000079c5 */ /* 0x000fe40000010000 */
[----:B------:R-:W-:Y:S01]  /*72f0*/  WARPGROUP.ARRIVE ;  /* 0x00000000000079c5 */ /* 0x000fe20000000000 */
[----:B------:R-:W-:Y:S01]  /*7300*/  MUFU.EX2 R179, R179 ;  /* 0x000000b300b37308 */ /* 0x000fe20000000800 */
[----:B------:R-:W-:Y:S02]  /*7310*/  @!P1 IADD3 R55, R55, 0x34860, RZ ;  /* 0x0003486037379810 */ /* 0x000fe40007ffe0ff */
[----:B------:R-:W-:Y:S02]  /*7320*/  F2FP.F16.F32.PACK_AB R178, R25, R178 ;  /* 0x000000b219b2723e */ /* 0x000fe400000000ff */
[----:B------:R-:W-:Y:S01]  /*7330*/  HGMMA.64x128x16.F32 R88, R152, gdesc[UR8].tnspB, R88, gsb0 ;  /* 0x41e0000898587df0 */ /* 0x000fe20008000858 */
[----:B------:R-:W-:-:S02]  /*7340*/  @!P1 PRMT R55, RZ, 0x654, R55 ;  /* 0x00000654ff379816 */ /* 0x000fc40000000037 */
[----:B------:R-:W-:Y:S01]  /*7350*/  MUFU.EX2 R26, R26 ;  /* 0x0000001a001a7308 */ /* 0x000fe20000000800 */
[----:B------:R-:W-:Y:S02]  /*7360*/  F2FP.F16.F32.PACK_AB R172, R27, R172 ;  /* 0x000000ac1bac723e */ /* 0x000fe400000000ff */
[----:B------:R-:W-:Y:S02]  /*7370*/  F2FP.F16.F32.PACK_AB R174, R29, R174 ;  /* 0x000000ae1dae723e */ /* 0x000fe400000000ff */
[----:B------:R-:W-:Y:S02]  /*7380*/  F2FP.F16.F32.PACK_AB R181, R52, R181 ;  /* 0x000000b534b5723e */ /* 0x000fe400000000ff */
[----:B------:R-:W-:Y:S01]  /*7390*/  F2FP.F16.F32.PACK_AB R183, R20, R183 ;  /* 0x000000b714b7723e */ /* 0x000fe200000000ff */
[----:B------:R-:W-:Y:S08]  /*73a0*/  MUFU.EX2 R173, R173 ;  /* 0x000000ad00ad7308 */ /* 0x000ff00000000800 */
[----:B------:R-:W-:Y:S08]  /*73b0*/  MUFU.EX2 R28, R28 ;  /* 0x0000001c001c7308 */ /* 0x000ff00000000800 */
[----:B------:R1:W-:Y:S08]  /*73c0*/  MUFU.EX2 R13, R60 ;  /* 0x0000003c000d7308 */ /* 0x0003f00000000800 */
[----:B------:R-:W-:Y:S01]  /*73d0*/  MUFU.EX2 R175, R175 ;  /* 0x000000af00af7308 */ /* 0x000fe20000000800 */
[----:B-1----:R-:W-:-:S04]  /*73e0*/  FADD.FTZ R60, R30, R15 ;  /* 0x0000000f1e3c7221 */ /* 0x002fc80000010000 */
[----:B------:R-:W-:-:S03]  /*73f0*/  FADD.FTZ R15, R31, R60 ;  /* 0x0000003c1f0f7221 */ /* 0x000fc60000010000 */
[----:B------:R-:W1:Y:S01]  /*7400*/  MUFU.EX2 R38, R38 ;  /* 0x0000002600267308 */ /* 0x000e620000000800 */
[----:B------:R-:W-:Y:S01]  /*7410*/  FADD.FTZ R60, R170, R15 ;  /* 0x0000000faa3c7221 */ /* 0x000fe20000010000 */
[----:B------:R-:W-:-:S03]  /*7420*/  F2FP.F16.F32.PACK_AB R170, R33, R170 ;  /* 0x000000aa21aa723e */ /* 0x000fc600000000ff */
[----:B------:R-:W-:-:S03]  /*7430*/  FADD.FTZ R60, R33, R60 ;  /* 0x0000003c213c7221 */ /* 0x000fc60000010000 */
[----:B------:R-:W-:Y:S01]  /*7440*/  MUFU.EX2 R54, R54 ;  /* 0x0000003600367308 */ /* 0x000fe20000000800 */
[----:B------:R-:W-:-:S07]  /*7450*/  FADD.FTZ R15, R35, R60 ;  /* 0x0000003c230f7221 */ /* 0x000fce0000010000 */
[----:B------:R-:W2:Y:S01]  /*7460*/  MUFU.EX2 R40, R40 ;  /* 0x0000002800287308 */ /* 0x000ea20000000800 */
[C---:B-1----:R-:W-:Y:S01]  /*7470*/  FADD.FTZ R15, R38.reuse, R15 ;  /* 0x0000000f260f7221 */ /* 0x042fe20000010000 */
[----:B------:R-:W-:-:S06]  /*7480*/  F2FP.F16.F32.PACK_AB R164, R38, R35 ;  /* 0x0000002326a4723e */ /* 0x000fcc00000000ff */
[----:B------:R-:W-:Y:S08]  /*7490*/  MUFU.EX2 R169, R169 ;  /* 0x000000a900a97308 */ /* 0x000ff00000000800 */
[----:B------:R-:W1:Y:S01]  /*74a0*/  MUFU.EX2 R43, R43 ;  /* 0x0000002b002b7308 */ /* 0x000e620000000800 */
[----:B--2---:R-:W-:-:S07]  /*74b0*/  FADD.FTZ R60, R40, R15 ;  /* 0x0000000f283c7221 */ /* 0x004fce0000010000 */
[----:B------:R-:W-:Y:S08]  /*74c0*/  MUFU.EX2 R32, R32 ;  /* 0x0000002000207308 */ /* 0x000ff00000000800 */
[----:B------:R-:W2:Y:S01]  /*74d0*/  MUFU.EX2 R42, R42 ;  /* 0x0000002a002a7308 */ /* 0x000ea20000000800 */
[C---:B-1----:R-:W-:Y:S01]  /*74e0*/  FADD.FTZ R15, R43.reuse, R60 ;  /* 0x0000003c2b0f7221 */ /* 0x042fe20000010000 */
[----:B------:R-:W-:-:S06]  /*74f0*/  F2FP.F16.F32.PACK_AB R166, R43, R40 ;  /* 0x000000282ba6723e */ /* 0x000fcc00000000ff */
[----:B------:R-:W-:Y:S08]  /*7500*/  MUFU.EX2 R171, R171 ;  /* 0x000000ab00ab7308 */ /* 0x000ff00000000800 */
[----:B------:R-:W1:Y:S01]  /*7510*/  MUFU.EX2 R45, R45 ;  /* 0x0000002d002d7308 */ /* 0x000e620000000800 */
[----:B--2---:R-:W-:-:S07]  /*7520*/  FADD.FTZ R60, R42, R15 ;  /* 0x0000000f2a3c7221 */ /* 0x004fce0000010000 */
[----:B------:R-:W-:Y:S08]  /*7530*/  MUFU.EX2 R56, R56 ;  /* 0x0000003800387308 */ /* 0x000ff00000000800 */
[----:B------:R-:W2:Y:S08]  /*7540*/  MUFU.EX2 R162, R162 ;  /* 0x000000a200a27308 */ /* 0x000eb00000000800 */
[----:B------:R-:W-:Y:S08]  /*7550*/  MUFU.EX2 R165, R165 ;  /* 0x000000a500a57308 */ /* 0x000ff00000000800 */
[----:B------:R-:W3:Y:S01]  /*7560*/  MUFU.EX2 R47, R47 ;  /* 0x0000002f002f7308 */ /* 0x000ee20000000800 */
[----:B------:R-:W-:-:S02]  /*7570*/  WARPGROUP.DEPBAR.LE gsb0, 0x0 ;  /* 0x00008000000079c5 */ /* 0x000fc40000010000 */
[----:B------:R4:W-:Y:S05]  /*7580*/  @!P1 SYNCS.ARRIVE.TRANS64.RED.A1T0 RZ, [R3+URZ], RZ ;  /* 0x000000ff03ff99a7 */ /* 0x0009ea000810043f */
[----:B------:R-:W-:Y:S01]  /*7590*/  MUFU.EX2 R34, R34 ;  /* 0x0000002200227308 */ /* 0x000fe20000000800 */
[----:B----4-:R-:W-:Y:S01]  /*75a0*/  FADD.FTZ R3, R177, R4 ;  /* 0x00000004b1037221 */ /* 0x010fe20000010000 */
[----:B------:R1:W-:Y:S01]  /*75b0*/  @!P1 SYNCS.ARRIVE.TRANS64.RED.A1T0 RZ, [R55+URZ], RZ ;  /* 0x000000ff37ff99a7 */ /* 0x0003e2000810043f */
[----:B------:R-:W-:-:S05]  /*75c0*/  F2FP.F16.F32.PACK_AB R177, R24, R177 ;  /* 0x000000b118b1723e */ /* 0x000fca00000000ff */
[----:B------:R-:W4:Y:S01]  /*75d0*/  MUFU.EX2 R44, R44 ;  /* 0x0000002c002c7308 */ /* 0x000f220000000800 */
[----:B------:R-:W-:-:S04]  /*75e0*/  FADD.FTZ R4, R24, R3 ;  /* 0x0000000318047221 */ /* 0x000fc80000010000 */
[----:B------:R-:W-:Y:S01]  /*75f0*/  FADD.FTZ R3, R179, R4 ;  /* 0x00000004b3037221 */ /* 0x000fe20000010000 */
[----:B-1----:R-:W-:Y:S01]  /*7600*/  FADD.FTZ R55, R45, R60 ;  /* 0x0000003c2d377221 */ /* 0x002fe20000010000 */
[C---:B------:R-:W-:Y:S01]  /*7610*/  F2FP.F16.F32.PACK_AB R179, R26.reuse, R179 ;  /* 0x000000b31ab3723e */ /* 0x040fe200000000ff */
[----:B------:R-:W-:Y:S01]  /*7620*/  MUFU.EX2 R167, R167 ;  /* 0x000000a700a77308 */ /* 0x000fe20000000800 */
[----:B------:R-:W-:Y:S01]  /*7630*/  FADD.FTZ R4, R26, R3 ;  /* 0x000000031a047221 */ /* 0x000fe20000010000 */
[----:B--2---:R-:W-:Y:S01]  /*7640*/  FADD.FTZ R60, R162, R55 ;  /* 0x00000037a23c7221 */ /* 0x004fe20000010000 */
[----:B---3--:R-:W-:Y:S02]  /*7650*/  F2FP.F16.F32.PACK_AB R162, R47, R162 ;  /* 0x000000a22fa2723e */ /* 0x008fe400000000ff */
[----:B------:R-:W-:Y:S01]  /*7660*/  FADD.FTZ R3, R173, R4 ;  /* 0x00000004ad037221 */ /* 0x000fe20000010000 */
[----:B------:R-:W-:Y:S01]  /*7670*/  FADD.FTZ R21, R47, R60 ;  /* 0x0000003c2f157221 */ /* 0x000fe20000010000 */
[C---:B------:R-:W-:Y:S01]  /*7680*/  F2FP.F16.F32.PACK_AB R173, R28.reuse, R173 ;  /* 0x000000ad1cad723e */ /* 0x040fe200000000ff */
[----:B------:R-:W1:Y:S01]  /*7690*/  MUFU.EX2 R49, R49 ;  /* 0x0000003100317308 */ /* 0x000e620000000800 */
[----:B------:R-:W-:Y:S01]  /*76a0*/  FADD.FTZ R4, R28, R3 ;  /* 0x000000031c047221 */ /* 0x000fe20000010000 */
[----:B----4-:R-:W-:-:S03]  /*76b0*/  FADD.FTZ R60, R44, R21 ;  /* 0x000000152c3c7221 */ /* 0x010fc60000010000 */
[----:B------:R-:W-:Y:S01]  /*76c0*/  FADD.FTZ R3, R175, R4 ;  /* 0x00000004af037221 */ /* 0x000fe20000010000 */
[C---:B------:R-:W-:Y:S02]  /*76d0*/  F2FP.F16.F32.PACK_AB R175, R54.reuse, R175 ;  /* 0x000000af36af723e */ /* 0x040fe400000000ff */
[----:B------:R-:W2:Y:S01]  /*76e0*/  MUFU.EX2 R36, R36 ;  /* 0x0000002400247308 */ /* 0x000ea20000000800 */
[----:B------:R-:W-:-:S04]  /*76f0*/  FADD.FTZ R4, R54, R3 ;  /* 0x0000000336047221 */ /* 0x000fc80000010000 */
[----:B------:R-:W-:Y:S01]  /*7700*/  FADD.FTZ R3, R169, R4 ;  /* 0x00000004a9037221 */ /* 0x000fe20000010000 */
[C---:B------:R-:W-:Y:S02]  /*7710*/  F2FP.F16.F32.PACK_AB R169, R32.reuse, R169 ;  /* 0x000000a920a9723e */ /* 0x040fe400000000ff */
[----:B------:R-:W-:Y:S01]  /*7720*/  MUFU.EX2 R46, R46 ;  /* 0x0000002e002e7308 */ /* 0x000fe20000000800 */
[----:B------:R-:W-:Y:S01]  /*7730*/  FADD.FTZ R4, R32, R3 ;  /* 0x0000000320047221 */ /* 0x000fe20000010000 */
[----:B-1----:R-:W-:Y:S01]  /*7740*/  FADD.FTZ R21, R49, R60 ;  /* 0x0000003c31157221 */ /* 0x002fe20000010000 */
[-CC-:B------:R-:W-:Y:S01]  /*7750*/  FFMA.FTZ R3, R160, R5.reuse, -R39.reuse ;  /* 0x00000005a0037223 */ /* 0x180fe20000010827 */
[----:B------:R-:W-:Y:S01]  /*7760*/  FFMA.FTZ R39, R210, R5, -R39 ;  /* 0x00000005d2277223 */ /* 0x000fe20000010827 */
[----:B------:R-:W-:Y:S01]  /*7770*/  FADD.FTZ R15, R171, R4 ;  /* 0x00000004ab0f7221 */ /* 0x000fe20000010000 */
[----:B------:R-:W-:Y:S02]  /*7780*/  F2FP.F16.F32.PACK_AB R160, R45, R42 ;  /* 0x0000002a2da0723e */ /* 0x000fe400000000ff */
[----:B------:R-:W1:Y:S01]  /*7790*/  MUFU.EX2 R161, R161 ;  /* 0x000000a100a17308 */ /* 0x000e620000000800 */
[----:B------:R-:W-:Y:S01]  /*77a0*/  FADD.FTZ R4, R56, R15 ;  /* 0x0000000f38047221 */ /* 0x000fe20000010000 */
[----:B------:R-:W-:-:S02]  /*77b0*/  F2FP.F16.F32.PACK_AB R156, R49, R44 ;  /* 0x0000002c319c723e */ /* 0x000fc400000000ff */
[----:B------:R-:W-:Y:S01]  /*77c0*/  F2FP.F16.F32.PACK_AB R171, R56, R171 ;  /* 0x000000ab38ab723e */ /* 0x000fe200000000ff */
[----:B------:R-:W-:Y:S01]  /*77d0*/  FADD.FTZ R15, R165, R4 ;  /* 0x00000004a50f7221 */ /* 0x000fe20000010000 */
[C---:B------:R-:W-:Y:S02]  /*77e0*/  F2FP.F16.F32.PACK_AB R165, R34.reuse, R165 ;  /* 0x000000a522a5723e */ /* 0x040fe400000000ff */
[----:B------:R-:W3:Y:S01]  /*77f0*/  MUFU.EX2 R51, R51 ;  /* 0x0000003300337308 */ /* 0x000ee20000000800 */
[----:B------:R-:W-:-:S04]  /*7800*/  FADD.FTZ R4, R34, R15 ;  /* 0x0000000f22047221 */ /* 0x000fc80000010000 */
[----:B------:R-:W-:Y:S01]  /*7810*/  FADD.FTZ R15, R167, R4 ;  /* 0x00000004a70f7221 */ /* 0x000fe20000010000 */
[C---:B--2---:R-:W-:Y:S02]  /*7820*/  F2FP.F16.F32.PACK_AB R167, R36.reuse, R167 ;  /* 0x000000a724a7723e */ /* 0x044fe400000000ff */
[----:B------:R-:W2:Y:S01]  /*7830*/  MUFU.EX2 R58, R58 ;  /* 0x0000003a003a7308 */ /* 0x000ea20000000800 */
[----:B------:R-:W-:-:S04]  /*7840*/  FADD.FTZ R4, R36, R15 ;  /* 0x0000000f24047221 */ /* 0x000fc80000010000 */
[----:B-1----:R-:W-:-:S03]  /*7850*/  FADD.FTZ R15, R161, R4 ;  /* 0x00000004a10f7221 */ /* 0x002fc60000010000 */
[----:B------:R-:W-:Y:S01]  /*7860*/  MUFU.EX2 R48, R48 ;  /* 0x0000003000307308 */ /* 0x000fe20000000800 */
[----:B---3--:R-:W-:-:S07]  /*7870*/  F2FP.F16.F32.PACK_AB R158, R51, R46 ;  /* 0x0000002e339e723e */ /* 0x008fce00000000ff */
[----:B------:R-:W1:Y:S01]  /*7880*/  MUFU.EX2 R163, R163 ;  /* 0x000000a300a37308 */ /* 0x000e620000000800 */
[C---:B--2---:R-:W-:Y:S01]  /*7890*/  FADD.FTZ R4, R58.reuse, R15 ;  /* 0x0000000f3a047221 */ /* 0x044fe20000010000 */
[----:B------:R-:W-:-:S06]  /*78a0*/  F2FP.F16.F32.PACK_AB R161, R58, R161 ;  /* 0x000000a13aa1723e */ /* 0x000fcc00000000ff */
[----:B------:R-:W2:Y:S08]  /*78b0*/  MUFU.EX2 R53, R53 ;  /* 0x0000003500357308 */ /* 0x000eb00000000800 */
[----:B------:R-:W3:Y:S01]  /*78c0*/  MUFU.EX2 R200, R200 ;  /* 0x000000c800c87308 */ /* 0x000ee20000000800 */
[----:B-1----:R-:W-:-:S07]  /*78d0*/  FADD.FTZ R4, R163, R4 ;  /* 0x00000004a3047221 */ /* 0x002fce0000010000 */
[----:B------:R1:W-:Y:S01]  /*78e0*/  MUFU.EX2 R62, R168 ;  /* 0x000000a8003e7308 */ /* 0x0003e20000000800 */
[----:B--2---:R-:W-:-:S07]  /*78f0*/  F2FP.F16.F32.PACK_AB R152, R53, R48 ;  /* 0x000000303598723e */ /* 0x004fce00000000ff */
[----:B------:R-:W2:Y:S01]  /*7900*/  MUFU.EX2 R50, R50 ;  /* 0x0000003200327308 */ /* 0x000ea20000000800 */
[----:B-1----:R-:W-:Y:S01]  /*7910*/  F2FP.F16.F32.PACK_AB R168, R31, R30 ;  /* 0x0000001e1fa8723e */ /* 0x002fe200000000ff */
[----:B------:R-:W-:Y:S01]  /*7920*/  FADD.FTZ R30, R46, R21 ;  /* 0x000000152e1e7221 */ /* 0x000fe20000010000 */
[C---:B---3--:R-:W-:Y:S01]  /*7930*/  FADD.FTZ R4, R200.reuse, R4 ;  /* 0x00000004c8047221 */ /* 0x048fe20000010000 */
[----:B------:R-:W-:Y:S02]  /*7940*/  F2FP.F16.F32.PACK_AB R163, R200, R163 ;  /* 0x000000a3c8a3723e */ /* 0x000fe400000000ff */
[----:B------:R-:W-:Y:S02]  /*7950*/  FADD.FTZ R21, R51, R30 ;  /* 0x0000001e33157221 */ /* 0x000fe40000010000 */
[----:B------:R-:W1:Y:S02]  /*7960*/  MUFU.EX2 R157, R202 ;  /* 0x000000ca009d7308 */ /* 0x000e640000000800 */
[----:B------:R-:W-:-:S04]  /*7970*/  FADD.FTZ R30, R48, R21 ;  /* 0x00000015301e7221 */ /* 0x000fc80000010000 */
[----:B------:R-:W-:Y:S02]  /*7980*/  FADD.FTZ R15, R53, R30 ;  /* 0x0000001e350f7221 */ /* 0x000fe40000010000 */
[----:B------:R-:W3:Y:S01]  /*7990*/  MUFU.EX2 R204, R204 ;  /* 0x000000cc00cc7308 */ /* 0x000ee20000000800 */
[----:B--2---:R-:W-:Y:S01]  /*79a0*/  F2FP.F16.F32.PACK_AB R154, R13, R50 ;  /* 0x000000320d9a723e */ /* 0x004fe200000000ff */
[----:B------:R-:W-:-:S06]  /*79b0*/  FADD.FTZ R30, R50, R15 ;  /* 0x0000000f321e7221 */ /* 0x000fcc0000010000 */
[----:B------:R-:W2:Y:S01]  /*79c0*/  MUFU.EX2 R72, R72 ;  /* 0x0000004800487308 */ /* 0x000ea20000000800 */
[----:B-1----:R-:W-:Y:S01]  /*79d0*/  FADD.FTZ R15, R157, R4 ;  /* 0x000000049d0f7221 */ /* 0x002fe20000010000 */
[----:B------:R-:W-:Y:S01]  /*79e0*/  FADD.FTZ R4, R13, R30 ;  /* 0x0000001e0d047221 */ /* 0x000fe20000010000 */
[C---:B------:R-:W-:Y:S01]  /*79f0*/  F2FP.F16.F32.PACK_AB R157, R62.reuse, R157 ;  /* 0x0000009d3e9d723e */ /* 0x040fe200000000ff */
[----:B------:R-:W-:Y:S02]  /*7a00*/  IMAD.MOV.U32 R13, RZ, RZ, R12 ;  /* 0x000000ffff0d7224 */ /* 0x000fe400078e000c */
[----:B------:R-:W-:Y:S02]  /*7a10*/  FADD.FTZ R15, R62, R15 ;  /* 0x0000000f3e0f7221 */ /* 0x000fe40000010000 */
[----:B------:R-:W1:Y:S02]  /*7a20*/  MUFU.EX2 R206, R206 ;  /* 0x000000ce00ce7308 */ /* 0x000e640000000800 */
[----:B---3--:R-:W-:-:S06]  /*7a30*/  FADD.FTZ R15, R204, R15 ;  /* 0x0000000fcc0f7221 */ /* 0x008fcc0000010000 */
[----:B------:R-:W3:Y:S01]  /*7a40*/  MUFU.EX2 R153, R208 ;  /* 0x000000d000997308 */ /* 0x000ee20000000800 */
[C---:B--2---:R-:W-:Y:S01]  /*7a50*/  FADD.FTZ R15, R72.reuse, R15 ;  /* 0x0000000f480f7221 */ /* 0x044fe20000010000 */
[----:B------:R-:W-:-:S06]  /*7a60*/  F2FP.F16.F32.PACK_AB R159, R72, R204 ;  /* 0x000000cc489f723e */ /* 0x000fcc00000000ff */
[----:B------:R-:W2:Y:S01]  /*7a70*/  MUFU.EX2 R30, R3 ;  /* 0x00000003001e7308 */ /* 0x000ea20000000800 */
[----:B-1----:R-:W-:-:S07]  /*7a80*/  FADD.FTZ R15, R206, R15 ;  /* 0x0000000fce0f7221 */ /* 0x002fce0000010000 */
[----:B------:R-:W1:Y:S01]  /*7a90*/  MUFU.EX2 R39, R39 ;  /* 0x0000002700277308 */ /* 0x000e620000000800 */
[C---:B---3--:R-:W-:Y:S01]  /*7aa0*/  FADD.FTZ R15, R153.reuse, R15 ;  /* 0x0000000f990f7221 */ /* 0x048fe20000010000 */
[----:B------:R-:W-:-:S03]  /*7ab0*/  F2FP.F16.F32.PACK_AB R153, R153, R206 ;  /* 0x000000ce9999723e */ /* 0x000fc600000000ff */
[----:B--2---:R-:W-:-:S04]  /*7ac0*/  FADD.FTZ R15, R30, R15 ;  /* 0x0000000f1e0f7221 */ /* 0x004fc80000010000 */
[C---:B-1----:R-:W-:Y:S01]  /*7ad0*/  FADD.FTZ R3, R39.reuse, R15 ;  /* 0x0000000f27037221 */ /* 0x042fe20000010000 */
[----:B------:R-:W-:Y:S01]  /*7ae0*/  F2FP.F16.F32.PACK_AB R155, R39, R30 ;  /* 0x0000001e279b723e */ /* 0x000fe200000000ff */
[----:B------:R-:W-:Y:S01]  /*7af0*/  IMAD.MOV.U32 R15, RZ, RZ, R14 ;  /* 0x000000ffff0f7224 */ /* 0x000fe200078e000e */
[----:B------:R-:W-:Y:S06]  /*7b00*/  @P2 BRA `(.L_x_1874) ;  /* 0xffffffcc00802947 */ /* 0x000fec000383ffff */
.L_x_1865:
[----:B------:R-:W-:-:S13]  /*7b10*/  ISETP.LE.AND P2, PT, RZ, UR7, PT ;  /* 0x00000007ff007c0c */ /* 0x000fda000bf43270 */
[----:B------:R-:W-:Y:S05]  /*7b20*/  @!P2 BRA `(.L_x_1875) ;  /* 0x000000280054a947 */ /* 0x000fea0003800000 */
[----:B------:R-:W-:Y:S01]  /*7b30*/  MOV R13, R14 ;  /* 0x0000000e000d7202 */ /* 0x000fe20000000f00 */
[----:B------:R-:W-:Y:S01]  /*7b40*/  IMAD.MOV.U32 R15, RZ, RZ, R12 ;  /* 0x000000ffff0f7224 */ /* 0x000fe200078e000c */
[----:B------:R-:W-:Y:S01]  /*7b50*/  UMOV UR37, UR46 ;  /* 0x0000002e00257c82 */ /* 0x000fe20008000000 */
[----:B------:R-:W-:Y:S01]  /*7b60*/  UMOV UR4, UR36 ;  /* 0x0000002400047c82 */ /* 0x000fe20008000000 */
[----:B------:R-:W-:-:S05]  /*7b70*/  ULDC UR5, c[0x0][0x9d8] ;  /* 0x0002760000057ab9 */ /* 0x000fca0000000800 */
.L_x_1884:
[----:B------:R-:W-:-:S04]  /*7b80*/  UIADD3 UR36, UR4, 0x1, URZ ;  /* 0x0000000104247890 */ /* 0x000fc8000fffe03f */
[----:B------:R-:W-:-:S04]  /*7b90*/  UISETP.NE.AND UP0, UPT, UR36, 0x2, UPT ;  /* 0x000000022400788c */ /* 0x000fc8000bf05270 */
[----:B------:R-:W-:Y:S02]  /*7ba0*/  USEL UR46, URZ, 0x1, UP0 ;  /* 0x000000013f2e7887 */ /* 0x000fe40008000000 */
[----:B------:R-:W-:Y:S02]  /*7bb0*/  USEL UR36, UR36, URZ, UP0 ;  /* 0x0000003f24247287 */ /* 0x000fe40008000000 */
[----:B------:R-:W-:Y:S01]  /*7bc0*/  ULOP3.LUT UR46, UR37, UR46, URZ, 0x3c, !UPT ;  /* 0x0000002e252e7292 */ /* 0x000fe2000f8e3c3f */
[----:B------:R-:W-:Y:S11]  /*7bd0*/  @!P0 BRA `(.L_x_1876) ;  /* 0x0000000000048947 */ /* 0x000ff60003800000 */
[----:B------:R-:W-:Y:S01]  /*7be0*/  BPT.TRAP 0x1 ;  /* 0x000000040000795c */ /* 0x000fe20000300000 */
.L_x_1876:
[----:B------:R-:W-:Y:S01]  /*7bf0*/  ULEA UR6, UR36, UR38, 0x3 ;  /* 0x0000002624067291 */ /* 0x000fe2000f8e183f */
[----:B------:R-:W-:-:S05]  /*7c00*/  IMAD.U32 R5, RZ, RZ, UR46 ;  /* 0x0000002eff057e24 */ /* 0x000fca000f8e00ff */
[----:B------:R-:W-:-:S04]  /*7c10*/  SHF.L.U32 R5, R5, 0x1f, RZ ;  /* 0x0000001f05057819 */ /* 0x000fc800000006ff */
[----:B------:R1:W2:Y:S01]  /*7c20*/  SYNCS.PHASECHK.TRANS64.TRYWAIT P2, [UR6+0x34830], R5 ;  /* 0x03483005ff0075a7 */ /* 0x0002a20008040146 */
[----:B------:R-:W-:Y:S05]  /*7c30*/  @!P0 BRA `(.L_x_1877) ;  /* 0x0000000000048947 */ /* 0x000fea0003800000 */
[----:B------:R-:W-:Y:S01]  /*7c40*/  BPT.TRAP 0x1 ;  /* 0x000000040000795c */ /* 0x000fe20000300000 */
.L_x_1877:
[----:B--2---:R-:W-:Y:S05]  /*7c50*/  @P2 BRA `(.L_x_1878) ;  /* 0x0000000000082947 */ /* 0x004fea0003800000 */
[----:B------:R-:W2:Y:S02]  /*7c60*/  SYNCS.PHASECHK.TRANS64.TRYWAIT P2, [UR6+0x34830], R5 ;  /* 0x03483005ff0075a7 */ /* 0x000ea40008040146 */
[----:B--2---:R-:W-:Y:S05]  /*7c70*/  @!P2 BRA `(.L_x_1879) ;  /* 0x000000780084a947 */ /* 0x004fea0003800000 */
.L_x_1878:
        /* <DEDUP_REMOVED lines=135> */
.L_x_1880:
[----:B------:R-:W-:Y:S01]  /*84f0*/  ULEA UR6, UR4, UR38, 0x3 ;  /* 0x0000002604067291 */ /* 0x000fe2000f8e183f */
[----:B------:R-:W-:-:S04]  /*8500*/  MOV R0, UR37 ;  /* 0x0000002500007c02 */ /* 0x000fc80008000f00 */
[----:B------:R-:W-:-:S04]  /*8510*/  SHF.L.U32 R0, R0, 0x1f, RZ ;  /* 0x0000001f00007819 */ /* 0x000fc800000006ff */
[----:B------:R3:W4:Y:S01]  /*8520*/  SYNCS.PHASECHK.TRANS64.TRYWAIT P2, [UR6+0x34850], R0 ;  /* 0x03485000ff0075a7 */ /* 0x0007220008040146 */
[----:B------:R-:W-:Y:S05]  /*8530*/  @!P0 BRA `(.L_x_1881) ;  /* 0x0000000000048947 */ /* 0x000fea0003800000 */
[----:B------:R-:W-:Y:S01]  /*8540*/  BPT.TRAP 0x1 ;  /* 0x000000040000795c */ /* 0x000fe20000300000 */
.L_x_1881:
[----:B----4-:R-:W-:Y:S05]  /*8550*/  @P2 BRA `(.L_x_1882) ;  /* 0x0000000000082947 */ /* 0x010fea0003800000 */
[----:B------:R-:W4:Y:S02]  /*8560*/  SYNCS.PHASECHK.TRANS64.TRYWAIT P2, [UR6+0x34850], R0 ;  /* 0x03485000ff0075a7 */ /* 0x000f240008040146 */
[----:B----4-:R-:W-:Y:S05]  /*8570*/  @!P2 BRA `(.L_x_1883) ;  /* 0x00000070005ca947 */ /* 0x010fea0003800000 */
.L_x_1882:
        /* <DEDUP_REMOVED lines=27> */
[----:B------:R-:W3:Y:S01]  /*8730*/  MUFU.TANH R26, R26 ;  /* 0x0000001a001a7308 */ /* 0x000ee20000002400 */
[----:B------:R-:W-:Y:S01]  /*8740*/  UMOV UR11, 0x40000040 ;  /* 0x40000040000b7882 */ /* 0x000fe20000000000 */
[----:B--2---:R-:W-:Y:S01]  /*8750*/  FMNMX.FTZ R5, R0, R15, !PT ;  /* 0x0000000f00057209 */ /* 0x004fe20007810000 */
[----:B------:R-:W-:Y:S01]  /*8760*/  FMUL.FTZ R212, R57, UR5 ;  /* 0x0000000539d47c20 */ /* 0x000fe20008410000 */
[----:B------:R-:W-:Y:S01]  /*8770*/  FMUL.FTZ R214, R60, UR5 ;  /* 0x000000053cd67c20 */ /* 0x000fe20008410000 */
[----:B------:R-:W-:Y:S01]  /*8780*/  FMUL.FTZ R216, R61, UR5 ;  /* 0x000000053dd87c20 */ /* 0x000fe20008410000 */
[----:B------:R-:W-:Y:S01]  /*8790*/  FMUL.FTZ R24, R27, UR5 ;  /* 0x000000051b187c20 */ /* 0x000fe20008410000 */
[----:B-1----:R-:W-:Y:S01]  /*87a0*/  FMNMX.FTZ R5, R14, R5, !PT ;  /* 0x000000050e057209 */ /* 0x002fe20007810000 */
        /* <DEDUP_REMOVED lines=39> */
[----:B------:R-:W-:Y:S01]  /*8a20*/  UMOV UR37, UR46 ;  /* 0x0000002e00257c82 */ /* 0x000fe20008000000 */
        /* <DEDUP_REMOVED lines=12> */
[----:B------:R-:W-:Y:S01]  /*8af0*/  MUFU.TANH R218, R218 ;  /* 0x000000da00da7308 */ /* 0x000fe20000002400 */
[----:B------:R-:W-:Y:S02]  /*8b00*/  WARPGROUP.DEPBAR.LE gsb0, 0x0 ;  /* 0x00008000000079c5 */ /* 0x000fe40000010000 */
[----:B------:R-:W-:Y:S01]  /*8b10*/  WARPGROUP.ARRIVE ;  /* 0x00000000000079c5 */ /* 0x000fe20000000000 */
[----:B------:R-:W-:Y:S01]  /*8b20*/  FMUL.FTZ R180, R29, UR5 ;  /* 0x000000051db47c20 */ /* 0x000fe20008410000 */
[----:B------:R-:W-:-:S03]  /*8b30*/  FMUL.FTZ R182, R32, UR5 ;  /* 0x0000000520b67c20 */ /* 0x000fc60008410000 */
[----:B------:R-:W1:Y:S01]  /*8b40*/  MUFU.TANH R28, R28 ;  /* 0x0000001c001c7308 */ /* 0x000e620000002400 */
[----:B------:R-:W-:Y:S01]  /*8b50*/  FMUL.FTZ R32, R34, UR5 ;  /* 0x0000000522207c20 */ /* 0x000fe20008410000 */
[----:B------:R-:W-:Y:S01]  /*8b60*/  FMUL.FTZ R34, R35, UR5 ;  /* 0x0000000523227c20 */ /* 0x000fe20008410000 */
[----:B------:R-:W-:Y:S01]  /*8b70*/  HGMMA.64x128x16.F32 R88, R176, gdesc[UR8].tnspB, R88, gsb0 ;  /* 0x41e00008b0587df0 */ /* 0x000fe20008000858 */
[----:B------:R-:W-:Y:S01]  /*8b80*/  UIADD3 UR10, UR4, 0x100, URZ ;  /* 0x00000100040a7890 */ /* 0x000fe2000fffe03f */
[----:B--2---:R-:W-:Y:S01]  /*8b90*/  FMNMX.FTZ R27, R24, R27, !PT ;  /* 0x0000001b181b7209 */ /* 0x004fe20007810000 */
[----:B------:R-:W-:Y:S02]  /*8ba0*/  UMOV UR11, 0x40000040 ;  /* 0x40000040000b7882 */ /* 0x000fe40000000000 */
[----:B------:R-:W2:Y:S08]  /*8bb0*/  MUFU.TANH R180, R180 ;  /* 0x000000b400b47308 */ /* 0x000eb00000002400 */
[----:B------:R-:W3:Y:S01]  /*8bc0*/  MUFU.TANH R182, R182 ;  /* 0x000000b600b67308 */ /* 0x000ee20000002400 */
[----:B-1----:R-:W-:-:S07]  /*8bd0*/  FMNMX.FTZ R27, R28, R27, !PT ;  /* 0x0000001b1c1b7209 */ /* 0x002fce0007810000 */
[----:B------:R-:W1:Y:S01]  /*8be0*/  MUFU.TANH R30, R30 ;  /* 0x0000001e001e7308 */ /* 0x000e620000002400 */
[----:B--2---:R-:W-:-:S07]  /*8bf0*/  FMNMX.FTZ R5, R180, R5, !PT ;  /* 0x00000005b4057209 */ /* 0x004fce0007810000 */
[----:B------:R-:W2:Y:S01]  /*8c00*/  MUFU.TANH R32, R32 ;  /* 0x0000002000207308 */ /* 0x000ea20000002400 */
[----:B---3--:R-:W-:-:S04]  /*8c10*/  FMNMX.FTZ R5, R182, R5, !PT ;  /* 0x00000005b6057209 */ /* 0x008fc80007810000 */
        /* <DEDUP_REMOVED lines=9> */
[----:B------:R-:W-:Y:S01]  /*8cb0*/  MUFU.TANH R222, R222 ;  /* 0x000000de00de7308 */ /* 0x000fe20000002400 */
[----:B------:R-:W-:-:S04]  /*8cc0*/  FMNMX.FTZ R5, R44, R5, !PT ;  /* 0x000000052c057209 */ /* 0x000fc80007810000 */
[----:B------:R-:W-:-:S03]  /*8cd0*/  FMNMX.FTZ R5, R202, R5, !PT ;  /* 0x00000005ca057209 */ /* 0x000fc60007810000 */
        /* <DEDUP_REMOVED lines=15> */
[----:B------:R-:W-:Y:S01]  /*8dd0*/  MUFU.TANH R84, R84 ;  /* 0x0000005400547308 */ /* 0x000fe20000002400 */
[----:B------:R-:W-:Y:S02]  /*8de0*/  WARPGROUP.DEPBAR.LE gsb0, 0x0 ;  /* 0x00008000000079c5 */ /* 0x000fe40000010000 */
[----:B------:R-:W-:Y:S01]  /*8df0*/  WARPGROUP.ARRIVE ;  /* 0x00000000000079c5 */ /* 0x000fe20000000000 */
[----:B------:R-:W-:Y:S01]  /*8e00*/  FMUL.FTZ R178, R48, UR5 ;  /* 0x0000000530b27c20 */ /* 0x000fe20008410000 */
[----:B------:R-:W-:Y:S01]  /*8e10*/  FMUL.FTZ R176, R47, UR5 ;  /* 0x000000052fb07c20 */ /* 0x000fe20008410000 */
[----:B------:R-:W-:Y:S01]  /*8e20*/  FMUL.FTZ R48, R50, UR5 ;  /* 0x0000000532307c20 */ /* 0x000fe20008410000 */
[----:B------:R-:W-:Y:S01]  /*8e30*/  FMUL.FTZ R50, R51, UR5 ;  /* 0x0000000533327c20 */ /* 0x000fe20008410000 */
[----:B------:R-:W-:Y:S01]  /*8e40*/  MUFU.TANH R234, R234 ;  /* 0x000000ea00ea7308 */ /* 0x000fe20000002400 */
[----:B------:R-:W-:Y:S01]  /*8e50*/  HGMMA.64x128x16.F32 R88, R172, gdesc[UR8].tnspB, R88, gsb0 ;  /* 0x41e00008ac587df0 */ /* 0x000fe20008000858 */
[----:B------:R-:W-:Y:S01]  /*8e60*/  UIADD3 UR10, UR4, 0x180, URZ ;  /* 0x00000180040a7890 */ /* 0x000fe2000fffe03f */
[----:B--2---:R-:W-:Y:S01]  /*8e70*/  FMNMX.FTZ R31, R46, R31, !PT ;  /* 0x0000001f2e1f7209 */ /* 0x004fe20007810000 */
[----:B------:R-:W-:-:S04]  /*8e80*/  UMOV UR11, 0x40000040 ;  /* 0x40000040000b7882 */ /* 0x000fc80000000000 */
[----:B------:R-:W1:Y:S08]  /*8e90*/  MUFU.TANH R178, R178 ;  /* 0x000000b200b27308 */ /* 0x000e700000002400 */
[----:B------:R-:W2:Y:S08]  /*8ea0*/  MUFU.TANH R176, R176 ;  /* 0x000000b000b07308 */ /* 0x000eb00000002400 */
[----:B------:R-:W3:Y:S01]  /*8eb0*/  MUFU.TANH R48, R48 ;  /* 0x0000003000307308 */ /* 0x000ee20000002400 */
[----:B-1----:R-:W-:-:S04]  /*8ec0*/  FMNMX.FTZ R5, R178, R5, !PT ;  /* 0x00000005b2057209 */ /* 0x002fc80007810000 */
[----:B------:R-:W-:-:S03]  /*8ed0*/  FMNMX.FTZ R5, R204, R5, !PT ;  /* 0x00000005cc057209 */ /* 0x000fc60007810000 */
[----:B------:R-:W1:Y:S01]  /*8ee0*/  MUFU.TANH R50, R50 ;  /* 0x0000003200327308 */ /* 0x000e620000002400 */
[----:B------:R-:W-:Y:S02]  /*8ef0*/  FMNMX.FTZ R5, R206, R5, !PT ;  /* 0x00000005ce057209 */ /* 0x000fe40007810000 */
[----:B--2---:R-:W-:Y:S02]  /*8f00*/  FMNMX.FTZ R31, R176, R31, !PT ;  /* 0x0000001fb01f7209 */ /* 0x004fe40007810000 */
[----:B------:R-:W-:-:S03]  /*8f10*/  FMNMX.FTZ R5, R208, R5, !PT ;  /* 0x00000005d0057209 */ /* 0x000fc60007810000 */
[----:B------:R-:W2:Y:S01]  /*8f20*/  MUFU.TANH R52, R52 ;  /* 0x0000003400347308 */ /* 0x000ea20000002400 */
[----:B------:R-:W-:Y:S02]  /*8f30*/  FMNMX.FTZ R5, R210, R5, !PT ;  /* 0x00000005d2057209 */ /* 0x000fe40007810000 */
[----:B---3--:R-:W-:Y:S02]  /*8f40*/  FMNMX.FTZ R33, R48, R31, !PT ;  /* 0x0000001f30217209 */ /* 0x008fe40007810000 */
[----:B------:R-:W-:-:S03]  /*8f50*/  FMNMX.FTZ R5, R212, R5, !PT ;  /* 0x00000005d4057209 */ /* 0x000fc60007810000 */
[----:B------:R-:W3:Y:S01]  /*8f60*/  MUFU.TANH R54, R54 ;  /* 0x0000003600367308 */ /* 0x000ee20000002400 */
[----:B------:R-:W-:Y:S02]  /*8f70*/  FMNMX.FTZ R5, R214, R5, !PT ;  /* 0x00000005d6057209 */ /* 0x000fe40007810000 */
[----:B-1----:R-:W-:Y:S02]  /*8f80*/  FMNMX.FTZ R33, R50, R33, !PT ;  /* 0x0000002132217209 */ /* 0x002fe40007810000 */
[----:B------:R-:W-:-:S03]  /*8f90*/  FMNMX.FTZ R5, R216, R5, !PT ;  /* 0x00000005d8057209 */ /* 0x000fc60007810000 */
[----:B------:R-:W1:Y:S01]  /*8fa0*/  MUFU.TANH R56, R56 ;  /* 0x0000003800387308 */ /* 0x000e620000002400 */
[----:B------:R-:W-:Y:S02]  /*8fb0*/  FMNMX.FTZ R5, R218, R5, !PT ;  /* 0x00000005da057209 */ /* 0x000fe40007810000 */
[----:B--2---:R-:W-:-:S05]  /*8fc0*/  FMNMX.FTZ R33, R52, R33, !PT ;  /* 0x0000002134217209 */ /* 0x004fca0007810000 */
[----:B------:R-:W2:Y:S01]  /*8fd0*/  MUFU.TANH R58, R58 ;  /* 0x0000003a003a7308 */ /* 0x000ea20000002400 */
[----:B---3--:R-:W-:-:S07]  /*8fe0*/  FMNMX.FTZ R33, R54, R33, !PT ;  /* 0x0000002136217209 */ /* 0x008fce0007810000 */
[----:B------:R-:W3:Y:S01]  /*8ff0*/  MUFU.TANH R60, R60 ;  /* 0x0000003c003c7308 */ /* 0x000ee20000002400 */
[----:B-1----:R-:W-:-:S07]  /*9000*/  FMNMX.FTZ R35, R56, R33, !PT ;  /* 0x0000002138237209 */ /* 0x002fce0007810000 */
[----:B------:R-:W1:Y:S01]  /*9010*/  MUFU.TANH R62, R62 ;  /* 0x0000003e003e7308 */ /* 0x000e620000002400 */
[----:B--2---:R-:W-:-:S07]  /*9020*/  FMNMX.FTZ R35, R58, R35, !PT ;  /* 0x000000233a237209 */ /* 0x004fce0007810000 */
[----:B------:R-:W2:Y:S01]  /*9030*/  MUFU.TANH R64, R64 ;  /* 0x0000004000407308 */ /* 0x000ea20000002400 */
[----:B---3--:R-:W-:-:S07]  /*9040*/  FMNMX.FTZ R35, R60, R35, !PT ;  /* 0x000000233c237209 */ /* 0x008fce0007810000 */
[----:B------:R-:W3:Y:S01]  /*9050*/  MUFU.TANH R66, R66 ;  /* 0x0000004200427308 */ /* 0x000ee20000002400 */
[----:B-1----:R-:W-:-:S07]  /*9060*/  FMNMX.FTZ R35, R62, R35, !PT ;  /* 0x000000233e237209 */ /* 0x002fce0007810000 */
[----:B------:R-:W-:Y:S01]  /*9070*/  MUFU.TANH R72, R72 ;  /* 0x0000004800487308 */ /* 0x000fe20000002400 */
[----:B--2---:R-:W-:-:S07]  /*9080*/  FMNMX.FTZ R39, R64, R35, !PT ;  /* 0x0000002340277209 */ /* 0x004fce0007810000 */
[----:B------:R-:W-:Y:S01]  /*9090*/  MUFU.TANH R74, R74 ;  /* 0x0000004a004a7308 */ /* 0x000fe20000002400 */
[----:B---3--:R-:W-:-:S07]  /*90a0*/  FMNMX.FTZ R39, R66, R39, !PT ;  /* 0x0000002742277209 */ /* 0x008fce0007810000 */
        /* <DEDUP_REMOVED lines=12> */
[----:B------:R-:W-:-:S05]  /*9170*/  UMOV UR11, 0x40000040 ;  /* 0x40000040000b7882 */ /* 0x000fca0000000000 */
[----:B------:R-:W1:Y:S08]  /*9180*/  MUFU.TANH R172, R172 ;  /* 0x000000ac00ac7308 */ /* 0x000e700000002400 */
        /* <DEDUP_REMOVED lines=9> */
[----:B------:R-:W-:-:S04]  /*9220*/  FMNMX.FTZ R5, R224, R5, !PT ;  /* 0x00000005e0057209 */ /* 0x000fc80007810000 */
[----:B------:R-:W-:Y:S02]  /*9230*/  FMNMX.FTZ R5, R226, R5, !PT ;  /* 0x00000005e2057209 */ /* 0x000fe40007810000 */
[----:B-1----:R-:W-:Y:S02]  /*9240*/  FMNMX.FTZ R39, R70, R39, !PT ;  /* 0x0000002746277209 */ /* 0x002fe40007810000 */
        /* <DEDUP_REMOVED lines=9> */
[----:B------:R-:W-:-:S03]  /*92e0*/  FMNMX.FTZ R43, R80, R41, !PT ;  /* 0x00000029502b7209 */ /* 0x000fc60007810000 */
[----:B------:R-:W1:Y:S01]  /*92f0*/  SHFL.BFLY PT, R2, R5, 0x2, 0x1f ;  /* 0x0c401f0005027f89 */ /* 0x000e6200000e0000 */
[----:B------:R-:W-:-:S04]  /*9300*/  FMNMX.FTZ R43, R82, R43, !PT ;  /* 0x0000002b522b7209 */ /* 0x000fc80007810000 */
[----:B--2---:R-:W-:Y:S02]  /*9310*/  FMNMX.FTZ R43, R86, R43, !PT ;  /* 0x0000002b562b7209 */ /* 0x004fe40007810000 */
        /* <DEDUP_REMOVED lines=11> */
[----:B------:R-:W-:Y:S01]  /*93d0*/  MUFU.EX2 R31, R0 ;  /* 0x00000000001f7308 */ /* 0x000fe20000000800 */
[-C--:B------:R-:W-:Y:S01]  /*93e0*/  FMUL.FTZ R2, R2, R5.reuse ;  /* 0x0000000502027220 */ /* 0x080fe20000410000 */
[----:B------:R-:W-:Y:S02]  /*93f0*/  WARPGROUP.DEPBAR.LE gsb0, 0x0 ;  /* 0x00008000000079c5 */ /* 0x000fe40000010000 */
[----:B------:R-:W-:Y:S01]  /*9400*/  WARPGROUP.ARRIVE ;  /* 0x00000000000079c5 */ /* 0x000fe20000000000 */
[----:B------:R-:W-:Y:S01]  /*9410*/  FMUL.FTZ R168, R87, UR5 ;  /* 0x0000000557a87c20 */ /* 0x000fe20008410000 */
[-CC-:B------:R-:W-:Y:S01]  /*9420*/  FFMA.FTZ R170, R14, R5.reuse, -R37.reuse ;  /* 0x000000050eaa7223 */ /* 0x180fe20000010825 */
[-CC-:B------:R-:W-:Y:S01]  /*9430*/  FFMA.FTZ R21, R26, R5.reuse, -R37.reuse ;  /* 0x000000051a157223 */ /* 0x180fe20000010825 */
[----:B------:R1:W-:Y:S01]  /*9440*/  MUFU.EX2 R27, R194 ;  /* 0x000000c2001b7308 */ /* 0x0003e20000000800 */
[-CC-:B------:R-:W-:Y:S01]  /*9450*/  FFMA.FTZ R44, R202, R5.reuse, -R37.reuse ;  /* 0x00000005ca2c7223 */ /* 0x180fe20000010825 */
[----:B------:R-:W-:Y:S01]  /*9460*/  HGMMA.64x128x16.F32 R88, R164, gdesc[UR8].tnspB, R88, gsb0 ;  /* 0x41e00008a4587df0 */ /* 0x000fe20008000858 */
[----:B------:R-:W-:Y:S01]  /*9470*/  UIADD3 UR10, UR4, 0x280, URZ ;  /* 0x00000280040a7890 */ /* 0x000fe2000fffe03f */
[-CC-:B------:R-:W-:Y:S01]  /*9480*/  FFMA.FTZ R53, R84, R5.reuse, -R37.reuse ;  /* 0x0000000554357223 */ /* 0x180fe20000010825 */
[----:B------:R-:W-:Y:S01]  /*9490*/  UMOV UR11, 0x40000040 ;  /* 0x40000040000b7882 */ /* 0x000fe20000000000 */
[-CC-:B------:R-:W-:Y:S01]  /*94a0*/  FFMA.FTZ R26, R180, R5.reuse, -R37.reuse ;  /* 0x00000005b41a7223 */ /* 0x180fe20000010825 */
[-CC-:B------:R-:W-:Y:S01]  /*94b0*/  FFMA.FTZ R25, R182, R5.reuse, -R37.reuse ;  /* 0x00000005b6197223 */ /* 0x180fe20000010825 */
[----:B------:R-:W2:Y:S01]  /*94c0*/  MUFU.TANH R168, R168 ;  /* 0x000000a800a87308 */ /* 0x000ea20000002400 */
[-CC-:B-1----:R-:W-:Y:S01]  /*94d0*/  FFMA.FTZ R194, R204, R5.reuse, -R37.reuse ;  /* 0x00000005ccc27223 */ /* 0x182fe20000010825 */
        /* <DEDUP_REMOVED lines=9> */
[----:B------:R-:W-:-:S05]  /*9570*/  FFMA.FTZ R84, R234, R5, -R37 ;  /* 0x00000005ea547223 */ /* 0x000fca0000010825 */
[----:B------:R3:W-:Y:S01]  /*9580*/  MUFU.EX2 R35, R206 ;  /* 0x000000ce00237308 */ /* 0x0007e20000000800 */
[----:B--2---:R-:W-:Y:S01]  /*9590*/  FMNMX.FTZ R0, R168, R43, !PT ;  /* 0x0000002ba8007209 */ /* 0x004fe20007810000 */
[-CC-:B------:R-:W-:Y:S01]  /*95a0*/  FFMA.FTZ R43, R218, R5.reuse, -R37.reuse ;  /* 0x00000005da2b7223 */ /* 0x180fe20000010825 */
[----:B-1----:R-:W-:-:S03]  /*95b0*/  FFMA.FTZ R198, R172, R5, -R37 ;  /* 0x00000005acc67223 */ /* 0x002fc60000010825 */
[----:B------:R-:W1:Y:S02]  /*95c0*/  SHFL.BFLY PT, R49, R0, 0x2, 0x1f ;  /* 0x0c401f0000317f89 */ /* 0x000e6400000e0000 */
[----:B------:R-:W-:Y:S01]  /*95d0*/  MUFU.EX2 R2, R2 ;  /* 0x0000000200027308 */ /* 0x000fe20000000800 */
[----:B---3--:R-:W-:-:S07]  /*95e0*/  FFMA.FTZ R206, R232, R5, -R37 ;  /* 0x00000005e8ce7223 */ /* 0x008fce0000010825 */
[----:B------:R-:W-:Y:S08]  /*95f0*/  MUFU.EX2 R15, R15 ;  /* 0x0000000f000f7308 */ /* 0x000ff00000000800 */
[----:B------:R-:W2:Y:S01]  /*9600*/  MUFU.EX2 R170, R170 ;  /* 0x000000aa00aa7308 */ /* 0x000ea20000000800 */
[----:B-1----:R-:W-:Y:S01]  /*9610*/  FMNMX.FTZ R55, R0, R49, !PT ;  /* 0x0000003100377209 */ /* 0x002fe20007810000 */
[----:B------:R-:W-:-:S06]  /*9620*/  FFMA.FTZ R49, R226, R5, -R37 ;  /* 0x00000005e2317223 */ /* 0x000fcc0000010825 */
[----:B------:R-:W-:Y:S01]  /*9630*/  MUFU.EX2 R21, R21 ;  /* 0x0000001500157308 */ /* 0x000fe20000000800 */
[----:B------:R-:W1:Y:S07]  /*9640*/  SHFL.BFLY PT, R14, R55, 0x1, 0x1f ;  /* 0x0c201f00370e7f89 */ /* 0x000e6e00000e0000 */
[----:B------:R-:W3:Y:S01]  /*9650*/  MUFU.EX2 R26, R26 ;  /* 0x0000001a001a7308 */ /* 0x000ee20000000800 */
[----:B--2---:R-:W-:-:S07]  /*9660*/  F2FP.F16.F32.PACK_AB R180, R170, R15 ;  /* 0x0000000faab4723e */ /* 0x004fce00000000ff */
[----:B------:R-:W-:Y:S08]  /*9670*/  MUFU.EX2 R25, R25 ;  /* 0x0000001900197308 */ /* 0x000ff00000000800 */
[----:B------:R-:W-:Y:S01]  /*9680*/  MUFU.EX2 R44, R44 ;  /* 0x0000002c002c7308 */ /* 0x000fe20000000800 */
[----:B---3--:R-:W-:Y:S02]  /*9690*/  F2FP.F16.F32.PACK_AB R182, R26, R21 ;  /* 0x000000151ab6723e */ /* 0x008fe400000000ff */
[----:B-1----:R-:W-:-:S05]  /*96a0*/  FMNMX.FTZ R14, R55, R14, !PT ;  /* 0x0000000e370e7209 */ /* 0x002fca0007810000 */
[C---:B------:R-:W-:Y:S01]  /*96b0*/  FADD.FTZ R0, -R14.reuse, R13 ;  /* 0x0000000d0e007221 */ /* 0x040fe20000010100 */
[-C--:B------:R-:W-:Y:S01]  /*96c0*/  FMUL.FTZ R13, R14, R5.reuse ;  /* 0x000000050e0d7220 */ /* 0x080fe20000410000 */
[----:B------:R-:W-:Y:S02]  /*96d0*/  MUFU.EX2 R33, R178 ;  /* 0x000000b200217308 */ /* 0x000fe40000000800 */
[-C--:B------:R-:W-:Y:S01]  /*96e0*/  FMUL.FTZ R0, R0, R5.reuse ;  /* 0x0000000500007220 */ /* 0x080fe20000410000 */
[-CC-:B------:R-:W-:Y:S01]  /*96f0*/  FFMA.FTZ R181, R20, R5.reuse, -R13.reuse ;  /* 0x0000000514b57223 */ /* 0x180fe2000001080d */
[-CC-:B------:R-:W-:Y:S01]  /*9700*/  FFMA.FTZ R20, R24, R5.reuse, -R13.reuse ;  /* 0x0000000518147223 */ /* 0x180fe2000001080d */
[-CC-:B------:R-:W-:Y:S01]  /*9710*/  FFMA.FTZ R183, R28, R5.reuse, -R13.reuse ;  /* 0x000000051cb77223 */ /* 0x180fe2000001080d */
[-CC-:B------:R-:W-:Y:S01]  /*9720*/  FFMA.FTZ R24, R30, R5.reuse, -R13.reuse ;  /* 0x000000051e187223 */ /* 0x180fe2000001080d */
[-CC-:B------:R-:W-:Y:S01]  /*9730*/  FFMA.FTZ R177, R32, R5.reuse, -R13.reuse ;  /* 0x0000000520b17223 */ /* 0x180fe2000001080d */
[----:B------:R-:W-:Y:S01]  /*9740*/  MUFU.EX2 R0, R0 ;  /* 0x0000000000007308 */ /* 0x000fe20000000800 */
[-CC-:B------:R-:W-:Y:S01]  /*9750*/  FFMA.FTZ R32, R42, R5.reuse, -R13.reuse ;  /* 0x000000052a207223 */ /* 0x180fe2000001080d */
[----:B------:R-:W-:Y:S01]  /*9760*/  MOV R42, UR6 ;  /* 0x00000006002a7c02 */ /* 0x000fe20008000f00 */
[-CC-:B------:R-:W-:Y:S01]  /*9770*/  FFMA.FTZ R28, R34, R5.reuse, -R13.reuse ;  /* 0x00000005221c7223 */ /* 0x180fe2000001080d */
[-CC-:B------:R-:W-:Y:S01]  /*9780*/  FFMA.FTZ R179, R36, R5.reuse, -R13.reuse ;  /* 0x0000000524b37223 */ /* 0x180fe2000001080d */
[-CC-:B------:R-:W-:Y:S01]  /*9790*/  FFMA.FTZ R175, R46, R5.reuse, -R13.reuse ;  /* 0x000000052eaf7223 */ /* 0x180fe2000001080d */
[-CC-:B------:R-:W-:Y:S01]  /*97a0*/  FFMA.FTZ R30, R38, R5.reuse, -R13.reuse ;  /* 0x00000005261e7223 */ /* 0x180fe2000001080d */
[----:B------:R-:W-:Y:S01]  /*97b0*/  @!P1 VIADD R42, R42, 0x34860 ;  /* 0x000348602a2a9836 */ /* 0x000fe20000000000 */
[----:B------:R-:W1:Y:S01]  /*97c0*/  MUFU.EX2 R181, R181 ;  /* 0x000000b500b57308 */ /* 0x000e620000000800 */
[-CC-:B------:R-:W-:Y:S01]  /*97d0*/  FFMA.FTZ R173, R40, R5.reuse, -R13.reuse ;  /* 0x0000000528ad7223 */ /* 0x180fe2000001080d */
[-CC-:B------:R-:W-:Y:S01]  /*97e0*/  FFMA.FTZ R34, R176, R5.reuse, -R13.reuse ;  /* 0x00000005b0227223 */ /* 0x180fe2000001080d */
[-CC-:B------:R-:W-:Y:S01]  /*97f0*/  FFMA.FTZ R169, R48, R5.reuse, -R13.reuse ;  /* 0x0000000530a97223 */ /* 0x180fe2000001080d */
[----:B------:R-:W-:Y:S01]  /*9800*/  @!P1 PRMT R46, RZ, 0x654, R42 ;  /* 0x00000654ff2e9816 */ /* 0x000fe2000000002a */
[-CC-:B------:R-:W-:Y:S01]  /*9810*/  FFMA.FTZ R36, R50, R5.reuse, -R13.reuse ;  /* 0x0000000532247223 */ /* 0x180fe2000001080d */
[-CC-:B------:R-:W-:Y:S01]  /*9820*/  FFMA.FTZ R171, R52, R5.reuse, -R13.reuse ;  /* 0x0000000534ab7223 */ /* 0x180fe2000001080d */
[-CC-:B------:R-:W-:Y:S01]  /*9830*/  FFMA.FTZ R38, R54, R5.reuse, -R13.reuse ;  /* 0x0000000536267223 */ /* 0x180fe2000001080d */
[----:B------:R-:W2:Y:S01]  /*9840*/  MUFU.EX2 R20, R20 ;  /* 0x0000001400147308 */ /* 0x000ea20000000800 */
[-CC-:B------:R-:W-:Y:S01]  /*9850*/  FFMA.FTZ R40, R58, R5.reuse, -R13.reuse ;  /* 0x000000053a287223 */ /* 0x180fe2000001080d */
[-CC-:B------:R-:W-:Y:S01]  /*9860*/  FFMA.FTZ R64, R64, R5.reuse, -R13.reuse ;  /* 0x0000000540407223 */ /* 0x180fe2000001080d */
[-CC-:B------:R-:W-:Y:S01]  /*9870*/  FFMA.FTZ R66, R66, R5.reuse, -R13.reuse ;  /* 0x0000000542427223 */ /* 0x180fe2000001080d */
[-CC-:B------:R-:W-:Y:S01]  /*9880*/  FFMA.FTZ R68, R68, R5.reuse, -R13.reuse ;  /* 0x0000000544447223 */ /* 0x180fe2000001080d */
[-CC-:B------:R-:W-:Y:S01]  /*9890*/  FFMA.FTZ R70, R70, R5.reuse, -R13.reuse ;  /* 0x0000000546467223 */ /* 0x180fe2000001080d */
[-CC-:B------:R-:W-:Y:S01]  /*98a0*/  FFMA.FTZ R72, R72, R5.reuse, -R13.reuse ;  /* 0x0000000548487223 */ /* 0x180fe2000001080d */
[----:B------:R-:W-:Y:S01]  /*98b0*/  FFMA.FTZ R74, R74, R5, -R13 ;  /* 0x000000054a4a7223 */ /* 0x000fe2000001080d */
[----:B------:R-:W-:Y:S01]  /*98c0*/  MUFU.EX2 R183, R183 ;  /* 0x000000b700b77308 */ /* 0x000fe20000000800 */
[----:B-1----:R-:W-:Y:S01]  /*98d0*/  FFMA.FTZ R3, R0, R3, R181 ;  /* 0x0000000300037223 */ /* 0x002fe200000100b5 */
[-CC-:B------:R-:W-:Y:S01]  /*98e0*/  FFMA.FTZ R76, R76, R5.reuse, -R13.reuse ;  /* 0x000000054c4c7223 */ /* 0x180fe2000001080d */
[-CC-:B------:R-:W-:Y:S01]  /*98f0*/  FFMA.FTZ R78, R78, R5.reuse, -R13.reuse ;  /* 0x000000054e4e7223 */ /* 0x180fe2000001080d */
[-CC-:B------:R-:W-:Y:S01]  /*9900*/  FFMA.FTZ R80, R80, R5.reuse, -R13.reuse ;  /* 0x0000000550507223 */ /* 0x180fe2000001080d */
[-CC-:B------:R-:W-:Y:S01]  /*9910*/  FFMA.FTZ R82, R82, R5.reuse, -R13.reuse ;  /* 0x0000000552527223 */ /* 0x180fe2000001080d */
[----:B------:R-:W-:Y:S01]  /*9920*/  FFMA.FTZ R86, R86, R5, -R13 ;  /* 0x0000000556567223 */ /* 0x000fe2000001080d */
[----:B------:R-:W-:Y:S01]  /*9930*/  F2FP.F16.F32.PACK_AB R174, R44, R31 ;  /* 0x0000001f2cae723e */ /* 0x000fe200000000ff */
[----:B------:R-:W-:Y:S01]  /*9940*/  MUFU.EX2 R24, R24 ;  /* 0x0000001800187308 */ /* 0x000fe20000000800 */
[C---:B--2---:R-:W-:Y:S01]  /*9950*/  FADD.FTZ R42, R20.reuse, R3 ;  /* 0x00000003142a7221 */ /* 0x044fe20000010000 */
[----:B------:R-:W-:-:S06]  /*9960*/  F2FP.F16.F32.PACK_AB R181, R20, R181 ;  /* 0x000000b514b5723e */ /* 0x000fcc00000000ff */
[----:B------:R-:W-:Y:S01]  /*9970*/  MUFU.EX2 R177, R177 ;  /* 0x000000b100b17308 */ /* 0x000fe20000000800 */
[----:B------:R-:W-:Y:S02]  /*9980*/  WARPGROUP.DEPBAR.LE gsb0, 0x0 ;  /* 0x00008000000079c5 */ /* 0x000fe40000010000 */
[----:B------:R-:W-:Y:S01]  /*9990*/  WARPGROUP.ARRIVE ;  /* 0x00000000000079c5 */ /* 0x000fe20000000000 */
[-CC-:B------:R-:W-:Y:S01]  /*99a0*/  FFMA.FTZ R164, R192, R5.reuse, -R37.reuse ;  /* 0x00000005c0a47223 */ /* 0x180fe20000010825 */
[-CC-:B------:R-:W-:Y:S01]  /*99b0*/  FFMA.FTZ R166, R196, R5.reuse, -R37.reuse ;  /* 0x00000005c4a67223 */ /* 0x180fe20000010825 */
[-CC-:B------:R-:W-:Y:S01]  /*99c0*/  FFMA.FTZ R192, R200, R5.reuse, -R37.reuse ;  /* 0x00000005c8c07223 */ /* 0x180fe20000010825 */
[-CC-:B------:R-:W-:Y:S01]  /*99d0*/  FFMA.FTZ R196, R208, R5.reuse, -R37.reuse ;  /* 0x00000005d0c47223 */ /* 0x180fe20000010825 */
[-C--:B------:R-:W-:Y:S01]  /*99e0*/  FFMA.FTZ R200, R220, R5.reuse, -R37 ;  /* 0x00000005dcc87223 */ /* 0x080fe20000010825 */
[----:B------:R-:W-:Y:S01]  /*99f0*/  HGMMA.64x128x16.F32 R88, R160, gdesc[UR8].tnspB, R88, gsb0 ;  /* 0x41e00008a0587df0 */ /* 0x000fe20008000858 */
[----:B------:R-:W-:Y:S01]  /*9a00*/  UIADD3 UR10, UR4, 0x300, URZ ;  /* 0x00000300040a7890 */ /* 0x000fe2000fffe03f */
[----:B------:R-:W1:Y:S01]  /*9a10*/  MUFU.EX2 R164, R164 ;  /* 0x000000a400a47308 */ /* 0x000e620000000800 */
[----:B------:R-:W-:Y:S01]  /*9a20*/  UMOV UR11, 0x40000040 ;  /* 0x40000040000b7882 */ /* 0x000fe20000000000 */
[----:B------:R-:W-:Y:S01]  /*9a30*/  UIADD3 UR4, UR4, 0x380, URZ ;  /* 0x0000038004047890 */ /* 0x000fe2000fffe03f */
[-CC-:B------:R-:W-:Y:S01]  /*9a40*/  FFMA.FTZ R165, R56, R5.reuse, -R13.reuse ;  /* 0x0000000538a57223 */ /* 0x180fe2000001080d */
[----:B------:R-:W-:-:S04]  /*9a50*/  FFMA.FTZ R167, R60, R5, -R13 ;  /* 0x000000053ca77223 */ /* 0x000fc8000001080d */
[----:B------:R-:W-:Y:S08]  /*9a60*/  MUFU.EX2 R28, R28 ;  /* 0x0000001c001c7308 */ /* 0x000ff00000000800 */
[----:B------:R-:W-:Y:S01]  /*9a70*/  MUFU.EX2 R179, R179 ;  /* 0x000000b300b37308 */ /* 0x000fe20000000800 */
[----:B-1----:R-:W-:-:S07]  /*9a80*/  F2FP.F16.F32.PACK_AB R176, R164, R25 ;  /* 0x00000019a4b0723e */ /* 0x002fce00000000ff */
[----:B------:R-:W1:Y:S08]  /*9a90*/  MUFU.EX2 R166, R166 ;  /* 0x000000a600a67308 */ /* 0x000e700000000800 */
[----:B------:R-:W-:Y:S08]  /*9aa0*/  MUFU.EX2 R30, R30 ;  /* 0x0000001e001e7308 */ /* 0x000ff00000000800 */
[----:B------:R-:W-:Y:S01]  /*9ab0*/  MUFU.EX2 R173, R173 ;  /* 0x000000ad00ad7308 */ /* 0x000fe20000000800 */
[----:B-1----:R-:W-:-:S07]  /*9ac0*/  F2FP.F16.F32.PACK_AB R178, R166, R27 ;  /* 0x0000001ba6b2723e */ /* 0x002fce00000000ff */
[----:B------:R-:W1:Y:S08]  /*9ad0*/  MUFU.EX2 R192, R192 ;  /* 0x000000c000c07308 */ /* 0x000e700000000800 */
[----:B------:R-:W-:Y:S08]  /*9ae0*/  MUFU.EX2 R32, R32 ;  /* 0x0000002000207308 */ /* 0x000ff00000000800 */
        /* <DEDUP_REMOVED lines=14> */
[----:B------:R-:W-:Y:S01]  /*9bd0*/  FFMA.FTZ R162, R216, R5, -R37 ;  /* 0x00000005d8a27223 */ /* 0x000fe20000010825 */
[----:B------:R-:W-:Y:S02]  /*9be0*/  IMAD.U32 R37, RZ, RZ, UR36 ;  /* 0x00000024ff257e24 */ /* 0x000fe4000f8e00ff */
[----:B------:R-:W-:Y:S01]  /*9bf0*/  MUFU.EX2 R40, R40 ;  /* 0x0000002800287308 */ /* 0x000fe20000000800 */
[----:B------:R-:W-:Y:S01]  /*9c00*/  HGMMA.64x128x16.F32 R88, R156, gdesc[UR8].tnspB, R88, gsb0 ;  /* 0x41e000089c587df0 */ /* 0x000fe20008000858 */
[----:B------:R-:W-:Y:S01]  /*9c10*/  UMOV UR10, UR4 ;  /* 0x00000004000a7c82 */ /* 0x000fe20008000000 */
[----:B------:R-:W-:Y:S01]  /*9c20*/  UMOV UR11, 0x40000040 ;  /* 0x40000040000b7882 */ /* 0x000fe20000000000 */
[----:B------:R-:W-:Y:S01]  /*9c30*/  @!P1 LEA R37, R37, UR38, 0x3 ;  /* 0x0000002625259c11 */ /* 0x000fe2000f8e18ff */
[----:B------:R-:W-:-:S03]  /*9c40*/  UIADD3 UR4, UR7, -0x1, URZ ;  /* 0xffffffff07047890 */ /* 0x000fc6000fffe03f */
[----:B------:R-:W-:Y:S01]  /*9c50*/  MUFU.EX2 R160, R160 ;  /* 0x000000a000a07308 */ /* 0x000fe20000000800 */
[----:B------:R-:W-:-:S03]  /*9c60*/  @!P1 VIADD R37, R37, 0x34840 ;  /* 0x0003484025259836 */ /* 0x000fc60000000000 */
[----:B------:R-:W-:Y:S01]  /*9c70*/  UMOV UR7, UR4 ;  /* 0x0000000400077c82 */ /* 0x000fe20008000000 */
[----:B------:R-:W-:Y:S01]  /*9c80*/  UMOV UR4, UR36 ;  /* 0x0000002400047c82 */ /* 0x000fe20008000000 */
[----:B------:R-:W-:Y:S02]  /*9c90*/  @!P1 PRMT R37, RZ, 0x654, R37 ;  /* 0x00000654ff259816 */ /* 0x000fe40000000025 */
        /* <DEDUP_REMOVED lines=8> */
[----:B------:R-:W-:Y:S01]  /*9d20*/  MUFU.EX2 R68, R68 ;  /* 0x0000004400447308 */ /* 0x000fe20000000800 */
[----:B-1----:R-:W-:-:S07]  /*9d30*/  F2FP.F16.F32.PACK_AB R161, R66, R64 ;  /* 0x0000004042a1723e */ /* 0x002fce00000000ff */
[----:B------:R-:W-:Y:S08]  /*9d40*/  MUFU.EX2 R200, R200 ;  /* 0x000000c800c87308 */ /* 0x000ff00000000800 */
[----:B------:R-:W1:Y:S08]  /*9d50*/  MUFU.EX2 R70, R70 ;  /* 0x0000004600467308 */ /* 0x000e700000000800 */
[----:B------:R-:W-:Y:S08]  /*9d60*/  MUFU.EX2 R47, R47 ;  /* 0x0000002f002f7308 */ /* 0x000ff00000000800 */
[----:B------:R-:W-:Y:S01]  /*9d70*/  MUFU.EX2 R72, R72 ;  /* 0x0000004800487308 */ /* 0x000fe20000000800 */
[----:B-1----:R-:W-:-:S07]  /*9d80*/  F2FP.F16.F32.PACK_AB R163, R70, R68 ;  /* 0x0000004446a3723e */ /* 0x002fce00000000ff */
[----:B------:R-:W1:Y:S08]  /*9d90*/  MUFU.EX2 R202, R202 ;  /* 0x000000ca00ca7308 */ /* 0x000e700000000800 */
[----:B------:R-:W2:Y:S08]  /*9da0*/  MUFU.EX2 R74, R74 ;  /* 0x0000004a004a7308 */ /* 0x000eb00000000800 */
[----:B------:R-:W-:Y:S01]  /*9db0*/  MUFU.EX2 R49, R49 ;  /* 0x0000003100317308 */ /* 0x000fe20000000800 */
[----:B------:R-:W-:-:S02]  /*9dc0*/  WARPGROUP.DEPBAR.LE gsb0, 0x0 ;  /* 0x00008000000079c5 */ /* 0x000fc40000010000 */
[----:B------:R-:W-:-:S05]  /*9dd0*/  WARPGROUP.ARRIVE ;  /* 0x00000000000079c5 */ /* 0x000fca0000000000 */
[----:B------:R-:W-:Y:S01]  /*9de0*/  MUFU.EX2 R76, R76 ;  /* 0x0000004c004c7308 */ /* 0x000fe20000000800 */
[----:B-1----:R-:W-:Y:S02]  /*9df0*/  F2FP.F16.F32.PACK_AB R156, R202, R47 ;  /* 0x0000002fca9c723e */ /* 0x002fe400000000ff */
[----:B--2---:R-:W-:Y:S01]  /*9e00*/  F2FP.F16.F32.PACK_AB R157, R74, R72 ;  /* 0x000000484a9d723e */ /* 0x004fe200000000ff */
[----:B------:R-:W-:Y:S04]  /*9e10*/  HGMMA.64x128x16.F32 R88, R152, gdesc[UR8].tnspB, R88, gsb0 ;  /* 0x41e0000898587df0 */ /* 0x000fe80008000858 */
[----:B------:R-:W1:Y:S08]  /*9e20*/  MUFU.EX2 R204, R204 ;  /* 0x000000cc00cc7308 */ /* 0x000e700000000800 */
[----:B------:R-:W2:Y:S08]  /*9e30*/  MUFU.EX2 R78, R78 ;  /* 0x0000004e004e7308 */ /* 0x000eb00000000800 */
[----:B------:R-:W-:Y:S01]  /*9e40*/  MUFU.EX2 R51, R51 ;  /* 0x0000003300337308 */ /* 0x000fe20000000800 */
[----:B-1----:R-:W-:-:S07]  /*9e50*/  F2FP.F16.F32.PACK_AB R158, R204, R49 ;  /* 0x00000031cc9e723e */ /* 0x002fce00000000ff */
[----:B------:R-:W-:Y:S01]  /*9e60*/  MUFU.EX2 R80, R80 ;  /* 0x0000005000507308 */ /* 0x000fe20000000800 */
[----:B--2---:R-:W-:-:S07]  /*9e70*/  F2FP.F16.F32.PACK_AB R159, R78, R76 ;  /* 0x0000004c4e9f723e */ /* 0x004fce00000000ff */
[----:B------:R-:W1:Y:S08]  /*9e80*/  MUFU.EX2 R206, R206 ;  /* 0x000000ce00ce7308 */ /* 0x000e700000000800 */
[----:B------:R-:W2:Y:S08]  /*9e90*/  MUFU.EX2 R82, R82 ;  /* 0x0000005200527308 */ /* 0x000eb00000000800 */
[----:B------:R-:W-:Y:S08]  /*9ea0*/  MUFU.EX2 R53, R53 ;  /* 0x0000003500357308 */ /* 0x000ff00000000800 */
[----:B------:R-:W-:Y:S08]  /*9eb0*/  MUFU.EX2 R86, R86 ;  /* 0x0000005600567308 */ /* 0x000ff00000000800 */
[----:B------:R-:W3:Y:S01]  /*9ec0*/  MUFU.EX2 R84, R84 ;  /* 0x0000005400547308 */ /* 0x000ee20000000800 */
[----:B------:R-:W-:-:S02]  /*9ed0*/  WARPGROUP.DEPBAR.LE gsb0, 0x0 ;  /* 0x00008000000079c5 */ /* 0x000fc40000010000 */
[----:B------:R4:W-:Y:S01]  /*9ee0*/  @!P1 SYNCS.ARRIVE.TRANS64.RED.A1T0 RZ, [R37+URZ], RZ ;  /* 0x000000ff25ff99a7 */ /* 0x0009e2000810043f */
[----:B-1----:R-:W-:Y:S02]  /*9ef0*/  F2FP.F16.F32.PACK_AB R152, R206, R51 ;  /* 0x00000033ce98723e */ /* 0x002fe400000000ff */
[----:B--2---:R-:W-:Y:S02]  /*9f00*/  F2FP.F16.F32.PACK_AB R153, R82, R80 ;  /* 0x000000505299723e */ /* 0x004fe400000000ff */
[----:B---3--:R-:W-:Y:S01]  /*9f10*/  F2FP.F16.F32.PACK_AB R154, R84, R53 ;  /* 0x00000035549a723e */ /* 0x008fe200000000ff */
[----:B----4-:R-:W-:Y:S01]  /*9f20*/  FFMA.FTZ R37, R2, R4, R15 ;  /* 0x0000000402257223 */ /* 0x010fe2000001000f */
[----:B------:R1:W-:Y:S03]  /*9f30*/  @!P1 SYNCS.ARRIVE.TRANS64.RED.A1T0 RZ, [R46+URZ], RZ ;  /* 0x000000ff2eff99a7 */ /* 0x0003e6000810043f */
[----:B------:R-:W-:Y:S01]  /*9f40*/  FADD.FTZ R4, R170, R37 ;  /* 0x00000025aa047221 */ /* 0x000fe20000010000 */
[----:B------:R-:W-:Y:S01]  /*9f50*/  FADD.FTZ R37, R183, R42 ;  /* 0x0000002ab7257221 */ /* 0x000fe20000010000 */
[----:B------:R-:W-:-:S02]  /*9f60*/  F2FP.F16.F32.PACK_AB R183, R24, R183 ;  /* 0x000000b718b7723e */ /* 0x000fc400000000ff */
[----:B------:R-:W-:Y:S01]  /*9f70*/  FADD.FTZ R3, R21, R4 ;  /* 0x0000000415037221 */ /* 0x000fe20000010000 */
[----:B-1----:R-:W-:Y:S01]  /*9f80*/  FADD.FTZ R46, R24, R37 ;  /* 0x00000025182e7221 */ /* 0x002fe20000010000 */
[-CC-:B------:R-:W-:Y:S01]  /*9f90*/  FFMA.FTZ R4, R62, R5.reuse, -R13.reuse ;  /* 0x000000053e047223 */ /* 0x180fe2000001080d */
[----:B------:R-:W-:Y:S01]  /*9fa0*/  FFMA.FTZ R13, R168, R5, -R13 ;  /* 0x00000005a80d7223 */ /* 0x000fe2000001080d */
[----:B------:R-:W-:Y:S01]  /*9fb0*/  FADD.FTZ R42, R26, R3 ;  /* 0x000000031a2a7221 */ /* 0x000fe20000010000 */
[----:B------:R-:W-:Y:S01]  /*9fc0*/  FADD.FTZ R37, R177, R46 ;  /* 0x0000002eb1257221 */ /* 0x000fe20000010000 */
[C---:B------:R-:W-:Y:S02]  /*9fd0*/  F2FP.F16.F32.PACK_AB R177, R28.reuse, R177 ;  /* 0x000000b11cb1723e */ /* 0x040fe400000000ff */
[----:B------:R-:W-:Y:S01]  /*9fe0*/  FADD.FTZ R3, R25, R42 ;  /* 0x0000002a19037221 */ /* 0x000fe20000010000 */
[----:B------:R-:W-:Y:S01]  /*9ff0*/  FADD.FTZ R46, R28, R37 ;  /* 0x000000251c2e7221 */ /* 0x000fe20000010000 */
[----:B------:R-:W-:Y:S01]  /*a000*/  MUFU.EX2 R4, R4 ;  /* 0x0000000400047308 */ /* 0x000fe20000000800 */
[----:B------:R-:W-:Y:S01]  /*a010*/  F2FP.F16.F32.PACK_AB R168, R194, R33 ;  /* 0x00000021c2a8723e */ /* 0x000fe200000000ff */
[----:B------:R-:W-:Y:S01]  /*a020*/  FADD.FTZ R42, R164, R3 ;  /* 0x00000003a42a7221 */ /* 0x000fe20000010000 */
[----:B------:R-:W-:Y:S01]  /*a030*/  FADD.FTZ R37, R179, R46 ;  /* 0x0000002eb3257221 */ /* 0x000fe20000010000 */
[----:B------:R-:W-:-:S02]  /*a040*/  F2FP.F16.F32.PACK_AB R164, R160, R39 ;  /* 0x00000027a0a4723e */ /* 0x000fc400000000ff */
[----:B------:R-:W-:Y:S01]  /*a050*/  FADD.FTZ R3, R27, R42 ;  /* 0x0000002a1b037221 */ /* 0x000fe20000010000 */
[C---:B------:R-:W-:Y:S01]  /*a060*/  FADD.FTZ R46, R30.reuse, R37 ;  /* 0x000000251e2e7221 */ /* 0x040fe20000010000 */
[----:B------:R-:W1:Y:S01]  /*a070*/  MUFU.EX2 R13, R13 ;  /* 0x0000000d000d7308 */ /* 0x000e620000000800 */
[----:B------:R-:W-:Y:S01]  /*a080*/  F2FP.F16.F32.PACK_AB R179, R30, R179 ;  /* 0x000000b31eb3723e */ /* 0x000fe200000000ff */
[----:B------:R-:W-:Y:S01]  /*a090*/  FADD.FTZ R42, R166, R3 ;  /* 0x00000003a62a7221 */ /* 0x000fe20000010000 */
[----:B------:R-:W-:Y:S01]  /*a0a0*/  FADD.FTZ R37, R173, R46 ;  /* 0x0000002ead257221 */ /* 0x000fe20000010000 */
[----:B------:R-:W-:Y:S02]  /*a0b0*/  F2FP.F16.F32.PACK_AB R166, R162, R41 ;  /* 0x00000029a2a6723e */ /* 0x000fe400000000ff */
[----:B------:R-:W-:Y:S01]  /*a0c0*/  FADD.FTZ R3, R29, R42 ;  /* 0x0000002a1d037221 */ /* 0x000fe20000010000 */
[C---:B------:R-:W-:Y:S01]  /*a0d0*/  FADD.FTZ R46, R32.reuse, R37 ;  /* 0x00000025202e7221 */ /* 0x040fe20000010000 */
        /* <DEDUP_REMOVED lines=9> */
[----:B-1----:R-:W-:-:S02]  /*a170*/  F2FP.F16.F32.PACK_AB R155, R13, R86 ;  /* 0x000000560d9b723e */ /* 0x002fc400000000ff */
[----:B------:R-:W-:Y:S01]  /*a180*/  FADD.FTZ R3, R33, R42 ;  /* 0x0000002a21037221 */ /* 0x000fe20000010000 */
[C---:B------:R-:W-:Y:S01]  /*a190*/  FADD.FTZ R26, R36.reuse, R15 ;  /* 0x0000000f241a7221 */ /* 0x040fe20000010000 */
        /* <DEDUP_REMOVED lines=40> */
[----:B------:R-:W-:-:S04]  /*a420*/  FADD.FTZ R3, R53, R4 ;  /* 0x0000000435037221 */ /* 0x000fc80000010000 */
[----:B------:R-:W-:Y:S01]  /*a430*/  FADD.FTZ R4, R84, R3 ;  /* 0x0000000354047221 */ /* 0x000fe20000010000 */
[----:B------:R-:W-:Y:S01]  /*a440*/  FADD.FTZ R3, R13, R15 ;  /* 0x0000000f0d037221 */ /* 0x000fe20000010000 */
[----:B------:R-:W-:Y:S01]  /*a450*/  IMAD.MOV.U32 R13, RZ, RZ, R14 ;  /* 0x000000ffff0d7224 */ /* 0x000fe200078e000e */
[----:B------:R-:W-:Y:S01]  /*a460*/  MOV R15, R12 ;  /* 0x0000000c000f7202 */ /* 0x000fe20000000f00 */
[----:B------:R-:W-:Y:S06]  /*a470*/  @P2 BRA `(.L_x_1884) ;  /* 0xffffffd400c02947 */ /* 0x000fec000383ffff */
.L_x_1875:
        /* <DEDUP_REMOVED lines=67> */
.L_x_1885:
[----:B------:R-:W-:Y:S01]  /*a8b0*/  ULEA UR5, UR36, UR38, 0x3 ;  /* 0x0000002624057291 */ /* 0x000fe2000f8e183f */
[----:B------:R-:W-:-:S05]  /*a8c0*/  IMAD.U32 R0, RZ, RZ, UR46 ;  /* 0x0000002eff007e24 */ /* 0x000fca000f8e00ff */
[----:B------:R-:W-:-:S04]  /*a8d0*/  SHF.L.U32 R0, R0, 0x1f, RZ ;  /* 0x0000001f00007819 */ /* 0x000fc800000006ff */
[----:B------:R1:W2:Y:S01]  /*a8e0*/  SYNCS.PHASECHK.TRANS64.TRYWAIT P2, [UR5+0x34850], R0 ;  /* 0x03485000ff0075a7 */ /* 0x0002a20008040145 */
[----:B------:R-:W-:Y:S05]  /*a8f0*/  @!P0 BRA `(.L_x_1886) ;  /* 0x0000000000048947 */ /* 0x000fea0003800000 */
[----:B------:R-:W-:Y:S01]  /*a900*/  BPT.TRAP 0x1 ;  /* 0x000000040000795c */ /* 0x000fe20000300000 */
.L_x_1886:
[----:B--2---:R-:W-:Y:S05]  /*a910*/  @P2 BRA `(.L_x_1887) ;  /* 0x0000000000082947 */ /* 0x004fea0003800000 */
[----:B------:R-:W2:Y:S02]  /*a920*/  SYNCS.PHASECHK.TRANS64.TRYWAIT P0, [UR5+0x34850], R0 ;  /* 0x03485000ff0075a7 */ /* 0x000ea40008000145 */
[----:B--2---:R-:W-:Y:S05]  /*a930*/  @!P0 BRA `(.L_x_1888) ;  /* 0x0000004c00848947 */ /* 0x004fea0003800000 */
.L_x_1887:
[----:B------:R-:W-:Y:S01]  /*a940*/  UIADD3 UR38, UR38, 0x400, URZ ;  /* 0x0000040026267890 */ /* 0x000fe2000fffe03f */
[----:B------:R-:W-:Y:S01]  /*a950*/  WARPGROUP.ARRIVE ;  /* 0x00000000000079c5 */ /* 0x000fe20000000000 */
[----:B------:R-:W-:Y:S01]  /*a960*/  UMOV UR7, 0x40000040 ;  /* 0x4000004000077882 */ /* 0x000fe20000000000 */
[----:B--2---:R-:W2:Y:S01]  /*a970*/  SHFL.BFLY PT, R7, R4, 0x2, 0x1f ;  /* 0x0c401f0004077f89 */ /* 0x004ea200000e0000 */
[----:B------:R-:W-:Y:S01]  /*a980*/  USHF.R.U32.HI UR38, URZ, 0x4, UR38 ;  /* 0x000000043f267899 */ /* 0x000fe20008011626 */
[----:B------:R-:W-:Y:S02]  /*a990*/  MOV R11, RZ ;  /* 0x000000ff000b7202 */ /* 0x000fe40000000f00 */
[----:B-1----:R-:W1:Y:S01]  /*a9a0*/  SHFL.BFLY PT, R0, R3, 0x2, 0x1f ;  /* 0x0c401f0003007f89 */ /* 0x002e6200000e0000 */
[----:B------:R-:W-:Y:S01]  /*a9b0*/  ULOP3.LUT UR38, UR38, 0x3fff, URZ, 0xc0, !UPT ;  /* 0x00003fff26267892 */ /* 0x000fe2000f8ec03f */
[----:B------:R-:W-:-:S03]  /*a9c0*/  R2UR UR8, R186 ;  /* 0x00000000ba0872ca */ /* 0x000fc600000e0000 */
[----:B------:R-:W-:-:S04]  /*a9d0*/  ULOP3.LUT UR4, UR38, 0x4000000, URZ, 0xfc, !UPT ;  /* 0x0400000026047892 */ /* 0x000fc8000f8efc3f */
[----:B------:R-:W-:Y:S02]  /*a9e0*/  ULEA UR4, UR36, UR4, 0xb ;  /* 0x0000000424047291 */ /* 0x000fe4000f8e583f */
[----:B------:R-:W-:-:S04]  /*a9f0*/  UIADD3 UR36, UR36, 0x1, URZ ;  /* 0x0000000124247890 */ /* 0x000fc8000fffe03f */
[----:B------:R-:W-:Y:S01]  /*aa00*/  UIADD3 UR8, UR8, 0x1, URZ ;  /* 0x0000000108087890 */ /* 0x000fe2000fffe03f */
[----:B------:R-:W-:Y:S01]  /*aa10*/  UMOV UR6, UR4 ;  /* 0x0000000400067c82 */ /* 0x000fe20008000000 */
[----:B------:R-:W-:Y:S01]  /*aa20*/  UISETP.NE.AND UP0, UPT, UR36, 0x2, UPT ;  /* 0x000000022400788c */ /* 0x000fe2000bf05270 */
[----:B------:R-:W-:Y:S01]  /*aa30*/  HGMMA.64x128x16.F32 R24, R180, gdesc[UR4].tnspB, R24, gsb0 ;  /* 0x41e00004b4187df0 */ /* 0x000fe20008000818 */
[----:B------:R-:W-:Y:S01]  /*aa40*/  UIADD3 UR6, UR4, 0x80, URZ ;  /* 0x0000008004067890 */ /* 0x000fe2000fffe03f */
[----:B--2---:R-:W-:Y:S01]  /*aa50*/  FADD.FTZ R7, R7, R4 ;  /* 0x0000000407077221 */ /* 0x004fe20000010000 */
[----:B------:R-:W-:Y:S01]  /*aa60*/  UMOV UR7, 0x40000040 ;  /* 0x4000004000077882 */ /* 0x000fe20000000000 */
[----:B------:R-:W-:Y:S02]  /*aa70*/  IMAD.MOV.U32 R4, RZ, RZ, RZ ;  /* 0x000000ffff047224 */ /* 0x000fe400078e00ff */
[----:B-1----:R-:W-:Y:S01]  /*aa80*/  FADD.FTZ R2, R0, R3 ;  /* 0x0000000300027221 */ /* 0x002fe20000010000 */
[----:B------:R-:W-:Y:S01]  /*aa90*/  IMAD.U32 R186, RZ, RZ, UR8 ;  /* 0x00000008ffba7e24 */ /* 0x000fe2000f8e00ff */
[----:B------:R-:W1:Y:S01]  /*aaa0*/  SHFL.BFLY PT, R0, R7, 0x1, 0x1f ;  /* 0x0c201f0007007f89 */ /* 0x000e6200000e0000 */
[----:B------:R-:W-:-:S03]  /*aab0*/  USEL UR36, UR36, URZ, UP0 ;  /* 0x0000003f24247287 */ /* 0x000fc60008000000 */
[----:B------:R-:W2:Y:S01]  /*aac0*/  SHFL.BFLY PT, R9, R2, 0x1, 0x1f ;  /* 0x0c201f0002097f89 */ /* 0x000ea200000e0000 */
[----:B-1----:R-:W-:Y:S01]  /*aad0*/  FADD.FTZ R10, R7, R0 ;  /* 0x00000000070a7221 */ /* 0x002fe20000010000 */
[----:B------:R-:W-:Y:S01]  /*aae0*/  MOV R7, UR5 ;  /* 0x0000000500077c02 */ /* 0x000fe20008000f00 */
[----:B------:R-:W-:Y:S02]  /*aaf0*/  IMAD.MOV.U32 R0, RZ, RZ, -0x800000 ;  /* 0xff800000ff007424 */ /* 0x000fe400078e00ff */
[----:B--2---:R-:W-:Y:S01]  /*ab00*/  FADD.FTZ R9, R2, R9 ;  /* 0x0000000902097221 */ /* 0x004fe20000010000 */
[----:B------:R-:W-:Y:S01]  /*ab10*/  FSETP.NE.FTZ.AND P0, PT, R10, RZ, PT ;  /* 0x000000ff0a00720b */ /* 0x000fe20003f15000 */
[----:B------:R-:W-:Y:S02]  /*ab20*/  @!P1 VIADD R7, R7, 0x34860 ;  /* 0x0003486007079836 */ /* 0x000fe40000000000 */
[----:B------:R-:W-:Y:S01]  /*ab30*/  IMAD.MOV.U32 R2, RZ, RZ, -0x800000 ;  /* 0xff800000ff027424 */ /* 0x000fe200078e00ff */
[----:B------:R-:W-:-:S02]  /*ab40*/  FSETP.NE.FTZ.AND P2, PT, R9, RZ, PT ;  /* 0x000000ff0900720b */ /* 0x000fc40003f55000 */
[----:B------:R-:W-:-:S07]  /*ab50*/  @!P1 PRMT R7, RZ, 0x654, R7 ;  /* 0x00000654ff079816 */ /* 0x000fce0000000007 */
[----:B------:R-:W1:Y:S01]  /*ab60*/  @P0 MUFU.LG2 R6, R10 ;  /* 0x0000000a00060308 */ /* 0x000e620000000c00 */
[----:B------:R-:W-:-:S03]  /*ab70*/  @P0 FMUL.FTZ R3, R5, 0.69314718246459960938 ;  /* 0x3f31721805030820 */ /* 0x000fc60000410000 */
[----:B------:R-:W-:-:S04]  /*ab80*/  @P2 FMUL.FTZ R20, R5, 0.69314718246459960938 ;  /* 0x3f31721805142820 */ /* 0x000fc80000410000 */
[----:B------:R-:W2:Y:S08]  /*ab90*/  @P2 MUFU.LG2 R8, R9 ;  /* 0x0000000900082308 */ /* 0x000eb00000000c00 */
[----:B------:R-:W3:Y:S01]  /*aba0*/  @P0 MUFU.RCP R4, R10 ;  /* 0x0000000a00040308 */ /* 0x000ee20000001000 */
[----:B-1----:R-:W-:-:S04]  /*abb0*/  @P0 FMUL.FTZ R6, R6, 0.69314718246459960938 ;  /* 0x3f31721806060820 */ /* 0x002fc80000410000 */
[----:B------:R-:W-:Y:S01]  /*abc0*/  @P0 FFMA.FTZ R2, R3, R12, R6 ;  /* 0x0000000c03020223 */ /* 0x000fe20000010006 */
[----:B------:R-:W-:Y:S02]  /*abd0*/  PLOP3.LUT P0, PT, PT, PT, PT, 0x8, 0x0 ;  /* 0x000000000000781c */ /* 0x000fe40003f0e170 */
[----:B------:R-:W1:Y:S01]  /*abe0*/  @P2 MUFU.RCP R11, R9 ;  /* 0x00000009000b2308 */ /* 0x000e620000001000 */
        /* <DEDUP_REMOVED lines=40> */
[-C--:B---3--:R-:W-:Y:S01]  /*ae70*/  FMUL.FTZ R10, R24, R4.reuse ;  /* 0x00000004180a7220 */ /* 0x088fe20000410000 */
        /* <DEDUP_REMOVED lines=31> */
[-C--:B-1----:R-:W-:Y:S01]  /*b070*/  FMUL.FTZ R9, R26, R11.reuse ;  /* 0x0000000b1a097220 */ /* 0x082fe20000410000 */
        /* <DEDUP_REMOVED lines=31> */
.L_x_1858:
        /* <DEDUP_REMOVED lines=8> */
[----:B------:R-:W-:Y:S01]  /*b2f0*/  IADD3 R31, R23, UR42, RZ ;  /* 0x0000002a171f7c10 */ /* 0x000fe2000fffe0ff */
[----:B------:R-:W-:Y:S01]  /*b300*/  BAR.SYNC.DEFER_BLOCKING 0x1, 0x100 ;  /* 0x0044000000007b1d */ /* 0x000fe20000010000 */
[C---:B------:R-:W-:Y:S01]  /*b310*/  IADD3 R27, P2, R16.reuse, 0x20, RZ ;  /* 0x00000020101b7810 */ /* 0x040fe20007f5e0ff */
[----:B------:R-:W-:Y:S01]  /*b320*/  USHF.R.S32.HI UR5, URZ, 0x1f, UR43 ;  /* 0x0000001f3f057899 */ /* 0x000fe2000801142b */
[C---:B------:R-:W-:Y:S01]  /*b330*/  IADD3 R15, P4, R16.reuse, 0x4000, RZ ;  /* 0x00004000100f7810 */ /* 0x040fe20007f9e0ff */
[----:B------:R-:W-:Y:S01]  /*b340*/  VIADD R4, R31, 0x8 ;  /* 0x000000081f047836 */ /* 0x000fe20000000000 */
[C---:B------:R-:W-:Y:S01]  /*b350*/  LOP3.LUT R5, R16.reuse, 0x380, RZ, 0xc0, !PT ;  /* 0x0000038010057812 */ /* 0x040fe200078ec0ff */
[----:B------:R-:W-:Y:S01]  /*b360*/  ULDC UR10, c[0x0][0xa88] ;  /* 0x0002a200000a7ab9 */ /* 0x000fe20000000800 */
[C---:B------:R-:W-:Y:S01]  /*b370*/  IADD3 R11, P6, R16.reuse, 0x40, RZ ;  /* 0x00000040100b7810 */ /* 0x040fe20007fde0ff */
[----:B------:R-:W1:Y:S01]  /*b380*/  LDC.64 R88, c[0x0][0xb78] ;  /* 0x0002de00ff587b82 */ /* 0x000e620000000a00 */
[----:B------:R-:W-:Y:S01]  /*b390*/  LOP3.LUT R26, R27, 0x380, RZ, 0xc0, !PT ;  /* 0x000003801b1a7812 */ /* 0x000fe200078ec0ff */
[----:B------:R-:W-:Y:S01]  /*b3a0*/  ULDC.64 UR8, c[0x0][0xb70] ;  /* 0x0002dc0000087ab9 */ /* 0x000fe20000000a00 */
[----:B------:R-:W-:Y:S01]  /*b3b0*/  LOP3.LUT P0, RZ, R187, 0x3, RZ, 0xc0, !PT ;  /* 0x00000003bbff7812 */ /* 0x000fe2000780c0ff */
[----:B------:R-:W-:Y:S01]  /*b3c0*/  UIMAD UR5, UR5, UR8, URZ ;  /* 0x00000008050572a4 */ /* 0x000fe2000f8e023f */
[----:B------:R-:W-:Y:S01]  /*b3d0*/  LOP3.LUT R14, R15, 0x380, RZ, 0xc0, !PT ;  /* 0x000003800f0e7812 */ /* 0x000fe200078ec0ff */
[----:B------:R-:W-:Y:S01]  /*b3e0*/  UIMAD.WIDE.U32 UR6, UR43, UR8, URZ ;  /* 0x000000082b0672a5 */ /* 0x000fe2000f8e003f */
[----:B------:R-:W-:Y:S01]  /*b3f0*/  IADD3 R21, P5, R16, 0x60, RZ ;  /* 0x0000006010157810 */ /* 0x000fe20007fbe0ff */
[----:B------:R-:W-:Y:S01]  /*b400*/  USHF.R.S32.HI UR8, URZ, 0x1f, UR44 ;  /* 0x0000001f3f087899 */ /* 0x000fe2000801142c */
[----:B------:R-:W-:Y:S01]  /*b410*/  SHF.R.U64 R5, R5, 0x3, RZ ;  /* 0x0000000305057819 */ /* 0x000fe200000012ff */
[----:B------:R-:W-:Y:S01]  /*b420*/  UIMAD UR5, UR43, UR9, UR5 ;  /* 0x000000092b0572a4 */ /* 0x000fe2000f8e0205 */
[----:B------:R-:W-:Y:S01]  /*b430*/  LOP3.LUT R24, R11, 0x380, RZ, 0xc0, !PT ;  /* 0x000003800b187812 */ /* 0x000fe200078ec0ff */
[----:B------:R-:W-:Y:S01]  /*b440*/  ULDC.64 UR12, c[0x0][0x208] ;  /* 0x00008200000c7ab9 */ /* 0x000fe20000000a00 */
[----:B------:R-:W-:Y:S01]  /*b450*/  SHF.R.U64 R26, R26, 0x3, RZ ;  /* 0x000000031a1a7819 */ /* 0x000fe200000012ff */
[----:B------:R-:W-:Y:S01]  /*b460*/  UIADD3 UR5, UR7, UR5, URZ ;  /* 0x0000000507057290 */ /* 0x000fe2000fffe03f */
[----:B------:R-:W-:-:S02]  /*b470*/  ISETP.GE.OR P1, PT, R4, UR10, P0 ;  /* 0x0000000a04007c0c */ /* 0x000fc40008726670 */
[----:B------:R-:W-:Y:S02]  /*b480*/  SHF.R.U64 R14, R14, 0x3, RZ ;  /* 0x000000030e0e7819 */ /* 0x000fe400000012ff */
[----:B------:R-:W-:Y:S02]  /*b490*/  LOP3.LUT R20, R21, 0x380, RZ, 0xc0, !PT ;  /* 0x0000038015147812 */ /* 0x000fe400078ec0ff */
[----:B------:R-:W-:Y:S01]  /*b4a0*/  LOP3.LUT R4, R5, R16, RZ, 0x3c, !PT ;  /* 0x0000001005047212 */ /* 0x000fe200078e3cff */
[----:B------:R-:W-:Y:S01]  /*b4b0*/  IMAD.MOV.U32 R5, RZ, RZ, R17 ;  /* 0x000000ffff057224 */ /* 0x000fe200078e0011 */
[----:B------:R-:W-:Y:S02]  /*b4c0*/  SHF.R.U64 R24, R24, 0x3, RZ ;  /* 0x0000000318187819 */ /* 0x000fe400000012ff */
[----:B------:R-:W-:Y:S02]  /*b4d0*/  LOP3.LUT R26, R26, R27, RZ, 0x3c, !PT ;  /* 0x0000001b1a1a7212 */ /* 0x000fe400078e3cff */
[----:B------:R-:W-:-:S02]  /*b4e0*/  LOP3.LUT R14, R14, R15, RZ, 0x3c, !PT ;  /* 0x0000000f0e0e7212 */ /* 0x000fc400078e3cff */
[----:B------:R-:W-:Y:S02]  /*b4f0*/  IADD3.X R27, RZ, R17, RZ, P2, !PT ;  /* 0x00000011ff1b7210 */ /* 0x000fe400017fe4ff */
[----:B------:R-:W-:Y:S02]  /*b500*/  SHF.R.U64 R20, R20, 0x3, RZ ;  /* 0x0000000314147819 */ /* 0x000fe400000012ff */
[----:B------:R-:W-:Y:S02]  /*b510*/  IADD3 R15, P2, R16, 0x4040, RZ ;  /* 0x00004040100f7810 */ /* 0x000fe40007f5e0ff */
[----:B------:R-:W-:Y:S02]  /*b520*/  LOP3.LUT R24, R24, R11, RZ, 0x3c, !PT ;  /* 0x0000000b18187212 */ /* 0x000fe400078e3cff */
[----:B------:R-:W-:Y:S02]  /*b530*/  MOV R11, R4 ;  /* 0x00000004000b7202 */ /* 0x000fe40000000f00 */
[----:B------:R-:W-:Y:S01]  /*b540*/  F2FP.F16.F32.PACK_AB R4, R25, R10 ;  /* 0x0000000a1904723e */ /* 0x000fe200000000ff */
[----:B------:R-:W-:Y:S01]  /*b550*/  IMAD.X R25, RZ, RZ, R17, P6 ;  /* 0x000000ffff197224 */ /* 0x000fe200030e0611 */
[----:B------:R-:W-:-:S02]  /*b560*/  LOP3.LUT R20, R20, R21, RZ, 0x3c, !PT ;  /* 0x0000001514147212 */ /* 0x000fc400078e3cff */
[C---:B------:R-:W-:Y:S02]  /*b570*/  IADD3 R13, P3, R16.reuse, 0x4020, RZ ;  /* 0x00004020100d7810 */ /* 0x040fe40007f7e0ff */
[----:B------:R-:W-:Y:S02]  /*b580*/  LOP3.LUT R10, R15, 0x380, RZ, 0xc0, !PT ;  /* 0x000003800f0a7812 */ /* 0x000fe400078ec0ff */
[----:B------:R-:W-:Y:S02]  /*b590*/  IADD3 R21, P6, R16, 0x4060, RZ ;  /* 0x0000406010157810 */ /* 0x000fe40007fde0ff */
[----:B------:R-:W-:Y:S02]  /*b5a0*/  F2FP.F16.F32.PACK_AB R5, R8, R9 ;  /* 0x000000090805723e */ /* 0x000fe400000000ff */
[----:B------:R-:W-:Y:S02]  /*b5b0*/  F2FP.F16.F32.PACK_AB R6, R6, R3 ;  /* 0x000000030606723e */ /* 0x000fe400000000ff */
[----:B------:R-:W-:-:S02]  /*b5c0*/  F2FP.F16.F32.PACK_AB R7, R7, R30 ;  /* 0x0000001e0707723e */ /* 0x000fc400000000ff */
[----:B------:R-:W-:Y:S02]  /*b5d0*/  LOP3.LUT R12, R13, 0x380, RZ, 0xc0, !PT ;  /* 0x000003800d0c7812 */ /* 0x000fe400078ec0ff */
[----:B------:R-:W-:Y:S01]  /*b5e0*/  SHF.R.U64 R10, R10, 0x3, RZ ;  /* 0x000000030a0a7819 */ /* 0x000fe200000012ff */
[----:B------:R2:W-:Y:S01]  /*b5f0*/  STSM.16.M88.4 [R11], R4 ;  /* 0x000000040b007844 */ /* 0x0005e20000000200 */
[----:B------:R-:W-:Y:S02]  /*b600*/  LOP3.LUT R8, R21, 0x380, RZ, 0xc0, !PT ;  /* 0x0000038015087812 */ /* 0x000fe400078ec0ff */
[----:B------:R-:W-:Y:S02]  /*b610*/  SHF.R.U64 R12, R12, 0x3, RZ ;  /* 0x000000030c0c7819 */ /* 0x000fe400000012ff */
[----:B------:R-:W-:Y:S02]  /*b620*/  LOP3.LUT R10, R10, R15, RZ, 0x3c, !PT ;  /* 0x0000000f0a0a7212 */ /* 0x000fe400078e3cff */
[----:B------:R-:W-:-:S02]  /*b630*/  SHF.R.U64 R8, R8, 0x3, RZ ;  /* 0x0000000308087819 */ /* 0x000fc400000012ff */
[----:B------:R-:W-:Y:S02]  /*b640*/  MOV R28, R24 ;  /* 0x00000018001c7202 */ /* 0x000fe40000000f00 */
[----:B------:R-:W-:Y:S01]  /*b650*/  LOP3.LUT R12, R12, R13, RZ, 0x3c, !PT ;  /* 0x0000000d0c0c7212 */ /* 0x000fe200078e3cff */
[--C-:B------:R-:W-:Y:S01]  /*b660*/  IMAD.X R13, RZ, RZ, R17.reuse, P3 ;  /* 0x000000ffff0d7224 */ /* 0x100fe200018e0611 */
[----:B------:R-:W-:Y:S01]  /*b670*/  LOP3.LUT R8, R8, R21, RZ, 0x3c, !PT ;  /* 0x0000001508087212 */ /* 0x000fe200078e3cff */
[--C-:B------:R-:W-:Y:S01]  /*b680*/  IMAD.X R21, RZ, RZ, R17.reuse, P5 ;  /* 0x000000ffff157224 */ /* 0x100fe200028e0611 */
[----:B------:R-:W-:Y:S01]  /*b690*/  IADD3.X R9, RZ, R17, RZ, P6, !PT ;  /* 0x00000011ff097210 */ /* 0x000fe200037fe4ff */
[----:B--2---:R-:W-:Y:S01]  /*b6a0*/  IMAD.X R11, RZ, RZ, R17, P2 ;  /* 0x000000ffff0b7224 */ /* 0x004fe200010e0611 */
[----:B------:R-:W-:Y:S02]  /*b6b0*/  MOV R29, R26 ;  /* 0x0000001a001d7202 */ /* 0x000fe40000000f00 */
[----:B------:R-:W-:-:S02]  /*b6c0*/  IADD3.X R15, RZ, R17, RZ, P4, !PT ;  /* 0x00000011ff0f7210 */ /* 0x000fc400027fe4ff */
[----:B------:R-:W-:Y:S01]  /*b6d0*/  MOV R24, R10 ;  /* 0x0000000a00187202 */ /* 0x000fe20000000f00 */
[----:B-1----:R-:W-:Y:S01]  /*b6e0*/  IMAD R10, R88, UR8, RZ ;  /* 0x00000008580a7c24 */ /* 0x002fe2000f8e02ff */
[----:B------:R-:W-:Y:S02]  /*b6f0*/  F2FP.F16.F32.PACK_AB R4, R33, R32 ;  /* 0x000000202104723e */ /* 0x000fe400000000ff */
[----:B------:R-:W-:Y:S01]  /*b700*/  F2FP.F16.F32.PACK_AB R5, R35, R34 ;  /* 0x000000222305723e */ /* 0x000fe200000000ff */
[----:B------:R-:W-:Y:S01]  /*b710*/  IMAD R30, R89, UR44, R10 ;  /* 0x0000002c591e7c24 */ /* 0x000fe2000f8e020a */
[----:B------:R-:W-:Y:S02]  /*b720*/  F2FP.F16.F32.PACK_AB R6, R37, R36 ;  /* 0x000000242506723e */ /* 0x000fe400000000ff */
[----:B------:R-:W-:Y:S02]  /*b730*/  F2FP.F16.F32.PACK_AB R7, R39, R38 ;  /* 0x000000262707723e */ /* 0x000fe400000000ff */
[----:B------:R-:W-:-:S02]  /*b740*/  MOV R3, R8 ;  /* 0x0000000800037202 */ /* 0x000fc40000000f00 */
[----:B------:R-:W-:Y:S01]  /*b750*/  MOV R26, R14 ;  /* 0x0000000e001a7202 */ /* 0x000fe20000000f00 */
[----:B------:R1:W-:Y:S01]  /*b760*/  STSM.16.M88.4 [R29], R4 ;  /* 0x000000041d007844 */ /* 0x0003e20000000200 */
[----:B------:R-:W-:Y:S02]  /*b770*/  MOV R25, R12 ;  /* 0x0000000c00197202 */ /* 0x000fe40000000f00 */
[----:B------:R-:W-:Y:S02]  /*b780*/  F2FP.F16.F32.PACK_AB R8, R41, R40 ;  /* 0x000000282908723e */ /* 0x000fe400000000ff */
[----:B------:R-:W-:Y:S02]  /*b790*/  F2FP.F16.F32.PACK_AB R9, R43, R42 ;  /* 0x0000002a2b09723e */ /* 0x000fe400000000ff */
[----:B------:R-:W-:Y:S02]  /*b7a0*/  F2FP.F16.F32.PACK_AB R10, R45, R44 ;  /* 0x0000002c2d0a723e */ /* 0x000fe400000000ff */
[----:B------:R-:W-:-:S02]  /*b7b0*/  F2FP.F16.F32.PACK_AB R11, R47, R46 ;  /* 0x0000002e2f0b723e */ /* 0x000fc400000000ff */
[----:B------:R-:W-:Y:S01]  /*b7c0*/  MOV R27, R20 ;  /* 0x00000014001b7202 */ /* 0x000fe20000000f00 */
[----:B------:R-:W-:Y:S01]  /*b7d0*/  IMAD.U32 R21, RZ, RZ, UR7 ;  /* 0x00000007ff157e24 */ /* 0x000fe2000f8e00ff */
[----:B------:R-:W-:Y:S01]  /*b7e0*/  F2FP.F16.F32.PACK_AB R12, R49, R48 ;  /* 0x00000030310c723e */ /* 0x000fe200000000ff */
[----:B------:R-:W-:Y:S01]  /*b7f0*/  STSM.16.M88.4 [R28], R8 ;  /* 0x000000081c007844 */ /* 0x000fe20000000200 */
[----:B------:R-:W-:Y:S01]  /*b800*/  F2FP.F16.F32.PACK_AB R13, R51, R50 ;  /* 0x00000032330d723e */ /* 0x000fe200000000ff */
[----:B------:R-:W-:Y:S01]  /*b810*/  IMAD.U32 R20, RZ, RZ, UR6 ;  /* 0x00000006ff147e24 */ /* 0x000fe2000f8e00ff */
[----:B------:R-:W-:Y:S01]  /*b820*/  F2FP.F16.F32.PACK_AB R14, R53, R52 ;  /* 0x00000034350e723e */ /* 0x000fe200000000ff */
[----:B------:R-:W-:Y:S01]  /*b830*/  ULDC.64 UR6, c[0x0][0xb40] ;  /* 0x0002d00000067ab9 */ /* 0x000fe20000000a00 */
[----:B------:R-:W-:Y:S02]  /*b840*/  F2FP.F16.F32.PACK_AB R15, R55, R54 ;  /* 0x00000036370f723e */ /* 0x000fe400000000ff */
[----:B------:R-:W-:-:S02]  /*b850*/  F2FP.F16.F32.PACK_AB R64, R65, R64 ;  /* 0x000000404140723e */ /* 0x000fc400000000ff */
[----:B-1----:R-:W-:Y:S01]  /*b860*/  F2FP.F16.F32.PACK_AB R4, R57, R56 ;  /* 0x000000383904723e */ /* 0x002fe200000000ff */
[----:B------:R-:W-:Y:S01]  /*b870*/  STSM.16.M88.4 [R27], R12 ;  /* 0x0000000c1b007844 */ /* 0x000fe20000000200 */
[----:B------:R-:W-:Y:S02]  /*b880*/  F2FP.F16.F32.PACK_AB R5, R59, R58 ;  /* 0x0000003a3b05723e */ /* 0x000fe400000000ff */
[----:B------:R-:W-:Y:S02]  /*b890*/  F2FP.F16.F32.PACK_AB R6, R61, R60 ;  /* 0x0000003c3d06723e */ /* 0x000fe400000000ff */
[----:B------:R-:W-:Y:S02]  /*b8a0*/  F2FP.F16.F32.PACK_AB R7, R63, R62 ;  /* 0x0000003e3f07723e */ /* 0x000fe400000000ff */
[----:B------:R-:W-:Y:S02]  /*b8b0*/  F2FP.F16.F32.PACK_AB R65, R67, R66 ;  /* 0x000000424341723e */ /* 0x000fe400000000ff */
[----:B------:R-:W-:Y:S01]  /*b8c0*/  F2FP.F16.F32.PACK_AB R72, R73, R72 ;  /* 0x000000484948723e */ /* 0x000fe200000000ff */
[----:B------:R1:W-:Y:S01]  /*b8d0*/  STSM.16.M88.4 [R26], R4 ;  /* 0x000000041a007844 */ /* 0x0003e20000000200 */
[----:B------:R-:W-:-:S02]  /*b8e0*/  F2FP.F16.F32.PACK_AB R66, R69, R68 ;  /* 0x000000444542723e */ /* 0x000fc400000000ff */
[----:B------:R-:W-:Y:S01]  /*b8f0*/  F2FP.F16.F32.PACK_AB R67, R71, R70 ;  /* 0x000000464743723e */ /* 0x000fe200000000ff */
[----:B------:R-:W2:Y:S01]  /*b900*/  SHFL.IDX PT, R6, R189, RZ, 0x1f ;  /* 0x00001fffbd067589 */ /* 0x000ea200000e0000 */
[----:B------:R-:W-:Y:S02]  /*b910*/  F2FP.F16.F32.PACK_AB R73, R75, R74 ;  /* 0x0000004a4b49723e */ /* 0x000fe400000000ff */
[----:B------:R-:W-:Y:S01]  /*b920*/  F2FP.F16.F32.PACK_AB R80, R81, R80 ;  /* 0x000000505150723e */ /* 0x000fe200000000ff */
[----:B------:R3:W-:Y:S01]  /*b930*/  STSM.16.M88.4 [R25], R64 ;  /* 0x0000004019007844 */ /* 0x0007e20000000200 */
[----:B------:R-:W-:Y:S02]  /*b940*/  F2FP.F16.F32.PACK_AB R74, R77, R76 ;  /* 0x0000004c4d4a723e */ /* 0x000fe400000000ff */
[----:B------:R-:W-:Y:S02]  /*b950*/  F2FP.F16.F32.PACK_AB R75, R79, R78 ;  /* 0x0000004e4f4b723e */ /* 0x000fe400000000ff */
[----:B------:R-:W-:-:S02]  /*b960*/  F2FP.F16.F32.PACK_AB R81, R83, R82 ;  /* 0x000000525351723e */ /* 0x000fc400000000ff */
[----:B------:R-:W-:Y:S01]  /*b970*/  F2FP.F16.F32.PACK_AB R82, R85, R84 ;  /* 0x000000545552723e */ /* 0x000fe200000000ff */
[----:B------:R3:W-:Y:S01]  /*b980*/  STSM.16.M88.4 [R24], R72 ;  /* 0x0000004818007844 */ /* 0x0007e20000000200 */
[----:B------:R-:W-:Y:S02]  /*b990*/  F2FP.F16.F32.PACK_AB R83, R87, R86 ;  /* 0x000000565753723e */ /* 0x000fe400000000ff */
[----:B------:R-:W-:Y:S02]  /*b9a0*/  MOV R21, UR5 ;  /* 0x0000000500157c02 */ /* 0x000fe40008000f00 */
[----:B------:R-:W-:Y:S01]  /*b9b0*/  SHF.R.S32.HI R29, RZ, 0x1f, R31 ;  /* 0x0000001fff1d7819 */ /* 0x000fe2000001141f */
[----:B------:R3:W-:Y:S01]  /*b9c0*/  STSM.16.M88.4 [R3], R80 ;  /* 0x0000005003007844 */ /* 0x0007e20000000200 */
[C---:B------:R-:W-:Y:S01]  /*b9d0*/  ISETP.GE.OR P0, PT, R31.reuse, UR10, P0 ;  /* 0x0000000a1f007c0c */ /* 0x040fe20008706670 */
[----:B------:R-:W-:Y:S01]  /*b9e0*/  IMAD.WIDE.U32 R20, R88, UR44, R20 ;  /* 0x0000002c58147c25 */ /* 0x000fe2000f8e0014 */
[----:B------:R-:W-:Y:S01]  /*b9f0*/  @!PT LDS RZ, [RZ] ;  /* 0x00000000fffff984 */ /* 0x000fe20000000800 */
[----:B------:R-:W-:Y:S01]  /*ba00*/  @!PT LDS RZ, [RZ] ;  /* 0x00000000fffff984 */ /* 0x000fe20000000800 */
[----:B------:R-:W-:Y:S01]  /*ba10*/  @!PT LDS RZ, [RZ] ;  /* 0x00000000fffff984 */ /* 0x000fe20000000800 */
[----:B------:R4:W-:Y:S06]  /*ba20*/  MEMBAR.ALL.CTA ;  /* 0x0000000000007992 */ /* 0x0009ec0000008000 */
[----:B----4-:R-:W4:Y:S02]  /*ba30*/  FENCE.VIEW.ASYNC.S ;  /* 0x00000000000073c6 */ /* 0x010f240000000000 */
[----:B----4-:R-:W-:Y:S06]  /*ba40*/  BAR.ARV 0x1, 0x120 ;  /* 0x0044800000007b1d */ /* 0x010fec0000002000 */
[----:B------:R-:W-:-:S04]  /*ba50*/  IADD3 R20, P2, R31, R20, RZ ;  /* 0x000000141f147210 */ /* 0x000fc80007f5e0ff */
[----:B------:R-:W-:Y:S02]  /*ba60*/  IADD3.X R29, R29, R21, R30, P2, !PT ;  /* 0x000000151d1d7210 */ /* 0x000fe400017fe41e */
[----:B-1----:R-:W-:-:S04]  /*ba70*/  LEA R4, P2, R20, UR6, 0x2 ;  /* 0x0000000614047c11 */ /* 0x002fc8000f8410ff */
[----:B------:R-:W-:-:S05]  /*ba80*/  LEA.HI.X R5, R20, UR7, R29, 0x2, P2 ;  /* 0x0000000714057c11 */ /* 0x000fca00090f141d */
        /* <DEDUP_REMOVED lines=25> */
.L_x_1892:
[----:B------:R-:W-:Y:S05]  /*bc20*/  BSYNC B0 ;  /* 0x0000000000007941 */ /* 0x000fea0003800000 */
.L_x_1891:
[----:B------:R-:W-:Y:S05]  /*bc30*/  BRA `(.L_x_1890) ;  /* 0x0000000800307947 */ /* 0x000fea0003800000 */
.L_x_1889:
        /* <DEDUP_REMOVED lines=10> */
[----:B------:R-:W-:Y:S01]  /*bce0*/  IMAD.U32 R2, RZ, RZ, UR42 ;  /* 0x0000002aff027e24 */ /* 0x000fe2000f8e00ff */
[----:B------:R-:W-:-:S04]  /*bcf0*/  ULDC UR5, c[0x0][0xa88] ;  /* 0x0002a20000057ab9 */ /* 0x000fc80000000800 */
[----:B----4-:R-:W-:-:S04]  /*bd00*/  IADD3 R2, R2, -0x80, R0 ;  /* 0xffffff8002027810 */ /* 0x010fc80007ffe000 */
[----:B------:R-:W-:-:S13]  /*bd10*/  ISETP.GE.AND P0, PT, R2, UR5, PT ;  /* 0x0000000502007c0c */ /* 0x000fda000bf06270 */
[----:B------:R-:W-:Y:S05]  /*bd20*/  @P0 BRA `(.L_x_1894) ;  /* 0x0000000000440947 */ /* 0x000fea0003800000 */
[----:B------:R-:W4:Y:S01]  /*bd30*/  LDC.64 R4, c[0x0][0xb70] ;  /* 0x0002dc00ff047b82 */ /* 0x000f220000000a00 */
[----:B------:R-:W-:Y:S01]  /*bd40*/  SHF.R.S32.HI R3, RZ, 0x1f, R2 ;  /* 0x0000001fff037819 */ /* 0x000fe20000011402 */
[----:B------:R-:W-:Y:S01]  /*bd50*/  ULDC.64 UR8, c[0x0][0xb40] ;  /* 0x0002d00000087ab9 */ /* 0x000fe20000000a00 */
[----:B------:R-:W-:-:S05]  /*bd60*/  ULDC.64 UR10, c[0x0][0x208] ;  /* 0x00008200000a7ab9 */ /* 0x000fca0000000a00 */
[----:B------:R-:W5:Y:S01]  /*bd70*/  LDC.64 R10, c[0x0][0xb78] ;  /* 0x0002de00ff0a7b82 */ /* 0x000f620000000a00 */
[C---:B----4-:R-:W-:Y:S02]  /*bd80*/  IMAD R0, R4.reuse, UR6, RZ ;  /* 0x0000000604007c24 */ /* 0x050fe4000f8e02ff */
[----:B------:R-:W-:-:S04]  /*bd90*/  IMAD.WIDE.U32 R2, R4, UR43, R2 ;  /* 0x0000002b04027c25 */ /* 0x000fc8000f8e0002 */
[----:B------:R-:W-:Y:S02]  /*bda0*/  IMAD R5, R5, UR43, R0 ;  /* 0x0000002b05057c24 */ /* 0x000fe4000f8e0200 */
[C---:B-----5:R-:W-:Y:S02]  /*bdb0*/  IMAD R0, R10.reuse, UR7, RZ ;  /* 0x000000070a007c24 */ /* 0x060fe4000f8e02ff */
[----:B------:R-:W-:Y:S02]  /*bdc0*/  IMAD.IADD R3, R3, 0x1, R5 ;  /* 0x0000000103037824 */ /* 0x000fe400078e0205 */
[----:B------:R-:W-:Y:S02]  /*bdd0*/  IMAD R5, R11, UR44, R0 ;  /* 0x0000002c0b057c24 */ /* 0x000fe4000f8e0200 */
[----:B------:R-:W-:-:S05]  /*bde0*/  IMAD.WIDE.U32 R2, R10, UR44, R2 ;  /* 0x0000002c0a027c25 */ /* 0x000fca000f8e0002 */
[----:B------:R-:W-:Y:S02]  /*bdf0*/  IADD3 R3, R3, R5, RZ ;  /* 0x0000000503037210 */ /* 0x000fe40007ffe0ff */
[----:B------:R-:W-:-:S04]  /*be00*/  LEA R4, P0, R2, UR8, 0x2 ;  /* 0x0000000802047c11 */ /* 0x000fc8000f8010ff */
[----:B------:R-:W-:Y:S01]  /*be10*/  LEA.HI.X R5, R2, UR9, R3, 0x2, P0 ;  /* 0x0000000902057c11 */ /* 0x000fe200080f1403 */
[----:B------:R-:W-:-:S05]  /*be20*/  IMAD.MOV.U32 R3, RZ, RZ, -0x800000 ;  /* 0xff800000ff037424 */ /* 0x000fca00078e00ff */
[----:B------:R4:W-:Y:S03]  /*be30*/  STG.E desc[UR10][R4.64], R3 ;  /* 0x0000000304007986 */ /* 0x0009e6000c10190a */
.L_x_1894:
[----:B------:R-:W-:Y:S05]  /*be40*/  BSYNC B0 ;  /* 0x0000000000007941 */ /* 0x000fea0003800000 */
.L_x_1893:
        /* <DEDUP_REMOVED lines=9> */
[C---:B------:R-:W-:Y:S01]  /*bee0*/  VIADD R4, R184.reuse, 0x20 ;  /* 0x00000020b8047836 */ /* 0x040fe20000000000 */
[----:B------:R-:W-:Y:S01]  /*bef0*/  IADD3 R0, R184, 0x40, RZ ;  /* 0x00000040b8007810 */ /* 0x000fe20007ffe0ff */
[----:B------:R-:W-:Y:S01]  /*bf00*/  IMAD.IADD R3, R3, 0x1, R5 ;  /* 0x0000000103037824 */ /* 0x000fe200078e0205 */
[----:B-1----:R-:W-:-:S02]  /*bf10*/  IADD3 R5, R12, UR60, RZ ;  /* 0x0000003c0c057c10 */ /* 0x002fc4000fffe0ff */
[----:B------:R-:W-:Y:S01]  /*bf20*/  ISETP.GE.AND P0, PT, R0, UR42, PT ;  /* 0x0000002a00007c0c */ /* 0x000fe2000bf06270 */
[----:B---3--:R-:W-:Y:S01]  /*bf30*/  IMAD R0, R8, UR7, RZ ;  /* 0x0000000708007c24 */ /* 0x008fe2000f8e02ff */
[----:B------:R-:W-:Y:S01]  /*bf40*/  ISETP.GE.AND P4, PT, R4, UR42, PT ;  /* 0x0000002a04007c0c */ /* 0x000fe2000bf86270 */
[----:B------:R-:W-:Y:S02]  /*bf50*/  VIADD R4, R184, 0x60 ;  /* 0x00000060b8047836 */ /* 0x000fe40000000000 */
[----:B------:R-:W-:Y:S02]  /*bf60*/  IMAD R9, R9, UR44, R0 ;  /* 0x0000002c09097c24 */ /* 0x000fe4000f8e0200 */
[----:B------:R-:W-:Y:S01]  /*bf70*/  IMAD.WIDE.U32 R6, R8, UR44, R2 ;  /* 0x0000002c08067c25 */ /* 0x000fe2000f8e0002 */
[----:B------:R-:W-:-:S03]  /*bf80*/  ISETP.GE.AND P1, PT, R4, UR42, PT ;  /* 0x0000002a04007c0c */ /* 0x000fc6000bf26270 */
        /* <DEDUP_REMOVED lines=20> */
.L_x_1896:
[----:B------:R-:W-:Y:S05]  /*c0d0*/  BSYNC B0 ;  /* 0x0000000000007941 */ /* 0x000fea0003800000 */
.L_x_1895:
[----:B------:R-:W-:Y:S04]  /*c0e0*/  BSSY B0, `(.L_x_1897) ;  /* 0x0000015000007945 */ /* 0x000fe80003800000 */
[----:B------:R-:W-:Y:S05]  /*c0f0*/  @P4 BRA `(.L_x_1898) ;  /* 0x00000000004c4947 */ /* 0x000fea0003800000 */
[----:B-1----:R-:W-:Y:S01]  /*c100*/  IADD3 R9, P2, R4, 0x20, RZ ;  /* 0x0000002004097810 */ /* 0x002fe20007f5e0ff */
[----:B------:R-:W-:Y:S01]  /*c110*/  ULDC.64 UR6, c[0x0][0xad8] ;  /* 0x0002b60000067ab9 */ /* 0x000fe20000000a00 */
[----:B------:R-:W-:Y:S01]  /*c120*/  MOV R3, R11 ;  /* 0x0000000b00037202 */ /* 0x000fe20000000f00 */
[----:B------:R-:W-:Y:S01]  /*c130*/  IMAD.MOV.U32 R2, RZ, RZ, R6 ;  /* 0x000000ffff027224 */ /* 0x000fe200078e0006 */
[----:B------:R-:W-:Y:S01]  /*c140*/  IADD3.X R0, RZ, R5, RZ, P2, !PT ;  /* 0x00000005ff007210 */ /* 0x000fe200017fe4ff */
[C---:B------:R-:W-:Y:S01]  /*c150*/  VIADD R8, R18.reuse, 0x40 ;  /* 0x0000004012087836 */ /* 0x040fe20000000000 */
[----:B------:R-:W-:Y:S01]  /*c160*/  ULDC UR5, c[0x0][0xa8c] ;  /* 0x0002a30000057ab9 */ /* 0x000fe20000000800 */
[----:B------:R-:W-:Y:S01]  /*c170*/  IMAD.WIDE.U32 R2, R9, UR6, R2 ;  /* 0x0000000609027c25 */ /* 0x000fe2000f8e0002 */
[----:B------:R-:W-:Y:S01]  /*c180*/  ISETP.GE.AND P3, PT, R18, UR5, PT ;  /* 0x0000000512007c0c */ /* 0x000fe2000bf66270 */
[----:B------:R-:W-:Y:S01]  /*c190*/  ULDC.64 UR8, c[0x0][0x208] ;  /* 0x0000820000087ab9 */ /* 0x000fe20000000a00 */
[----:B------:R-:W-:Y:S01]  /*c1a0*/  ISETP.GE.AND P4, PT, R8, UR5, PT ;  /* 0x0000000508007c0c */ /* 0x000fe2000bf86270 */
        /* <DEDUP_REMOVED lines=8> */
.L_x_1898:
[----:B------:R-:W-:Y:S05]  /*c230*/  BSYNC B0 ;  /* 0x0000000000007941 */ /* 0x000fea0003800000 */
.L_x_1897:
[----:B------:R-:W-:Y:S04]  /*c240*/  BSSY B0, `(.L_x_1899) ;  /* 0x0000015000007945 */ /* 0x000fe80003800000 */
[----:B------:R-:W-:Y:S05]  /*c250*/  @P0 BRA `(.L_x_1900) ;  /* 0x00000000004c0947 */ /* 0x000fea0003800000 */
[----:B-12---:R-:W-:Y:S01]  /*c260*/  IADD3 R9, P0, R4, 0x40, RZ ;  /* 0x0000004004097810 */ /* 0x006fe20007f1e0ff */
        /* <DEDUP_REMOVED lines=13> */
[----:B------:R-:W-:Y:S02]  /*c340*/  LEA R8, P0, R2, UR6, 0x1 ;  /* 0x0000000602087c11 */ /* 0x000fe4000f8008ff */
[----:B------:R-:W-:-:S04]  /*c350*/  IADD3 R3, R3, R9, RZ ;  /* 0x0000000903037210 */ /* 0x000fc80007ffe0ff */
[----:B------:R-:W-:-:S05]  /*c360*/  LEA.HI.X R9, R2, UR7, R3, 0x1, P0 ;  /* 0x0000000702097c11 */ /* 0x000fca00080f0c03 */
[----:B------:R3:W-:Y:S04]  /*c370*/  @!P2 STG.E.128 desc[UR8][R8.64], RZ ;  /* 0x000000ff0800a986 */ /* 0x0007e8000c101d08 */
[----:B------:R3:W-:Y:S02]  /*c380*/  @!P3 STG.E.128 desc[UR8][R8.64+0x80], RZ ;  /* 0x000080ff0800b986 */ /* 0x0007e4000c101d08 */
.L_x_1900:
[----:B------:R-:W-:Y:S05]  /*c390*/  BSYNC B0 ;  /* 0x0000000000007941 */ /* 0x000fea0003800000 */
.L_x_1899:
        /* <DEDUP_REMOVED lines=21> */
.L_x_1901:
[----:B------:R-:W-:Y:S05]  /*c4f0*/  BSYNC B0 ;  /* 0x0000000000007941 */ /* 0x000fea0003800000 */
.L_x_1890:
[----:B---3--:R-:W3:Y:S02]  /*c500*/  LDC R0, c[0x0][0xda8] ;  /* 0x00036a00ff007b82 */ /* 0x008ee40000000800 */
[----:B---3--:R-:W-:-:S13]  /*c510*/  ISETP.LE.AND P0, PT, R0, UR4, PT ;  /* 0x0000000400007c0c */ /* 0x008fda000bf03270 */
[----:B------:R-:W-:Y:S05]  /*c520*/  @!P0 BRA `(.L_x_1902) ;  /* 0xffffff48002c8947 */ /* 0x000fea000383ffff */
[----:B------:R-:W-:Y:S05]  /*c530*/  EXIT ;  /* 0x000000000000794d */ /* 0x000fea0003800000 */
.L_x_1854:
        /* <DEDUP_REMOVED lines=8> */
[----:B------:R-:W-:Y:S01]  /*c5c0*/  MOV R17, 0x1 ;  /* 0x0000000100117802 */ /* 0x000fe20000000f00 */
[----:B------:R-:W-:-:S05]  /*c5d0*/  IMAD.MOV.U32 R16, RZ, RZ, RZ ;  /* 0x000000ffff107224 */ /* 0x000fca00078e00ff */
[----:B------:R-:W1:Y:S02]  /*c5e0*/  LDC R0, c[0x0][0xda8] ;  /* 0x00036a00ff007b82 */ /* 0x000e640000000800 */
[----:B-1----:R-:W-:-:S13]  /*c5f0*/  ISETP.LE.AND P0, PT, R0, UR4, PT ;  /* 0x0000000400007c0c */ /* 0x002fda000bf03270 */
[----:B------:R-:W-:Y:S05]  /*c600*/  @P0 BRA `(.L_x_1903) ;  /* 0x0000002800ec0947 */ /* 0x000fea0003800000 */
[----:B------:R-:W1:Y:S01]  /*c610*/  S2R R2, SR_TID.X ;  /* 0x0000000000027919 */ /* 0x000e620000002100 */
[----:B------:R-:W-:Y:S01]  /*c620*/  IMAD.U32 R18, RZ, RZ, UR4 ;  /* 0x00000004ff127e24 */ /* 0x000fe2000f8e00ff */
[----:B------:R-:W-:Y:S01]  /*c630*/  MOV R16, RZ ;  /* 0x000000ff00107202 */ /* 0x000fe20000000f00 */
[----:B------:R-:W-:Y:S01]  /*c640*/  IMAD.MOV.U32 R17, RZ, RZ, 0x1 ;  /* 0x00000001ff117424 */ /* 0x000fe200078e00ff */
[----:B------:R-:W-:Y:S01]  /*c650*/  ULDC UR48, c[0x0][0xc] ;  /* 0x0000030000307ab9 */ /* 0x000fe20000000800 */
[----:B------:R-:W-:Y:S01]  /*c660*/  ULDC.64 UR44, c[0x0][0x198] ;  /* 0x00006600002c7ab9 */ /* 0x000fe20000000a00 */
[----:B------:R-:W-:Y:S01]  /*c670*/  UMOV UR47, URZ ;  /* 0x0000003f002f7c82 */ /* 0x000fe20008000000 */
[----:B-1----:R-:W-:-:S07]  /*c680*/  LOP3.LUT R19, R2, 0x1f, RZ, 0xc0, !PT ;  /* 0x0000001f02137812 */ /* 0x002fce00078ec0ff */
.L_x_1951:
        /* <DEDUP_REMOVED lines=21> */
.L_x_1904:
[----:B------:R-:W-:Y:S01]  /*c7e0*/  ULDC UR9, c[0x0][0xdc4] ;  /* 0x0003710000097ab9 */ /* 0x000fe20000000800 */
[----:B------:R-:W-:Y:S01]  /*c7f0*/  UMOV UR7, UR8 ;  /* 0x0000000800077c82 */ /* 0x000fe20008000000 */
[----:B------:R-:W-:-:S11]  /*c800*/  UISETP.NE.AND UP0, UPT, UR9, 0x1, UPT ;  /* 0x000000010900788c */ /* 0x000fd6000bf05270 */
[----:B------:R-:W-:Y:S02]  /*c810*/  @UP0 ULDC.64 UR10, c[0x0][0xdc8] ;  /* 0x00037200000a0ab9 */ /* 0x000fe40000000a00 */
[----:B------:R-:W-:-:S04]  /*c820*/  UIMAD.WIDE.U32 UR4, UR8, UR10, URZ ;  /* 0x0000000a080472a5 */ /* 0x000fc8000f8e003f */
[----:B------:R-:W-:-:S04]  /*c830*/  @UP0 USHF.R.U32.HI UR7, URZ, UR11, UR5 ;  /* 0x0000000b3f070299 */ /* 0x000fc80008011605 */
[----:B------:R-:W-:-:S12]  /*c840*/  UIMAD UR4, UR7, UR9, URZ ;  /* 0x00000009070472a4 */ /* 0x000fd8000f8e023f */
.L_x_1905:
[----:B------:R-:W-:Y:S01]  /*c850*/  ULOP3.LUT UR5, URZ, UR7, URZ, 0x33, !UPT ;  /* 0x000000073f057292 */ /* 0x000fe2000f8e333f */
[----:B------:R-:W-:Y:S01]  /*c860*/  BSSY B6, `(.L_x_1906) ;  /* 0x0000286000067945 */ /* 0x000fe20003800000 */
[----:B------:R-:W-:Y:S01]  /*c870*/  ULDC.64 UR10, c[0x0][0x3f8] ;  /* 0x0000fe00000a7ab9 */ /* 0x000fe20000000a00 */
[----:B------:R-:W-:Y:S01]  /*c880*/  ULDC UR7, c[0x0][0xdac] ;  /* 0x00036b0000077ab9 */ /* 0x000fe20000000800 */
[----:B------:R-:W-:Y:S02]  /*c890*/  UISETP.NE.U32.AND UP0, UPT, UR10, URZ, UPT ;  /* 0x0000003f0a00728c */ /* 0x000fe4000bf05070 */
[----:B------:R-:W-:Y:S02]  /*c8a0*/  UIADD3 UR5, UR5, UR7, URZ ;  /* 0x0000000705057290 */ /* 0x000fe4000fffe03f */
[----:B------:R-:W-:Y:S02]  /*c8b0*/  UISETP.NE.AND.EX UP0, UPT, UR11, URZ, UPT, UP0 ;  /* 0x0000003f0b00728c */ /* 0x000fe4000bf05300 */
[----:B------:R-:W-:Y:S01]  /*c8c0*/  USHF.L.U32 UR41, UR5, 0x7, URZ ;  /* 0x0000000705297899 */ /* 0x000fe2000800063f */
[----:B------:R-:W-:Y:S01]  /*c8d0*/  ULDC UR7, c[0x0][0x404] ;  /* 0x0001010000077ab9 */ /* 0x000fe20000000800 */
[----:B------:R-:W-:Y:S01]  /*c8e0*/  ULDC UR10, c[0x0][0x288] ;  /* 0x0000a200000a7ab9 */ /* 0x000fe20000000800 */
[----:B------:R-:W-:-:S02]  /*c8f0*/  USEL UR7, UR7, 0x1, UP0 ;  /* 0x0000000107077887 */ /* 0x000fc40008000000 */
[----:B------:R-:W-:Y:S01]  /*c900*/  UIADD3 UR5, UR41, 0xff, -UR10 ;  /* 0x000000ff29057890 */ /* 0x000fe2000fffe80a */
[----:B------:R-:W-:Y:S02]  /*c910*/  ULDC UR9, c[0x0][0xdb8] ;  /* 0x00036e0000097ab9 */ /* 0x000fe40000000800 */
[----:B------:R-:W-:Y:S01]  /*c920*/  ULDC UR10, c[0x0][0x2e0] ;  /* 0x0000b800000a7ab9 */ /* 0x000fe20000000800 */
[----:B------:R-:W-:Y:S02]  /*c930*/  UISETP.NE.AND UP1, UPT, UR9, 0x1, UPT ;  /* 0x000000010900788c */ /* 0x000fe4000bf25270 */
[----:B------:R-:W-:Y:S02]  /*c940*/  UIMAD UR11, UR7, UR10, 0x7f ;  /* 0x0000007f070b74a4 */ /* 0x000fe4000f8e020a */
[----:B------:R-:W-:Y:S02]  /*c950*/  UIMAD UR5, UR7, UR10, UR5 ;  /* 0x0000000a070572a4 */ /* 0x000fe4000f8e0205 */
[----:B------:R-:W-:-:S02]  /*c960*/  USHF.R.S32.HI UR10, URZ, 0x1f, UR11 ;  /* 0x0000001f3f0a7899 */ /* 0x000fc4000801140b */
[----:B------:R-:W-:Y:S02]  /*c970*/  USHF.R.S32.HI UR7, URZ, 0x1f, UR5 ;  /* 0x0000001f3f077899 */ /* 0x000fe40008011405 */
[----:B------:R-:W-:Y:S02]  /*c980*/  ULEA.HI UR10, UR10, UR11, URZ, 0x7 ;  /* 0x0000000b0a0a7291 */ /* 0x000fe4000f8f383f */
[----:B------:R-:W-:Y:S02]  /*c990*/  ULEA.HI UR7, UR7, UR5, URZ, 0x7 ;  /* 0x0000000507077291 */ /* 0x000fe4000f8f383f */
[----:B------:R-:W-:Y:S02]  /*c9a0*/  USHF.R.S32.HI UR10, URZ, 0x7, UR10 ;  /* 0x000000073f0a7899 */ /* 0x000fe4000801140a */
[----:B------:R-:W-:Y:S02]  /*c9b0*/  USHF.R.S32.HI UR7, URZ, 0x7, UR7 ;  /* 0x000000073f077899 */ /* 0x000fe40008011407 */
[----:B------:R-:W-:-:S02]  /*c9c0*/  UIADD3 UR4, UR8, -UR4, URZ ;  /* 0x8000000408047290 */ /* 0x000fc4000fffe03f */
[----:B------:R-:W-:Y:S01]  /*c9d0*/  UISETP.LT.AND UP0, UPT, UR10, UR7, UPT ;  /* 0x000000070a00728c */ /* 0x000fe2000bf01270 */
[----:B------:R-:W-:-:S03]  /*c9e0*/  ULDC UR8, c[0x0][0xdc4] ;  /* 0x0003710000087ab9 */ /* 0x000fc60000000800 */
[----:B------:R-:W-:Y:S02]  /*c9f0*/  USEL UR39, UR10, UR7, UP0 ;  /* 0x000000070a277287 */ /* 0x000fe40008000000 */
[----:B------:R-:W-:-:S03]  /*ca00*/  UIMAD UR6, UR6, UR8, UR4 ;  /* 0x00000008060672a4 */ /* 0x000fc6000f8e0204 */
[----:B------:R-:W-:Y:S01]  /*ca10*/  @UP1 ULDC UR4, c[0x0][0xdbc] ;  /* 0x00036f0000041ab9 */ /* 0x000fe20000000800 */
[----:B------:R-:W-:Y:S01]  /*ca20*/  ISETP.LT.AND P0, PT, RZ, UR39, PT ;  /* 0x00000027ff007c0c */ /* 0x000fe2000bf01270 */
[----:B------:R-:W-:Y:S01]  /*ca30*/  UIMAD.WIDE.U32 UR4, UR6, UR4, URZ ;  /* 0x00000004060472a5 */ /* 0x000fe2000f8e003f */
[----:B------:R-:W-:Y:S01]  /*ca40*/  @UP1 ULDC UR8, c[0x0][0xdc0] ;  /* 0x0003700000081ab9 */ /* 0x000fe20000000800 */
[----:B------:R-:W-:Y:S02]  /*ca50*/  UMOV UR43, UR6 ;  /* 0x00000006002b7c82 */ /* 0x000fe40008000000 */
[----:B------:R-:W-:-:S04]  /*ca60*/  @UP1 USHF.R.U32.HI UR43, URZ, UR8, UR5 ;  /* 0x000000083f2b1299 */ /* 0x000fc80008011605 */
[----:B------:R-:W-:-:S04]  /*ca70*/  UIADD3 UR42, -UR43, URZ, URZ ;  /* 0x0000003f2b2a7290 */ /* 0x000fc8000fffe13f */
[----:B------:R-:W-:Y:S01]  /*ca80*/  UIMAD UR42, UR9, UR42, UR6 ;  /* 0x0000002a092a72a4 */ /* 0x000fe2000f8e0206 */
[----:B------:R-:W-:Y:S11]  /*ca90*/  @P0 BRA `(.L_x_1907) ;  /* 0x0000000000440947 */ /* 0x000ff60003800000 */
[----:B------:R-:W-:Y:S01]  /*caa0*/  ISETP.NE.AND P0, PT, R19, RZ, PT ;  /* 0x000000ff1300720c */ /* 0x000fe20003f05270 */
[----:B------:R-:W-:-:S12]  /*cab0*/  IMAD.MOV.U32 R13, RZ, RZ, R18 ;  /* 0x000000ffff0d7224 */ /* 0x000fd800078e0012 */
        /* <DEDUP_REMOVED lines=15> */
.L_x_1907:
        /* <DEDUP_REMOVED lines=11> */
[----:B------:R-:W-:Y:S01]  /*cc60*/  MOV R4, UR6 ;  /* 0x0000000600047c02 */ /* 0x000fe20008000f00 */
[----:B------:R-:W-:Y:S01]  /*cc70*/  IMAD.U32 R5, RZ, RZ, UR7 ;  /* 0x00000007ff057e24 */ /* 0x000fe2000f8e00ff */
[----:B------:R-:W1:Y:S01]  /*cc80*/  LDC.64 R2, c[0x4][R2] ;  /* 0x0100000002027b82 */ /* 0x000e620000000a00 */
        /* <DEDUP_REMOVED lines=9> */
.L_x_1909:
        /* <DEDUP_REMOVED lines=9> */
[----:B------:R-:W-:Y:S01]  /*cdb0*/  MOV R4, UR6 ;  /* 0x0000000600047c02 */ /* 0x000fe20008000f00 */
[----:B------:R-:W-:Y:S01]  /*cdc0*/  IMAD.U32 R5, RZ, RZ, UR7 ;  /* 0x00000007ff057e24 */ /* 0x000fe2000f8e00ff */
[----:B------:R-:W-:Y:S01]  /*cdd0*/  MOV R7, UR9 ;  /* 0x0000000900077c02 */ /* 0x000fe20008000f00 */
[----:B------:R-:W-:Y:S01]  /*cde0*/  IMAD.U32 R6, RZ, RZ, UR8 ;  /* 0x00000008ff067e24 */ /* 0x000fe2000f8e00ff */
[----:B------:R-:W-:Y:S01]  /*cdf0*/  MOV R8, 0x70 ;  /* 0x0000007000087802 */ /* 0x000fe20000000f00 */
[----:B------:R-:W-:-:S02]  /*ce00*/  IMAD.U32 R10, RZ, RZ, UR4 ;  /* 0x00000004ff0a7e24 */ /* 0x000fc4000f8e00ff */
[----:B------:R-:W-:Y:S02]  /*ce10*/  IMAD.U32 R11, RZ, RZ, UR5 ;  /* 0x00000005ff0b7e24 */ /* 0x000fe4000f8e00ff */
[----:B------:R-:W-:Y:S02]  /*ce20*/  IMAD.MOV.U32 R12, RZ, RZ, 0x1 ;  /* 0x00000001ff0c7424 */ /* 0x000fe400078e00ff */
[----:B-1----:R-:W-:-:S07]  /*ce30*/  IMAD.MOV.U32 R13, RZ, RZ, RZ ;  /* 0x000000ffff0d7224 */ /* 0x002fce00078e00ff */
[----:B------:R-:W-:-:S07]  /*ce40*/  LEPC R20, `(.L_x_1911) ;  /* 0x000000001014794e */ /* 0x000fce0000000000 */
[----:B--2---:R-:W-:Y:S05]  /*ce50*/  CALL.ABS.NOINC R2 ;  /* 0x0000000002007343 */ /* 0x004fea0003c00000 */
.L_x_1911:
        /* <DEDUP_REMOVED lines=16> */
.L_x_1910:
[----:B------:R-:W-:Y:S01]  /*cf60*/  ULDC.64 UR4, c[0x0][0x9f8] ;  /* 0x00027e0000047ab9 */ /* 0x000fe20000000a00 */
[----:B------:R-:W-:Y:S01]  /*cf70*/  MOV R5, UR43 ;  /* 0x0000002b00057c02 */ /* 0x000fe20008000f00 */
[----:B------:R-:W-:Y:S01]  /*cf80*/  IMAD.U32 R0, RZ, RZ, UR43 ;  /* 0x0000002bff007e24 */ /* 0x000fe2000f8e00ff */
[----:B------:R-:W-:Y:S01]  /*cf90*/  ISETP.NE.U32.AND P0, PT, RZ, UR4, PT ;  /* 0x00000004ff007c0c */ /* 0x000fe2000bf05070 */
[----:B------:R-:W-:Y:S01]  /*cfa0*/  ULDC.64 UR6, c[0x0][0x208] ;  /* 0x0000820000067ab9 */ /* 0x000fe20000000a00 */
[----:B------:R-:W1:Y:S02]  /*cfb0*/  LDC R4, c[0x0][0x428] ;  /* 0x00010a00ff047b82 */ /* 0x000e640000000800 */
[----:B------:R-:W-:-:S13]  /*cfc0*/  ISETP.NE.AND.EX P0, PT, RZ, UR5, PT, P0 ;  /* 0x00000005ff007c0c */ /* 0x000fda000bf05300 */
[----:B------:R-:W2:Y:S02]  /*cfd0*/  @P0 LDC.64 R2, c[0x0][0x9f8] ;  /* 0x00027e00ff020b82 */ /* 0x000ea40000000a00 */
[----:B--2---:R-:W-:-:S05]  /*cfe0*/  @P0 IMAD.WIDE R2, R5, 0x4, R2 ;  /* 0x0000000405020825 */ /* 0x004fca00078e0202 */
[----:B------:R2:W3:Y:S01]  /*cff0*/  @P0 LDG.E R0, desc[UR6][R2.64] ;  /* 0x0000000602000981 */ /* 0x0004e2000c1e1900 */
[----:B-1----:R-:W-:Y:S01]  /*d000*/  ISETP.NE.AND P0, PT, R4, 0x1, PT ;  /* 0x000000010400780c */ /* 0x002fe20003f05270 */
[----:B------:R-:W-:Y:S01]  /*d010*/  IMAD.U32 R4, RZ, RZ, UR42 ;  /* 0x0000002aff047e24 */ /* 0x000fe2000f8e00ff */
[----:B------:R-:W-:Y:S01]  /*d020*/  ISETP.NE.AND P1, PT, R19, RZ, PT ;  /* 0x000000ff1300720c */ /* 0x000fe20003f25270 */
[----:B------:R-:W-:Y:S01]  /*d030*/  UMOV UR40, URZ ;  /* 0x0000003f00287c82 */ /* 0x000fe20008000000 */
[----:B------:R-:W-:Y:S01]  /*d040*/  UMOV UR8, 0x40 ;  /* 0x0000004000087882 */ /* 0x000fe20000000000 */
[----:B------:R-:W-:Y:S01]  /*d050*/  UMOV UR9, UR41 ;  /* 0x0000002900097c82 */ /* 0x000fe20008000000 */
[----:B------:R-:W-:Y:S01]  /*d060*/  UMOV UR10, UR42 ;  /* 0x0000002a000a7c82 */ /* 0x000fe20008000000 */
[----:B------:R-:W-:Y:S01]  /*d070*/  UMOV UR11, UR43 ;  /* 0x0000002b000b7c82 */ /* 0x000fe20008000000 */
[----:B------:R-:W-:Y:S01]  /*d080*/  UMOV UR12, 0x80 ;  /* 0x00000080000c7882 */ /* 0x000fe20000000000 */
[----:B--2---:R-:W1:Y:S01]  /*d090*/  LDC.64 R2, c[0x0][0x3f8] ;  /* 0x0000fe00ff027b82 */ /* 0x004e620000000a00 */
[----:B------:R-:W-:Y:S01]  /*d0a0*/  UMOV UR13, UR41 ;  /* 0x00000029000d7c82 */ /* 0x000fe20008000000 */
[----:B------:R-:W-:Y:S01]  /*d0b0*/  UMOV UR14, UR42 ;  /* 0x0000002a000e7c82 */ /* 0x000fe20008000000 */
[----:B------:R-:W-:Y:S01]  /*d0c0*/  UMOV UR15, UR43 ;  /* 0x0000002b000f7c82 */ /* 0x000fe20008000000 */
[----:B------:R-:W-:-:S02]  /*d0d0*/  UMOV UR6, 0xffffffff ;  /* 0xffffffff00067882 */ /* 0x000fc40000000000 */
[----:B------:R-:W-:Y:S02]  /*d0e0*/  VOTEU.ALL UP1, P1 ;  /* 0x00000000003f7886 */ /* 0x000fe40000820000 */
[----:B------:R-:W2:Y:S03]  /*d0f0*/  @P0 LDC R5, c[0x0][0x42c] ;  /* 0x00010b00ff050b82 */ /* 0x000ea60000000800 */
[----:B------:R-:W-:-:S04]  /*d100*/  @!UP1 UIADD3 UR4, UP0, UR44, 0x270, URZ ;  /* 0x000002702c049890 */ /* 0x000fc8000ff1e03f */
[----:B------:R-:W-:Y:S01]  /*d110*/  @!UP1 UIADD3.X UR5, URZ, UR45, URZ, UP0, !UPT ;  /* 0x0000002d3f059290 */ /* 0x000fe200087fe43f */
[----:B------:R-:W4:Y:S08]  /*d120*/  @P0 LDC R6, c[0x0][0x430] ;  /* 0x00010c00ff060b82 */ /* 0x000f300000000800 */
[----:B------:R1:W-:Y:S01]  /*d130*/  @!UP1 UTMAPF.L2.4D [UR40], [UR4] ;  /* 0x00000028040095b8 */ /* 0x0003e20008018000 */
[----:B--2---:R-:W-:Y:S01]  /*d140*/  @P0 IMAD.HI.U32 R5, R5, UR42, RZ ;  /* 0x0000002a05050c27 */ /* 0x004fe2000f8e00ff */
[----:B------:R2:W-:Y:S04]  /*d150*/  @!UP1 UTMAPF.L2.4D [UR8], [UR4] ;  /* 0x00000008040095b8 */ /* 0x0005e80008018000 */
[----:B----4-:R-:W-:Y:S01]  /*d160*/  @P0 SHF.R.U32.HI R4, RZ, R6, R5 ;  /* 0x00000006ff040219 */ /* 0x010fe20000011605 */
[----:B------:R2:W-:Y:S01]  /*d170*/  @!UP1 UTMAPF.L2.4D [UR12], [UR4] ;  /* 0x0000000c040095b8 */ /* 0x0005e20008018000 */
[----:B-1----:R-:W-:-:S02]  /*d180*/  ISETP.NE.U32.AND P0, PT, R2, RZ, PT ;  /* 0x000000ff0200720c */ /* 0x002fc40003f05070 */
[----:B------:R-:W-:Y:S02]  /*d190*/  MOV R5, UR39 ;  /* 0x0000002700057c02 */ /* 0x000fe40008000f00 */
[----:B------:R-:W-:-:S03]  /*d1a0*/  ISETP.NE.AND.EX P0, PT, R3, RZ, PT, P0 ;  /* 0x000000ff0300720c */ /* 0x000fc60003f05300 */
[----:B------:R-:W-:Y:S01]  /*d1b0*/  VIADD R5, R5, 0xffffffff ;  /* 0xffffffff05057836 */ /* 0x000fe20000000000 */
[----:B---3--:R-:W-:Y:S01]  /*d1c0*/  SEL R6, R0, RZ, !P0 ;  /* 0x000000ff00067207 */ /* 0x008fe20004000000 */
[----:B--2---:R-:W-:Y:S08]  /*d1d0*/  BRA.DIV UR6, `(.L_x_1912) ;  /* 0x0000002606747947 */ /* 0x004ff0000b800000 */
.L_x_1963:
[----:B------:R-:W-:Y:S01]  /*d1e0*/  UMOV UR4, 0xffffffff ;  /* 0xffffffff00047882 */ /* 0x000fe20000000000 */
[----:B------:R-:W-:Y:S02]  /*d1f0*/  SHF.R.S32.HI R12, RZ, 0x1f, R0 ;  /* 0x0000001fff0c7819 */ /* 0x000fe40000011400 */
[----:B------:R-:W-:Y:S05]  /*d200*/  BRA.DIV UR4, `(.L_x_1913) ;  /* 0x0000002604947947 */ /* 0x000fea000b800000 */
[----:B------:R-:W-:-:S13]  /*d210*/  ELECT P6, URZ, PT ;  /* 0x00000000003f782f */ /* 0x000fda00038c0000 */
.L_x_1966:
[----:B------:R-:W-:Y:S05]  /*d220*/  @!P6 BRA `(.L_x_1914) ;  /* 0x0000000000f4e947 */ /* 0x000fea0003800000 */
[----:B------:R-:W-:Y:S01]  /*d230*/  IMAD.MOV.U32 R6, RZ, RZ, R0 ;  /* 0x000000ffff067224 */ /* 0x000fe200078e0000 */
[----:B------:R-:W-:Y:S06]  /*d240*/  @!P0 BRA `(.L_x_1915) ;  /* 0x00000000004c8947 */ /* 0x000fec0003800000 */
[----:B------:R-:W1:Y:S01]  /*d250*/  LDC R11, c[0x0][0x41c] ;  /* 0x00010700ff0b7b82 */ /* 0x000e620000000800 */
[----:B------:R-:W-:Y:S01]  /*d260*/  MOV R10, R5 ;  /* 0x00000005000a7202 */ /* 0x000fe20000000f00 */
[----:B------:R-:W-:Y:S01]  /*d270*/  ULDC.64 UR4, c[0x0][0x408] ;  /* 0x0001020000047ab9 */ /* 0x000fe20000000a00 */
[----:B------:R-:W-:Y:S01]  /*d280*/  ULDC.64 UR6, c[0x0][0x208] ;  /* 0x0000820000067ab9 */ /* 0x000fe20000000a00 */
        /* <DEDUP_REMOVED lines=13> */
[----:B------:R-:W-:-:S05]  /*d360*/  IADD3 R10, -R10, RZ, RZ ;  /* 0x000000ff0a0a7210 */ /* 0x000fca0007ffe1ff */
[----:B------:R-:W-:-:S07]  /*d370*/  IMAD R5, R11, R10, R5 ;  /* 0x0000000a0b057224 */ /* 0x000fce00078e0205 */
.L_x_1915:
[----:B------:R-:W2:Y:S01]  /*d380*/  S2R R7, SR_TID.X ;  /* 0x0000000000077919 */ /* 0x000ea20000002100 */
[----:B-1----:R-:W-:Y:S02]  /*d390*/  LEA R8, R16, UR38, 0x3 ;  /* 0x0000002610087c11 */ /* 0x002fe4000f8e18ff */
[----:B--2---:R-:W-:Y:S02]  /*d3a0*/  LOP3.LUT R9, R7, 0x7f, RZ, 0xc0, !PT ;  /* 0x0000007f07097812 */ /* 0x004fe400078ec0ff */
[----:B------:R-:W-:Y:S02]  /*d3b0*/  SHF.L.U32 R7, R17, 0x1f, RZ ;  /* 0x0000001f11077819 */ /* 0x000fe400000006ff */
[----:B------:R-:W-:Y:S02]  /*d3c0*/  ISETP.NE.AND P3, PT, R9, RZ, PT ;  /* 0x000000ff0900720c */ /* 0x000fe40003f65270 */
[----:B------:R-:W1:Y:S02]  /*d3d0*/  SYNCS.PHASECHK.TRANS64.TRYWAIT P2, [R8+URZ+0x34840], R7 ;  /* 0x03484007080075a7 */ /* 0x000e64000804017f */
[----:B-1----:R-:W-:Y:S09]  /*d3e0*/  @!P2 BRA `(.L_x_1916) ;  /* 0x00000024003ca947 */ /* 0x002ff20003800000 */
.L_x_1967:
[----:B------:R-:W-:Y:S05]  /*d3f0*/  @P3 BRA `(.L_x_1917) ;  /* 0x0000000000143947 */ /* 0x000fea0003800000 */
[----:B------:R-:W-:Y:S01]  /*d400*/  ISETP.NE.AND P2, PT, R19, RZ, PT ;  /* 0x000000ff1300720c */ /* 0x000fe20003f45270 */
[----:B-1----:R-:W-:-:S04]  /*d410*/  IMAD.MOV.U32 R7, RZ, RZ, 0xc000 ;  /* 0x0000c000ff077424 */ /* 0x002fc800078e00ff */
[----:B------:R2:W-:Y:S08]  /*d420*/  SYNCS.ARRIVE.TRANS64 RZ, [R8+URZ+0x34830], R7 ;  /* 0x0348300708ff79a7 */ /* 0x0005f0000800003f */
[----:B------:R-:W-:Y:S05]  /*d430*/  @!P2 BRA `(.L_x_1917) ;  /* 0x000000000004a947 */ /* 0x000fea0003800000 */
[----:B------:R-:W-:Y:S01]  /*d440*/  BPT.TRAP 0x1 ;  /* 0x000000040000795c */ /* 0x000fe20000300000 */
.L_x_1917:
        /* <DEDUP_REMOVED lines=13> */
[----:B------:R-:W-:Y:S02]  /*d520*/  USHF.L.U32 UR11, UR11, 0x7, URZ ;  /* 0x000000070b0b7899 */ /* 0x000fe4000800063f */
[----:B------:R-:W-:Y:S02]  /*d530*/  UIADD3 UR14, UR8, 0x1c400, URZ ;  /* 0x0001c400080e7890 */ /* 0x000fe4000fffe03f */
[----:B------:R-:W-:Y:S02]  /*d540*/  UIADD3 UR15, UR8, 0x20400, URZ ;  /* 0x00020400080f7890 */ /* 0x000fe4000fffe03f */
[----:B------:R-:W-:-:S03]  /*d550*/  UIADD3 UR17, UR8, 0x24400, URZ ;  /* 0x0002440008117890 */ /* 0x000fc6000fffe03f */
[----:B------:R-:W-:Y:S01]  /*d560*/  UMOV UR8, UR14 ;  /* 0x0000000e00087c82 */ /* 0x000fe20008000000 */
[----:B------:R-:W-:Y:S01]  /*d570*/  UMOV UR14, 0x80 ;  /* 0x00000080000e7882 */ /* 0x000fe20000000000 */
[----:B------:R3:W-:Y:S02]  /*d580*/  UTMALDG.4D [UR8], [UR4], desc[UR6] ;  /* 0x00000608040075b4 */ /* 0x0007e40008019000 */
[----:B---3--:R-:W-:Y:S01]  /*d590*/  UMOV UR8, UR15 ;  /* 0x0000000f00087c82 */ /* 0x008fe20008000000 */
[----:B------:R-:W-:Y:S02]  /*d5a0*/  UMOV UR10, UR16 ;  /* 0x00000010000a7c82 */ /* 0x000fe40008000000 */
[----:B------:R3:W-:Y:S02]  /*d5b0*/  UTMALDG.4D [UR8], [UR4], desc[UR6] ;  /* 0x00000608040075b4 */ /* 0x0007e40008019000 */
[----:B---3--:R-:W-:Y:S01]  /*d5c0*/  UMOV UR8, UR17 ;  /* 0x0000001100087c82 */ /* 0x008fe20008000000 */
[----:B------:R-:W-:-:S02]  /*d5d0*/  UMOV UR10, UR14 ;  /* 0x0000000e000a7c82 */ /* 0x000fc40008000000 */
[----:B------:R3:W-:Y:S02]  /*d5e0*/  UTMALDG.4D [UR8], [UR4], desc[UR6] ;  /* 0x00000608040075b4 */ /* 0x0007e40008019000 */
[----:B---3--:R-:W-:Y:S01]  /*d5f0*/  NOP ;  /* 0x0000000000007918 */ /* 0x008fe20000000000 */
.L_x_1914:
        /* <DEDUP_REMOVED lines=9> */
[----:B-12---:R-:W-:Y:S01]  /*d690*/  @P2 IMAD.MOV.U32 R7, RZ, RZ, 0xc000 ;  /* 0x0000c000ff072424 */ /* 0x006fe200078e00ff */
        /* <DEDUP_REMOVED lines=13> */
[----:B-1----:R-:W-:Y:S01]  /*d770*/  MOV R7, UR14 ;  /* 0x0000000e00077c02 */ /* 0x002fe20008000f00 */
[----:B------:R-:W-:Y:S01]  /*d780*/  UMOV UR29, UR43 ;  /* 0x0000002b001d7c82 */ /* 0x000fe20008000000 */
[----:B------:R-:W-:Y:S01]  /*d790*/  UMOV UR26, 0x40 ;  /* 0x00000040001a7882 */ /* 0x000fe20000000000 */
[----:B------:R-:W-:Y:S01]  /*d7a0*/  UMOV UR25, UR9 ;  /* 0x0000000900197c82 */ /* 0x000fe20008000000 */
[----:B------:R-:W-:Y:S01]  /*d7b0*/  SHF.L.U32 R7, R7, 0x1f, RZ ;  /* 0x0000001f07077819 */ /* 0x000fe200000006ff */
[----:B------:R-:W-:Y:S01]  /*d7c0*/  UMOV UR19, UR41 ;  /* 0x0000002900137c82 */ /* 0x000fe20008000000 */
        /* <DEDUP_REMOVED lines=9> */
.L_x_1968:
[----:B------:R-:W-:-:S06]  /*d860*/  UISETP.GE.AND UP0, UPT, UR39, 0x2, UPT ;  /* 0x000000022700788c */ /* 0x000fcc000bf06270 */
[----:B------:R-:W-:-:S13]  /*d870*/  PLOP3.LUT P2, PT, PT, PT, UP0, 0x80, 0x0 ;  /* 0x000000000000781c */ /* 0x000fda0003f4f008 */
[----:B------:R-:W-:Y:S05]  /*d880*/  @!P2 BRA `(.L_x_1919) ;  /* 0x000000140020a947 */ /* 0x000fea0003800000 */
[----:B------:R-:W-:Y:S02]  /*d890*/  ULOP3.LUT UR4, UR39, 0x1, URZ, 0xc0, !UPT ;  /* 0x0000000127047892 */ /* 0x000fe4000f8ec03f */
[----:B------:R-:W-:Y:S02]  /*d8a0*/  UIADD3 UR46, UR39, -0x2, URZ ;  /* 0xfffffffe272e7890 */ /* 0x000fe4000fffe03f */
[----:B------:R-:W-:Y:S01]  /*d8b0*/  UISETP.NE.U32.AND UP0, UPT, UR4, 0x1, UPT ;  /* 0x000000010400788c */ /* 0x000fe2000bf05070 */
[----:B------:R-:W-:-:S03]  /*d8c0*/  ULDC.64 UR36, c[0x0][0x408] ;  /* 0x0001020000247ab9 */ /* 0x000fc60000000a00 */
[----:B-1----:R-:W-:Y:S02]  /*d8d0*/  IMAD.U32 R7, RZ, RZ, UR46 ;  /* 0x0000002eff077e24 */ /* 0x002fe4000f8e00ff */
[----:B------:R-:W-:-:S13]  /*d8e0*/  PLOP3.LUT P2, PT, PT, PT, UP0, 0x80, 0x0 ;  /* 0x000000000000781c */ /* 0x000fda0003f4f008 */
[----:B------:R-:W-:Y:S05]  /*d8f0*/  @!P2 BRA `(.L_x_1920) ;  /* 0x0000000400b8a947 */ /* 0x000fea0003800000 */
[----:B------:R-:W-:Y:S01]  /*d900*/  VIADD R7, R16, 0x1 ;  /* 0x0000000110077836 */ /* 0x000fe20000000000 */
[----:B------:R-:W-:Y:S04]  /*d910*/  BSSY B0, `(.L_x_1921) ;  /* 0x0000068000007945 */ /* 0x000fe80003800000 */
[----:B------:R-:W-:-:S04]  /*d920*/  ISETP.NE.AND P2, PT, R7, 0x2, PT ;  /* 0x000000020700780c */ /* 0x000fc80003f45270 */
[----:B------:R-:W-:Y:S02]  /*d930*/  SEL R10, RZ, 0x1, P2 ;  /* 0x00000001ff0a7807 */ /* 0x000fe40001000000 */
[----:B------:R-:W-:Y:S02]  /*d940*/  SEL R7, R7, RZ, P2 ;  /* 0x000000ff07077207 */ /* 0x000fe40001000000 */
[----:B------:R-:W-:Y:S01]  /*d950*/  LOP3.LUT R10, R17, R10, RZ, 0x3c, !PT ;  /* 0x0000000a110a7212 */ /* 0x000fe200078e3cff */
[----:B------:R-:W-:Y:S06]  /*d960*/  @!P6 BRA `(.L_x_1922) ;  /* 0x000000040088e947 */ /* 0x000fec0003800000 */
[----:B------:R-:W-:Y:S01]  /*d970*/  MOV R9, R6 ;  /* 0x0000000600097202 */ /* 0x000fe20000000f00 */
[----:B------:R-:W-:Y:S01]  /*d980*/  IMAD.U32 R8, RZ, RZ, UR46 ;  /* 0x0000002eff087e24 */ /* 0x000fe2000f8e00ff */
[----:B------:R-:W-:Y:S06]  /*d990*/  @!P0 BRA `(.L_x_1923) ;  /* 0x0000000000548947 */ /* 0x000fec0003800000 */
[----:B------:R-:W-:Y:S01]  /*d9a0*/  ULDC UR7, c[0x0][0x41c] ;  /* 0x0001070000077ab9 */ /* 0x000fe20000000800 */
[----:B------:R-:W-:Y:S01]  /*d9b0*/  UMOV UR6, UR46 ;  /* 0x0000002e00067c82 */ /* 0x000fe20008000000 */
[----:B------:R-:W-:Y:S01]  /*d9c0*/  UISETP.NE.AND UP0, UPT, UR7, 0x1, UPT ;  /* 0x000000010700788c */ /* 0x000fe2000bf05270 */
[----:B------:R-:W-:-:S10]  /*d9d0*/  ULDC.64 UR10, c[0x0][0x208] ;  /* 0x00008200000a7ab9 */ /* 0x000fd40000000a00 */
[----:B------:R-:W-:Y:S02]  /*d9e0*/  @UP0 ULDC.64 UR8, c[0x0][0x420] ;  /* 0x0001080000080ab9 */ /* 0x000fe40000000a00 */
[----:B------:R-:W-:-:S04]  /*d9f0*/  UIMAD.WIDE.U32 UR4, UR46, UR8, URZ ;  /* 0x000000082e0472a5 */ /* 0x000fc8000f8e003f */
[----:B------:R-:W-:-:S03]  /*da00*/  @UP0 USHF.R.U32.HI UR6, URZ, UR9, UR5 ;  /* 0x000000093f060299 */ /* 0x000fc60008011605 */
[----:B------:R-:W-:Y:S01]  /*da10*/  ULDC.64 UR8, c[0x0][0x408] ;  /* 0x0001020000087ab9 */ /* 0x000fe20000000a00 */
[----:B------:R-:W-:Y:S01]  /*da20*/  USHF.R.S32.HI UR4, URZ, 0x1f, UR6 ;  /* 0x0000001f3f047899 */ /* 0x000fe20008011406 */
[----:B------:R-:W-:Y:S02]  /*da30*/  IMAD R11, R12, UR8, RZ ;  /* 0x000000080c0b7c24 */ /* 0x000fe4000f8e02ff */
[----:B------:R-:W-:Y:S02]  /*da40*/  IMAD.U32 R8, RZ, RZ, UR6 ;  /* 0x00000006ff087e24 */ /* 0x000fe4000f8e00ff */
[----:B------:R-:W-:Y:S01]  /*da50*/  IMAD R11, R0, UR9, R11 ;  /* 0x00000009000b7c24 */ /* 0x000fe2000f8e020b */
[----:B------:R-:W-:-:S03]  /*da60*/  MOV R9, UR4 ;  /* 0x0000000400097c02 */ /* 0x000fc60008000f00 */
[----:B------:R-:W-:-:S04]  /*da70*/  IMAD.WIDE.U32 R8, R0, UR8, R8 ;  /* 0x0000000800087c25 */ /* 0x000fc8000f8e0008 */
[----:B------:R-:W-:Y:S01]  /*da80*/  IMAD.IADD R9, R11, 0x1, R9 ;  /* 0x000000010b097824 */ /* 0x000fe200078e0209 */
[----:B------:R-:W-:-:S04]  /*da90*/  LEA R2, P2, R8, R2, 0x2 ;  /* 0x0000000208027211 */ /* 0x000fc800078410ff */
[----:B------:R-:W-:-:S05]  /*daa0*/  LEA.HI.X R3, R8, R3, R9, 0x2, P2 ;  /* 0x0000000308037211 */ /* 0x000fca00010f1409 */
[----:B------:R1:W5:Y:S01]  /*dab0*/  LDG.E R9, desc[UR10][R2.64] ;  /* 0x0000000a02097981 */ /* 0x000362000c1e1900 */
[----:B------:R-:W-:-:S04]  /*dac0*/  UIADD3 UR4, -UR6, URZ, URZ ;  /* 0x0000003f06047290 */ /* 0x000fc8000fffe13f */
[----:B------:R-:W-:-:S06]  /*dad0*/  UIMAD UR4, UR7, UR4, UR46 ;  /* 0x00000004070472a4 */ /* 0x000fcc000f8e022e */
[----:B-1----:R-:W-:-:S07]  /*dae0*/  IMAD.U32 R8, RZ, RZ, UR4 ;  /* 0x00000004ff087e24 */ /* 0x002fce000f8e00ff */
.L_x_1923:
[----:B------:R-:W1:Y:S01]  /*daf0*/  S2R R2, SR_TID.X ;  /* 0x0000000000027919 */ /* 0x000e620000002100 */
[----:B------:R-:W-:Y:S02]  /*db00*/  LEA R3, R7, UR38, 0x3 ;  /* 0x0000002607037c11 */ /* 0x000fe4000f8e18ff */
[----:B-1----:R-:W-:Y:S02]  /*db10*/  LOP3.LUT R11, R2, 0x7f, RZ, 0xc0, !PT ;  /* 0x0000007f020b7812 */ /* 0x002fe400078ec0ff */
[----:B------:R-:W-:Y:S02]  /*db20*/  SHF.L.U32 R2, R10, 0x1f, RZ ;  /* 0x0000001f0a027819 */ /* 0x000fe400000006ff */
[----:B------:R-:W-:Y:S02]  /*db30*/  ISETP.NE.AND P2, PT, R11, RZ, PT ;  /* 0x000000ff0b00720c */ /* 0x000fe40003f45270 */
[----:B------:R-:W1:Y:S02]  /*db40*/  SYNCS.PHASECHK.TRANS64.TRYWAIT P3, [R3+URZ+0x34840], R2 ;  /* 0x03484002030075a7 */ /* 0x000e64000806017f */
[----:B-1----:R-:W-:Y:S09]  /*db50*/  @!P3 BRA `(.L_x_1924) ;  /* 0x0000001c008cb947 */ /* 0x002ff20003800000 */
.L_x_1969:
[----:B------:R-:W-:Y:S05]  /*db60*/  @P2 BRA `(.L_x_1925) ;  /* 0x0000000000142947 */ /* 0x000fea0003800000 */
[----:B------:R-:W-:Y:S02]  /*db70*/  ISETP.NE.AND P3, PT, R19, RZ, PT ;  /* 0x000000ff1300720c */ /* 0x000fe40003f65270 */
[----:B-1----:R-:W-:-:S04]  /*db80*/  MOV R2, 0xc000 ;  /* 0x0000c00000027802 */ /* 0x002fc80000000f00 */
[----:B------:R2:W-:Y:S07]  /*db90*/  SYNCS.ARRIVE.TRANS64 RZ, [R3+URZ+0x34830], R2 ;  /* 0x0348300203ff79a7 */ /* 0x0005ee000800003f */
[----:B------:R-:W-:Y:S05]  /*dba0*/  @!P3 BRA `(.L_x_1925) ;  /* 0x000000000004b947 */ /* 0x000fea0003800000 */
[----:B------:R-:W-:Y:S01]  /*dbb0*/  BPT.TRAP 0x1 ;  /* 0x000000040000795c */ /* 0x000fe20000300000 */
.L_x_1925:
        /* <DEDUP_REMOVED lines=14> */
[----:B-12---:R-:W-:Y:S01]  /*dca0*/  SHF.L.U32 R3, R17, 0x1f, RZ ;  /* 0x0000001f11037819 */ /* 0x006fe200000006ff */
[----:B------:R-:W-:Y:S01]  /*dcb0*/  UIADD3 UR9, UR9, 0x34830, URZ ;  /* 0x0003483009097890 */ /* 0x000fe2000fffe03f */
[----:B------:R-:W-:Y:S01]  /*dcc0*/  LEA R2, R16, UR19, 0x3 ;  /* 0x0000001310027c11 */ /* 0x000fe2000f8e18ff */
[----:B------:R-:W-:-:S02]  /*dcd0*/  USHF.L.U32 UR11, UR11, 0x7, URZ ;  /* 0x000000070b0b7899 */ /* 0x000fc4000800063f */
        /* <DEDUP_REMOVED lines=13> */
.L_x_1970:
[----:B------:R-:W-:Y:S05]  /*ddb0*/  @P2 BRA `(.L_x_1927) ;  /* 0x0000000000182947 */ /* 0x000fea0003800000 */
[----:B------:R-:W-:Y:S01]  /*ddc0*/  ISETP.NE.AND P2, PT, R19, RZ, PT ;  /* 0x000000ff1300720c */ /* 0x000fe20003f45270 */
[----:B-1----:R-:W-:Y:S01]  /*ddd0*/  IMAD.MOV.U32 R3, RZ, RZ, 0x8000 ;  /* 0x00008000ff037424 */ /* 0x002fe200078e00ff */
[----:B------:R-:W-:-:S04]  /*dde0*/  LEA R2, R16, UR38, 0x3 ;  /* 0x0000002610027c11 */ /* 0x000fc8000f8e18ff */
[----:B------:R2:W-:Y:S07]  /*ddf0*/  SYNCS.ARRIVE.TRANS64 RZ, [R2+URZ+0x34850], R3 ;  /* 0x0348500302ff79a7 */ /* 0x0005ee000800003f */
[----:B------:R-:W-:Y:S05]  /*de00*/  @!P2 BRA `(.L_x_1927) ;  /* 0x000000000004a947 */ /* 0x000fea0003800000 */
[----:B------:R-:W-:Y:S01]  /*de10*/  BPT.TRAP 0x1 ;  /* 0x000000040000795c */ /* 0x000fe20000300000 */
.L_x_1927:
        /* <DEDUP_REMOVED lines=10> */
[----:B------:R-:W-:-:S03]  /*dec0*/  MOV R5, R8 ;  /* 0x0000000800057202 */ /* 0x000fc60000000f00 */
[----:B------:R-:W-:Y:S02]  /*ded0*/  ULEA UR6, UR9, UR38, 0xf ;  /* 0x0000002609067291 */ /* 0x000fe4000f8e783f */
[----:B------:R-:W-:Y:S02]  /*dee0*/  ULEA UR9, UR9, UR38, 0x3 ;  /* 0x0000002609097291 */ /* 0x000fe4000f8e183f */
[----:B------:R-:W-:Y:S02]  /*def0*/  USHF.L.U32 UR11, UR11, 0x7, URZ ;  /* 0x000000070b0b7899 */ /* 0x000fe4000800063f */
[----:B------:R-:W-:Y:S02]  /*df00*/  UIADD3 UR8, UR6, 0x400, URZ ;  /* 0x0000040006087890 */ /* 0x000fe4000fffe03f */
[----:B------:R-:W-:Y:S02]  /*df10*/  UIADD3 UR9, UR9, 0x34850, URZ ;  /* 0x0003485009097890 */ /* 0x000fe4000fffe03f */
[----:B------:R-:W-:-:S03]  /*df20*/  UIADD3 UR14, UR6, 0x4400, URZ ;  /* 0x00004400060e7890 */ /* 0x000fc6000fffe03f */
[----:B------:R-:W-:-:S04]  /*df30*/  UMOV UR6, 0x0 ;  /* 0x0000000000067882 */ /* 0x000fc80000000000 */
[----:B------:R3:W-:Y:S02]  /*df40*/  UTMALDG.4D [UR8], [UR4], desc[UR6] ;  /* 0x00000608040075b4 */ /* 0x0007e40008019000 */
[----:B---3--:R-:W-:Y:S01]  /*df50*/  UMOV UR8, UR14 ;  /* 0x0000000e00087c82 */ /* 0x008fe20008000000 */
[----:B------:R-:W-:Y:S02]  /*df60*/  UMOV UR10, UR15 ;  /* 0x0000000f000a7c82 */ /* 0x000fe40008000000 */
[----:B------:R3:W-:Y:S02]  /*df70*/  UTMALDG.4D [UR8], [UR4], desc[UR6] ;  /* 0x00000608040075b4 */ /* 0x0007e40008019000 */
[----:B---3--:R-:W-:Y:S01]  /*df80*/  NOP ;  /* 0x0000000000007918 */ /* 0x008fe20000000000 */
.L_x_1922:
[----:B------:R-:W-:Y:S05]  /*df90*/  BSYNC B0 ;  /* 0x0000000000007941 */ /* 0x000fea0003800000 */
.L_x_1921:
[----:B------:R-:W-:Y:S01]  /*dfa0*/  UIADD3 UR4, UR39, -0x3, URZ ;  /* 0xfffffffd27047890 */ /* 0x000fe2000fffe03f */
[----:B------:R-:W-:Y:S02]  /*dfb0*/  IMAD.MOV.U32 R16, RZ, RZ, R7 ;  /* 0x000000ffff107224 */ /* 0x000fe400078e0007 */
[----:B------:R-:W-:-:S03]  /*dfc0*/  IMAD.MOV.U32 R17, RZ, RZ, R10 ;  /* 0x000000ffff117224 */ /* 0x000fc600078e000a */
[----:B------:R-:W-:-:S07]  /*dfd0*/  MOV R7, UR4 ;  /* 0x0000000400077c02 */ /* 0x000fce0008000f00 */
.L_x_1920:
[----:B------:R-:W-:Y:S01]  /*dfe0*/  ISETP.NE.AND P2, PT, RZ, UR46, PT ;  /* 0x0000002eff007c0c */ /* 0x000fe2000bf45270 */
[----:B------:R-:W-:-:S12]  /*dff0*/  BSSY B0, `(.L_x_1919) ;  /* 0x00000d1000007945 */ /* 0x000fd80003800000 */
[----:B------:R-:W-:Y:S05]  /*e000*/  @!P2 BRA `(.L_x_1928) ;  /* 0x0000000c003ca947 */ /* 0x000fea0003800000 */
[----:B------:R-:W-:-:S07]  /*e010*/  IMAD.MOV.U32 R8, RZ, RZ, R6 ;  /* 0x000000ffff087224 */ /* 0x000fce00078e0006 */
.L_x_1943:
[----:B------:R-:W-:Y:S01]  /*e020*/  VIADD R10, R16, 0x1 ;  /* 0x00000001100a7836 */ /* 0x000fe20000000000 */
[----:B------:R-:W-:Y:S05]  /*e030*/  YIELD ;  /* 0x0000000000007946 */ /* 0x000fea0003800000 */
[----:B------:R-:W-:Y:S01]  /*e040*/  ISETP.NE.AND P2, PT, R10, 0x2, PT ;  /* 0x000000020a00780c */ /* 0x000fe20003f45270 */
[----:B------:R-:W-:Y:S03]  /*e050*/  BSSY B1, `(.L_x_1929) ;  /* 0x0000062000017945 */ /* 0x000fe60003800000 */
[----:B-12---:R-:W-:-:S02]  /*e060*/  SEL R2, RZ, 0x1, P2 ;  /* 0x00000001ff027807 */ /* 0x006fc40001000000 */
[----:B------:R-:W-:Y:S02]  /*e070*/  SEL R10, R10, RZ, P2 ;  /* 0x000000ff0a0a7207 */ /* 0x000fe40001000000 */
[----:B------:R-:W-:Y:S01]  /*e080*/  LOP3.LUT R11, R17, R2, RZ, 0x3c, !PT ;  /* 0x00000002110b7212 */ /* 0x000fe200078e3cff */
[----:B------:R-:W-:Y:S06]  /*e090*/  @!P6 BRA `(.L_x_1930) ;  /* 0x000000040074e947 */ /* 0x000fec0003800000 */
[----:B------:R-:W-:Y:S01]  /*e0a0*/  MOV R13, R7 ;  /* 0x00000007000d7202 */ /* 0x000fe20000000f00 */
[----:B------:R-:W-:Y:S06]  /*e0b0*/  @!P0 BRA `(.L_x_1931) ;  /* 0x0000000000488947 */ /* 0x000fec0003800000 */
[----:B------:R-:W1:Y:S01]  /*e0c0*/  LDC R13, c[0x0][0x41c] ;  /* 0x00010700ff0d7b82 */ /* 0x000e620000000800 */
[----:B------:R-:W-:Y:S01]  /*e0d0*/  IMAD R14, R12, UR36, RZ ;  /* 0x000000240c0e7c24 */ /* 0x000fe2000f8e02ff */
[----:B------:R-:W-:-:S03]  /*e0e0*/  ULDC.64 UR4, c[0x0][0x208] ;  /* 0x0000820000047ab9 */ /* 0x000fc60000000a00 */
        /* <DEDUP_REMOVED lines=10> */
[----:B------:R-:W-:-:S05]  /*e190*/  IMAD.WIDE.U32 R2, R0, UR36, R2 ;  /* 0x0000002400027c25 */ /* 0x000fca000f8e0002 */
[----:B------:R-:W-:Y:S02]  /*e1a0*/  IADD3 R14, R14, R3, RZ ;  /* 0x000000030e0e7210 */ /* 0x000fe40007ffe0ff */
[----:B-1----:R-:W-:-:S04]  /*e1b0*/  LEA R8, P2, R2, R8, 0x2 ;  /* 0x0000000802087211 */ /* 0x002fc800078410ff */
[----:B------:R-:W-:-:S05]  /*e1c0*/  LEA.HI.X R9, R2, R9, R14, 0x2, P2 ;  /* 0x0000000902097211 */ /* 0x000fca00010f140e */
[----:B------:R1:W5:Y:S04]  /*e1d0*/  LDG.E R8, desc[UR4][R8.64] ;  /* 0x0000000408087981 */ /* 0x000368000c1e1900 */
.L_x_1931:
[----:B------:R-:W1:Y:S01]  /*e1e0*/  S2R R2, SR_TID.X ;  /* 0x0000000000027919 */ /* 0x000e620000002100 */
[----:B------:R-:W-:Y:S02]  /*e1f0*/  LEA R3, R10, UR38, 0x3 ;  /* 0x000000260a037c11 */ /* 0x000fe4000f8e18ff */
[----:B-1----:R-:W-:Y:S02]  /*e200*/  LOP3.LUT R9, R2, 0x7f, RZ, 0xc0, !PT ;  /* 0x0000007f02097812 */ /* 0x002fe400078ec0ff */
[----:B------:R-:W-:Y:S02]  /*e210*/  SHF.L.U32 R2, R11, 0x1f, RZ ;  /* 0x0000001f0b027819 */ /* 0x000fe400000006ff */
[----:B------:R-:W-:Y:S02]  /*e220*/  ISETP.NE.AND P2, PT, R9, RZ, PT ;  /* 0x000000ff0900720c */ /* 0x000fe40003f45270 */
[----:B------:R-:W1:Y:S02]  /*e230*/  SYNCS.PHASECHK.TRANS64.TRYWAIT P3, [R3+URZ+0x34840], R2 ;  /* 0x03484002030075a7 */ /* 0x000e64000806017f */
[----:B-1----:R-:W-:Y:S09]  /*e240*/  @!P3 BRA `(.L_x_1932) ;  /* 0x0000001400f8b947 */ /* 0x002ff20003800000 */
.L_x_1971:
[----:B------:R-:W-:Y:S05]  /*e250*/  @P2 BRA `(.L_x_1933) ;  /* 0x0000000000142947 */ /* 0x000fea0003800000 */
[----:B------:R-:W-:Y:S01]  /*e260*/  ISETP.NE.AND P3, PT, R19, RZ, PT ;  /* 0x000000ff1300720c */ /* 0x000fe20003f65270 */
[----:B-1----:R-:W-:-:S04]  /*e270*/  IMAD.MOV.U32 R2, RZ, RZ, 0xc000 ;  /* 0x0000c000ff027424 */ /* 0x002fc800078e00ff */
[----:B------:R2:W-:Y:S08]  /*e280*/  SYNCS.ARRIVE.TRANS64 RZ, [R3+URZ+0x34830], R2 ;  /* 0x0348300203ff79a7 */ /* 0x0005f0000800003f */
[----:B------:R-:W-:Y:S05]  /*e290*/  @!P3 BRA `(.L_x_1933) ;  /* 0x000000000004b947 */ /* 0x000fea0003800000 */
[----:B------:R-:W-:Y:S01]  /*e2a0*/  BPT.TRAP 0x1 ;  /* 0x000000040000795c */ /* 0x000fe20000300000 */
.L_x_1933:
        /* <DEDUP_REMOVED lines=16> */
[----:B-12---:R-:W-:Y:S01]  /*e3b0*/  LEA R2, R16, UR19, 0x3 ;  /* 0x0000001310027c11 */ /* 0x006fe2000f8e18ff */
        /* <DEDUP_REMOVED lines=14> */
.L_x_1972:
[----:B------:R-:W-:Y:S05]  /*e4a0*/  @P2 BRA `(.L_x_1935) ;  /* 0x0000000000142947 */ /* 0x000fea0003800000 */
[----:B------:R-:W-:Y:S01]  /*e4b0*/  ISETP.NE.AND P2, PT, R19, RZ, PT ;  /* 0x000000ff1300720c */ /* 0x000fe20003f45270 */
[----:B------:R-:W-:-:S04]  /*e4c0*/  IMAD.MOV.U32 R3, RZ, RZ, 0x8000 ;  /* 0x00008000ff037424 */ /* 0x000fc800078e00ff */
[----:B------:R2:W-:Y:S08]  /*e4d0*/  SYNCS.ARRIVE.TRANS64 RZ, [R2+URZ+0x50], R3 ;  /* 0x0000500302ff79a7 */ /* 0x0005f0000800003f */
[----:B------:R-:W-:Y:S05]  /*e4e0*/  @!P2 BRA `(.L_x_1935) ;  /* 0x000000000004a947 */ /* 0x000fea0003800000 */
[----:B------:R-:W-:Y:S01]  /*e4f0*/  BPT.TRAP 0x1 ;  /* 0x000000040000795c */ /* 0x000fe20000300000 */
.L_x_1935:
        /* <DEDUP_REMOVED lines=10> */
[----:B------:R-:W-:Y:S01]  /*e5a0*/  MOV R5, R13 ;  /* 0x0000000d00057202 */ /* 0x000fe20000000f00 */
[----:B------:R-:W-:-:S02]  /*e5b0*/  IMAD.MOV.U32 R6, RZ, RZ, R8 ;  /* 0x000000ffff067224 */ /* 0x000fc400078e0008 */
        /* <DEDUP_REMOVED lines=11> */
.L_x_1930:
[----:B------:R-:W-:Y:S05]  /*e670*/  BSYNC B1 ;  /* 0x0000000000017941 */ /* 0x000fea0003800000 */
.L_x_1929:
[----:B------:R-:W-:Y:S01]  /*e680*/  VIADD R16, R10, 0x1 ;  /* 0x000000010a107836 */ /* 0x000fe20000000000 */
[----:B------:R-:W-:Y:S04]  /*e690*/  BSSY B1, `(.L_x_1936) ;  /* 0x0000063000017945 */ /* 0x000fe80003800000 */
[----:B------:R-:W-:-:S04]  /*e6a0*/  ISETP.NE.AND P2, PT, R16, 0x2, PT ;  /* 0x000000021000780c */ /* 0x000fc80003f45270 */
[----:B-12---:R-:W-:Y:S02]  /*e6b0*/  SEL R2, RZ, 0x1, P2 ;  /* 0x00000001ff027807 */ /* 0x006fe40001000000 */
[----:B------:R-:W-:Y:S02]  /*e6c0*/  SEL R16, R16, RZ, P2 ;  /* 0x000000ff10107207 */ /* 0x000fe40001000000 */
[----:B------:R-:W-:Y:S01]  /*e6d0*/  LOP3.LUT R17, R11, R2, RZ, 0x3c, !PT ;  /* 0x000000020b117212 */ /* 0x000fe200078e3cff */
[----:B------:R-:W-:Y:S06]  /*e6e0*/  @!P6 BRA `(.L_x_1937) ;  /* 0x000000040074e947 */ /* 0x000fec0003800000 */
[----:B------:R-:W-:Y:S01]  /*e6f0*/  IADD3 R13, R7, -0x1, RZ ;  /* 0xffffffff070d7810 */ /* 0x000fe20007ffe0ff */
[----:B------:R-:W-:Y:S06]  /*e700*/  @!P0 BRA `(.L_x_1938) ;  /* 0x0000000000488947 */ /* 0x000fec0003800000 */
[----:B------:R-:W1:Y:S01]  /*e710*/  LDC R8, c[0x0][0x41c] ;  /* 0x00010700ff087b82 */ /* 0x000e620000000800 */
        /* <DEDUP_REMOVED lines=12> */
[----:B------:R-:W-:-:S05]  /*e7e0*/  IMAD.WIDE.U32 R2, R0, UR36, R2 ;  /* 0x0000002400027c25 */ /* 0x000fca000f8e0002 */
[----:B------:R-:W-:Y:S02]  /*e7f0*/  IADD3 R14, R14, R3, RZ ;  /* 0x000000030e0e7210 */ /* 0x000fe40007ffe0ff */
[----:B-1----:R-:W-:-:S04]  /*e800*/  LEA R8, P2, R2, R8, 0x2 ;  /* 0x0000000802087211 */ /* 0x002fc800078410ff */
[----:B------:R-:W-:-:S05]  /*e810*/  LEA.HI.X R9, R2, R9, R14, 0x2, P2 ;  /* 0x0000000902097211 */ /* 0x000fca00010f140e */
[----:B------:R1:W5:Y:S04]  /*e820*/  LDG.E R8, desc[UR4][R8.64] ;  /* 0x0000000408087981 */ /* 0x000368000c1e1900 */
.L_x_1938:
[----:B------:R-:W1:Y:S01]  /*e830*/  S2R R2, SR_TID.X ;  /* 0x0000000000027919 */ /* 0x000e620000002100 */
[----:B------:R-:W-:Y:S02]  /*e840*/  SHF.L.U32 R3, R17, 0x1f, RZ ;  /* 0x0000001f11037819 */ /* 0x000fe400000006ff */
[----:B-1----:R-:W-:Y:S02]  /*e850*/  LOP3.LUT R9, R2, 0x7f, RZ, 0xc0, !PT ;  /* 0x0000007f02097812 */ /* 0x002fe400078ec0ff */
[----:B------:R-:W-:Y:S02]  /*e860*/  LEA R2, R16, UR38, 0x3 ;  /* 0x0000002610027c11 */ /* 0x000fe4000f8e18ff */
[----:B------:R-:W-:Y:S02]  /*e870*/  ISETP.NE.AND P2, PT, R9, RZ, PT ;  /* 0x000000ff0900720c */ /* 0x000fe40003f45270 */
[----:B------:R-:W1:Y:S02]  /*e880*/  SYNCS.PHASECHK.TRANS64.TRYWAIT P3, [R2+URZ+0x34840], R3 ;  /* 0x03484003020075a7 */ /* 0x000e64000806017f */
[----:B-1----:R-:W-:Y:S09]  /*e890*/  @!P3 BRA `(.L_x_1939) ;  /* 0x00000010008cb947 */ /* 0x002ff20003800000 */
.L_x_1973:
[----:B------:R-:W-:Y:S05]  /*e8a0*/  @P2 BRA `(.L_x_1940) ;  /* 0x0000000000142947 */ /* 0x000fea0003800000 */
[----:B------:R-:W-:Y:S01]  /*e8b0*/  ISETP.NE.AND P3, PT, R19, RZ, PT ;  /* 0x000000ff1300720c */ /* 0x000fe20003f65270 */
[----:B-1----:R-:W-:-:S04]  /*e8c0*/  IMAD.MOV.U32 R3, RZ, RZ, 0xc000 ;  /* 0x0000c000ff037424 */ /* 0x002fc800078e00ff */
[----:B------:R2:W-:Y:S08]  /*e8d0*/  SYNCS.ARRIVE.TRANS64 RZ, [R2+URZ+0x34830], R3 ;  /* 0x0348300302ff79a7 */ /* 0x0005f0000800003f */
[----:B------:R-:W-:Y:S05]  /*e8e0*/  @!P3 BRA `(.L_x_1940) ;  /* 0x000000000004b947 */ /* 0x000fea0003800000 */
[----:B------:R-:W-:Y:S01]  /*e8f0*/  BPT.TRAP 0x1 ;  /* 0x000000040000795c */ /* 0x000fe20000300000 */
.L_x_1940:
        /* <DEDUP_REMOVED lines=14> */
[----:B-12---:R-:W-:Y:S01]  /*e9e0*/  LEA R2, R10, UR19, 0x3 ;  /* 0x000000130a027c11 */ /* 0x006fe2000f8e18ff */
[----:B------:R-:W-:-:S02]  /*e9f0*/  ULEA UR9, UR9, UR19, 0x3 ;  /* 0x0000001309097291 */ /* 0x000fc4000f8e183f */
[----:B------:R-:W-:Y:S02]  /*ea00*/  USHF.L.U32 UR11, UR11, 0x7, URZ ;  /* 0x000000070b0b7899 */ /* 0x000fe4000800063f */
        /* <DEDUP_REMOVED lines=14> */
.L_x_1974:
[----:B------:R-:W-:Y:S05]  /*eaf0*/  @P2 BRA `(.L_x_1942) ;  /* 0x0000000000142947 */ /* 0x000fea0003800000 */
[----:B------:R-:W-:Y:S01]  /*eb00*/  ISETP.NE.AND P2, PT, R19, RZ, PT ;  /* 0x000000ff1300720c */ /* 0x000fe20003f45270 */
[----:B------:R-:W-:-:S04]  /*eb10*/  IMAD.MOV.U32 R3, RZ, RZ, 0x8000 ;  /* 0x00008000ff037424 */ /* 0x000fc800078e00ff */
[----:B------:R2:W-:Y:S08]  /*eb20*/  SYNCS.ARRIVE.TRANS64 RZ, [R2+URZ+0x50], R3 ;  /* 0x0000500302ff79a7 */ /* 0x0005f0000800003f */
[----:B------:R-:W-:Y:S05]  /*eb30*/  @!P2 BRA `(.L_x_1942) ;  /* 0x000000000004a947 */ /* 0x000fea0003800000 */
[----:B------:R-:W-:Y:S01]  /*eb40*/  BPT.TRAP 0x1 ;  /* 0x000000040000795c */ /* 0x000fe20000300000 */
.L_x_1942:
        /* <DEDUP_REMOVED lines=23> */
.L_x_1937:
[----:B------:R-:W-:Y:S05]  /*ecc0*/  BSYNC B1 ;  /* 0x0000000000017941 */ /* 0x000fea0003800000 */
.L_x_1936:
[C---:B------:R-:W-:Y:S01]  /*ecd0*/  ISETP.GT.AND P2, PT, R7.reuse, 0x1, PT ;  /* 0x000000010700780c */ /* 0x040fe20003f44270 */
[----:B------:R-:W-:-:S12]  /*ece0*/  VIADD R7, R7, 0xfffffffe ;  /* 0xfffffffe07077836 */ /* 0x000fd80000000000 */
[----:B------:R-:W-:Y:S05]  /*ecf0*/  @P2 BRA `(.L_x_1943) ;  /* 0xfffffff000c82947 */ /* 0x000fea000383ffff */
.L_x_1928:
[----:B------:R-:W-:Y:S05]  /*ed00*/  BSYNC B0 ;  /* 0x0000000000007941 */ /* 0x000fea0003800000 */
.L_x_1919:
[----:B------:R-:W-:Y:S04]  /*ed10*/  BSSY B0, `(.L_x_1944) ;  /* 0x000000f000007945 */ /* 0x000fe80003800000 */
[----:B------:R-:W-:Y:S05]  /*ed20*/  @P1 BRA `(.L_x_1945) ;  /* 0x0000000000341947 */ /* 0x000fea0003800000 */
[----:B-1----:R-:W1:Y:S01]  /*ed30*/  S2R R7, SR_LANEID ;  /* 0x0000000000077919 */ /* 0x002e620000000000 */
[----:B------:R-:W-:Y:S01]  /*ed40*/  VOTEU.ANY UR4, UPT, PT ;  /* 0x0000000000047886 */ /* 0x000fe200038e0100 */
[----:B--2---:R-:W2:Y:S01]  /*ed50*/  LDC.64 R2, c[0x0][0xdf0] ;  /* 0x00037c00ff027b82 */ /* 0x004ea20000000a00 */
        /* <DEDUP_REMOVED lines=10> */
.L_x_1945:
[----:B------:R-:W-:Y:S05]  /*ee00*/  BSYNC B0 ;  /* 0x0000000000007941 */ /* 0x000fea0003800000 */
.L_x_1944:
[----:B------:R-:W-:Y:S04]  /*ee10*/  BSSY B0, `(.L_x_1946) ;  /* 0x0000024000007945 */ /* 0x000fe80003800000 */
[----:B------:R-:W-:Y:S05]  /*ee20*/  @!P6 BRA `(.L_x_1947) ;  /* 0x000000000088e947 */ /* 0x000fea0003800000 */
[----:B------:R-:W3:Y:S01]  /*ee30*/  S2R R0, SR_TID.X ;  /* 0x0000000000007919 */ /* 0x000ee20000002100 */
[----:B-12---:R-:W-:Y:S02]  /*ee40*/  LEA R3, R16, UR38, 0x3 ;  /* 0x0000002610037c11 */ /* 0x006fe4000f8e18ff */
[----:B---3--:R-:W-:Y:S02]  /*ee50*/  LOP3.LUT R2, R0, 0x7f, RZ, 0xc0, !PT ;  /* 0x0000007f00027812 */ /* 0x008fe400078ec0ff */
[----:B------:R-:W-:Y:S02]  /*ee60*/  SHF.L.U32 R0, R17, 0x1f, RZ ;  /* 0x0000001f11007819 */ /* 0x000fe400000006ff */
[----:B------:R-:W-:Y:S02]  /*ee70*/  ISETP.NE.AND P1, PT, R2, RZ, PT ;  /* 0x000000ff0200720c */ /* 0x000fe40003f25270 */
[----:B------:R-:W1:Y:S02]  /*ee80*/  SYNCS.PHASECHK.TRANS64.TRYWAIT P0, [R3+URZ+0x34860], R0 ;  /* 0x03486000030075a7 */ /* 0x000e64000800017f */
[----:B-1----:R-:W-:Y:S09]  /*ee90*/  @!P0 BRA `(.L_x_1948) ;  /* 0x0000000c00348947 */ /* 0x002ff20003800000 */
.L_x_1975:
[----:B------:R-:W-:Y:S05]  /*eea0*/  @P1 BRA `(.L_x_1949) ;  /* 0x0000000000141947 */ /* 0x000fea0003800000 */
[----:B------:R-:W-:Y:S02]  /*eeb0*/  ISETP.NE.AND P0, PT, R19, RZ, PT ;  /* 0x000000ff1300720c */ /* 0x000fe40003f05270 */
[----:B-1----:R-:W-:-:S04]  /*eec0*/  MOV R0, 0x8000 ;  /* 0x0000800000007802 */ /* 0x002fc80000000f00 */
[----:B------:R2:W-:Y:S07]  /*eed0*/  SYNCS.ARRIVE.TRANS64 RZ, [R3+URZ+0x34850], R0 ;  /* 0x0348500003ff79a7 */ /* 0x0005ee000800003f */
[----:B------:R-:W-:Y:S05]  /*eee0*/  @!P0 BRA `(.L_x_1949) ;  /* 0x0000000000048947 */ /* 0x000fea0003800000 */
[----:B------:R-:W-:Y:S01]  /*eef0*/  BPT.TRAP 0x1 ;  /* 0x000000040000795c */ /* 0x000fe20000300000 */
.L_x_1949:
        /* <DEDUP_REMOVED lines=21> */
.L_x_1947:
[----:B------:R-:W-:Y:S05]  /*f050*/  BSYNC B0 ;  /* 0x0000000000007941 */ /* 0x000fea0003800000 */
.L_x_1946:
[----:B------:R-:W-:Y:S02]  /*f060*/  VIADD R16, R16, 0x1 ;  /* 0x0000000110107836 */ /* 0x000fe40000000000 */
[----:B------:R-:W-:-:S03]  /*f070*/  IMAD.MOV.U32 R13, RZ, RZ, R18 ;  /* 0x000000ffff0d7224 */ /* 0x000fc600078e0012 */
[----:B------:R-:W-:-:S04]  /*f080*/  ISETP.NE.AND P0, PT, R16, 0x2, PT ;  /* 0x000000021000780c */ /* 0x000fc80003f05270 */
[----:B-12---:R-:W-:Y:S02]  /*f090*/  SEL R0, RZ, 0x1, P0 ;  /* 0x00000001ff007807 */ /* 0x006fe40000000000 */
[----:B------:R-:W-:Y:S02]  /*f0a0*/  SEL R16, R16, RZ, P0 ;  /* 0x000000ff10107207 */ /* 0x000fe40000000000 */
[----:B------:R-:W-:-:S07]  /*f0b0*/  LOP3.LUT R17, R17, R0, RZ, 0x3c, !PT ;  /* 0x0000000011117212 */ /* 0x000fce00078e3cff */
.L_x_1908:
[----:B------:R-:W-:Y:S05]  /*f0c0*/  BSYNC B6 ;  /* 0x0000000000067941 */ /* 0x000fea0003800000 */
.L_x_1906:
[----:B------:R-:W-:-:S03]  /*f0d0*/  UMOV UR4, 0xffffffff ;  /* 0xffffffff00047882 */ /* 0x000fc60000000000 */
[----:B------:R-:W-:Y:S05]  /*f0e0*/  BRA.DIV UR4, `(.L_x_1950) ;  /* 0x0000000a04b47947 */ /* 0x000fea000b800000 */
[----:B------:R1:W2:Y:S02]  /*f0f0*/  SHFL.IDX PT, R14, R13, RZ, 0x1f ;  /* 0x00001fff0d0e7589 */ /* 0x0002a400000e0000 */
.L_x_1978:
[----:B------:R-:W-:Y:S01]  /*f100*/  ISETP.NE.AND P0, PT, R19, RZ, PT ;  /* 0x000000ff1300720c */ /* 0x000fe20003f05270 */
[----:B------:R-:W-:Y:S05]  /*f110*/  WARPSYNC.ALL ;  /* 0x0000000000007948 */ /* 0x000fea0003800000 */
[----:B------:R-:W-:Y:S01]  /*f120*/  BAR.SYNC.DEFER_BLOCKING 0x4, 0x120 ;  /* 0x0104800000007b1d */ /* 0x000fe20000010000 */
[----:B--2---:R-:W-:-:S05]  /*f130*/  MOV R18, R14 ;  /* 0x0000000e00127202 */ /* 0x004fca0000000f00 */
[----:B------:R-:W-:Y:S01]  /*f140*/  ULDC UR4, c[0x0][0xda8] ;  /* 0x00036a0000047ab9 */ /* 0x000fe20000000800 */
[----:B------:R-:W-:Y:S01]  /*f150*/  @!P0 MOV R0, 0x400 ;  /* 0x0000040000008802 */ /* 0x000fe20000000f00 */
[----:B------:R-:W2:Y:S03]  /*f160*/  @!P0 S2R R3, SR_CgaCtaId ;  /* 0x0000000000038919 */ /* 0x000ea60000008800 */
[----:B--2---:R-:W-:-:S05]  /*f170*/  @!P0 LEA R0, R3, R0, 0x18 ;  /* 0x0000000003008211 */ /* 0x004fca00078ec0ff */
[----:B------:R2:W-:Y:S01]  /*f180*/  @!P0 STS [R0+0x348d0], R13 ;  /* 0x0348d00d00008388 */ /* 0x0005e20000000800 */
[----:B------:R-:W-:Y:S06]  /*f190*/  BAR.ARV 0x5, 0x120 ;  /* 0x0144800000007b1d */ /* 0x000fec0000002000 */
[----:B------:R-:W-:-:S13]  /*f1a0*/  ISETP.GE.AND P0, PT, R18, UR4, PT ;  /* 0x0000000412007c0c */ /* 0x000fda000bf06270 */
[----:B--2---:R-:W-:Y:S05]  /*f1b0*/  @!P0 BRA `(.L_x_1951) ;  /* 0xffffffd400348947 */ /* 0x004fea000383ffff */
.L_x_1903:
        /* <DEDUP_REMOVED lines=11> */
.L_x_1979:
        /* <DEDUP_REMOVED lines=16> */
.L_x_1955:
[----:B------:R-:W-:Y:S01]  /*f370*/  IADD3 R3, R7, 0x34840, RZ ;  /* 0x0003484007037810 */ /* 0x000fe20007ffe0ff */
[----:B------:R-:W-:Y:S01]  /*f380*/  VIADD R0, R16, 0x1 ;  /* 0x0000000110007836 */ /* 0x000fe20000000000 */
[----:B------:R-:W-:-:S03]  /*f390*/  SHF.L.U32 R4, R17, 0x1f, RZ ;  /* 0x0000001f11047819 */ /* 0x000fc600000006ff */
[----:B------:R-:W-:Y:S01]  /*f3a0*/  IMAD R5, R16, 0x8, R3 ;  /* 0x0000000810057824 */ /* 0x000fe200078e0203 */
[----:B------:R-:W-:-:S03]  /*f3b0*/  ISETP.NE.AND P1, PT, R0, 0x2, PT ;  /* 0x000000020000780c */ /* 0x000fc60003f25270 */
[----:B------:R-:W2:Y:S01]  /*f3c0*/  SYNCS.PHASECHK.TRANS64.TRYWAIT P0, [R5+URZ], R4 ;  /* 0x00000004050075a7 */ /* 0x000ea2000800017f */
[----:B------:R-:W-:-:S04]  /*f3d0*/  SEL R2, RZ, 0x1, P1 ;  /* 0x00000001ff027807 */ /* 0x000fc80000800000 */
[----:B------:R-:W-:Y:S02]  /*f3e0*/  LOP3.LUT R17, R17, R2, RZ, 0x3c, !PT ;  /* 0x0000000211117212 */ /* 0x000fe400078e3cff */
[----:B------:R-:W-:Y:S02]  /*f3f0*/  SEL R2, R0, RZ, P1 ;  /* 0x000000ff00027207 */ /* 0x000fe40000800000 */
[----:B------:R-:W-:Y:S02]  /*f400*/  SHF.L.U32 R0, R17, 0x1f, RZ ;  /* 0x0000001f11007819 */ /* 0x000fe400000006ff */
[----:B------:R-:W-:Y:S01]  /*f410*/  LEA R3, R2, R3, 0x3 ;  /* 0x0000000302037211 */ /* 0x000fe200078e18ff */
[----:B--2---:R-:W-:Y:S06]  /*f420*/  @!P0 BRA `(.L_x_1956) ;  /* 0x00000008001c8947 */ /* 0x004fec0003800000 */
.L_x_1980:
[----:B------:R-:W3:Y:S02]  /*f430*/  SYNCS.PHASECHK.TRANS64.TRYWAIT P0, [R3+URZ], R0 ;  /* 0x00000000030075a7 */ /* 0x000ee4000800017f */
[----:B---3--:R-:W-:Y:S05]  /*f440*/  @!P0 BRA `(.L_x_1957) ;  /* 0x0000000800288947 */ /* 0x008fea0003800000 */
.L_x_1981:
[----:B------:R-:W-:Y:S05]  /*f450*/  @!P2 BRA `(.L_x_1958) ;  /* 0x000000000004a947 */ /* 0x000fea0003800000 */
[----:B------:R-:W-:Y:S01]  /*f460*/  BPT.TRAP 0x1 ;  /* 0x000000040000795c */ /* 0x000fe20000300000 */
.L_x_1958:
[----:B---3--:R-:W-:-:S05]  /*f470*/  VIADD R3, R7, 0x34860 ;  /* 0x0003486007037836 */ /* 0x008fca0000000000 */
[----:B--2---:R-:W-:-:S04]  /*f480*/  LEA R5, R16, R3, 0x3 ;  /* 0x0000000310057211 */ /* 0x004fc800078e18ff */
[----:B------:R-:W2:Y:S02]  /*f490*/  SYNCS.PHASECHK.TRANS64.TRYWAIT P0, [R5+URZ], R4 ;  /* 0x00000004050075a7 */ /* 0x000ea4000800017f */
[----:B--2---:R-:W-:Y:S05]  /*f4a0*/  @!P0 BRA `(.L_x_1959) ;  /* 0x0000000800248947 */ /* 0x004fea0003800000 */
.L_x_1982:
[----:B------:R-:W-:-:S07]  /*f4b0*/  IMAD R3, R2, 0x8, R3 ;  /* 0x0000000802037824 */ /* 0x000fce00078e0203 */
.L_x_1960:
[----:B---3--:R3:W4:Y:S02]  /*f4c0*/  SYNCS.PHASECHK.TRANS64.TRYWAIT P0, [R3+URZ], R0 ;  /* 0x00000000030075a7 */ /* 0x008724000800017f */
[----:B----4-:R-:W-:Y:S05]  /*f4d0*/  @!P0 NANOSLEEP.SYNCS 0x989680 ;  /* 0x009896800000895d */ /* 0x010fea0003900000 */
[----:B------:R-:W4:Y:S02]  /*f4e0*/  @!P0 SYNCS.PHASECHK.TRANS64 P0, [R3+URZ], R0 ;  /* 0x00000000030085a7 */ /* 0x000f24000800007f */
[----:B----4-:R-:W-:Y:S05]  /*f4f0*/  @!P0 BRA `(.L_x_1960) ;  /* 0xfffffffc00f08947 */ /* 0x010fea000383ffff */
.L_x_1954:
[----:B------:R-:W-:Y:S05]  /*f500*/  BSYNC B0 ;  /* 0x0000000000007941 */ /* 0x000fea0003800000 */
.L_x_1953:
[----:B------:R-:W-:Y:S05]  /*f510*/  EXIT ;  /* 0x000000000000794d */ /* 0x000fea0003800000 */
.L_x_1860:
[----:B-1----:R-:W-:-:S04]  /*f520*/  MOV R3, UR38 ;  /* 0x0000002600037c02 */ /* 0x002fc80008000f00 */
[----:B------:R1:W2:Y:S03]  /*f530*/  SYNCS.PHASECHK.TRANS64.TRYWAIT P1, [R3+URZ+0x34800], R0 ;  /* 0x03480000030075a7 */ /* 0x0002a6000802017f */
[----:B--2---:R-:W-:Y:S05]  /*f540*/  @!P1 NANOSLEEP.SYNCS 0x989680 ;  /* 0x009896800000995d */ /* 0x004fea0003900000 */
[----:B------:R-:W2:Y:S02]  /*f550*/  @!P1 SYNCS.PHASECHK.TRANS64 P1, [R3+URZ+0x34800], R0 ;  /* 0x03480000030095a7 */ /* 0x000ea4000802007f */
[----:B--2---:R-:W-:Y:S05]  /*f560*/  @!P1 BRA `(.L_x_1860) ;  /* 0xfffffffc00ec9947 */ /* 0x004fea000383ffff */
[----:B------:R-:W-:Y:S05]  /*f570*/  BRA `(.L_x_1961) ;  /* 0xffffff2000447947 */ /* 0x000fea000383ffff */
.L_x_1864:
[----:B--2---:R2:W3:Y:S02]  /*f580*/  SYNCS.PHASECHK.TRANS64.TRYWAIT P2, [R0+URZ+0x34830], R3 ;  /* 0x03483003000075a7 */ /* 0x0044e4000804017f */
[----:B---3--:R-:W-:Y:S05]  /*f590*/  @!P2 NANOSLEEP.SYNCS 0x989680 ;  /* 0x009896800000a95d */ /* 0x008fea0003900000 */
[----:B------:R-:W3:Y:S02]  /*f5a0*/  @!P2 SYNCS.PHASECHK.TRANS64 P2, [R0+URZ+0x34830], R3 ;  /* 0x034830030000a5a7 */ /* 0x000ee4000804007f */
[----:B---3--:R-:W-:Y:S05]  /*f5b0*/  @!P2 BRA `(.L_x_1864) ;  /* 0xfffffffc00f0a947 */ /* 0x008fea000383ffff */
[----:B------:R-:W-:Y:S05]  /*f5c0*/  BRA `(.L_x_1863) ;  /* 0xffffff20006c7947 */ /* 0x000fea000383ffff */
.L_x_1869:
[----:B--2---:R-:W-:-:S04]  /*f5d0*/  IMAD.U32 R12, RZ, RZ, UR37 ;  /* 0x00000025ff0c7e24 */ /* 0x004fc8000f8e00ff */
[----:B------:R2:W3:Y:S03]  /*f5e0*/  SYNCS.PHASECHK.TRANS64.TRYWAIT P2, [R12+URZ+0x34830], R5 ;  /* 0x034830050c0075a7 */ /* 0x0004e6000804017f */
[----:B---3--:R-:W-:Y:S05]  /*f5f0*/  @!P2 NANOSLEEP.SYNCS 0x989680 ;  /* 0x009896800000a95d */ /* 0x008fea0003900000 */
[----:B------:R-:W3:Y:S02]  /*f600*/  @!P2 SYNCS.PHASECHK.TRANS64 P2, [R12+URZ+0x34830], R5 ;  /* 0x034830050c00a5a7 */ /* 0x000ee4000804007f */
[----:B---3--:R-:W-:Y:S05]  /*f610*/  @!P2 BRA `(.L_x_1869) ;  /* 0xfffffffc00eca947 */ /* 0x008fea000383ffff */
[----:B------:R-:W-:Y:S05]  /*f620*/  BRA `(.L_x_1868) ;  /* 0xffffff5000f87947 */ /* 0x000fea000383ffff */
.L_x_1873:
[----:B-12---:R-:W-:-:S04]  /*f630*/  MOV R5, UR6 ;  /* 0x0000000600057c02 */ /* 0x006fc80008000f00 */
[----:B------:R1:W2:Y:S03]  /*f640*/  SYNCS.PHASECHK.TRANS64.TRYWAIT P2, [R5+URZ+0x34850], R0 ;  /* 0x03485000050075a7 */ /* 0x0002a6000804017f */
[----:B--2---:R-:W-:Y:S05]  /*f650*/  @!P2 NANOSLEEP.SYNCS 0x989680 ;  /* 0x009896800000a95d */ /* 0x004fea0003900000 */
[----:B------:R-:W2:Y:S02]  /*f660*/  @!P2 SYNCS.PHASECHK.TRANS64 P2, [R5+URZ+0x34850], R0 ;  /* 0x034850000500a5a7 */ /* 0x000ea4000804007f */
[----:B--2---:R-:W-:Y:S05]  /*f670*/  @!P2 BRA `(.L_x_1873) ;  /* 0xfffffffc00eca947 */ /* 0x004fea000383ffff */
[----:B------:R-:W-:Y:S05]  /*f680*/  BRA `(.L_x_1872) ;  /* 0xffffff5c00207947 */ /* 0x000fea000383ffff */
.L_x_1879:
[----:B--2---:R-:W-:-:S04]  /*f690*/  IMAD.U32 R12, RZ, RZ, UR6 ;  /* 0x00000006ff0c7e24 */ /* 0x004fc8000f8e00ff */
[----:B------:R2:W3:Y:S03]  /*f6a0*/  SYNCS.PHASECHK.TRANS64.TRYWAIT P2, [R12+URZ+0x34830], R5 ;  /* 0x034830050c0075a7 */ /* 0x0004e6000804017f */
[----:B---3--:R-:W-:Y:S05]  /*f6b0*/  @!P2 NANOSLEEP.SYNCS 0x989680 ;  /* 0x009896800000a95d */ /* 0x008fea0003900000 */
[----:B------:R-:W3:Y:S02]  /*f6c0*/  @!P2 SYNCS.PHASECHK.TRANS64 P2, [R12+URZ+0x34830], R5 ;  /* 0x034830050c00a5a7 */ /* 0x000ee4000804007f */
[----:B---3--:R-:W-:Y:S05]  /*f6d0*/  @!P2 BRA `(.L_x_1879) ;  /* 0xfffffffc00eca947 */ /* 0x008fea000383ffff */
[----:B------:R-:W-:Y:S05]  /*f6e0*/  BRA `(.L_x_1878) ;  /* 0xffffff8400647947 */ /* 0x000fea000383ffff */
.L_x_1883:
[----:B-12---:R-:W-:-:S04]  /*f6f0*/  MOV R5, UR6 ;  /* 0x0000000600057c02 */ /* 0x006fc80008000f00 */
[----:B------:R1:W2:Y:S03]  /*f700*/  SYNCS.PHASECHK.TRANS64.TRYWAIT P2, [R5+URZ+0x34850], R0 ;  /* 0x03485000050075a7 */ /* 0x0002a6000804017f */
[----:B--2---:R-:W-:Y:S05]  /*f710*/  @!P2 NANOSLEEP.SYNCS 0x989680 ;  /* 0x009896800000a95d */ /* 0x004fea0003900000 */
[----:B------:R-:W2:Y:S02]  /*f720*/  @!P2 SYNCS.PHASECHK.TRANS64 P2, [R5+URZ+0x34850], R0 ;  /* 0x034850000500a5a7 */ /* 0x000ea4000804007f */
[----:B--2---:R-:W-:Y:S05]  /*f730*/  @!P2 BRA `(.L_x_1883) ;  /* 0xfffffffc00eca947 */ /* 0x004fea000383ffff */
[----:B------:R-:W-:Y:S05]  /*f740*/  BRA `(.L_x_1882) ;  /* 0xffffff8c008c7947 */ /* 0x000fea000383ffff */
.L_x_1888:
[----:B--2---:R-:W-:-:S04]  /*f750*/  IMAD.U32 R7, RZ, RZ, UR5 ;  /* 0x00000005ff077e24 */ /* 0x004fc8000f8e00ff */
[----:B------:R2:W3:Y:S03]  /*f760*/  SYNCS.PHASECHK.TRANS64.TRYWAIT P0, [R7+URZ+0x34850], R0 ;  /* 0x03485000070075a7 */ /* 0x0004e6000800017f */
[----:B---3--:R-:W-:Y:S05]  /*f770*/  @!P0 NANOSLEEP.SYNCS 0x989680 ;  /* 0x009896800000895d */ /* 0x008fea0003900000 */
[----:B------:R-:W3:Y:S02]  /*f780*/  @!P0 SYNCS.PHASECHK.TRANS64 P0, [R7+URZ+0x34850], R0 ;  /* 0x03485000070085a7 */ /* 0x000ee4000800007f */
[----:B---3--:R-:W-:Y:S05]  /*f790*/  @!P0 BRA `(.L_x_1888) ;  /* 0xfffffffc00ec8947 */ /* 0x008fea000383ffff */
[----:B------:R-:W-:Y:S05]  /*f7a0*/  BRA `(.L_x_1887) ;  /* 0xffffffb000647947 */ /* 0x000fea000383ffff */
.L_x_1912:
[----:B------:R-:W1:Y:S01]  /*f7b0*/  S2R R7, SR_TID.X ;  /* 0x0000000000077919 */ /* 0x000e620000002100 */
[----:B------:R-:W-:Y:S01]  /*f7c0*/  IMAD.MOV.U32 R12, RZ, RZ, RZ ;  /* 0x000000ffff0c7224 */ /* 0x000fe200078e00ff */
[----:B------:R-:W-:Y:S01]  /*f7d0*/  MOV R11, 0x1f ;  /* 0x0000001f000b7802 */ /* 0x000fe20000000f00 */
[----:B------:R-:W-:Y:S01]  /*f7e0*/  IMAD.MOV.U32 R15, RZ, RZ, -0x1 ;  /* 0xffffffffff0f7424 */ /* 0x000fe200078e00ff */
[----:B-1----:R-:W-:-:S04]  /*f7f0*/  SHF.R.U32.HI R7, RZ, 0x5, R7 ;  /* 0x00000005ff077819 */ /* 0x002fc80000011607 */
[----:B------:R-:W-:-:S04]  /*f800*/  LOP3.LUT R7, R7, 0x3, RZ, 0xc0, !PT ;  /* 0x0000000307077812 */ /* 0x000fc800078ec0ff */
[----:B------:R-:W-:-:S07]  /*f810*/  MOV R13, R7 ;  /* 0x00000007000d7202 */ /* 0x000fce0000000f00 */
[----:B------:R-:W-:Y:S05]  /*f820*/  WARPSYNC.COLLECTIVE R15, `(.L_x_1962) ;  /* 0x000000000f087348 */ /* 0x000fea0003c00000 */
[----:B------:R1:W2:Y:S02]  /*f830*/  SHFL.IDX P6, R14, R13, R12, R11 ;  /* 0x0000000c0d0e7389 */ /* 0x0002a400000c000b */
[----:B-12---:R-:W-:Y:S01]  /*f840*/  ENDCOLLECTIVE ;  /* 0x000000000000791b */ /* 0x006fe20003800000 */
.L_x_1962:
[----:B------:R-:W-:Y:S05]  /*f850*/  BRA `(.L_x_1963) ;  /* 0xffffffd800607947 */ /* 0x000fea000383ffff */
.L_x_1913:
[----:B------:R-:W-:Y:S01]  /*f860*/  BSSY B0, `(.L_x_1964) ;  /* 0x0000006000007945 */ /* 0x000fe20003800000 */
[----:B------:R-:W-:-:S07]  /*f870*/  MOV R15, 0xffffffff ;  /* 0xffffffff000f7802 */ /* 0x000fce0000000f00 */
[----:B------:R-:W-:Y:S05]  /*f880*/  WARPSYNC.COLLECTIVE R15, `(.L_x_1965) ;  /* 0x000000000f0c7348 */ /* 0x000fea0003c00000 */
[----:B------:R-:W-:Y:S02]  /*f890*/  ELECT P6, UR62, PT ;  /* 0x00000000003e782f */ /* 0x000fe400038c0000 */
[----:B------:R-:W-:Y:S01]  /*f8a0*/  MOV R14, UR62 ;  /* 0x0000003e000e7c02 */ /* 0x000fe20008000f00 */
[----:B------:R-:W-:Y:S10]  /*f8b0*/  ENDCOLLECTIVE ;  /* 0x000000000000791b */ /* 0x000ff40003800000 */
.L_x_1965:
[----:B------:R-:W-:Y:S05]  /*f8c0*/  BSYNC B0 ;  /* 0x0000000000007941 */ /* 0x000fea0003800000 */
.L_x_1964:
[----:B------:R-:W-:Y:S05]  /*f8d0*/  BRA `(.L_x_1966) ;  /* 0xffffffd800507947 */ /* 0x000fea000383ffff */
.L_x_1916:
[----:B-1----:R1:W2:Y:S02]  /*f8e0*/  SYNCS.PHASECHK.TRANS64.TRYWAIT P2, [R8+URZ+0x34840], R7 ;  /* 0x03484007080075a7 */ /* 0x0022a4000804017f */
[----:B--2---:R-:W-:Y:S05]  /*f8f0*/  @!P2 NANOSLEEP.SYNCS 0x989680 ;  /* 0x009896800000a95d */ /* 0x004fea0003900000 */
[----:B------:R-:W2:Y:S02]  /*f900*/  @!P2 SYNCS.PHASECHK.TRANS64 P2, [R8+URZ+0x34840], R7 ;  /* 0x034840070800a5a7 */ /* 0x000ea4000804007f */
[----:B--2---:R-:W-:Y:S05]  /*f910*/  @!P2 BRA `(.L_x_1916) ;  /* 0xfffffffc00f0a947 */ /* 0x004fea000383ffff */
[----:B------:R-:W-:Y:S05]  /*f920*/  BRA `(.L_x_1967) ;  /* 0xffffffd800b07947 */ /* 0x000fea000383ffff */
.L_x_1918:
[----:B-1----:R-:W-:-:S04]  /*f930*/  IMAD.U32 R8, RZ, RZ, UR38 ;  /* 0x00000026ff087e24 */ /* 0x002fc8000f8e00ff */
[----:B------:R1:W2:Y:S03]  /*f940*/  SYNCS.PHASECHK.TRANS64.TRYWAIT P2, [R8+URZ+0x34820], R7 ;  /* 0x03482007080075a7 */ /* 0x0002a6000804017f */
[----:B--2---:R-:W-:Y:S05]  /*f950*/  @!P2 NANOSLEEP.SYNCS 0x989680 ;  /* 0x009896800000a95d */ /* 0x004fea0003900000 */
[----:B------:R-:W2:Y:S02]  /*f960*/  @!P2 SYNCS.PHASECHK.TRANS64 P2, [R8+URZ+0x34820], R7 ;  /* 0x034820070800a5a7 */ /* 0x000ea4000804007f */
[----:B--2---:R-:W-:Y:S05]  /*f970*/  @!P2 BRA `(.L_x_1918) ;  /* 0xfffffffc00eca947 */ /* 0x004fea000383ffff */
[----:B------:R-:W-:Y:S05]  /*f980*/  BRA `(.L_x_1968) ;  /* 0xffffffdc00b47947 */ /* 0x000fea000383ffff */
.L_x_1924:
[----:B-1----:R1:W2:Y:S02]  /*f990*/  SYNCS.PHASECHK.TRANS64.TRYWAIT P3, [R3+URZ+0x34840], R2 ;  /* 0x03484002030075a7 */ /* 0x0022a4000806017f */
[----:B--2---:R-:W-:Y:S05]  /*f9a0*/  @!P3 NANOSLEEP.SYNCS 0x989680 ;  /* 0x009896800000b95d */ /* 0x004fea0003900000 */
[----:B------:R-:W2:Y:S02]  /*f9b0*/  @!P3 SYNCS.PHASECHK.TRANS64 P3, [R3+URZ+0x34840], R2 ;  /* 0x034840020300b5a7 */ /* 0x000ea4000806007f */
[----:B--2---:R-:W-:Y:S05]  /*f9c0*/  @!P3 BRA `(.L_x_1924) ;  /* 0xfffffffc00f0b947 */ /* 0x004fea000383ffff */
[----:B------:R-:W-:Y:S05]  /*f9d0*/  BRA `(.L_x_1969) ;  /* 0xffffffe000607947 */ /* 0x000fea000383ffff */
.L_x_1926:
[----:B-1----:R1:W2:Y:S02]  /*f9e0*/  SYNCS.PHASECHK.TRANS64.TRYWAIT P3, [R2+URZ+0x60], R3 ;  /* 0x00006003020075a7 */ /* 0x0022a4000806017f */
[----:B--2---:R-:W-:Y:S05]  /*f9f0*/  @!P3 NANOSLEEP.SYNCS 0x989680 ;  /* 0x009896800000b95d */ /* 0x004fea0003900000 */
[----:B------:R-:W2:Y:S02]  /*fa00*/  @!P3 SYNCS.PHASECHK.TRANS64 P3, [R2+URZ+0x60], R3 ;  /* 0x000060030200b5a7 */ /* 0x000ea4000806007f */
[----:B--2---:R-:W-:Y:S05]  /*fa10*/  @!P3 BRA `(.L_x_1926) ;  /* 0xfffffffc00f0b947 */ /* 0x004fea000383ffff */
[----:B------:R-:W-:Y:S05]  /*fa20*/  BRA `(.L_x_1970) ;  /* 0xffffffe000e07947 */ /* 0x000fea000383ffff */
.L_x_1932:
[----:B-1----:R1:W2:Y:S02]  /*fa30*/  SYNCS.PHASECHK.TRANS64.TRYWAIT P3, [R3+URZ+0x34840], R2 ;  /* 0x03484002030075a7 */ /* 0x0022a4000806017f */
[----:B--2---:R-:W-:Y:S05]  /*fa40*/  @!P3 NANOSLEEP.SYNCS 0x989680 ;  /* 0x009896800000b95d */ /* 0x004fea0003900000 */
[----:B------:R-:W2:Y:S02]  /*fa50*/  @!P3 SYNCS.PHASECHK.TRANS64 P3, [R3+URZ+0x34840], R2 ;  /* 0x034840020300b5a7 */ /* 0x000ea4000806007f */
[----:B--2---:R-:W-:Y:S05]  /*fa60*/  @!P3 BRA `(.L_x_1932) ;  /* 0xfffffffc00f0b947 */ /* 0x004fea000383ffff */
[----:B------:R-:W-:Y:S05]  /*fa70*/  BRA `(.L_x_1971) ;  /* 0xffffffe400f47947 */ /* 0x000fea000383ffff */
.L_x_1934:
[----:B-1----:R1:W2:Y:S02]  /*fa80*/  SYNCS.PHASECHK.TRANS64.TRYWAIT P3, [R2+URZ+0x60], R17 ;  /* 0x00006011020075a7 */ /* 0x0022a4000806017f */
[----:B--2---:R-:W-:Y:S05]  /*fa90*/  @!P3 NANOSLEEP.SYNCS 0x989680 ;  /* 0x009896800000b95d */ /* 0x004fea0003900000 */
[----:B------:R-:W2:Y:S02]  /*faa0*/  @!P3 SYNCS.PHASECHK.TRANS64 P3, [R2+URZ+0x60], R17 ;  /* 0x000060110200b5a7 */ /* 0x000ea4000806007f */
[----:B--2---:R-:W-:Y:S05]  /*fab0*/  @!P3 BRA `(.L_x_1934) ;  /* 0xfffffffc00f0b947 */ /* 0x004fea000383ffff */
[----:B------:R-:W-:Y:S05]  /*fac0*/  BRA `(.L_x_1972) ;  /* 0xffffffe800747947 */ /* 0x000fea000383ffff */
.L_x_1939:
[----:B-1----:R1:W2:Y:S02]  /*fad0*/  SYNCS.PHASECHK.TRANS64.TRYWAIT P3, [R2+URZ+0x34840], R3 ;  /* 0x03484003020075a7 */ /* 0x0022a4000806017f */
[----:B--2---:R-:W-:Y:S05]  /*fae0*/  @!P3 NANOSLEEP.SYNCS 0x989680 ;  /* 0x009896800000b95d */ /* 0x004fea0003900000 */
[----:B------:R-:W2:Y:S02]  /*faf0*/  @!P3 SYNCS.PHASECHK.TRANS64 P3, [R2+URZ+0x34840], R3 ;  /* 0x034840030200b5a7 */ /* 0x000ea4000806007f */
[----:B--2---:R-:W-:Y:S05]  /*fb00*/  @!P3 BRA `(.L_x_1939) ;  /* 0xfffffffc00f0b947 */ /* 0x004fea000383ffff */
[----:B------:R-:W-:Y:S05]  /*fb10*/  BRA `(.L_x_1973) ;  /* 0xffffffec00607947 */ /* 0x000fea000383ffff */
.L_x_1941:
[----:B-1----:R1:W2:Y:S02]  /*fb20*/  SYNCS.PHASECHK.TRANS64.TRYWAIT P3, [R2+URZ+0x60], R11 ;  /* 0x0000600b020075a7 */ /* 0x0022a4000806017f */
[----:B--2---:R-:W-:Y:S05]  /*fb30*/  @!P3 NANOSLEEP.SYNCS 0x989680 ;  /* 0x009896800000b95d */ /* 0x004fea0003900000 */
[----:B------:R-:W2:Y:S02]  /*fb40*/  @!P3 SYNCS.PHASECHK.TRANS64 P3, [R2+URZ+0x60], R11 ;  /* 0x0000600b0200b5a7 */ /* 0x000ea4000806007f */
[----:B--2---:R-:W-:Y:S05]  /*fb50*/  @!P3 BRA `(.L_x_1941) ;  /* 0xfffffffc00f0b947 */ /* 0x004fea000383ffff */
[----:B------:R-:W-:Y:S05]  /*fb60*/  BRA `(.L_x_1974) ;  /* 0xffffffec00e07947 */ /* 0x000fea000383ffff */
.L_x_1948:
[----:B-1----:R1:W2:Y:S02]  /*fb70*/  SYNCS.PHASECHK.TRANS64.TRYWAIT P0, [R3+URZ+0x34860], R0 ;  /* 0x03486000030075a7 */ /* 0x0022a4000800017f */
[----:B--2---:R-:W-:Y:S05]  /*fb80*/  @!P0 NANOSLEEP.SYNCS 0x989680 ;  /* 0x009896800000895d */ /* 0x004fea0003900000 */
[----:B------:R-:W2:Y:S02]  /*fb90*/  @!P0 SYNCS.PHASECHK.TRANS64 P0, [R3+URZ+0x34860], R0 ;  /* 0x03486000030085a7 */ /* 0x000ea4000800007f */
[----:B--2---:R-:W-:Y:S05]  /*fba0*/  @!P0 BRA `(.L_x_1948) ;  /* 0xfffffffc00f08947 */ /* 0x004fea000383ffff */
[----:B------:R-:W-:Y:S05]  /*fbb0*/  BRA `(.L_x_1975) ;  /* 0xfffffff000b87947 */ /* 0x000fea000383ffff */
.L_x_1950:
[----:B------:R-:W-:Y:S01]  /*fbc0*/  BSSY B0, `(.L_x_1976) ;  /* 0x0000007000007945 */ /* 0x000fe20003800000 */
[----:B------:R-:W-:Y:S01]  /*fbd0*/  MOV R12, RZ ;  /* 0x000000ff000c7202 */ /* 0x000fe20000000f00 */
[----:B------:R-:W-:Y:S01]  /*fbe0*/  IMAD.MOV.U32 R11, RZ, RZ, 0x1f ;  /* 0x0000001fff0b7424 */ /* 0x000fe200078e00ff */
[----:B------:R-:W-:-:S07]  /*fbf0*/  MOV R15, 0xffffffff ;  /* 0xffffffff000f7802 */ /* 0x000fce0000000f00 */
[----:B------:R-:W-:Y:S05]  /*fc00*/  WARPSYNC.COLLECTIVE R15, `(.L_x_1977) ;  /* 0x000000000f087348 */ /* 0x000fea0003c00000 */
[----:B------:R1:W2:Y:S02]  /*fc10*/  SHFL.IDX P6, R14, R13, R12, R11 ;  /* 0x0000000c0d0e7389 */ /* 0x0002a400000c000b */
[----:B-12---:R-:W-:Y:S01]  /*fc20*/  ENDCOLLECTIVE ;  /* 0x000000000000791b */ /* 0x006fe20003800000 */
.L_x_1977:
[----:B------:R-:W-:Y:S05]  /*fc30*/  BSYNC B0 ;  /* 0x0000000000007941 */ /* 0x000fea0003800000 */
.L_x_1976:
[----:B------:R-:W-:Y:S05]  /*fc40*/  BRA `(.L_x_1978) ;  /* 0xfffffff4002c7947 */ /* 0x000fea000383ffff */
.L_x_1952:
[----:B--2---:R2:W3:Y:S02]  /*fc50*/  SYNCS.PHASECHK.TRANS64.TRYWAIT P0, [R7+URZ+0x34820], R0 ;  /* 0x03482000070075a7 */ /* 0x0044e4000800017f */
[----:B---3--:R-:W-:Y:S05]  /*fc60*/  @!P0 NANOSLEEP.SYNCS 0x989680 ;  /* 0x009896800000895d */ /* 0x008fea0003900000 */
[----:B------:R-:W3:Y:S02]  /*fc70*/  @!P0 SYNCS.PHASECHK.TRANS64 P0, [R7+URZ+0x34820], R0 ;  /* 0x03482000070085a7 */ /* 0x000ee4000800007f */
[----:B---3--:R-:W-:Y:S05]  /*fc80*/  @!P0 BRA `(.L_x_1952) ;  /* 0xfffffffc00f08947 */ /* 0x008fea000383ffff */
[----:B------:R-:W-:Y:S05]  /*fc90*/  BRA `(.L_x_1979) ;  /* 0xfffffff400747947 */ /* 0x000fea000383ffff */
.L_x_1956:
[----:B--2---:R2:W3:Y:S02]  /*fca0*/  SYNCS.PHASECHK.TRANS64.TRYWAIT P0, [R5+URZ], R4 ;  /* 0x00000004050075a7 */ /* 0x0044e4000800017f */
[----:B---3--:R-:W-:Y:S05]  /*fcb0*/  @!P0 NANOSLEEP.SYNCS 0x989680 ;  /* 0x009896800000895d */ /* 0x008fea0003900000 */
[----:B------:R-:W3:Y:S02]  /*fcc0*/  @!P0 SYNCS.PHASECHK.TRANS64 P0, [R5+URZ], R4 ;  /* 0x00000004050085a7 */ /* 0x000ee4000800007f */
[----:B---3--:R-:W-:Y:S05]  /*fcd0*/  @!P0 BRA `(.L_x_1956) ;  /* 0xfffffffc00f08947 */ /* 0x008fea000383ffff */
[----:B------:R-:W-:Y:S05]  /*fce0*/  BRA `(.L_x_1980) ;  /* 0xfffffff400d07947 */ /* 0x000fea000383ffff */
.L_x_1957:
[----:B---3--:R3:W4:Y:S02]  /*fcf0*/  SYNCS.PHASECHK.TRANS64.TRYWAIT P0, [R3+URZ], R0 ;  /* 0x00000000030075a7 */ /* 0x008724000800017f */
[----:B----4-:R-:W-:Y:S05]  /*fd00*/  @!P0 NANOSLEEP.SYNCS 0x989680 ;  /* 0x009896800000895d */ /* 0x010fea0003900000 */
[----:B------:R-:W4:Y:S02]  /*fd10*/  @!P0 SYNCS.PHASECHK.TRANS64 P0, [R3+URZ], R0 ;  /* 0x00000000030085a7 */ /* 0x000f24000800007f */
[----:B----4-:R-:W-:Y:S05]  /*fd20*/  @!P0 BRA `(.L_x_1957) ;  /* 0xfffffffc00f08947 */ /* 0x010fea000383ffff */
[----:B------:R-:W-:Y:S05]  /*fd30*/  BRA `(.L_x_1981) ;  /* 0xfffffff400c47947 */ /* 0x000fea000383ffff */
.L_x_1959:
[----:B--2---:R2:W3:Y:S02]  /*fd40*/  SYNCS.PHASECHK.TRANS64.TRYWAIT P0, [R5+URZ], R4 ;  /* 0x00000004050075a7 */ /* 0x0044e4000800017f */
[----:B---3--:R-:W-:Y:S05]  /*fd50*/  @!P0 NANOSLEEP.SYNCS 0x989680 ;  /* 0x009896800000895d */ /* 0x008fea0003900000 */
[----:B------:R-:W3:Y:S02]  /*fd60*/  @!P0 SYNCS.PHASECHK.TRANS64 P0, [R5+URZ], R4 ;  /* 0x00000004050085a7 */ /* 0x000ee4000800007f */
[----:B---3--:R-:W-:Y:S05]  /*fd70*/  @!P0 BRA `(.L_x_1959) ;  /* 0xfffffffc00f08947 */ /* 0x008fea000383ffff */
[----:B------:R-:W-:Y:S05]  /*fd80*/  BRA `(.L_x_1982) ;  /* 0xfffffff400c87947 */ /* 0x000fea000383ffff */
.L_x_1983:
        /* <DEDUP_REMOVED lines=15> */
.L_x_2663:


//--------------------- .text._ZN7cutlass13device_kernelIN5flash11enable_sm90INS1_16FlashAttnFwdSm90INS1_25CollectiveMainloopFwdSm90ILi2EN4cute5tupleIJNS5_1CILi1EEES8_S8_EEENS6_IJNS7_ILi128EEESA_NS7_ILi192EEEEEELi128ENS_6half_tEfNS_4arch4Sm90ELb1ELb0ELb1ELb1ELb0ELb0ELb0ELb1ELb1ELb0ELb0ELb0EEENS1_21CollectiveEpilogueFwdINS6_IJSA_SA_SA_EEES9_SD_SF_Li256ELb1ELb0ELb0ELb0EEENS1_36VarlenDynamicPersistentTileSchedulerILi128ELi128ELi256ELi32ELb0ELb0ELb1ELb1ELb1ELb1EEEEEEEEEvNT_6ParamsE --------------------------
	.section	.text._ZN7cutlass13device_kernelIN5flash11enable_sm90INS1_16FlashAttnFwdSm90INS1_25CollectiveMainloopFwdSm90ILi2EN4cute5tupleIJNS5_1CILi1EEES8_S8_EEENS6_IJNS7_ILi128EEESA_NS7_ILi192EEEEEELi128ENS_6half_tEfNS_4arch4Sm90ELb1ELb0ELb1ELb1ELb0ELb0ELb0ELb1ELb1ELb0ELb0ELb0EEENS1_21CollectiveEpilogueFwdINS6_IJSA_SA_SA_EEES9_SD_SF_Li256ELb1ELb0ELb0ELb0EEENS1_36VarlenDynamicPersistentTileSchedulerILi128ELi128ELi256ELi32ELb0ELb0ELb1ELb1ELb1ELb1EEEEEEEEEvNT_6ParamsE,"ax",@progbits
	.align	128
.text._ZN7cutlass13device_kernelIN5flash11enable_sm90INS1_16FlashAttnFwdSm90INS1_25CollectiveMainloopFwdSm90ILi2EN4cute5tupleIJNS5_1CILi1EEES8_S8_EEENS6_IJNS7_ILi128EEESA_NS7_ILi192EEEEEELi128ENS_6half_tEfNS_4arch4Sm90ELb1ELb0ELb1ELb1ELb0ELb0ELb0ELb1ELb1ELb0ELb0ELb0EEENS1_21CollectiveEpilogueFwdINS6_IJSA_SA_SA_EEES9_SD_SF_Li256ELb1ELb0ELb0ELb0EEENS1_36VarlenDynamicPersistentTileSchedulerILi128ELi128ELi256ELi32ELb0ELb0ELb1ELb1ELb1ELb1EEEEEEEEEvNT_6ParamsE:
        .type           _ZN7cutlass13device_kernelIN5flash11enable_sm90INS1_16FlashAttnFwdSm90INS1_25CollectiveMainloopFwdSm90ILi2EN4cute5tupleIJNS5_1CILi1EEES8_S8_EEENS6_IJNS7_ILi128EEESA_NS7_ILi192EEEEEELi128ENS_6half_tEfNS_4arch4Sm90ELb1ELb0ELb1ELb1ELb0ELb0ELb0ELb1ELb1ELb0ELb0ELb0EEENS1_21CollectiveEpilogueFwdINS6_IJSA_SA_SA_EEES9_SD_SF_Li256ELb1ELb0ELb0ELb0EEENS1_36VarlenDynamicPersistentTileSchedulerILi128ELi128ELi256ELi32ELb0ELb0ELb1ELb1ELb1ELb1EEEEEEEEEvNT_6ParamsE,@function
        .size           _ZN7cutlass13device_kernelIN5flash11enable_sm90INS1_16FlashAttnFwdSm90INS1_25CollectiveMainloopFwdSm90ILi2EN4cute5tupleIJNS5_1CILi1EEES8_S8_EEENS6_IJNS7_ILi128EEESA_NS7_ILi192EEEEEELi128ENS_6half_tEfNS_4arch4Sm90ELb1ELb0ELb1ELb1ELb0ELb0ELb0ELb1ELb1ELb0ELb0ELb0EEENS1_21CollectiveEpilogueFwdINS6_IJSA_SA_SA_EEES9_SD_SF_Li256ELb1ELb0ELb0ELb0EEENS1_36VarlenDynamicPersistentTileSchedulerILi128ELi128ELi256ELi32ELb0ELb0ELb1ELb1ELb1ELb1EEEEEEEEEvNT_6ParamsE,(.L_x_2664 - _ZN7cutlass13device_kernelIN5flash11enable_sm90INS1_16FlashAttnFwdSm90INS1_25CollectiveMainloopFwdSm90ILi2EN4cute5tupleIJNS5_1CILi1EEES8_S8_EEENS6_IJNS7_ILi128EEESA_NS7_ILi192EEEEEELi128ENS_6half_tEfNS_4arch4Sm90ELb1ELb0ELb1ELb1ELb0ELb0ELb0ELb1ELb1ELb0ELb0ELb0EEENS1_21CollectiveEpilogueFwdINS6_IJSA_SA_SA_EEES9_SD_SF_Li256ELb1ELb0ELb0ELb0EEENS1_36VarlenDynamicPersistentTileSchedulerILi128ELi128ELi256ELi32ELb0ELb0ELb1ELb1ELb1ELb1EEEEEEEEEvNT_6ParamsE)
        .other          _ZN7cutlass13device_kernelIN5flash11enable_sm90INS1_16FlashAttnFwdSm90INS1_25CollectiveMainloopFwdSm90ILi2EN4cute5tupleIJNS5_1CILi1EEES8_S8_EEENS6_IJNS7_ILi128EEESA_NS7_ILi192EEEEEELi128ENS_6half_tEfNS_4arch4Sm90ELb1ELb0ELb1ELb1ELb0ELb0ELb0ELb1ELb1ELb0ELb0ELb0EEENS1_21CollectiveEpilogueFwdINS6_IJSA_SA_SA_EEES9_SD_SF_Li256ELb1ELb0ELb0ELb0EEENS1_36VarlenDynamicPersistentTileSchedulerILi128ELi128ELi256ELi32ELb0ELb0ELb1ELb1ELb1ELb1EEEEEEEEEvNT_6ParamsE,@"STO_CUDA_ENTRY STV_DEFAULT"
_ZN7cutlass13device_kernelIN5flash11enable_sm90INS1_16FlashAttnFwdSm90INS1_25CollectiveMainloopFwdSm90ILi2EN4cute5tupleIJNS5_1CILi1EEES8_S8_EEENS6_IJNS7_ILi128EEESA_NS7_ILi192EEEEEELi128ENS_6half_tEfNS_4arch4Sm90ELb1ELb0ELb1ELb1ELb0ELb0ELb0ELb1ELb1ELb0ELb0ELb0EEENS1_21CollectiveEpilogueFwdINS6_IJSA_SA_SA_EEES9_SD_SF_Li256ELb1ELb0ELb0ELb0EEENS1_36VarlenDynamicPersistentTileSchedulerILi128ELi128ELi256ELi32ELb0ELb0ELb1ELb1ELb1ELb1EEEEEEEEEvNT_6ParamsE:
        /* <DEDUP_REMOVED lines=21> */
.L_x_1985:
[----:B------:R-:W-:Y:S05]  /*0150*/  BSYNC B0 ;  /* 0x0000000000007941 */ /* 0x000fea0003800000 */
.L_x_1984:
        /* <DEDUP_REMOVED lines=41> */
.L_x_1986:
        /* <DEDUP_REMOVED lines=22> */
.L_x_1987:
        /* <DEDUP_REMOVED lines=18> */
.L_x_1988:
        /* <DEDUP_REMOVED lines=22> */
.L_x_1989:
        /* <DEDUP_REMOVED lines=22> */
.L_x_1990:
        /* <DEDUP_REMOVED lines=8> */
.L_x_1992:
        /* <DEDUP_REMOVED lines=16> */
[----:B------:R-:W-:Y:S01]  /*0ab0*/  UMOV UR37, URZ ;  /* 0x0000003f00257c82 */ /* 0x000fe20008000000 */
[----:B------:R-:W-:Y:S01]  /*0ac0*/  R2UR UR5, R46 ;  /* 0x000000002e0572ca */ /* 0x000fe200000e0000 */
[----:B------:R-:W0:Y:S01]  /*0ad0*/  S2R R0, SR_TID.X ;  /* 0x0000000000007919 */ /* 0x000e220000002100 */
[----:B------:R-:W-:Y:S01]  /*0ae0*/  UMOV UR36, URZ ;  /* 0x0000003f00247c82 */ /* 0x000fe20008000000 */
        /* <DEDUP_REMOVED lines=17> */
[----:B------:R-:W-:-:S05]  /*0c00*/  LOP3.LUT R17, R6, 0x7ffffffc, RZ, 0xc0, !PT ;  /* 0x7ffffffc06117812 */ /* 0x000fca00078ec0ff */
[----:B------:R-:W-:Y:S01]  /*0c10*/  IMAD.IADD R17, R188, 0x1, -R17 ;  /* 0x00000001bc117824 */ /* 0x000fe200078e0a11 */
[----:B--2---:R-:W-:Y:S02]  /*0c20*/  R2UR UR4, R2 ;  /* 0x00000000020472ca */ /* 0x004fe400000e0000 */
[----:B------:R-:W-:-:S04]  /*0c30*/  SHF.R.S32.HI R2, RZ, 0x1f, R6 ;  /* 0x0000001fff027819 */ /* 0x000fc80000011406 */
[----:B------:R-:W-:-:S04]  /*0c40*/  LEA.HI R2, R2, R5, RZ, 0x3 ;  /* 0x0000000502027211 */ /* 0x000fc800078f18ff */
[----:B------:R-:W-:Y:S02]  /*0c50*/  LOP3.LUT R8, R2, 0xfffffff8, RZ, 0xc0, !PT ;  /* 0xfffffff802087812 */ /* 0x000fe400078ec0ff */
[CC--:B------:R-:W-:Y:S01]  /*0c60*/  LEA.HI R2, R3.reuse, R192.reuse, RZ, 0x4 ;  /* 0x000000c003027211 */ /* 0x0c0fe200078f20ff */
[----:B------:R-:W-:Y:S01]  /*0c70*/  ULOP3.LUT UR4, UR4, 0x1, URZ, 0xfc, !UPT ;  /* 0x0000000104047892 */ /* 0x000fe2000f8efc3f */
[----:B------:R-:W-:Y:S01]  /*0c80*/  LEA.HI R3, R3, R192, RZ, 0x3 ;  /* 0x000000c003037211 */ /* 0x000fe200078f18ff */
[----:B------:R-:W-:Y:S01]  /*0c90*/  IMAD.IADD R8, R5, 0x1, -R8 ;  /* 0x0000000105087824 */ /* 0x000fe200078e0a08 */
[----:B------:R-:W-:Y:S02]  /*0ca0*/  SHF.R.S32.HI R7, RZ, 0x4, R2 ;  /* 0x00000004ff077819 */ /* 0x000fe40000011402 */
[C---:B------:R-:W-:Y:S01]  /*0cb0*/  LOP3.LUT R5, R2.reuse, 0x3fffff0, RZ, 0xc0, !PT ;  /* 0x03fffff002057812 */ /* 0x040fe200078ec0ff */
[----:B------:R-:W-:Y:S01]  /*0cc0*/  IMAD R9, R9, 0x10, R8 ;  /* 0x0000001009097824 */ /* 0x000fe200078e0208 */
[----:B------:R-:W-:Y:S01]  /*0cd0*/  LEA.HI R2, R2, R7, RZ, 0x1 ;  /* 0x0000000702027211 */ /* 0x000fe200078f08ff */
[----:B------:R-:W-:Y:S01]  /*0ce0*/  IMAD.U32 R191, RZ, RZ, UR4 ;  /* 0x00000004ffbf7e24 */ /* 0x000fe2000f8e00ff */
[----:B------:R-:W-:Y:S01]  /*0cf0*/  UMOV UR4, URZ ;  /* 0x0000003f00047c82 */ /* 0x000fe20008000000 */
[----:B------:R-:W-:Y:S01]  /*0d00*/  IMAD.IADD R5, R192, 0x1, -R5 ;  /* 0x00000001c0057824 */ /* 0x000fe200078e0a05 */
[----:B------:R-:W-:Y:S01]  /*0d10*/  LOP3.LUT R2, R2, 0x1ffffffe, RZ, 0xc0, !PT ;  /* 0x1ffffffe02027812 */ /* 0x000fe200078ec0ff */
[----:B------:R-:W-:Y:S01]  /*0d20*/  IMAD R22, R0, 0x40, R9 ;  /* 0x0000004000167824 */ /* 0x000fe200078e0209 */
[----:B------:R-:W-:Y:S01]  /*0d30*/  SHF.R.S32.HI R18, RZ, 0x3, R3 ;  /* 0x00000003ff127819 */ /* 0x000fe20000011403 */
[----:B------:R-:W-:Y:S01]  /*0d40*/  IMAD.U32 R187, RZ, RZ, UR4 ;  /* 0x00000004ffbb7e24 */ /* 0x000fe2000f8e00ff */
[----:B------:R-:W-:Y:S01]  /*0d50*/  LEA R5, R5, R4, 0x6 ;  /* 0x0000000405057211 */ /* 0x000fe200078e30ff */
[----:B------:R-:W-:-:S04]  /*0d60*/  IMAD.IADD R2, R7, 0x1, -R2 ;  /* 0x0000000107027824 */ /* 0x000fc800078e0a02 */
[----:B------:R-:W-:Y:S01]  /*0d70*/  IMAD R190, R2, 0x8, R5 ;  /* 0x0000000802be7824 */ /* 0x000fe200078e0205 */
[----:B------:R-:W-:-:S05]  /*0d80*/  LOP3.LUT R5, R3, 0x1ffffff8, RZ, 0xc0, !PT ;  /* 0x1ffffff803057812 */ /* 0x000fca00078ec0ff */
[----:B------:R-:W-:-:S05]  /*0d90*/  IMAD.IADD R5, R192, 0x1, -R5 ;  /* 0x00000001c0057824 */ /* 0x000fca00078e0a05 */
[----:B------:R-:W-:-:S07]  /*0da0*/  SHF.L.U32 R16, R5, 0x3, RZ ;  /* 0x0000000305107819 */ /* 0x000fce00000006ff */
.L_x_2046:
[----:B0-----:R-:W0:Y:S01]  /*0db0*/  LDC.64 R2, c[0x0][0xc60] ;  /* 0x00031800ff027b82 */ /* 0x001e220000000a00 */
        /* <DEDUP_REMOVED lines=13> */
[----:B------:R-:W-:Y:S01]  /*0e90*/  IMAD.U32 R23, RZ, RZ, UR4 ;  /* 0x00000004ff177e24 */ /* 0x000fe2000f8e00ff */
[----:B------:R-:W-:-:S04]  /*0ea0*/  @UP0 ULEA UR6, UP2, UR4, UR6, 0x2 ;  /* 0x0000000604060291 */ /* 0x000fc8000f84103f */
[----:B------:R-:W-:Y:S02]  /*0eb0*/  @UP0 ULEA.HI.X UR7, UR4, UR7, UR12, 0x2, UP2 ;  /* 0x0000000704070291 */ /* 0x000fe400090f140c */
[----:B------:R-:W-:Y:S01]  /*0ec0*/  IMAD.U32 R185, RZ, RZ, UR12 ;  /* 0x0000000cffb97e24 */ /* 0x000fe2000f8e00ff */
[----:B------:R-:W-:Y:S01]  /*0ed0*/  @UP1 ULEA UR8, UP0, UR4, UR8, 0x2 ;  /* 0x0000000804081291 */ /* 0x000fe2000f80103f */
[----:B------:R-:W-:-:S03]  /*0ee0*/  IMAD.U32 R2, RZ, RZ, UR6 ;  /* 0x00000006ff027e24 */ /* 0x000fc6000f8e00ff */
[----:B------:R-:W-:Y:S01]  /*0ef0*/  @UP1 ULEA.HI.X UR9, UR4, UR9, UR12, 0x2, UP0 ;  /* 0x0000000904091291 */ /* 0x000fe200080f140c */
[----:B------:R-:W-:Y:S01]  /*0f00*/  IMAD.U32 R3, RZ, RZ, UR7 ;  /* 0x00000007ff037e24 */ /* 0x000fe2000f8e00ff */
[----:B------:R-:W-:Y:S01]  /*0f10*/  ULDC.64 UR6, c[0x0][0x3f8] ;  /* 0x0000fe0000067ab9 */ /* 0x000fe20000000a00 */
[----:B---3-5:R-:W-:Y:S01]  /*0f20*/  IMAD.U32 R4, RZ, RZ, UR8 ;  /* 0x00000008ff047e24 */ /* 0x028fe2000f8e00ff */
[----:B------:R-:W-:Y:S02]  /*0f30*/  ULDC UR4, c[0x0][0x404] ;  /* 0x0001010000047ab9 */ /* 0x000fe40000000800 */
[----:B------:R-:W-:Y:S01]  /*0f40*/  MOV R5, UR9 ;  /* 0x0000000900057c02 */ /* 0x000fe20008000f00 */
[----:B------:R-:W2:Y:S01]  /*0f50*/  @P0 LDG.E R2, desc[UR10][R2.64] ;  /* 0x0000000a02020981 */ /* 0x000ea2000c1e1900 */
[----:B------:R-:W-:Y:S01]  /*0f60*/  UISETP.NE.U32.AND UP0, UPT, UR6, URZ, UPT ;  /* 0x0000003f0600728c */ /* 0x000fe2000bf05070 */
[----:B------:R-:W-:Y:S02]  /*0f70*/  ULDC.64 UR8, c[0x0][0xa20] ;  /* 0x0002880000087ab9 */ /* 0x000fe40000000a00 */
[----:B------:R-:W3:Y:S01]  /*0f80*/  @P2 LDG.E R4, desc[UR10][R4.64] ;  /* 0x0000000a04042981 */ /* 0x000ee2000c1e1900 */
[----:B------:R-:W-:Y:S01]  /*0f90*/  UISETP.NE.AND.EX UP0, UPT, UR7, URZ, UPT, UP0 ;  /* 0x0000003f0700728c */ /* 0x000fe2000bf05300 */
[----:B------:R-:W-:Y:S01]  /*0fa0*/  ISETP.NE.U32.AND P1, PT, RZ, UR8, PT ;  /* 0x00000008ff007c0c */ /* 0x000fe2000bf25070 */
[----:B------:R-:W-:Y:S01]  /*0fb0*/  ULDC UR6, c[0x0][0x2e0] ;  /* 0x0000b80000067ab9 */ /* 0x000fe20000000800 */
[----:B------:R-:W-:Y:S01]  /*0fc0*/  UMOV UR60, URZ ;  /* 0x0000003f003c7c82 */ /* 0x000fe20008000000 */
[----:B------:R-:W-:Y:S01]  /*0fd0*/  USEL UR4, UR4, 0x1, UP0 ;  /* 0x0000000104047887 */ /* 0x000fe20008000000 */
[----:B------:R-:W-:Y:S01]  /*0fe0*/  ISETP.NE.AND.EX P1, PT, RZ, UR9, PT, P1 ;  /* 0x00000009ff007c0c */ /* 0x000fe2000bf25310 */
[----:B------:R-:W-:Y:S01]  /*0ff0*/  ULDC UR39, c[0x0][0x288] ;  /* 0x0000a20000277ab9 */ /* 0x000fe20000000800 */
[----:B------:R-:W-:Y:S01]  /*1000*/  IMAD.U32 R184, RZ, RZ, UR5 ;  /* 0x00000005ffb87e24 */ /* 0x000fe2000f8e00ff */
[----:B------:R-:W-:Y:S01]  /*1010*/  UIMAD UR6, UR4, UR6, URZ ;  /* 0x00000006040672a4 */ /* 0x000fe2000f8e023f */
[----:B--2---:R-:W-:-:S02]  /*1020*/  @P0 R2UR UR60, R2 ;  /* 0x00000000023c02ca */ /* 0x004fc400000e0000 */
[----:B---3--:R-:W-:Y:S01]  /*1030*/  @P2 R2UR UR39, R4 ;  /* 0x00000000042722ca */ /* 0x008fe200000e0000 */
[----:B-1--4-:R-:W-:-:S14]  /*1040*/  @P2 BRA `(.L_x_1993) ;  /* 0x00000000003c2947 */ /* 0x012fdc0003800000 */
[----:B------:R-:W-:Y:S02]  /*1050*/  ULDC.64 UR4, c[0x0][0xa00] ;  /* 0x0002800000047ab9 */ /* 0x000fe40000000a00 */
[----:B------:R-:W-:-:S04]  /*1060*/  ISETP.NE.U32.AND P0, PT, RZ, UR4, PT ;  /* 0x00000004ff007c0c */ /* 0x000fc8000bf05070 */
[----:B------:R-:W-:-:S13]  /*1070*/  ISETP.NE.AND.EX P0, PT, RZ, UR5, PT, P0 ;  /* 0x00000005ff007c0c */ /* 0x000fda000bf05300 */
[----:B------:R-:W-:Y:S05]  /*1080*/  @!P0 BRA `(.L_x_1993) ;  /* 0x00000000002c8947 */ /* 0x000fea0003800000 */
[----:B------:R-:W-:Y:S01]  /*1090*/  R2UR UR7, R23 ;  /* 0x00000000170772ca */ /* 0x000fe200000e0000 */
[----:B------:R-:W-:Y:S01]  /*10a0*/  ULDC.64 UR4, c[0x0][0xa00] ;  /* 0x0002800000047ab9 */ /* 0x000fe20000000a00 */
[----:B------:R-:W-:-:S11]  /*10b0*/  ULDC.64 UR10, c[0x0][0x208] ;  /* 0x00008200000a7ab9 */ /* 0x000fd60000000a00 */
[----:B------:R-:W-:-:S06]  /*10c0*/  UIMAD.WIDE UR4, UR7, 0x4, UR4 ;  /* 0x00000004070478a5 */ /* 0x000fcc000f8e0204 */
[----:B------:R-:W-:Y:S02]  /*10d0*/  IMAD.U32 R2, RZ, RZ, UR4 ;  /* 0x00000004ff027e24 */ /* 0x000fe4000f8e00ff */
[----:B------:R-:W-:-:S05]  /*10e0*/  IMAD.U32 R3, RZ, RZ, UR5 ;  /* 0x00000005ff037e24 */ /* 0x000fca000f8e00ff */
[----:B------:R-:W2:Y:S04]  /*10f0*/  LDG.E R4, desc[UR10][R2.64] ;  /* 0x0000000a02047981 */ /* 0x000ea8000c1e1900 */
[----:B------:R-:W3:Y:S01]  /*1100*/  LDG.E R0, desc[UR10][R2.64+0x4] ;  /* 0x0000040a02007981 */ /* 0x000ee2000c1e1900 */
[----:B--2---:R-:W-:Y:S02]  /*1110*/  R2UR UR39, R4 ;  /* 0x00000000042772ca */ /* 0x004fe400000e0000 */
[----:B---3--:R-:W-:-:S13]  /*1120*/  R2UR UR4, R0 ;  /* 0x00000000000472ca */ /* 0x008fda00000e0000 */
[----:B------:R-:W-:-:S12]  /*1130*/  UIADD3 UR39, -UR39, UR4, URZ ;  /* 0x0000000427277290 */ /* 0x000fd8000fffe13f */
.L_x_1993:
[----:B------:R-:W-:Y:S01]  /*1140*/  IMAD.U32 R186, RZ, RZ, UR61 ;  /* 0x0000003dffba7e24 */ /* 0x000fe2000f8e00ff */
[----:B------:R-:W-:Y:S06]  /*1150*/  @!P1 BRA `(.L_x_1994) ;  /* 0x0000000000289947 */ /* 0x000fec0003800000 */
[----:B------:R-:W-:Y:S01]  /*1160*/  R2UR UR5, R23 ;  /* 0x00000000170572ca */ /* 0x000fe200000e0000 */
[----:B------:R-:W-:Y:S01]  /*1170*/  ULDC.64 UR6, c[0x0][0x208] ;  /* 0x0000820000067ab9 */ /* 0x000fe20000000a00 */
[----:B------:R-:W-:-:S11]  /*1180*/  R2UR UR10, R185 ;  /* 0x00000000b90a72ca */ /* 0x000fd600000e0000 */
[----:B------:R-:W-:-:S04]  /*1190*/  ULEA UR4, UP0, UR5, UR8, 0x2 ;  /* 0x0000000805047291 */ /* 0x000fc8000f80103f */
[----:B------:R-:W-:Y:S02]  /*11a0*/  ULEA.HI.X UR5, UR5, UR9, UR10, 0x2, UP0 ;  /* 0x0000000905057291 */ /* 0x000fe400080f140a */
[----:B------:R-:W-:-:S04]  /*11b0*/  IMAD.U32 R2, RZ, RZ, UR4 ;  /* 0x00000004ff027e24 */ /* 0x000fc8000f8e00ff */
[----:B------:R-:W-:-:S05]  /*11c0*/  IMAD.U32 R3, RZ, RZ, UR5 ;  /* 0x00000005ff037e24 */ /* 0x000fca000f8e00ff */
[----:B------:R-:W2:Y:S02]  /*11d0*/  LDG.E R2, desc[UR6][R2.64] ;  /* 0x0000000602027981 */ /* 0x000ea4000c1e1900 */
[----:B--2---:R-:W-:Y:S01]  /*11e0*/  R2UR UR6, R2 ;  /* 0x00000000020672ca */ /* 0x004fe200000e0000 */
[----:B------:R-:W-:-:S14]  /*11f0*/  BRA `(.L_x_1995) ;  /* 0x00000000003c7947 */ /* 0x000fdc0003800000 */
.L_x_1994:
        /* <DEDUP_REMOVED lines=8> */
[----:B------:R-:W-:Y:S01]  /*1280*/  IMAD.U32 R2, RZ, RZ, UR4 ;  /* 0x00000004ff027e24 */ /* 0x000fe2000f8e00ff */
[----:B------:R-:W-:-:S05]  /*1290*/  MOV R3, UR5 ;  /* 0x0000000500037c02 */ /* 0x000fca0008000f00 */
[----:B------:R-:W2:Y:S04]  /*12a0*/  LDG.E R4, desc[UR6][R2.64] ;  /* 0x0000000602047981 */ /* 0x000ea8000c1e1900 */
[----:B------:R-:W3:Y:S01]  /*12b0*/  LDG.E R0, desc[UR6][R2.64+0x4] ;  /* 0x0000040602007981 */ /* 0x000ee2000c1e1900 */
[----:B--2---:R-:W-:Y:S02]  /*12c0*/  R2UR UR6, R4 ;  /* 0x00000000040672ca */ /* 0x004fe400000e0000 */
[----:B---3--:R-:W-:-:S13]  /*12d0*/  R2UR UR4, R0 ;  /* 0x00000000000472ca */ /* 0x008fda00000e0000 */
[----:B------:R-:W-:-:S12]  /*12e0*/  UIADD3 UR6, -UR6, UR4, URZ ;  /* 0x0000000406067290 */ /* 0x000fd8000fffe13f */
.L_x_1995:
[----:B------:R-:W-:Y:S01]  /*12f0*/  UIADD3 UR60, -UR60, UR6, URZ ;  /* 0x000000063c3c7290 */ /* 0x000fe2000fffe13f */
[----:B------:R-:W-:Y:S01]  /*1300*/  PLOP3.LUT P0, PT, PT, PT, PT, 0x80, 0x0 ;  /* 0x000000000000781c */ /* 0x000fe20003f0f070 */
[----:B------:R-:W-:Y:S01]  /*1310*/  ULEA UR5, UR61, 0xff, 0x7 ;  /* 0x000000ff3d057891 */ /* 0x000fe2000f8e383f */
[----:B------:R-:W-:Y:S01]  /*1320*/  IMAD.MOV.U32 R0, RZ, RZ, RZ ;  /* 0x000000ffff007224 */ /* 0x000fe200078e00ff */
[----:B------:R-:W-:Y:S01]  /*1330*/  UIADD3 UR4, UR60, 0x7f, URZ ;  /* 0x0000007f3c047890 */ /* 0x000fe2000fffe03f */
[----:B------:R-:W-:Y:S01]  /*1340*/  IMAD.MOV.U32 R2, RZ, RZ, RZ ;  /* 0x000000ffff027224 */ /* 0x000fe200078e00ff */
[----:B------:R-:W-:Y:S01]  /*1350*/  UIADD3 UR6, UR60, UR5, -UR39 ;  /* 0x000000053c067290 */ /* 0x000fe2000fffe827 */
        /* <DEDUP_REMOVED lines=12> */
[----:B------:R-:W-:-:S02]  /*1420*/  CS2R R74, SRZ ;  /* 0x00000000004a7805 */ /* 0x000fc4000001ff00 */
[----:B------:R-:W-:Y:S02]  /*1430*/  CS2R R72, SRZ ;  /* 0x0000000000487805 */ /* 0x000fe4000001ff00 */
[----:B------:R-:W-:Y:S01]  /*1440*/  CS2R R70, SRZ ;  /* 0x0000000000467805 */ /* 0x000fe2000001ff00 */
[----:B------:R-:W-:Y:S01]  /*1450*/  UISETP.LT.AND UP0, UPT, UR5, UR7, UPT ;  /* 0x000000070500728c */ /* 0x000fe2000bf01270 */
[----:B------:R-:W-:Y:S02]  /*1460*/  CS2R R68, SRZ ;  /* 0x0000000000447805 */ /* 0x000fe4000001ff00 */
[----:B------:R-:W-:Y:S02]  /*1470*/  CS2R R66, SRZ ;  /* 0x0000000000427805 */ /* 0x000fe4000001ff00 */
[----:B------:R-:W-:Y:S01]  /*1480*/  CS2R R64, SRZ ;  /* 0x0000000000407805 */ /* 0x000fe2000001ff00 */
[----:B------:R-:W-:Y:S01]  /*1490*/  USEL UR8, UR5, UR7, UP0 ;  /* 0x0000000705087287 */ /* 0x000fe20008000000 */
[----:B------:R-:W-:-:S02]  /*14a0*/  CS2R R62, SRZ ;  /* 0x00000000003e7805 */ /* 0x000fc4000001ff00 */
[----:B------:R-:W-:Y:S02]  /*14b0*/  CS2R R60, SRZ ;  /* 0x00000000003c7805 */ /* 0x000fe4000001ff00 */
[----:B------:R-:W-:Y:S01]  /*14c0*/  CS2R R58, SRZ ;  /* 0x00000000003a7805 */ /* 0x000fe2000001ff00 */
[----:B------:R-:W-:Y:S01]  /*14d0*/  UISETP.GE.AND UP0, UPT, UR8, 0x1, UPT ;  /* 0x000000010800788c */ /* 0x000fe2000bf06270 */
[----:B------:R-:W-:Y:S01]  /*14e0*/  CS2R R56, SRZ ;  /* 0x0000000000387805 */ /* 0x000fe2000001ff00 */
[----:B------:R-:W-:Y:S01]  /*14f0*/  IMAD.U32 R90, RZ, RZ, UR8 ;  /* 0x00000008ff5a7e24 */ /* 0x000fe2000f8e00ff */
[----:B------:R-:W-:Y:S02]  /*1500*/  CS2R R54, SRZ ;  /* 0x0000000000367805 */ /* 0x000fe4000001ff00 */
[----:B------:R-:W-:Y:S02]  /*1510*/  CS2R R52, SRZ ;  /* 0x0000000000347805 */ /* 0x000fe4000001ff00 */
[----:B------:R-:W-:-:S02]  /*1520*/  CS2R R50, SRZ ;  /* 0x0000000000327805 */ /* 0x000fc4000001ff00 */
[----:B------:R-:W-:Y:S02]  /*1530*/  PLOP3.LUT P1, PT, PT, PT, UP0, 0x80, 0x0 ;  /* 0x000000000000781c */ /* 0x000fe40003f2f008 */
        /* <DEDUP_REMOVED lines=10> */
[----:B------:R-:W-:Y:S01]  /*15e0*/  IMAD.MOV.U32 R8, RZ, RZ, RZ ;  /* 0x000000ffff087224 */ /* 0x000fe200078e00ff */
[----:B------:R-:W-:Y:S01]  /*15f0*/  MOV R14, RZ ;  /* 0x000000ff000e7202 */ /* 0x000fe20000000f00 */
[----:B------:R-:W-:-:S02]  /*1600*/  IMAD.MOV.U32 R91, RZ, RZ, RZ ;  /* 0x000000ffff5b7224 */ /* 0x000fc400078e00ff */
[----:B------:R-:W-:Y:S02]  /*1610*/  IMAD.MOV.U32 R12, RZ, RZ, RZ ;  /* 0x000000ffff0c7224 */ /* 0x000fe400078e00ff */
        /* <DEDUP_REMOVED lines=26> */
[----:B------:R-:W-:Y:S01]  /*17c0*/  MOV R8, 0x70 ;  /* 0x0000007000087802 */ /* 0x000fe20000000f00 */
[----:B------:R-:W-:Y:S02]  /*17d0*/  IMAD.U32 R6, RZ, RZ, UR4 ;  /* 0x00000004ff067e24 */ /* 0x000fe4000f8e00ff */
[----:B------:R-:W-:-:S02]  /*17e0*/  IMAD.U32 R7, RZ, RZ, UR5 ;  /* 0x00000005ff077e24 */ /* 0x000fc4000f8e00ff */
[----:B------:R-:W-:Y:S02]  /*17f0*/  IMAD.U32 R11, RZ, RZ, UR7 ;  /* 0x00000007ff0b7e24 */ /* 0x000fe4000f8e00ff */
[----:B------:R-:W-:Y:S02]  /*1800*/  IMAD.MOV.U32 R12, RZ, RZ, 0x1 ;  /* 0x00000001ff0c7424 */ /* 0x000fe400078e00ff */
[----:B0-----:R-:W-:-:S07]  /*1810*/  IMAD.MOV.U32 R13, RZ, RZ, RZ ;  /* 0x000000ffff0d7224 */ /* 0x001fce00078e00ff */
[----:B------:R-:W-:-:S07]  /*1820*/  LEPC R20, `(.L_x_1997) ;  /* 0x000000001014794e */ /* 0x000fce0000000000 */
[----:B-1----:R-:W-:Y:S05]  /*1830*/  CALL.ABS.NOINC R2 ;  /* 0x0000000002007343 */ /* 0x002fea0003c00000 */
.L_x_1997:
        /* <DEDUP_REMOVED lines=9> */
[----:B------:R-:W0:Y:S02]  /*18d0*/  SYNCS.PHASECHK.TRANS64.TRYWAIT P1, [UR38+0x34800], R0 ;  /* 0x03480000ff0075a7 */ /* 0x000e240008020166 */
[----:B0-----:R-:W-:Y:S05]  /*18e0*/  @!P1 BRA `(.L_x_1998) ;  /* 0x00000110001c9947 */ /* 0x001fea0003800000 */
.L_x_2134:
[----:B------:R-:W-:Y:S05]  /*18f0*/  @!P0 BRA `(.L_x_1999) ;  /* 0x0000000000048947 */ /* 0x000fea0003800000 */
[----:B------:R-:W-:Y:S01]  /*1900*/  BPT.TRAP 0x1 ;  /* 0x000000040000795c */ /* 0x000fe20000300000 */
.L_x_1999:
[----:B0-----:R-:W-:Y:S02]  /*1910*/  IMAD.U32 R0, RZ, RZ, UR36 ;  /* 0x00000024ff007e24 */ /* 0x001fe4000f8e00ff */
[----:B------:R-:W-:-:S03]  /*1920*/  IMAD.U32 R3, RZ, RZ, UR37 ;  /* 0x00000025ff037e24 */ /* 0x000fc6000f8e00ff */
[----:B------:R-:W-:Y:S02]  /*1930*/  LEA R0, R0, UR38, 0x3 ;  /* 0x0000002600007c11 */ /* 0x000fe4000f8e18ff */
[----:B------:R-:W-:-:S04]  /*1940*/  SHF.L.U32 R3, R3, 0x1f, RZ ;  /* 0x0000001f03037819 */ /* 0x000fc800000006ff */
[----:B------:R0:W1:Y:S01]  /*1950*/  SYNCS.PHASECHK.TRANS64.TRYWAIT P2, [R0+URZ+0x34830], R3 ;  /* 0x03483003000075a7 */ /* 0x000062000804017f */
[----:B------:R-:W-:Y:S05]  /*1960*/  @!P0 BRA `(.L_x_2000) ;  /* 0x0000000000048947 */ /* 0x000fea0003800000 */
[----:B------:R-:W-:Y:S01]  /*1970*/  BPT.TRAP 0x1 ;  /* 0x000000040000795c */ /* 0x000fe20000300000 */
.L_x_2000:
[----:B------:R-:W2:Y:S01]  /*1980*/  S2R R2, SR_TID.X ;  /* 0x0000000000027919 */ /* 0x000ea20000002100 */
[----:B------:R-:W-:Y:S01]  /*1990*/  IMAD.MOV.U32 R151, RZ, RZ, RZ ;  /* 0x000000ffff977224 */ /* 0x000fe200078e00ff */
[----:B--2---:R-:W-:Y:S01]  /*19a0*/  LOP3.LUT P1, RZ, R2, 0x7f, RZ, 0xc0, !PT ;  /* 0x0000007f02ff7812 */ /* 0x004fe2000782c0ff */
[----:B-1----:R-:W-:-:S12]  /*19b0*/  @P2 BRA `(.L_x_2001) ;  /* 0x0000000000082947 */ /* 0x002fd80003800000 */
[----:B------:R-:W1:Y:S02]  /*19c0*/  SYNCS.PHASECHK.TRANS64.TRYWAIT P2, [R0+URZ+0x34830], R3 ;  /* 0x03483003000075a7 */ /* 0x000e64000804017f */
[----:B-1----:R-:W-:Y:S05]  /*19d0*/  @!P2 BRA `(.L_x_2002) ;  /* 0x0000010c00f8a947 */ /* 0x002fea0003800000 */
.L_x_2001:
        /* <DEDUP_REMOVED lines=10> */
[----:B01----:R-:W-:Y:S01]  /*1a80*/  @!P1 VIADD R0, R0, 0x34840 ;  /* 0x0003484000009836 */ /* 0x003fe20000000000 */
        /* <DEDUP_REMOVED lines=9> */
[--C-:B------:R-:W-:Y:S01]  /*1b20*/  IMAD.MOV.U32 R148, RZ, RZ, R151.reuse ;  /* 0x000000ffff947224 */ /* 0x100fe200078e0097 */
        /* <DEDUP_REMOVED lines=14> */
[----:B------:R-:W-:Y:S01]  /*1c10*/  UIADD3 UR52, UR4, 0x6, URZ ;  /* 0x0000000604347890 */ /* 0x000fe2000fffe03f */
[----:B------:R-:W-:Y:S01]  /*1c20*/  R2UR UR7, R90 ;  /* 0x000000005a0772ca */ /* 0x000fe200000e0000 */
[----:B------:R-:W-:Y:S01]  /*1c30*/  UIADD3 UR54, UR5, 0x6, URZ ;  /* 0x0000000605367890 */ /* 0x000fe2000fffe03f */
[-C--:B------:R-:W-:Y:S01]  /*1c40*/  MOV R146, R151.reuse ;  /* 0x0000009700927202 */ /* 0x080fe20000000f00 */
        /* <DEDUP_REMOVED lines=68> */
[----:B------:R-:W-:Y:S01]  /*2090*/  IMAD.MOV.U32 R89, RZ, RZ, R151 ;  /* 0x000000ffff597224 */ /* 0x000fe200078e0097 */
[----:B------:R-:W-:Y:S02]  /*20a0*/  WARPGROUP.DEPBAR.LE gsb0, 0x0 ;  /* 0x00008000000079c5 */ /* 0x000fe40000010000 */
[----:B------:R-:W-:-:S06]  /*20b0*/  WARPGROUP.ARRIVE ;  /* 0x00000000000079c5 */ /* 0x000fcc0000000000 */
[----:B------:R-:W-:Y:S01]  /*20c0*/  HGMMA.64x128x16.F32 R24, gdesc[UR12], R24, gsb0 ;  /* 0x01e000000c1879f0 */ /* 0x000fe20008000818 */
[----:B------:R-:W-:Y:S02]  /*20d0*/  UIADD3 UR12, UR4, 0x404, URZ ;  /* 0x00000404040c7890 */ /* 0x000fe4000fffe03f */
[----:B------:R-:W-:Y:S01]  /*20e0*/  UIADD3 UR14, UR5, 0x404, URZ ;  /* 0x00000404050e7890 */ /* 0x000fe2000fffe03f */
[----:B------:R-:W-:Y:S01]  /*20f0*/  UMOV UR13, 0x40000040 ;  /* 0x40000040000d7882 */ /* 0x000fe20000000000 */
[----:B------:R-:W-:Y:S01]  /*2100*/  UMOV UR15, 0x40000040 ;  /* 0x40000040000f7882 */ /* 0x000fe20000000000 */
[----:B------:R-:W-:Y:S02]  /*2110*/  UMOV UR4, 0xffffff80 ;  /* 0xffffff8000047882 */ /* 0x000fe40000000000 */
[----:B------:R-:W-:-:S04]  /*2120*/  UIMAD UR4, UR7, UR4, 0x80 ;  /* 0x00000080070474a4 */ /* 0x000fc8000f8e0204 */
[----:B------:R-:W-:-:S04]  /*2130*/  UIADD3 UR4, UR60, UR4, URZ ;  /* 0x000000043c047290 */ /* 0x000fc8000fffe03f */
[----:B------:R-:W-:Y:S02]  /*2140*/  UIADD3 UR5, -UR39, 0x1, UR4 ;  /* 0x0000000127057890 */ /* 0x000fe4000fffe104 */
[----:B------:R-:W-:Y:S01]  /*2150*/  IMAD.U32 R12, RZ, RZ, UR4 ;  /* 0x00000004ff0c7e24 */ /* 0x000fe2000f8e00ff */
[----:B------:R-:W-:-:S03]  /*2160*/  ULDC UR4, c[0x0][0x988] ;  /* 0x0002620000047ab9 */ /* 0x000fc60000000800 */
[----:B------:R-:W-:Y:S01]  /*2170*/  IMAD.U32 R90, RZ, RZ, UR5 ;  /* 0x00000005ff5a7e24 */ /* 0x000fe2000f8e00ff */
[----:B------:R-:W-:-:S03]  /*2180*/  UIADD3 UR5, UR60, -UR39, URZ ;  /* 0x800000273c057290 */ /* 0x000fc6000fffe03f */
[----:B------:R-:W-:Y:S01]  /*2190*/  IMAD R90, R17, -0x2, R90 ;  /* 0xfffffffe115a7824 */ /* 0x000fe200078e025a */
[----:B------:R-:W-:Y:S01]  /*21a0*/  ULEA UR5, UR61, UR5, 0x7 ;  /* 0x000000053d057291 */ /* 0x000fe2000f8e383f */
        /* <DEDUP_REMOVED lines=35> */
[----:B------:R-:W-:Y:S02]  /*23e0*/  IMAD.U32 R45, RZ, RZ, UR61 ;  /* 0x0000003dff2d7e24 */ /* 0x000fe4000f8e00ff */
[----:B------:R-:W-:Y:S01]  /*23f0*/  FMUL.FTZ R30, R30, UR6 ;  /* 0x000000061e1e7c20 */ /* 0x000fe20008410000 */
[----:B------:R-:W-:Y:S01]  /*2400*/  FMUL.FTZ R31, R31, UR6 ;  /* 0x000000061f1f7c20 */ /* 0x000fe20008410000 */
[----:B------:R-:W0:Y:S01]  /*2410*/  MUFU.TANH R26, R26 ;  /* 0x0000001a001a7308 */ /* 0x000e220000002400 */
[----:B------:R-:W-:-:S02]  /*2420*/  IMAD R45, R45, 0x80, R22 ;  /* 0x000000802d2d7824 */ /* 0x000fc400078e0216 */
[----:B------:R-:W-:Y:S01]  /*2430*/  FMUL.FTZ R21, R41, UR6 ;  /* 0x0000000629157c20 */ /* 0x000fe20008410000 */
[----:B------:R-:W-:Y:S02]  /*2440*/  IMAD R41, R17, -0x2, R12 ;  /* 0xfffffffe11297824 */ /* 0x000fe400078e020c */
[----:B------:R-:W-:Y:S01]  /*2450*/  FMUL.FTZ R34, R34, UR6 ;  /* 0x0000000622227c20 */ /* 0x000fe20008410000 */
[----:B------:R-:W-:Y:S01]  /*2460*/  FMUL.FTZ R11, R32, UR6 ;  /* 0x00000006200b7c20 */ /* 0x000fe20008410000 */
[----:B------:R-:W-:Y:S01]  /*2470*/  IADD3 R12, R90, 0x8, R45 ;  /* 0x000000085a0c7810 */ /* 0x000fe20007ffe02d */
[----:B------:R-:W-:Y:S01]  /*2480*/  FMUL.FTZ R32, R49, UR6 ;  /* 0x0000000631207c20 */ /* 0x000fe20008410000 */
[----:B------:R-:W1:Y:S01]  /*2490*/  MUFU.TANH R27, R27 ;  /* 0x0000001b001b7308 */ /* 0x000e620000002400 */
[----:B------:R-:W-:Y:S01]  /*24a0*/  FMUL.FTZ R35, R35, UR6 ;  /* 0x0000000623237c20 */ /* 0x000fe20008410000 */
[----:B------:R-:W-:Y:S01]  /*24b0*/  VIMNMX R49, R41, R12, PT ;  /* 0x0000000c29317248 */ /* 0x000fe20003fe0100 */
[----:B------:R-:W-:Y:S01]  /*24c0*/  FMUL.FTZ R38, R38, UR6 ;  /* 0x0000000626267c20 */ /* 0x000fe20008410000 */
[----:B------:R-:W-:Y:S01]  /*24d0*/  FMUL.FTZ R13, R33, UR6 ;  /* 0x00000006210d7c20 */ /* 0x000fe20008410000 */
[----:B------:R-:W-:Y:S01]  /*24e0*/  FMUL.FTZ R33, R53, UR6 ;  /* 0x0000000635217c20 */ /* 0x000fe20008410000 */
[----:B------:R-:W-:Y:S01]  /*24f0*/  ISETP.GT.AND P2, PT, R49, RZ, PT ;  /* 0x000000ff3100720c */ /* 0x000fe20003f44270 */
[----:B------:R-:W-:Y:S01]  /*2500*/  FMUL.FTZ R39, R39, UR6 ;  /* 0x0000000627277c20 */ /* 0x000fe20008410000 */
[----:B------:R-:W2:Y:S01]  /*2510*/  MUFU.TANH R30, R30 ;  /* 0x0000001e001e7308 */ /* 0x000ea20000002400 */
[C---:B------:R-:W-:Y:S01]  /*2520*/  ISETP.GT.AND P3, PT, R49.reuse, 0x1, PT ;  /* 0x000000013100780c */ /* 0x040fe20003f64270 */
[----:B------:R-:W-:Y:S01]  /*2530*/  FMUL.FTZ R42, R42, UR6 ;  /* 0x000000062a2a7c20 */ /* 0x000fe20008410000 */
[----:B------:R-:W-:Y:S01]  /*2540*/  ISETP.GT.AND P4, PT, R49, 0x8, PT ;  /* 0x000000083100780c */ /* 0x000fe20003f84270 */
[----:B------:R-:W-:Y:S01]  /*2550*/  FMUL.FTZ R43, R43, UR6 ;  /* 0x000000062b2b7c20 */ /* 0x000fe20008410000 */
[----:B0-----:R-:W-:Y:S01]  /*2560*/  FSEL R92, R26, -INF , P2 ;  /* 0xff8000001a5c7808 */ /* 0x001fe20001000000 */
[----:B------:R-:W-:Y:S01]  /*2570*/  FMUL.FTZ R46, R46, UR6 ;  /* 0x000000062e2e7c20 */ /* 0x000fe20008410000 */
[----:B------:R-:W-:Y:S01]  /*2580*/  ISETP.GT.AND P2, PT, R49, 0x9, PT ;  /* 0x000000093100780c */ /* 0x000fe20003f44270 */
[----:B------:R-:W0:Y:S01]  /*2590*/  MUFU.TANH R31, R31 ;  /* 0x0000001f001f7308 */ /* 0x000e220000002400 */
        /* <DEDUP_REMOVED lines=62> */
[----:B------:R-:W-:Y:S01]  /*2980*/  VIADDMNMX R41, R45, R90, R41, PT ;  /* 0x0000005a2d297246 */ /* 0x000fe20003800129 */
[----:B------:R-:W2:Y:S01]  /*2990*/  MUFU.TANH R47, R47 ;  /* 0x0000002f002f7308 */ /* 0x000ea20000002400 */
[----:B0-----:R-:W-:Y:S01]  /*29a0*/  FSEL R118, R43, -INF , P2 ;  /* 0xff8000002b767808 */ /* 0x001fe20001000000 */
[----:B------:R-:W-:Y:S01]  /*29b0*/  FMUL.FTZ R61, R61, UR6 ;  /* 0x000000063d3d7c20 */ /* 0x000fe20008410000 */
[----:B------:R-:W-:Y:S01]  /*29c0*/  ISETP.GT.AND P2, PT, R49, 0x29, PT ;  /* 0x000000293100780c */ /* 0x000fe20003f44270 */
[----:B------:R-:W-:Y:S01]  /*29d0*/  FMUL.FTZ R64, R64, UR6 ;  /* 0x0000000640407c20 */ /* 0x000fe20008410000 */
[----:B------:R-:W-:Y:S01]  /*29e0*/  FMNMX.FTZ R27, R118, R27, !PT ;  /* 0x0000001b761b7209 */ /* 0x000fe20007810000 */
[----:B------:R-:W-:Y:S01]  /*29f0*/  FMUL.FTZ R65, R65, UR6 ;  /* 0x0000000641417c20 */ /* 0x000fe20008410000 */
[----:B------:R-:W-:Y:S01]  /*2a00*/  ISETP.GT.AND P4, PT, R41, 0x8, PT ;  /* 0x000000082900780c */ /* 0x000fe20003f84270 */
[----:B------:R-:W-:Y:S01]  /*2a10*/  MUFU.TANH R50, R50 ;  /* 0x0000003200327308 */ /* 0x000fe20000002400 */
[----:B-1----:R-:W-:Y:S01]  /*2a20*/  FSEL R88, R46, -INF , P3 ;  /* 0xff8000002e587808 */ /* 0x002fe20001800000 */
[----:B------:R-:W-:Y:S01]  /*2a30*/  FMUL.FTZ R68, R68, UR6 ;  /* 0x0000000644447c20 */ /* 0x000fe20008410000 */
[----:B------:R-:W-:Y:S01]  /*2a40*/  ISETP.GT.AND P3, PT, R49, 0x30, PT ;  /* 0x000000303100780c */ /* 0x000fe20003f64270 */
        /* <DEDUP_REMOVED lines=11> */
[----:B------:R1:W-:Y:S01]  /*2b00*/  @!P1 SYNCS.ARRIVE.TRANS64.RED.A1T0 RZ, [R0+URZ], RZ ;  /* 0x000000ff00ff99a7 */ /* 0x0003e2000810043f */
[----:B------:R-:W3:Y:S08]  /*2b10*/  MUFU.TANH R5, R54 ;  /* 0x0000003600057308 */ /* 0x000ef00000002400 */
[----:B------:R-:W4:Y:S08]  /*2b20*/  MUFU.TANH R44, R55 ;  /* 0x00000037002c7308 */ /* 0x000f300000002400 */
[----:B------:R2:W-:Y:S08]  /*2b30*/  MUFU.TANH R12, R66 ;  /* 0x00000042000c7308 */ /* 0x0005f00000002400 */
[----:B------:R5:W1:Y:S01]  /*2b40*/  MUFU.TANH R40, R58 ;  /* 0x0000003a00287308 */ /* 0x000a620000002400 */
[----:B--2---:R-:W-:-:S02]  /*2b50*/  FSEL R66, R47, -INF , P2 ;  /* 0xff8000002f427808 */ /* 0x004fc40001000000 */
[----:B------:R-:W-:Y:S02]  /*2b60*/  ISETP.GT.AND P2, PT, R49, 0x31, PT ;  /* 0x000000313100780c */ /* 0x000fe40003f44270 */
[----:B------:R-:W-:Y:S02]  /*2b70*/  FMNMX.FTZ R27, R66, R27, !PT ;  /* 0x0000001b421b7209 */ /* 0x000fe40007810000 */
[----:B0-----:R-:W-:Y:S01]  /*2b80*/  FSEL R54, R51, -INF , P2 ;  /* 0xff80000033367808 */ /* 0x001fe20001000000 */
[----:B------:R-:W0:Y:S01]  /*2b90*/  MUFU.TANH R59, R59 ;  /* 0x0000003b003b7308 */ /* 0x000e220000002400 */
[----:B-----5:R-:W-:Y:S02]  /*2ba0*/  FSEL R58, R50, -INF , P3 ;  /* 0xff800000323a7808 */ /* 0x020fe40001800000 */
[----:B------:R-:W-:Y:S02]  /*2bb0*/  ISETP.GT.AND P3, PT, R49, 0x38, PT ;  /* 0x000000383100780c */ /* 0x000fe40003f64270 */
[----:B------:R-:W-:-:S02]  /*2bc0*/  FMNMX.FTZ R27, R58, R27, !PT ;  /* 0x0000001b3a1b7209 */ /* 0x000fc40007810000 */
[----:B------:R-:W-:Y:S01]  /*2bd0*/  ISETP.GT.AND P2, PT, R49, 0x39, PT ;  /* 0x000000393100780c */ /* 0x000fe20003f44270 */
[----:B------:R-:W2:Y:S01]  /*2be0*/  MUFU.TANH R62, R62 ;  /* 0x0000003e003e7308 */ /* 0x000ea20000002400 */
[----:B---3--:R-:W-:Y:S01]  /*2bf0*/  FSEL R50, R5, -INF , P3 ;  /* 0xff80000005327808 */ /* 0x008fe20001800000 */
[----:B------:R-:W-:Y:S01]  /*2c00*/  FMUL.FTZ R5, R60, UR6 ;  /* 0x000000063c057c20 */ /* 0x000fe20008410000 */
[----:B------:R-:W-:Y:S01]  /*2c10*/  FMNMX.FTZ R27, R54, R27, !PT ;  /* 0x0000001b361b7209 */ /* 0x000fe20007810000 */
[----:B------:R-:W-:Y:S01]  /*2c20*/  USHF.R.S32.HI UR6, URZ, 0x1f, UR5 ;  /* 0x0000001f3f067899 */ /* 0x000fe20008011405 */
[C---:B------:R-:W-:Y:S02]  /*2c30*/  ISETP.GT.AND P3, PT, R49.reuse, 0x40, PT ;  /* 0x000000403100780c */ /* 0x040fe40003f64270 */
[----:B----4-:R-:W-:Y:S01]  /*2c40*/  FSEL R44, R44, -INF , P2 ;  /* 0xff8000002c2c7808 */ /* 0x010fe20001000000 */
[----:B------:R-:W3:Y:S01]  /*2c50*/  MUFU.TANH R63, R63 ;  /* 0x0000003f003f7308 */ /* 0x000ee20000002400 */
[----:B------:R-:W-:Y:S01]  /*2c60*/  FMNMX.FTZ R27, R50, R27, !PT ;  /* 0x0000001b321b7209 */ /* 0x000fe20007810000 */
[----:B------:R-:W-:Y:S01]  /*2c70*/  ULEA.HI UR6, UR6, UR5, URZ, 0x7 ;  /* 0x0000000506067291 */ /* 0x000fe2000f8f383f */
[----:B------:R-:W-:-:S02]  /*2c80*/  ISETP.GT.AND P2, PT, R49, 0x41, PT ;  /* 0x000000413100780c */ /* 0x000fc40003f44270 */
[----:B-1----:R-:W-:Y:S01]  /*2c90*/  FSEL R40, R40, -INF , P3 ;  /* 0xff80000028287808 */ /* 0x002fe20001800000 */
[----:B------:R-:W-:Y:S01]  /*2ca0*/  USHF.R.S32.HI UR6, URZ, 0x7, UR6 ;  /* 0x000000073f067899 */ /* 0x000fe20008011406 */
[----:B------:R-:W-:Y:S01]  /*2cb0*/  FMNMX.FTZ R27, R44, R27, !PT ;  /* 0x0000001b2c1b7209 */ /* 0x000fe20007810000 */
[----:B------:R-:W1:Y:S01]  /*2cc0*/  MUFU.TANH R67, R67 ;  /* 0x0000004300437308 */ /* 0x000e620000002400 */
[----:B------:R-:W-:Y:S01]  /*2cd0*/  ISETP.GT.AND P3, PT, R49, 0x48, PT ;  /* 0x000000483100780c */ /* 0x000fe20003f64270 */
[----:B------:R-:W-:Y:S01]  /*2ce0*/  UISETP.LT.AND UP0, UPT, URZ, UR6, UPT ;  /* 0x000000063f00728c */ /* 0x000fe2000bf01270 */
[----:B0-----:R-:W-:Y:S02]  /*2cf0*/  FSEL R30, R59, -INF , P2 ;  /* 0xff8000003b1e7808 */ /* 0x001fe40001000000 */
[----:B------:R-:W-:Y:S01]  /*2d00*/  FMNMX.FTZ R27, R40, R27, !PT ;  /* 0x0000001b281b7209 */ /* 0x000fe20007810000 */
[----:B------:R-:W-:Y:S01]  /*2d10*/  USEL UR10, URZ, UR6, !UP0 ;  /* 0x000000063f0a7287 */ /* 0x000fe2000c000000 */
[----:B------:R-:W-:Y:S01]  /*2d20*/  ISETP.GT.AND P2, PT, R49, 0x49, PT ;  /* 0x000000493100780c */ /* 0x000fe20003f44270 */
[----:B------:R-:W0:Y:S01]  /*2d30*/  MUFU.TANH R48, R70 ;  /* 0x0000004600307308 */ /* 0x000e220000002400 */
[----:B--2---:R-:W-:-:S02]  /*2d40*/  FSEL R26, R62, -INF , P3 ;  /* 0xff8000003e1a7808 */ /* 0x004fc40001800000 */
[----:B------:R-:W-:Y:S02]  /*2d50*/  FMNMX.FTZ R27, R30, R27, !PT ;  /* 0x0000001b1e1b7209 */ /* 0x000fe40007810000 */
[----:B------:R-:W-:Y:S02]  /*2d60*/  ISETP.GT.AND P3, PT, R49, 0x50, PT ;  /* 0x000000503100780c */ /* 0x000fe40003f64270 */
[----:B---3--:R-:W-:Y:S01]  /*2d70*/  FSEL R34, R63, -INF , P2 ;  /* 0xff8000003f227808 */ /* 0x008fe20001000000 */
[----:B------:R-:W2:Y:S01]  /*2d80*/  MUFU.TANH R52, R71 ;  /* 0x0000004700347308 */ /* 0x000ea20000002400 */
[----:B------:R-:W-:Y:S02]  /*2d90*/  FMNMX.FTZ R27, R26, R27, !PT ;  /* 0x0000001b1a1b7209 */ /* 0x000fe40007810000 */
[----:B------:R-:W-:Y:S02]  /*2da0*/  ISETP.GT.AND P2, PT, R49, 0x51, PT ;  /* 0x000000513100780c */ /* 0x000fe40003f44270 */
[----:B------:R-:W-:-:S02]  /*2db0*/  FSEL R38, R12, -INF , P3 ;  /* 0xff8000000c267808 */ /* 0x000fc40001800000 */
[----:B------:R-:W-:Y:S01]  /*2dc0*/  FMNMX.FTZ R27, R34, R27, !PT ;  /* 0x0000001b221b7209 */ /* 0x000fe20007810000 */
[----:B------:R-:W3:Y:S01]  /*2dd0*/  MUFU.TANH R56, R74 ;  /* 0x0000004a00387308 */ /* 0x000ee20000002400 */
[----:B------:R-:W-:Y:S02]  /*2de0*/  ISETP.GT.AND P3, PT, R49, 0x58, PT ;  /* 0x000000583100780c */ /* 0x000fe40003f64270 */
[----:B-1----:R-:W-:Y:S02]  /*2df0*/  FSEL R42, R67, -INF , P2 ;  /* 0xff800000432a7808 */ /* 0x002fe40001000000 */
[----:B------:R-:W-:Y:S02]  /*2e00*/  FMNMX.FTZ R27, R38, R27, !PT ;  /* 0x0000001b261b7209 */ /* 0x000fe40007810000 */
[----:B------:R-:W-:Y:S01]  /*2e10*/  ISETP.GT.AND P2, PT, R49, 0x59, PT ;  /* 0x000000593100780c */ /* 0x000fe20003f44270 */
[----:B------:R-:W1:Y:S01]  /*2e20*/  MUFU.TANH R75, R75 ;  /* 0x0000004b004b7308 */ /* 0x000e620000002400 */
[----:B0-----:R-:W-:-:S02]  /*2e30*/  FSEL R48, R48, -INF , P3 ;  /* 0xff80000030307808 */ /* 0x001fc40001800000 */
[----:B------:R-:W-:Y:S02]  /*2e40*/  FMNMX.FTZ R27, R42, R27, !PT ;  /* 0x0000001b2a1b7209 */ /* 0x000fe40007810000 */
[C---:B------:R-:W-:Y:S02]  /*2e50*/  ISETP.GT.AND P3, PT, R49.reuse, 0x60, PT ;  /* 0x000000603100780c */ /* 0x040fe40003f64270 */
[----:B--2---:R-:W-:Y:S01]  /*2e60*/  FSEL R52, R52, -INF , P2 ;  /* 0xff80000034347808 */ /* 0x004fe20001000000 */
[----:B------:R-:W0:Y:S01]  /*2e70*/  MUFU.TANH R70, R78 ;  /* 0x0000004e00467308 */ /* 0x000e220000002400 */
[----:B------:R-:W-:Y:S02]  /*2e80*/  FMNMX.FTZ R27, R48, R27, !PT ;  /* 0x0000001b301b7209 */ /* 0x000fe40007810000 */
[----:B------:R-:W-:Y:S02]  /*2e90*/  ISETP.GT.AND P2, PT, R49, 0x61, PT ;  /* 0x000000613100780c */ /* 0x000fe40003f44270 */
[----:B---3--:R-:W-:-:S02]  /*2ea0*/  FSEL R56, R56, -INF , P3 ;  /* 0xff80000038387808 */ /* 0x008fc40001800000 */
[----:B------:R-:W-:Y:S01]  /*2eb0*/  FMNMX.FTZ R27, R52, R27, !PT ;  /* 0x0000001b341b7209 */ /* 0x000fe20007810000 */
[----:B------:R-:W2:Y:S01]  /*2ec0*/  MUFU.TANH R74, R79 ;  /* 0x0000004f004a7308 */ /* 0x000ea20000002400 */
        /* <DEDUP_REMOVED lines=8> */
[----:B------:R-:W-:Y:S01]  /*2f50*/  FMNMX.FTZ R27, R70, R27, !PT ;  /* 0x0000001b461b7209 */ /* 0x000fe20007810000 */
[----:B------:R-:W0:Y:S01]  /*2f60*/  MUFU.TANH R78, R83 ;  /* 0x00000053004e7308 */ /* 0x000e220000002400 */
[----:B--2---:R-:W-:Y:S02]  /*2f70*/  FSEL R74, R74, -INF , P2 ;  /* 0xff8000004a4a7808 */ /* 0x004fe40001000000 */
[----:B------:R-:W-:Y:S02]  /*2f80*/  ISETP.GT.AND P2, PT, R49, 0x71, PT ;  /* 0x000000713100780c */ /* 0x000fe40003f44270 */
[----:B------:R-:W-:-:S03]  /*2f90*/  FMNMX.FTZ R31, R74, R27, !PT ;  /* 0x0000001b4a1f7209 */ /* 0x000fc60007810000 */
[----:B------:R-:W2:Y:S01]  /*2fa0*/  MUFU.TANH R86, R86 ;  /* 0x0000005600567308 */ /* 0x000ea20000002400 */
[----:B-1----:R-:W-:Y:S02]  /*2fb0*/  FSEL R60, R82, -INF , P3 ;  /* 0xff800000523c7808 */ /* 0x002fe40001800000 */
[----:B------:R-:W-:Y:S02]  /*2fc0*/  ISETP.GT.AND P3, PT, R49, 0x78, PT ;  /* 0x000000783100780c */ /* 0x000fe40003f64270 */
[----:B------:R-:W-:-:S03]  /*2fd0*/  FMNMX.FTZ R31, R60, R31, !PT ;  /* 0x0000001f3c1f7209 */ /* 0x000fc60007810000 */
[----:B------:R-:W1:Y:S01]  /*2fe0*/  MUFU.TANH R87, R87 ;  /* 0x0000005700577308 */ /* 0x000e620000002400 */
[----:B0-----:R-:W-:Y:S02]  /*2ff0*/  FSEL R78, R78, -INF , P2 ;  /* 0xff8000004e4e7808 */ /* 0x001fe40001000000 */
[----:B------:R-:W-:Y:S02]  /*3000*/  ISETP.GT.AND P2, PT, R49, 0x79, PT ;  /* 0x000000793100780c */ /* 0x000fe40003f44270 */
[----:B------:R-:W-:-:S03]  /*3010*/  FMNMX.FTZ R31, R78, R31, !PT ;  /* 0x0000001f4e1f7209 */ /* 0x000fc60007810000 */
[----:B------:R-:W-:Y:S01]  /*3020*/  MUFU.TANH R27, R5 ;  /* 0x00000005001b7308 */ /* 0x000fe20000002400 */
[----:B--2---:R-:W-:Y:S02]  /*3030*/  FSEL R82, R86, -INF , P3 ;  /* 0xff80000056527808 */ /* 0x004fe40001800000 */
[----:B------:R-:W-:Y:S02]  /*3040*/  ISETP.GT.AND P3, PT, R41, 0x1, PT ;  /* 0x000000012900780c */ /* 0x000fe40003f64270 */
[----:B------:R-:W-:-:S03]  /*3050*/  FMNMX.FTZ R31, R82, R31, !PT ;  /* 0x0000001f521f7209 */ /* 0x000fc60007810000 */
[----:B------:R-:W-:Y:S01]  /*3060*/  MUFU.TANH R2, R2 ;  /* 0x0000000200027308 */ /* 0x000fe20000002400 */
[----:B-1----:R-:W-:-:S04]  /*3070*/  FSEL R86, R87, -INF , P2 ;  /* 0xff80000057567808 */ /* 0x002fc80001000000 */
[----:B------:R-:W-:-:S03]  /*3080*/  FMNMX.FTZ R31, R86, R31, !PT ;  /* 0x0000001f561f7209 */ /* 0x000fc60007810000 */
[----:B------:R-:W0:Y:S02]  /*3090*/  MUFU.TANH R3, R3 ;  /* 0x0000000300037308 */ /* 0x000e240000002400 */
[----:B------:R-:W1:Y:S06]  /*30a0*/  SHFL.BFLY PT, R12, R31, 0x2, 0x1f ;  /* 0x0c401f001f0c7f89 */ /* 0x000e6c00000e0000 */
[----:B------:R-:W2:Y:S08]  /*30b0*/  MUFU.TANH R4, R4 ;  /* 0x0000000400047308 */ /* 0x000eb00000002400 */
[----:B------:R-:W3:Y:S01]  /*30c0*/  MUFU.TANH R10, R10 ;  /* 0x0000000a000a7308 */ /* 0x000ee20000002400 */
[----:B0-----:R-:W-:-:S02]  /*30d0*/  FSEL R3, R3, -INF , P3 ;  /* 0xff80000003037808 */ /* 0x001fc40001800000 */
[----:B------:R-:W-:-:S05]  /*30e0*/  ISETP.GT.AND P3, PT, R41, 0x10, PT ;  /* 0x000000102900780c */ /* 0x000fca0003f64270 */
        /* <DEDUP_REMOVED lines=8> */
[----:B------:R-:W-:Y:S01]  /*3170*/  MOV R5, UR4 ;  /* 0x0000000400057c02 */ /* 0x000fe20008000f00 */
[----:B------:R-:W-:Y:S01]  /*3180*/  UIADD3 UR4, UR7, -0x2, URZ ;  /* 0xfffffffe07047890 */ /* 0x000fe2000fffe03f */
[----:B------:R-:W-:-:S03]  /*3190*/  FSETP.NEU.FTZ.AND P2, PT, R12, -INF , PT ;  /* 0xff8000000c00780b */ /* 0x000fc60003f5d000 */
[----:B------:R-:W-:Y:S01]  /*31a0*/  FMUL.FTZ R31, R12, R5 ;  /* 0x000000050c1f7220 */ /* 0x000fe20000410000 */
[----:B------:R-:W-:Y:S01]  /*31b0*/  UISETP.GE.AND UP0, UPT, UR4, UR10, UPT ;  /* 0x0000000a0400728c */ /* 0x000fe2000bf06270 */
[----:B------:R-:W1:Y:S03]  /*31c0*/  MUFU.TANH R21, R21 ;  /* 0x0000001500157308 */ /* 0x000e660000002400 */
[----:B------:R-:W-:Y:S02]  /*31d0*/  FSEL R35, R31, RZ, P2 ;  /* 0x000000ff1f237208 */ /* 0x000fe40001000000 */
[----:B------:R-:W-:-:S03]  /*31e0*/  ISETP.GT.AND P2, PT, R41, RZ, PT ;  /* 0x000000ff2900720c */ /* 0x000fc60003f44270 */
[-CC-:B------:R-:W-:Y:S01]  /*31f0*/  FFMA.FTZ R181, R92, R5.reuse, -R35.reuse ;  /* 0x000000055cb57223 */ /* 0x180fe20000010823 */
[----:B------:R-:W-:Y:S01]  /*3200*/  FSEL R90, R2, -INF , P2 ;  /* 0xff800000025a7808 */ /* 0x000fe20001000000 */
[-CC-:B------:R-:W-:Y:S01]  /*3210*/  FFMA.FTZ R183, R94, R5.reuse, -R35.reuse ;  /* 0x000000055eb77223 */ /* 0x180fe20000010823 */
[C---:B------:R-:W-:Y:S01]  /*3220*/  ISETP.GT.AND P2, PT, R41.reuse, 0x9, PT ;  /* 0x000000092900780c */ /* 0x040fe20003f44270 */
[-CC-:B------:R-:W-:Y:S01]  /*3230*/  FFMA.FTZ R2, R96, R5.reuse, -R35.reuse ;  /* 0x0000000560027223 */ /* 0x180fe20000010823 */
[----:B--2---:R-:W-:Y:S01]  /*3240*/  FSEL R92, R4, -INF , P4 ;  /* 0xff800000045c7808 */ /* 0x004fe20002000000 */
[--C-:B------:R-:W-:Y:S01]  /*3250*/  FFMA.FTZ R177, R98, R5, -R35.reuse ;  /* 0x0000000562b17223 */ /* 0x100fe20000010823 */
[----:B------:R-:W-:Y:S01]  /*3260*/  FMNMX.FTZ R31, R90, R3, !PT ;  /* 0x000000035a1f7209 */ /* 0x000fe20007810000 */
[----:B------:R-:W2:Y:S01]  /*3270*/  MUFU.TANH R24, R24 ;  /* 0x0000001800187308 */ /* 0x000ea20000002400 */
[----:B---3--:R-:W-:Y:S01]  /*3280*/  FSEL R94, R10, -INF , P2 ;  /* 0xff8000000a5e7808 */ /* 0x008fe20001000000 */
[--C-:B------:R-:W-:Y:S01]  /*3290*/  FFMA.FTZ R4, R102, R5, -R35.reuse ;  /* 0x0000000566047223 */ /* 0x100fe20000010823 */
[----:B------:R-:W-:Y:S01]  /*32a0*/  FMNMX.FTZ R31, R92, R31, !PT ;  /* 0x0000001f5c1f7209 */ /* 0x000fe20007810000 */
[-CC-:B------:R-:W-:Y:S01]  /*32b0*/  FFMA.FTZ R179, R106, R5.reuse, -R35.reuse ;  /* 0x000000056ab37223 */ /* 0x180fe20000010823 */
[----:B------:R-:W-:Y:S01]  /*32c0*/  ISETP.GT.AND P2, PT, R41, 0x11, PT ;  /* 0x000000112900780c */ /* 0x000fe20003f44270 */
[--C-:B------:R-:W-:Y:S01]  /*32d0*/  FFMA.FTZ R173, R114, R5, -R35.reuse ;  /* 0x0000000572ad7223 */ /* 0x100fe20000010823 */
[----:B0-----:R-:W-:Y:S01]  /*32e0*/  FSEL R96, R11, -INF , P3 ;  /* 0xff8000000b607808 */ /* 0x001fe20001800000 */
[----:B------:R-:W0:Y:S01]  /*32f0*/  MUFU.TANH R25, R25 ;  /* 0x0000001900197308 */ /* 0x000e220000002400 */
[----:B------:R-:W-:Y:S01]  /*3300*/  FMNMX.FTZ R31, R94, R31, !PT ;  /* 0x0000001f5e1f7209 */ /* 0x000fe20007810000 */
[-CC-:B------:R-:W-:Y:S01]  /*3310*/  FFMA.FTZ R175, R88, R5.reuse, -R35.reuse ;  /* 0x0000000558af7223 */ /* 0x180fe20000010823 */
[----:B------:R-:W-:Y:S01]  /*3320*/  ISETP.GT.AND P3, PT, R41, 0x18, PT ;  /* 0x000000182900780c */ /* 0x000fe20003f64270 */
[-CC-:B------:R-:W-:Y:S01]  /*3330*/  FFMA.FTZ R169, R58, R5.reuse, -R35.reuse ;  /* 0x000000053aa97223 */ /* 0x180fe20000010823 */
[----:B----4-:R-:W-:Y:S01]  /*3340*/  FSEL R98, R13, -INF , P2 ;  /* 0xff8000000d627808 */ /* 0x010fe20001000000 */
[--C-:B------:R-:W-:Y:S01]  /*3350*/  FFMA.FTZ R171, R50, R5, -R35.reuse ;  /* 0x0000000532ab7223 */ /* 0x100fe20000010823 */
[----:B------:R-:W-:Y:S01]  /*3360*/  FMNMX.FTZ R31, R96, R31, !PT ;  /* 0x0000001f601f7209 */ /* 0x000fe20007810000 */
[----:B------:R-:W3:Y:S01]  /*3370*/  MUFU.TANH R28, R28 ;  /* 0x0000001c001c7308 */ /* 0x000ee20000002400 */
[----:B------:R-:W-:Y:S01]  /*3380*/  ISETP.GT.AND P2, PT, R41, 0x19, PT ;  /* 0x000000192900780c */ /* 0x000fe20003f44270 */
[-CC-:B------:R-:W-:Y:S01]  /*3390*/  FFMA.FTZ R165, R40, R5.reuse, -R35.reuse ;  /* 0x0000000528a57223 */ /* 0x180fe20000010823 */
[----:B-----5:R-:W-:Y:S01]  /*33a0*/  FSEL R100, R14, -INF , P3 ;  /* 0xff8000000e647808 */ /* 0x020fe20001800000 */
[--C-:B------:R-:W-:Y:S01]  /*33b0*/  FFMA.FTZ R14, R110, R5, -R35.reuse ;  /* 0x000000056e0e7223 */ /* 0x100fe20000010823 */
[----:B------:R-:W-:Y:S01]  /*33c0*/  FMNMX.FTZ R31, R98, R31, !PT ;  /* 0x0000001f621f7209 */ /* 0x000fe20007810000 */
[-CC-:B------:R-:W-:Y:S01]  /*33d0*/  FFMA.FTZ R46, R53, R5.reuse, -R35.reuse ;  /* 0x00000005352e7223 */ /* 0x180fe20000010823 */
[----:B------:R-:W-:Y:S01]  /*33e0*/  ISETP.GT.AND P3, PT, R41, 0x20, PT ;  /* 0x000000202900780c */ /* 0x000fe20003f64270 */
[----:B------:R-:W4:Y:S01]  /*33f0*/  MUFU.TANH R32, R32 ;  /* 0x0000002000207308 */ /* 0x000f220000002400 */
[----:B------:R-:W-:Y:S01]  /*3400*/  FSEL R102, R15, -INF , P2 ;  /* 0xff8000000f667808 */ /* 0x000fe20001000000 */
[--C-:B------:R-:W-:Y:S01]  /*3410*/  FFMA.FTZ R161, R38, R5, -R35.reuse ;  /* 0x0000000526a17223 */ /* 0x100fe20000010823 */
[----:B------:R-:W-:Y:S01]  /*3420*/  FMNMX.FTZ R31, R100, R31, !PT ;  /* 0x0000001f641f7209 */ /* 0x000fe20007810000 */
[-CC-:B------:R-:W-:Y:S01]  /*3430*/  FFMA.FTZ R167, R26, R5.reuse, -R35.reuse ;  /* 0x000000051aa77223 */ /* 0x180fe20000010823 */
[C---:B------:R-:W-:Y:S01]  /*3440*/  ISETP.GT.AND P2, PT, R41.reuse, 0x21, PT ;  /* 0x000000212900780c */ /* 0x040fe20003f44270 */
[--C-:B------:R-:W-:Y:S01]  /*3450*/  FFMA.FTZ R26, R34, R5, -R35.reuse ;  /* 0x00000005221a7223 */ /* 0x100fe20000010823 */
[----:B-1----:R-:W-:Y:S01]  /*3460*/  FSEL R104, R20, -INF , P3 ;  /* 0xff80000014687808 */ /* 0x002fe20001800000 */
[----:B------:R-:W1:Y:S01]  /*3470*/  MUFU.TANH R29, R29 ;  /* 0x0000001d001d7308 */ /* 0x000e620000002400 */
[----:B------:R-:W-:Y:S01]  /*3480*/  FMNMX.FTZ R31, R102, R31, !PT ;  /* 0x0000001f661f7209 */ /* 0x000fe20007810000 */
[-CC-:B------:R-:W-:Y:S01]  /*3490*/  FFMA.FTZ R20, R118, R5.reuse, -R35.reuse ;  /* 0x0000000576147223 */ /* 0x180fe20000010823 */
[----:B------:R-:W-:Y:S01]  /*34a0*/  ISETP.GT.AND P3, PT, R41, 0x28, PT ;  /* 0x000000282900780c */ /* 0x000fe20003f64270 */
[-CC-:B------:R-:W-:Y:S01]  /*34b0*/  FFMA.FTZ R34, R42, R5.reuse, -R35.reuse ;  /* 0x000000052a227223 */ /* 0x180fe20000010823 */
[----:B------:R-:W-:Y:S01]  /*34c0*/  FSEL R106, R21, -INF , P2 ;  /* 0xff800000156a7808 */ /* 0x000fe20001000000 */
[--C-:B------:R-:W-:Y:S01]  /*34d0*/  FFMA.FTZ R30, R30, R5, -R35.reuse ;  /* 0x000000051e1e7223 */ /* 0x100fe20000010823 */
[----:B------:R-:W-:Y:S01]  /*34e0*/  FMNMX.FTZ R31, R104, R31, !PT ;  /* 0x0000001f681f7209 */ /* 0x000fe20007810000 */
[----:B------:R-:W5:Y:S01]  /*34f0*/  MUFU.TANH R33, R33 ;  /* 0x0000002100217308 */ /* 0x000f620000002400 */
[C---:B------:R-:W-:Y:S01]  /*3500*/  ISETP.GT.AND P2, PT, R41.reuse, 0x29, PT ;  /* 0x000000292900780c */ /* 0x040fe20003f44270 */
[-CC-:B------:R-:W-:Y:S01]  /*3510*/  FFMA.FTZ R163, R48, R5.reuse, -R35.reuse ;  /* 0x0000000530a37223 */ /* 0x180fe20000010823 */
[----:B--2---:R-:W-:Y:S01]  /*3520*/  FSEL R108, R24, -INF , P3 ;  /* 0xff800000186c7808 */ /* 0x004fe20001800000 */
[--C-:B------:R-:W-:Y:S01]  /*3530*/  FFMA.FTZ R24, R66, R5, -R35.reuse ;  /* 0x0000000542187223 */ /* 0x100fe20000010823 */
[----:B------:R-:W-:Y:S01]  /*3540*/  FMNMX.FTZ R31, R106, R31, !PT ;  /* 0x0000001f6a1f7209 */ /* 0x000fe20007810000 */
[-CC-:B------:R-:W-:Y:S01]  /*3550*/  FFMA.FTZ R52, R52, R5.reuse, -R35.reuse ;  /* 0x0000000534347223 */ /* 0x180fe20000010823 */
[----:B------:R-:W-:Y:S01]  /*3560*/  ISETP.GT.AND P3, PT, R41, 0x30, PT ;  /* 0x000000302900780c */ /* 0x000fe20003f64270 */
[----:B------:R-:W2:Y:S01]  /*3570*/  MUFU.TANH R36, R36 ;  /* 0x0000002400247308 */ /* 0x000ea20000002400 */
[----:B0-----:R-:W-:Y:S01]  /*3580*/  FSEL R110, R25, -INF , P2 ;  /* 0xff800000196e7808 */ /* 0x001fe20001000000 */
[--C-:B------:R-:W-:Y:S01]  /*3590*/  FFMA.FTZ R56, R56, R5, -R35.reuse ;  /* 0x0000000538387223 */ /* 0x100fe20000010823 */
[----:B------:R-:W-:Y:S01]  /*35a0*/  FMNMX.FTZ R31, R108, R31, !PT ;  /* 0x0000001f6c1f7209 */ /* 0x000fe20007810000 */
[-CC-:B------:R-:W-:Y:S01]  /*35b0*/  FFMA.FTZ R62, R62, R5.reuse, -R35.reuse ;  /* 0x000000053e3e7223 */ /* 0x180fe20000010823 */
[C---:B------:R-:W-:Y:S01]  /*35c0*/  ISETP.GT.AND P2, PT, R41.reuse, 0x31, PT ;  /* 0x000000312900780c */ /* 0x040fe20003f44270 */
[--C-:B------:R-:W-:Y:S01]  /*35d0*/  FFMA.FTZ R70, R70, R5, -R35.reuse ;  /* 0x0000000546467223 */ /* 0x100fe20000010823 */
[----:B---3--:R-:W-:Y:S01]  /*35e0*/  FSEL R112, R28, -INF , P3 ;  /* 0xff8000001c707808 */ /* 0x008fe20001800000 */
[----:B------:R-:W0:Y:S01]  /*35f0*/  MUFU.TANH R37, R37 ;  /* 0x0000002500257308 */ /* 0x000e220000002400 */
[----:B------:R-:W-:Y:S01]  /*3600*/  FMNMX.FTZ R31, R110, R31, !PT ;  /* 0x0000001f6e1f7209 */ /* 0x000fe20007810000 */
[-CC-:B------:R-:W-:Y:S01]  /*3610*/  FFMA.FTZ R28, R54, R5.reuse, -R35.reuse ;  /* 0x00000005361c7223 */ /* 0x180fe20000010823 */
[C---:B------:R-:W-:Y:S01]  /*3620*/  ISETP.GT.AND P3, PT, R41.reuse, 0x38, PT ;  /* 0x000000382900780c */ /* 0x040fe20003f64270 */
[-CC-:B------:R-:W-:Y:S01]  /*3630*/  FFMA.FTZ R74, R74, R5.reuse, -R35.reuse ;  /* 0x000000054a4a7223 */ /* 0x180fe20000010823 */
[----:B----4-:R-:W-:Y:S01]  /*3640*/  FSEL R114, R32, -INF , P2 ;  /* 0xff80000020727808 */ /* 0x010fe20001000000 */
[--C-:B------:R-:W-:Y:S01]  /*3650*/  FFMA.FTZ R32, R44, R5, -R35.reuse ;  /* 0x000000052c207223 */ /* 0x100fe20000010823 */
[----:B------:R-:W-:Y:S01]  /*3660*/  FMNMX.FTZ R31, R112, R31, !PT ;  /* 0x0000001f701f7209 */ /* 0x000fe20007810000 */
[----:B------:R-:W3:Y:S01]  /*3670*/  MUFU.TANH R61, R61 ;  /* 0x0000003d003d7308 */ /* 0x000ee20000002400 */
[----:B------:R-:W-:Y:S01]  /*3680*/  ISETP.GT.AND P2, PT, R41, 0x39, PT ;  /* 0x000000392900780c */ /* 0x000fe20003f44270 */
[-CC-:B------:R-:W-:Y:S01]  /*3690*/  FFMA.FTZ R60, R60, R5.reuse, -R35.reuse ;  /* 0x000000053c3c7223 */ /* 0x180fe20000010823 */
[----:B-1----:R-:W-:Y:S01]  /*36a0*/  FSEL R116, R29, -INF , P3 ;  /* 0xff8000001d747808 */ /* 0x002fe20001800000 */
[--C-:B------:R-:W-:Y:S01]  /*36b0*/  FFMA.FTZ R78, R78, R5, -R35.reuse ;  /* 0x000000054e4e7223 */ /* 0x100fe20000010823 */
[----:B------:R-:W-:Y:S01]  /*36c0*/  FMNMX.FTZ R31, R114, R31, !PT ;  /* 0x0000001f721f7209 */ /* 0x000fe20007810000 */
[-CC-:B------:R-:W-:Y:S01]  /*36d0*/  FFMA.FTZ R82, R82, R5.reuse, -R35.reuse ;  /* 0x0000000552527223 */ /* 0x180fe20000010823 */
[----:B------:R-:W-:Y:S01]  /*36e0*/  ISETP.GT.AND P3, PT, R41, 0x40, PT ;  /* 0x000000402900780c */ /* 0x000fe20003f64270 */
[----:B------:R-:W1:Y:S01]  /*36f0*/  MUFU.TANH R64, R64 ;  /* 0x0000004000407308 */ /* 0x000e620000002400 */
[----:B-----5:R-:W-:Y:S01]  /*3700*/  FSEL R118, R33, -INF , P2 ;  /* 0xff80000021767808 */ /* 0x020fe20001000000 */
[----:B------:R-:W-:Y:S01]  /*3710*/  FFMA.FTZ R35, R86, R5, -R35 ;  /* 0x0000000556237223 */ /* 0x000fe20000010823 */
[----:B------:R-:W-:-:S02]  /*3720*/  FMNMX.FTZ R31, R116, R31, !PT ;  /* 0x0000001f741f7209 */ /* 0x000fc40007810000 */
[C---:B------:R-:W-:Y:S02]  /*3730*/  ISETP.GT.AND P2, PT, R41.reuse, 0x41, PT ;  /* 0x000000412900780c */ /* 0x040fe40003f44270 */
[----:B--2---:R-:W-:Y:S01]  /*3740*/  FSEL R36, R36, -INF , P3 ;  /* 0xff80000024247808 */ /* 0x004fe20001800000 */
[----:B------:R-:W2:Y:S01]  /*3750*/  MUFU.TANH R65, R65 ;  /* 0x0000004100417308 */ /* 0x000ea20000002400 */
[----:B------:R-:W-:Y:S02]  /*3760*/  FMNMX.FTZ R31, R118, R31, !PT ;  /* 0x0000001f761f7209 */ /* 0x000fe40007810000 */
[----:B------:R-:W-:Y:S02]  /*3770*/  ISETP.GT.AND P3, PT, R41, 0x48, PT ;  /* 0x000000482900780c */ /* 0x000fe40003f64270 */
[----:B0-----:R-:W-:Y:S02]  /*3780*/  FSEL R88, R37, -INF , P2 ;  /* 0xff80000025587808 */ /* 0x001fe40001000000 */
[----:B------:R-:W-:Y:S01]  /*3790*/  FMNMX.FTZ R31, R36, R31, !PT ;  /* 0x0000001f241f7209 */ /* 0x000fe20007810000 */
[----:B------:R-:W0:Y:S01]  /*37a0*/  MUFU.TANH R68, R68 ;  /* 0x0000004400447308 */ /* 0x000e220000002400 */
[----:B------:R-:W-:-:S02]  /*37b0*/  ISETP.GT.AND P2, PT, R41, 0x49, PT ;  /* 0x000000492900780c */ /* 0x000fc40003f44270 */
[----:B------:R-:W-:Y:S02]  /*37c0*/  FSEL R120, R27, -INF , P3 ;  /* 0xff8000001b787808 */ /* 0x000fe40001800000 */
[----:B------:R-:W-:Y:S02]  /*37d0*/  FMNMX.FTZ R31, R88, R31, !PT ;  /* 0x0000001f581f7209 */ /* 0x000fe40007810000 */
[----:B------:R-:W-:Y:S01]  /*37e0*/  ISETP.GT.AND P3, PT, R41, 0x50, PT ;  /* 0x000000502900780c */ /* 0x000fe20003f64270 */
[----:B------:R-:W4:Y:S01]  /*37f0*/  MUFU.TANH R69, R69 ;  /* 0x0000004500457308 */ /* 0x000f220000002400 */
[----:B---3--:R-:W-:Y:S02]  /*3800*/  FSEL R66, R61, -INF , P2 ;  /* 0xff8000003d427808 */ /* 0x008fe40001000000 */
[----:B------:R-:W-:Y:S02]  /*3810*/  FMNMX.FTZ R31, R120, R31, !PT ;  /* 0x0000001f781f7209 */ /* 0x000fe40007810000 */
[----:B------:R-:W-:-:S02]  /*3820*/  ISETP.GT.AND P2, PT, R41, 0x51, PT ;  /* 0x000000512900780c */ /* 0x000fc40003f44270 */
[----:B-1----:R-:W-:Y:S01]  /*3830*/  FSEL R64, R64, -INF , P3 ;  /* 0xff80000040407808 */ /* 0x002fe20001800000 */
[----:B------:R-:W1:Y:S01]  /*3840*/  MUFU.TANH R72, R72 ;  /* 0x0000004800487308 */ /* 0x000e620000002400 */
[----:B------:R-:W-:Y:S02]  /*3850*/  FMNMX.FTZ R31, R66, R31, !PT ;  /* 0x0000001f421f7209 */ /* 0x000fe40007810000 */
[----:B------:R-:W-:Y:S02]  /*3860*/  ISETP.GT.AND P3, PT, R41, 0x58, PT ;  /* 0x000000582900780c */ /* 0x000fe40003f64270 */
[----:B--2---:R-:W-:Y:S02]  /*3870*/  FSEL R58, R65, -INF , P2 ;  /* 0xff800000413a7808 */ /* 0x004fe40001000000 */
[----:B------:R-:W-:Y:S01]  /*3880*/  FMNMX.FTZ R31, R64, R31, !PT ;  /* 0x0000001f401f7209 */ /* 0x000fe20007810000 */
[----:B------:R-:W2:Y:S01]  /*3890*/  MUFU.TANH R73, R73 ;  /* 0x0000004900497308 */ /* 0x000ea20000002400 */
[----:B------:R-:W-:-:S02]  /*38a0*/  ISETP.GT.AND P2, PT, R41, 0x59, PT ;  /* 0x000000592900780c */ /* 0x000fc40003f44270 */
[----:B0-----:R-:W-:Y:S02]  /*38b0*/  FSEL R68, R68, -INF , P3 ;  /* 0xff80000044447808 */ /* 0x001fe40001800000 */
[----:B------:R-:W-:Y:S02]  /*38c0*/  FMNMX.FTZ R31, R58, R31, !PT ;  /* 0x0000001f3a1f7209 */ /* 0x000fe40007810000 */
[----:B------:R-:W-:Y:S01]  /*38d0*/  ISETP.GT.AND P3, PT, R41, 0x60, PT ;  /* 0x000000602900780c */ /* 0x000fe20003f64270 */
[----:B------:R-:W0:Y:S01]  /*38e0*/  MUFU.TANH R76, R76 ;  /* 0x0000004c004c7308 */ /* 0x000e220000002400 */
[----:B----4-:R-:W-:Y:S02]  /*38f0*/  FSEL R54, R69, -INF , P2 ;  /* 0xff80000045367808 */ /* 0x010fe40001000000 */
        /* <DEDUP_REMOVED lines=14> */
[----:B-1----:R-:W-:Y:S02]  /*39e0*/  FSEL R44, R77, -INF , P2 ;  /* 0xff8000004d2c7808 */ /* 0x002fe40001000000 */
[----:B------:R-:W-:Y:S02]  /*39f0*/  FMNMX.FTZ R31, R76, R31, !PT ;  /* 0x0000001f4c1f7209 */ /* 0x000fe40007810000 */
[----:B------:R-:W-:-:S02]  /*3a00*/  ISETP.GT.AND P2, PT, R41, 0x71, PT ;  /* 0x000000712900780c */ /* 0x000fc40003f44270 */
[----:B------:R-:W-:Y:S01]  /*3a10*/  FMNMX.FTZ R31, R44, R31, !PT ;  /* 0x0000001f2c1f7209 */ /* 0x000fe20007810000 */
[----:B------:R-:W1:Y:S01]  /*3a20*/  MUFU.TANH R84, R84 ;  /* 0x0000005400547308 */ /* 0x000e620000002400 */
[----:B--2---:R-:W-:Y:S02]  /*3a30*/  FSEL R80, R80, -INF , P3 ;  /* 0xff80000050507808 */ /* 0x004fe40001800000 */
[----:B------:R-:W-:Y:S02]  /*3a40*/  ISETP.GT.AND P3, PT, R41, 0x78, PT ;  /* 0x000000782900780c */ /* 0x000fe40003f64270 */
[----:B------:R-:W-:-:S03]  /*3a50*/  FMNMX.FTZ R31, R80, R31, !PT ;  /* 0x0000001f501f7209 */ /* 0x000fc60007810000 */
[----:B------:R-:W2:Y:S01]  /*3a60*/  MUFU.TANH R85, R85 ;  /* 0x0000005500557308 */ /* 0x000ea20000002400 */
[----:B0-----:R-:W-:Y:S02]  /*3a70*/  FSEL R40, R81, -INF , P2 ;  /* 0xff80000051287808 */ /* 0x001fe40001000000 */
[----:B------:R-:W-:Y:S02]  /*3a80*/  ISETP.GT.AND P2, PT, R41, 0x79, PT ;  /* 0x000000792900780c */ /* 0x000fe40003f44270 */
[----:B------:R-:W-:-:S03]  /*3a90*/  FMNMX.FTZ R31, R40, R31, !PT ;  /* 0x0000001f281f7209 */ /* 0x000fc60007810000 */
[----:B------:R-:W-:Y:S01]  /*3aa0*/  MUFU.EX2 R181, R181 ;  /* 0x000000b500b57308 */ /* 0x000fe20000000800 */
[----:B-1----:R-:W-:-:S04]  /*3ab0*/  FSEL R84, R84, -INF , P3 ;  /* 0xff80000054547808 */ /* 0x002fc80001800000 */
[----:B------:R-:W-:-:S03]  /*3ac0*/  FMNMX.FTZ R31, R84, R31, !PT ;  /* 0x0000001f541f7209 */ /* 0x000fc60007810000 */
[----:B------:R-:W0:Y:S01]  /*3ad0*/  MUFU.EX2 R46, R46 ;  /* 0x0000002e002e7308 */ /* 0x000e220000000800 */
[----:B--2---:R-:W-:-:S04]  /*3ae0*/  FSEL R122, R85, -INF , P2 ;  /* 0xff800000557a7808 */ /* 0x004fc80001000000 */
[----:B------:R-:W-:-:S03]  /*3af0*/  FMNMX.FTZ R31, R122, R31, !PT ;  /* 0x0000001f7a1f7209 */ /* 0x000fc60007810000 */
[----:B------:R-:W1:Y:S02]  /*3b00*/  MUFU.EX2 R183, R183 ;  /* 0x000000b700b77308 */ /* 0x000e640000000800 */
[----:B------:R-:W2:Y:S06]  /*3b10*/  SHFL.BFLY PT, R10, R31, 0x2, 0x1f ;  /* 0x0c401f001f0a7f89 */ /* 0x000eac00000e0000 */
[----:B------:R-:W3:Y:S01]  /*3b20*/  MUFU.EX2 R2, R2 ;  /* 0x0000000200027308 */ /* 0x000ee20000000800 */
[----:B0-----:R-:W-:Y:S01]  /*3b30*/  FADD.FTZ R38, R181, R46 ;  /* 0x0000002eb5267221 */ /* 0x001fe20000010000 */
[----:B------:R-:W-:-:S06]  /*3b40*/  F2FP.F16.F32.PACK_AB R181, R46, R181 ;  /* 0x000000b52eb5723e */ /* 0x000fcc00000000ff */
[----:B------:R-:W0:Y:S08]  /*3b50*/  MUFU.EX2 R177, R177 ;  /* 0x000000b100b17308 */ /* 0x000e300000000800 */
[----:B------:R-:W4:Y:S01]  /*3b60*/  MUFU.EX2 R4, R4 ;  /* 0x0000000400047308 */ /* 0x000f220000000800 */
[----:B--2---:R-:W-:-:S05]  /*3b70*/  FMNMX.FTZ R11, R31, R10, !PT ;  /* 0x0000000a1f0b7209 */ /* 0x004fca0007810000 */
[----:B------:R-:W2:Y:S02]  /*3b80*/  SHFL.BFLY PT, R10, R11, 0x1, 0x1f ;  /* 0x0c201f000b0a7f89 */ /* 0x000ea400000e0000 */
[----:B------:R-:W5:Y:S08]  /*3b90*/  MUFU.EX2 R179, R179 ;  /* 0x000000b300b37308 */ /* 0x000f700000000800 */
[----:B------:R-:W-:Y:S08]  /*3ba0*/  MUFU.EX2 R14, R14 ;  /* 0x0000000e000e7308 */ /* 0x000ff00000000800 */
[----:B------:R-:W-:Y:S01]  /*3bb0*/  MUFU.EX2 R173, R173 ;  /* 0x000000ad00ad7308 */ /* 0x000fe20000000800 */
[----:B--2---:R-:W-:-:S07]  /*3bc0*/  FMNMX.FTZ R10, R11, R10, !PT ;  /* 0x0000000a0b0a7209 */ /* 0x004fce0007810000 */
        /* <DEDUP_REMOVED lines=28> */
[----:B0-----:R-:W-:Y:S01]  /*3d90*/  FADD.FTZ R3, R177, R38 ;  /* 0x00000026b1037221 */ /* 0x001fe20000010000 */
[-CC-:B------:R-:W-:Y:S01]  /*3da0*/  FFMA.FTZ R88, R88, R5.reuse, -R11.reuse ;  /* 0x0000000558587223 */ /* 0x180fe2000001080b */
[-CC-:B------:R-:W-:Y:S01]  /*3db0*/  FFMA.FTZ R120, R120, R5.reuse, -R11.reuse ;  /* 0x0000000578787223 */ /* 0x180fe2000001080b */
[-C--:B------:R-:W-:Y:S01]  /*3dc0*/  FFMA.FTZ R66, R66, R5.reuse, -R11 ;  /* 0x0000000542427223 */ /* 0x080fe2000001080b */
[----:B----4-:R-:W-:Y:S01]  /*3dd0*/  FADD.FTZ R38, R4, R3 ;  /* 0x0000000304267221 */ /* 0x010fe20000010000 */
[-CC-:B------:R-:W-:Y:S01]  /*3de0*/  FFMA.FTZ R64, R64, R5.reuse, -R11.reuse ;  /* 0x0000000540407223 */ /* 0x180fe2000001080b */
[-C--:B------:R-:W-:Y:S01]  /*3df0*/  FFMA.FTZ R58, R58, R5.reuse, -R11 ;  /* 0x000000053a3a7223 */ /* 0x080fe2000001080b */
[----:B------:R-:W0:Y:S01]  /*3e00*/  MUFU.EX2 R15, R94 ;  /* 0x0000005e000f7308 */ /* 0x000e220000000800 */
[----:B-----5:R-:W-:Y:S01]  /*3e10*/  FADD.FTZ R37, R179, R38 ;  /* 0x00000026b3257221 */ /* 0x020fe20000010000 */
[----:B--2---:R-:W-:Y:S01]  /*3e20*/  FADD.FTZ R3, R90, R13 ;  /* 0x0000000d5a037221 */ /* 0x004fe20000010000 */
[-CC-:B------:R-:W-:Y:S01]  /*3e30*/  FFMA.FTZ R68, R68, R5.reuse, -R11.reuse ;  /* 0x0000000544447223 */ /* 0x180fe2000001080b */
[-C--:B------:R-:W-:Y:S01]  /*3e40*/  FFMA.FTZ R54, R54, R5.reuse, -R11 ;  /* 0x0000000536367223 */ /* 0x080fe2000001080b */
[----:B------:R-:W-:Y:S01]  /*3e50*/  FADD.FTZ R42, R14, R37 ;  /* 0x000000250e2a7221 */ /* 0x000fe20000010000 */
[----:B------:R-:W-:Y:S01]  /*3e60*/  FFMA.FTZ R72, R72, R5, -R11 ;  /* 0x0000000548487223 */ /* 0x000fe2000001080b */
[----:B------:R-:W-:Y:S01]  /*3e70*/  F2FP.F16.F32.PACK_AB R183, R2, R183 ;  /* 0x000000b702b7723e */ /* 0x000fe200000000ff */
[----:B------:R-:W2:Y:S01]  /*3e80*/  MUFU.EX2 R96, R96 ;  /* 0x0000006000607308 */ /* 0x000ea20000000800 */
        /* <DEDUP_REMOVED lines=8> */
[----:B0-----:R-:W-:Y:S01]  /*3f10*/  FADD.FTZ R3, R15, R38 ;  /* 0x000000260f037221 */ /* 0x001fe20000010000 */
[----:B------:R-:W-:Y:S01]  /*3f20*/  FADD.FTZ R39, R175, R42 ;  /* 0x0000002aaf277221 */ /* 0x000fe20000010000 */
[-CC-:B------:R-:W-:Y:S01]  /*3f30*/  FFMA.FTZ R40, R40, R5.reuse, -R11.reuse ;  /* 0x0000000528287223 */ /* 0x180fe2000001080b */
[-CC-:B------:R-:W-:Y:S01]  /*3f40*/  FFMA.FTZ R84, R84, R5.reuse, -R11.reuse ;  /* 0x0000000554547223 */ /* 0x180fe2000001080b */
[----:B------:R-:W-:Y:S01]  /*3f50*/  FFMA.FTZ R122, R122, R5, -R11 ;  /* 0x000000057a7a7223 */ /* 0x000fe2000001080b */
[----:B------:R-:W-:Y:S01]  /*3f60*/  F2FP.F16.F32.PACK_AB R180, R13, R90 ;  /* 0x0000005a0db4723e */ /* 0x000fe200000000ff */
[----:B------:R-:W-:Y:S01]  /*3f70*/  IMAD.MOV.U32 R94, RZ, RZ, R151 ;  /* 0x000000ffff5e7224 */ /* 0x000fe200078e0097 */
[----:B------:R-:W0:Y:S01]  /*3f80*/  MUFU.EX2 R24, R24 ;  /* 0x0000001800187308 */ /* 0x000e220000000800 */
[----:B--2---:R-:W-:Y:S01]  /*3f90*/  FADD.FTZ R38, R96, R3 ;  /* 0x0000000360267221 */ /* 0x004fe20000010000 */
[----:B------:R-:W-:Y:S01]  /*3fa0*/  F2FP.F16.F32.PACK_AB R182, R15, R92 ;  /* 0x0000005c0fb6723e */ /* 0x000fe200000000ff */
[----:B------:R-:W-:Y:S01]  /*3fb0*/  IMAD.MOV.U32 R92, RZ, RZ, R151 ;  /* 0x000000ffff5c7224 */ /* 0x000fe200078e0097 */
[----:B------:R-:W-:-:S02]  /*3fc0*/  F2FP.F16.F32.PACK_AB R177, R4, R177 ;  /* 0x000000b104b1723e */ /* 0x000fc400000000ff */
[----:B------:R-:W-:Y:S02]  /*3fd0*/  F2FP.F16.F32.PACK_AB R179, R14, R179 ;  /* 0x000000b30eb3723e */ /* 0x000fe400000000ff */
[----:B------:R-:W2:Y:S01]  /*3fe0*/  MUFU.EX2 R100, R100 ;  /* 0x0000006400647308 */ /* 0x000ea20000000800 */
[C---:B-1----:R-:W-:Y:S01]  /*3ff0*/  FADD.FTZ R3, R21.reuse, R38 ;  /* 0x0000002615037221 */ /* 0x042fe20000010000 */
[----:B------:R-:W-:Y:S01]  /*4000*/  F2FP.F16.F32.PACK_AB R176, R21, R96 ;  /* 0x0000006015b0723e */ /* 0x000fe200000000ff */
[----:B------:R-:W-:Y:S01]  /*4010*/  IMAD.MOV.U32 R96, RZ, RZ, R151 ;  /* 0x000000ffff607224 */ /* 0x000fe200078e0097 */
[----:B------:R-:W-:Y:S02]  /*4020*/  F2FP.F16.F32.PACK_AB R173, R20, R173 ;  /* 0x000000ad14ad723e */ /* 0x000fe400000000ff */
[----:B------:R-:W-:Y:S02]  /*4030*/  MOV R98, R151 ;  /* 0x0000009700627202 */ /* 0x000fe40000000f00 */
[----:B------:R-:W1:Y:S01]  /*4040*/  MUFU.EX2 R169, R169 ;  /* 0x000000a900a97308 */ /* 0x000e620000000800 */
[C---:B0-----:R-:W-:Y:S01]  /*4050*/  FADD.FTZ R42, R24.reuse, R39 ;  /* 0x00000027182a7221 */ /* 0x041fe20000010000 */
[----:B------:R-:W-:-:S02]  /*4060*/  F2FP.F16.F32.PACK_AB R175, R24, R175 ;  /* 0x000000af18af723e */ /* 0x000fc400000000ff */
[----:B------:R-:W-:-:S04]  /*4070*/  MOV R90, R151 ;  /* 0x00000097005a7202 */ /* 0x000fc80000000f00 */
[----:B------:R0:W3:Y:S01]  /*4080*/  MUFU.EX2 R25, R102 ;  /* 0x0000006600197308 */ /* 0x0000e20000000800 */
[----:B--2---:R-:W-:-:S07]  /*4090*/  FADD.FTZ R38, R100, R3 ;  /* 0x0000000364267221 */ /* 0x004fce0000010000 */
[----:B------:R-:W2:Y:S01]  /*40a0*/  MUFU.EX2 R28, R28 ;  /* 0x0000001c001c7308 */ /* 0x000ea20000000800 */
[----:B-1----:R-:W-:Y:S01]  /*40b0*/  FADD.FTZ R41, R169, R42 ;  /* 0x0000002aa9297221 */ /* 0x002fe20000010000 */
[----:B0-----:R-:W-:-:S06]  /*40c0*/  IMAD.MOV.U32 R102, RZ, RZ, R151 ;  /* 0x000000ffff667224 */ /* 0x001fcc00078e0097 */
[----:B------:R-:W0:Y:S01]  /*40d0*/  MUFU.EX2 R104, R104 ;  /* 0x0000006800687308 */ /* 0x000e220000000800 */
[C---:B---3--:R-:W-:Y:S01]  /*40e0*/  FADD.FTZ R3, R25.reuse, R38 ;  /* 0x0000002619037221 */ /* 0x048fe20000010000 */
[----:B------:R-:W-:Y:S01]  /*40f0*/  F2FP.F16.F32.PACK_AB R178, R25, R100 ;  /* 0x0000006419b2723e */ /* 0x000fe200000000ff */
[----:B------:R-:W-:-:S05]  /*4100*/  IMAD.MOV.U32 R100, RZ, RZ, R151 ;  /* 0x000000ffff647224 */ /* 0x000fca00078e0097 */
[----:B------:R-:W1:Y:S01]  /*4110*/  MUFU.EX2 R171, R171 ;  /* 0x000000ab00ab7308 */ /* 0x000e620000000800 */
[C---:B--2---:R-:W-:Y:S01]  /*4120*/  FADD.FTZ R42, R28.reuse, R41 ;  /* 0x000000291c2a7221 */ /* 0x044fe20000010000 */
[----:B------:R-:W-:-:S06]  /*4130*/  F2FP.F16.F32.PACK_AB R169, R28, R169 ;  /* 0x000000a91ca9723e */ /* 0x000fcc00000000ff */
[----:B------:R2:W3:Y:S01]  /*4140*/  MUFU.EX2 R27, R106 ;  /* 0x0000006a001b7308 */ /* 0x0004e20000000800 */
[----:B0-----:R-:W-:-:S07]  /*4150*/  FADD.FTZ R38, R104, R3 ;  /* 0x0000000368267221 */ /* 0x001fce0000010000 */
[----:B------:R-:W0:Y:S01]  /*4160*/  MUFU.EX2 R32, R32 ;  /* 0x0000002000207308 */ /* 0x000e220000000800 */
[----:B-1----:R-:W-:Y:S01]  /*4170*/  FADD.FTZ R41, R171, R42 ;  /* 0x0000002aab297221 */ /* 0x002fe20000010000 */
[----:B--2---:R-:W-:-:S06]  /*4180*/  MOV R106, R151 ;  /* 0x00000097006a7202 */ /* 0x004fcc0000000f00 */
[----:B------:R-:W1:Y:S01]  /*4190*/  MUFU.EX2 R108, R108 ;  /* 0x0000006c006c7308 */ /* 0x000e620000000800 */
[C---:B---3--:R-:W-:Y:S01]  /*41a0*/  FADD.FTZ R3, R27.reuse, R38 ;  /* 0x000000261b037221 */ /* 0x048fe20000010000 */
[----:B------:R-:W-:Y:S01]  /*41b0*/  F2FP.F16.F32.PACK_AB R172, R27, R104 ;  /* 0x000000681bac723e */ /* 0x000fe200000000ff */
[----:B------:R-:W-:-:S05]  /*41c0*/  IMAD.MOV.U32 R104, RZ, RZ, R151 ;  /* 0x000000ffff687224 */ /* 0x000fca00078e0097 */
[----:B------:R-:W2:Y:S01]  /*41d0*/  MUFU.EX2 R165, R165 ;  /* 0x000000a500a57308 */ /* 0x000ea20000000800 */
[C---:B0-----:R-:W-:Y:S01]  /*41e0*/  FADD.FTZ R38, R32.reuse, R41 ;  /* 0x0000002920267221 */ /* 0x041fe20000010000 */
[----:B------:R-:W-:-:S06]  /*41f0*/  F2FP.F16.F32.PACK_AB R171, R32, R171 ;  /* 0x000000ab20ab723e */ /* 0x000fcc00000000ff */
[----:B------:R0:W3:Y:S01]  /*4200*/  MUFU.EX2 R29, R110 ;  /* 0x0000006e001d7308 */ /* 0x0000e20000000800 */
[----:B-1----:R-:W-:-:S07]  /*4210*/  FADD.FTZ R0, R108, R3 ;  /* 0x000000036c007221 */ /* 0x002fce0000010000 */
[----:B------:R-:W1:Y:S01]  /*4220*/  MUFU.EX2 R30, R30 ;  /* 0x0000001e001e7308 */ /* 0x000e620000000800 */
[----:B--2---:R-:W-:Y:S01]  /*4230*/  FADD.FTZ R43, R165, R38 ;  /* 0x00000026a52b7221 */ /* 0x004fe20000010000 */
[----:B0-----:R-:W-:-:S06]  /*4240*/  IMAD.MOV.U32 R110, RZ, RZ, R151 ;  /* 0x000000ffff6e7224 */ /* 0x001fcc00078e0097 */
[----:B------:R-:W0:Y:S01]  /*4250*/  MUFU.EX2 R112, R112 ;  /* 0x0000007000707308 */ /* 0x000e220000000800 */
[C---:B---3--:R-:W-:Y:S01]  /*4260*/  FADD.FTZ R3, R29.reuse, R0 ;  /* 0x000000001d037221 */ /* 0x048fe20000010000 */
[----:B------:R-:W-:Y:S01]  /*4270*/  F2FP.F16.F32.PACK_AB R174, R29, R108 ;  /* 0x0000006c1dae723e */ /* 0x000fe200000000ff */
[----:B------:R-:W-:-:S05]  /*4280*/  IMAD.MOV.U32 R108, RZ, RZ, R151 ;  /* 0x000000ffff6c7224 */ /* 0x000fca00078e0097 */
[----:B------:R-:W2:Y:S01]  /*4290*/  MUFU.EX2 R167, R167 ;  /* 0x000000a700a77308 */ /* 0x000ea20000000800 */
[C---:B-1----:R-:W-:Y:S01]  /*42a0*/  FADD.FTZ R38, R30.reuse, R43 ;  /* 0x0000002b1e267221 */ /* 0x042fe20000010000 */
[----:B------:R-:W-:-:S06]  /*42b0*/  F2FP.F16.F32.PACK_AB R165, R30, R165 ;  /* 0x000000a51ea5723e */ /* 0x000fcc00000000ff */
[----:B------:R1:W3:Y:S01]  /*42c0*/  MUFU.EX2 R31, R114 ;  /* 0x00000072001f7308 */ /* 0x0002e20000000800 */
[----:B0-----:R-:W-:-:S07]  /*42d0*/  FADD.FTZ R0, R112, R3 ;  /* 0x0000000370007221 */ /* 0x001fce0000010000 */
[----:B------:R-:W0:Y:S01]  /*42e0*/  MUFU.EX2 R26, R26 ;  /* 0x0000001a001a7308 */ /* 0x000e220000000800 */
[----:B--2---:R-:W-:Y:S01]  /*42f0*/  FADD.FTZ R43, R167, R38 ;  /* 0x00000026a72b7221 */ /* 0x004fe20000010000 */
[----:B-1----:R-:W-:-:S06]  /*4300*/  MOV R114, R151 ;  /* 0x0000009700727202 */ /* 0x002fcc0000000f00 */
        /* <DEDUP_REMOVED lines=19> */
[----:B------:R-:W-:Y:S01]  /*4440*/  MUFU.EX2 R155, R35 ;  /* 0x00000023009b7308 */ /* 0x000fe20000000800 */
[----:B0-----:R-:W-:-:S07]  /*4450*/  FADD.FTZ R0, R36, R3 ;  /* 0x0000000324007221 */ /* 0x001fce0000010000 */
[----:B------:R0:W1:Y:S01]  /*4460*/  MUFU.EX2 R35, R88 ;  /* 0x0000005800237308 */ /* 0x0000620000000800 */
[----:B--2---:R-:W-:-:S07]  /*4470*/  FADD.FTZ R43, R163, R38 ;  /* 0x00000026a32b7221 */ /* 0x004fce0000010000 */
[----:B------:R-:W2:Y:S01]  /*4480*/  MUFU.EX2 R52, R52 ;  /* 0x0000003400347308 */ /* 0x000ea20000000800 */
[----:B0-----:R-:W-:-:S07]  /*4490*/  IMAD.MOV.U32 R88, RZ, RZ, R151 ;  /* 0x000000ffff587224 */ /* 0x001fce00078e0097 */
[----:B------:R-:W0:Y:S01]  /*44a0*/  MUFU.EX2 R120, R120 ;  /* 0x0000007800787308 */ /* 0x000e220000000800 */
[C---:B-1----:R-:W-:Y:S01]  /*44b0*/  FADD.FTZ R3, R35.reuse, R0 ;  /* 0x0000000023037221 */ /* 0x042fe20000010000 */
[----:B------:R-:W-:-:S06]  /*44c0*/  F2FP.F16.F32.PACK_AB R164, R35, R36 ;  /* 0x0000002423a4723e */ /* 0x000fcc00000000ff */
        /* <DEDUP_REMOVED lines=37> */
[----:B-1----:R-:W-:-:S04]  /*4720*/  FADD.FTZ R2, R82, R47 ;  /* 0x0000002f52027221 */ /* 0x002fc80000010000 */
[C---:B------:R-:W-:Y:S01]  /*4730*/  FADD.FTZ R3, R155.reuse, R2 ;  /* 0x000000029b037221 */ /* 0x040fe20000010000 */
[----:B------:R-:W-:Y:S01]  /*4740*/  F2FP.F16.F32.PACK_AB R155, R155, R82 ;  /* 0x000000529b9b723e */ /* 0x000fe200000000ff */
[----:B------:R-:W-:Y:S01]  /*4750*/  IMAD.MOV.U32 R2, RZ, RZ, 0x3f800000 ;  /* 0x3f800000ff027424 */ /* 0x000fe200078e00ff */
        /* <DEDUP_REMOVED lines=10> */
[----:B------:R2:W3:Y:S01]  /*4800*/  MUFU.EX2 R13, R122 ;  /* 0x0000007a000d7308 */ /* 0x0004e20000000800 */
[C---:B0-----:R-:W-:Y:S01]  /*4810*/  FADD.FTZ R15, R45.reuse, R0 ;  /* 0x000000002d0f7221 */ /* 0x041fe20000010000 */
[----:B------:R-:W-:Y:S01]  /*4820*/  F2FP.F16.F32.PACK_AB R152, R45, R80 ;  /* 0x000000502d98723e */ /* 0x000fe200000000ff */
[----:B------:R-:W-:Y:S02]  /*4830*/  IMAD.MOV.U32 R0, RZ, RZ, 0x3f800000 ;  /* 0x3f800000ff007424 */ /* 0x000fe400078e00ff */
[----:B-1----:R-:W-:Y:S01]  /*4840*/  FADD.FTZ R4, R84, R15 ;  /* 0x0000000f54047221 */ /* 0x002fe20000010000 */
[----:B--2---:R-:W-:-:S03]  /*4850*/  MOV R122, R151 ;  /* 0x00000097007a7202 */ /* 0x004fc60000000f00 */
[C---:B---3--:R-:W-:Y:S01]  /*4860*/  FADD.FTZ R4, R13.reuse, R4 ;  /* 0x000000040d047221 */ /* 0x048fe20000010000 */
[----:B------:R-:W-:Y:S01]  /*4870*/  F2FP.F16.F32.PACK_AB R154, R13, R84 ;  /* 0x000000540d9a723e */ /* 0x000fe200000000ff */
[----:B------:R-:W-:Y:S06]  /*4880*/  @!P2 BRA `(.L_x_2003) ;  /* 0x000000340020a947 */ /* 0x000fec0003800000 */
[----:B------:R-:W-:Y:S01]  /*4890*/  IMAD.MOV.U32 R13, RZ, RZ, R12 ;  /* 0x000000ffff0d7224 */ /* 0x000fe200078e000c */
[----:B------:R-:W-:Y:S01]  /*48a0*/  CS2R R150, SRZ ;  /* 0x0000000000967805 */ /* 0x000fe2000001ff00 */
        /* <DEDUP_REMOVED lines=33> */
[----:B------:R-:W-:Y:S01]  /*4ac0*/  UMOV UR5, UR37 ;  /* 0x0000002500057c82 */ /* 0x000fe20008000000 */
[----:B------:R-:W-:Y:S01]  /*4ad0*/  UMOV UR6, UR36 ;  /* 0x0000002400067c82 */ /* 0x000fe20008000000 */
[----:B------:R-:W-:-:S05]  /*4ae0*/  ULDC UR7, c[0x0][0x9d8] ;  /* 0x0002760000077ab9 */ /* 0x000fca0000000800 */
.L_x_2012:
[----:B------:R-:W-:-:S04]  /*4af0*/  UIADD3 UR8, UR6, 0x1, URZ ;  /* 0x0000000106087890 */ /* 0x000fc8000fffe03f */
[----:B------:R-:W-:-:S04]  /*4b00*/  UISETP.NE.AND UP0, UPT, UR8, 0x2, UPT ;  /* 0x000000020800788c */ /* 0x000fc8000bf05270 */
[----:B------:R-:W-:Y:S02]  /*4b10*/  USEL UR37, URZ, 0x1, UP0 ;  /* 0x000000013f257887 */ /* 0x000fe40008000000 */
[----:B------:R-:W-:Y:S02]  /*4b20*/  USEL UR36, UR8, URZ, UP0 ;  /* 0x0000003f08247287 */ /* 0x000fe40008000000 */
[----:B------:R-:W-:Y:S01]  /*4b30*/  ULOP3.LUT UR37, UR5, UR37, URZ, 0x3c, !UPT ;  /* 0x0000002505257292 */ /* 0x000fe2000f8e3c3f */
[----:B------:R-:W-:Y:S11]  /*4b40*/  @!P0 BRA `(.L_x_2004) ;  /* 0x0000000000048947 */ /* 0x000ff60003800000 */
[----:B------:R-:W-:Y:S01]  /*4b50*/  BPT.TRAP 0x1 ;  /* 0x000000040000795c */ /* 0x000fe20000300000 */
.L_x_2004:
[----:B------:R-:W-:Y:S01]  /*4b60*/  ULEA UR8, UR36, UR38, 0x3 ;  /* 0x0000002624087291 */ /* 0x000fe2000f8e183f */
[----:B------:R-:W-:-:S05]  /*4b70*/  IMAD.U32 R5, RZ, RZ, UR37 ;  /* 0x00000025ff057e24 */ /* 0x000fca000f8e00ff */
[----:B------:R-:W-:-:S04]  /*4b80*/  SHF.L.U32 R5, R5, 0x1f, RZ ;  /* 0x0000001f05057819 */ /* 0x000fc800000006ff */
[----:B------:R0:W1:Y:S01]  /*4b90*/  SYNCS.PHASECHK.TRANS64.TRYWAIT P2, [UR8+0x34830], R5 ;  /* 0x03483005ff0075a7 */ /* 0x0000620008040148 */
[----:B------:R-:W-:Y:S05]  /*4ba0*/  @!P0 BRA `(.L_x_2005) ;  /* 0x0000000000048947 */ /* 0x000fea0003800000 */
[----:B------:R-:W-:Y:S01]  /*4bb0*/  BPT.TRAP 0x1 ;  /* 0x000000040000795c */ /* 0x000fe20000300000 */
.L_x_2005:
[----:B-1----:R-:W-:Y:S05]  /*4bc0*/  @P2 BRA `(.L_x_2006) ;  /* 0x0000000000082947 */ /* 0x002fea0003800000 */
[----:B------:R-:W1:Y:S02]  /*4bd0*/  SYNCS.PHASECHK.TRANS64.TRYWAIT P2, [UR8+0x34830], R5 ;  /* 0x03483005ff0075a7 */ /* 0x000e640008040148 */
[----:B-1----:R-:W-:Y:S05]  /*4be0*/  @!P2 BRA `(.L_x_2007) ;  /* 0x000000dc0088a947 */ /* 0x002fea0003800000 */
.L_x_2006:
        /* <DEDUP_REMOVED lines=141> */
.L_x_2008:
[----:B------:R-:W-:Y:S01]  /*54c0*/  ULEA UR9, UR6, UR38, 0x3 ;  /* 0x0000002606097291 */ /* 0x000fe2000f8e183f */
[----:B------:R-:W-:-:S05]  /*54d0*/  IMAD.U32 R0, RZ, RZ, UR5 ;  /* 0x00000005ff007e24 */ /* 0x000fca000f8e00ff */
[----:B------:R-:W-:-:S04]  /*54e0*/  SHF.L.U32 R0, R0, 0x1f, RZ ;  /* 0x0000001f00007819 */ /* 0x000fc800000006ff */
[----:B------:R2:W3:Y:S01]  /*54f0*/  SYNCS.PHASECHK.TRANS64.TRYWAIT P2, [UR9+0x34850], R0 ;  /* 0x03485000ff0075a7 */ /* 0x0004e20008040149 */
[----:B------:R-:W-:Y:S05]  /*5500*/  @!P0 BRA `(.L_x_2009) ;  /* 0x0000000000048947 */ /* 0x000fea0003800000 */
[----:B------:R-:W-:Y:S01]  /*5510*/  BPT.TRAP 0x1 ;  /* 0x000000040000795c */ /* 0x000fe20000300000 */
.L_x_2009:
[----:B---3--:R-:W-:Y:S05]  /*5520*/  @P2 BRA `(.L_x_2010) ;  /* 0x0000000000082947 */ /* 0x008fea0003800000 */
[----:B------:R-:W3:Y:S02]  /*5530*/  SYNCS.PHASECHK.TRANS64.TRYWAIT P2, [UR9+0x34850], R0 ;  /* 0x03485000ff0075a7 */ /* 0x000ee40008040149 */
[----:B---3--:R-:W-:Y:S05]  /*5540*/  @!P2 BRA `(.L_x_2011) ;  /* 0x000000d40048a947 */ /* 0x008fea0003800000 */
.L_x_2010:
[----:B------:R-:W-:Y:S01]  /*5550*/  UIADD3 UR5, UR38, 0x400, URZ ;  /* 0x0000040026057890 */ /* 0x000fe2000fffe03f */
[----:B------:R-:W-:Y:S01]  /*5560*/  WARPGROUP.ARRIVE ;  /* 0x00000000000079c5 */ /* 0x000fe20000000000 */
[----:B------:R-:W-:Y:S01]  /*5570*/  UMOV UR15, 0x40000040 ;  /* 0x40000040000f7882 */ /* 0x000fe20000000000 */
[----:B01----:R-:W-:Y:S01]  /*5580*/  FMUL.FTZ R5, R24, UR7 ;  /* 0x0000000718057c20 */ /* 0x003fe20008410000 */
[----:B------:R-:W-:Y:S01]  /*5590*/  USHF.R.U32.HI UR5, URZ, 0x4, UR5 ;  /* 0x000000043f057899 */ /* 0x000fe20008011605 */
[----:B------:R-:W-:Y:S01]  /*55a0*/  FMUL.FTZ R10, R25, UR7 ;  /* 0x00000007190a7c20 */ /* 0x000fe20008410000 */
[----:B------:R-:W-:Y:S01]  /*55b0*/  FMUL.FTZ R15, R34, UR7 ;  /* 0x00000007220f7c20 */ /* 0x000fe20008410000 */
[----:B------:R-:W-:Y:S01]  /*55c0*/  FMUL.FTZ R24, R39, UR7 ;  /* 0x0000000727187c20 */ /* 0x000fe20008410000 */
[----:B------:R-:W-:Y:S01]  /*55d0*/  ULOP3.LUT UR5, UR5, 0x3fff, URZ, 0xc0, !UPT ;  /* 0x00003fff05057892 */ /* 0x000fe2000f8ec03f */
[----:B------:R-:W-:Y:S01]  /*55e0*/  MUFU.TANH R5, R5 ;  /* 0x0000000500057308 */ /* 0x000fe20000002400 */
[----:B------:R-:W-:Y:S01]  /*55f0*/  FMUL.FTZ R20, R35, UR7 ;  /* 0x0000000723147c20 */ /* 0x000fe20008410000 */
[----:B------:R-:W-:Y:S01]  /*5600*/  FMUL.FTZ R35, R36, UR7 ;  /* 0x0000000724237c20 */ /* 0x000fe20008410000 */
[----:B------:R-:W-:Y:S01]  /*5610*/  ULOP3.LUT UR5, UR5, 0x4000000, URZ, 0xfc, !UPT ;  /* 0x0400000005057892 */ /* 0x000fe2000f8efc3f */
[----:B------:R-:W-:Y:S01]  /*5620*/  FMUL.FTZ R200, R37, UR7 ;  /* 0x0000000725c87c20 */ /* 0x000fe20008410000 */
[----:B------:R-:W-:Y:S01]  /*5630*/  FMUL.FTZ R36, R40, UR7 ;  /* 0x0000000728247c20 */ /* 0x000fe20008410000 */
[----:B------:R-:W-:Y:S01]  /*5640*/  FMUL.FTZ R198, R41, UR7 ;  /* 0x0000000729c67c20 */ /* 0x000fe20008410000 */
[----:B------:R-:W-:Y:S01]  /*5650*/  ULEA UR5, UR6, UR5, 0xb ;  /* 0x0000000506057291 */ /* 0x000fe2000f8e583f */
[----:B------:R-:W0:Y:S01]  /*5660*/  MUFU.TANH R10, R10 ;  /* 0x0000000a000a7308 */ /* 0x000e220000002400 */
[----:B------:R-:W-:Y:S01]  /*5670*/  FMUL.FTZ R44, R44, UR7 ;  /* 0x000000072c2c7c20 */ /* 0x000fe20008410000 */
[----:B------:R-:W-:Y:S01]  /*5680*/  UMOV UR6, 0xffffff80 ;  /* 0xffffff8000067882 */ /* 0x000fe20000000000 */
[----:B------:R-:W-:Y:S01]  /*5690*/  FMUL.FTZ R45, R45, UR7 ;  /* 0x000000072d2d7c20 */ /* 0x000fe20008410000 */
[----:B------:R-:W-:Y:S01]  /*56a0*/  UIMAD UR6, UR4, UR6, 0x1 ;  /* 0x00000001040674a4 */ /* 0x000fe2000f8e0206 */
[----:B------:R-:W-:Y:S01]  /*56b0*/  FMUL.FTZ R48, R48, UR7 ;  /* 0x0000000730307c20 */ /* 0x000fe20008410000 */
[----:B------:R-:W-:Y:S01]  /*56c0*/  UMOV UR14, UR5 ;  /* 0x00000005000e7c82 */ /* 0x000fe20008000000 */
[----:B------:R-:W-:Y:S01]  /*56d0*/  FMUL.FTZ R49, R49, UR7 ;  /* 0x0000000731317c20 */ /* 0x000fe20008410000 */
[----:B------:R-:W-:Y:S01]  /*56e0*/  HGMMA.64x128x16.F32 R88, R180, gdesc[UR12].tnspB, R88, gsb0 ;  /* 0x41e0000cb4587df0 */ /* 0x000fe20008000858 */
[----:B------:R-:W-:Y:S01]  /*56f0*/  UIADD3 UR14, UR5, 0x80, URZ ;  /* 0x00000080050e7890 */ /* 0x000fe2000fffe03f */
[----:B------:R-:W-:Y:S01]  /*5700*/  MUFU.TANH R35, R35 ;  /* 0x0000002300237308 */ /* 0x000fe20000002400 */
[----:B------:R-:W-:Y:S01]  /*5710*/  UMOV UR15, 0x40000040 ;  /* 0x40000040000f7882 */ /* 0x000fe20000000000 */
[----:B------:R-:W-:Y:S01]  /*5720*/  ULEA UR6, UR61, UR6, 0x7 ;  /* 0x000000063d067291 */ /* 0x000fe2000f8e383f */
[----:B------:R-:W-:Y:S01]  /*5730*/  FMUL.FTZ R52, R52, UR7 ;  /* 0x0000000734347c20 */ /* 0x000fe20008410000 */
[----:B------:R-:W-:Y:S01]  /*5740*/  FMUL.FTZ R53, R53, UR7 ;  /* 0x0000000735357c20 */ /* 0x000fe20008410000 */
[----:B------:R-:W-:Y:S01]  /*5750*/  FMUL.FTZ R56, R56, UR7 ;  /* 0x0000000738387c20 */ /* 0x000fe20008410000 */
[----:B------:R-:W-:Y:S01]  /*5760*/  UIADD3 UR6, -UR39, UR6, UR60 ;  /* 0x0000000627067290 */ /* 0x000fe2000fffe13c */
[----:B------:R-:W-:Y:S01]  /*5770*/  FMUL.FTZ R57, R57, UR7 ;  /* 0x0000000739397c20 */ /* 0x000fe20008410000 */
[----:B------:R-:W-:Y:S01]  /*5780*/  MUFU.TANH R200, R200 ;  /* 0x000000c800c87308 */ /* 0x000fe20000002400 */
[----:B------:R-:W-:Y:S01]  /*5790*/  FMUL.FTZ R60, R60, UR7 ;  /* 0x000000073c3c7c20 */ /* 0x000fe20008410000 */
[----:B------:R-:W-:Y:S01]  /*57a0*/  FMUL.FTZ R21, R38, UR7 ;  /* 0x0000000726157c20 */ /* 0x000fe20008410000 */
[----:B------:R-:W-:Y:S01]  /*57b0*/  FMUL.FTZ R61, R61, UR7 ;  /* 0x000000073d3d7c20 */ /* 0x000fe20008410000 */
[----:B------:R-:W-:Y:S01]  /*57c0*/  MOV R34, UR6 ;  /* 0x0000000600227c02 */ /* 0x000fe20008000f00 */
[----:B------:R-:W-:Y:S01]  /*57d0*/  FMUL.FTZ R64, R64, UR7 ;  /* 0x0000000740407c20 */ /* 0x000fe20008410000 */
[----:B------:R-:W-:Y:S01]  /*57e0*/  FMUL.FTZ R68, R68, UR7 ;  /* 0x0000000744447c20 */ /* 0x000fe20008410000 */
[----:B------:R-:W-:Y:S01]  /*57f0*/  FMUL.FTZ R2, R27, UR7 ;  /* 0x000000071b027c20 */ /* 0x000fe20008410000 */
[----:B------:R-:W-:Y:S01]  /*5800*/  MUFU.TANH R36, R36 ;  /* 0x0000002400247308 */ /* 0x000fe20000002400 */
[----:B------:R-:W-:-:S02]  /*5810*/  IMAD R39, R17, -0x2, R34 ;  /* 0xfffffffe11277824 */ /* 0x000fc400078e0222 */
[----:B------:R-:W-:Y:S01]  /*5820*/  FMUL.FTZ R65, R65, UR7 ;  /* 0x0000000741417c20 */ /* 0x000fe20008410000 */
[----:B------:R-:W-:Y:S01]  /*5830*/  FMUL.FTZ R25, R42, UR7 ;  /* 0x000000072a197c20 */ /* 0x000fe20008410000 */
[----:B------:R-:W-:Y:S01]  /*5840*/  FMUL.FTZ R27, R46, UR7 ;  /* 0x000000072e1b7c20 */ /* 0x000fe20008410000 */
[----:B------:R-:W-:Y:S02]  /*5850*/  IMAD.IADD R39, R22, 0x1, R39 ;  /* 0x0000000116277824 */ /* 0x000fe400078e0227 */
[----:B------:R-:W-:Y:S01]  /*5860*/  FMUL.FTZ R69, R69, UR7 ;  /* 0x0000000745457c20 */ /* 0x000fe20008410000 */
[----:B------:R-:W-:Y:S01]  /*5870*/  FMUL.FTZ R73, R73, UR7 ;  /* 0x0000000749497c20 */ /* 0x000fe20008410000 */
[----:B------:R-:W-:Y:S01]  /*5880*/  MUFU.TANH R198, R198 ;  /* 0x000000c600c67308 */ /* 0x000fe20000002400 */
[----:B------:R-:W-:Y:S01]  /*5890*/  FMUL.FTZ R76, R76, UR7 ;  /* 0x000000074c4c7c20 */ /* 0x000fe20008410000 */
[----:B------:R-:W-:Y:S01]  /*58a0*/  ISETP.GT.AND P2, PT, R39, RZ, PT ;  /* 0x000000ff2700720c */ /* 0x000fe20003f44270 */
[----:B------:R-:W-:Y:S01]  /*58b0*/  FMUL.FTZ R14, R31, UR7 ;  /* 0x000000071f0e7c20 */ /* 0x000fe20008410000 */
[----:B------:R-:W-:Y:S01]  /*58c0*/  ISETP.GT.AND P3, PT, R39, 0x1, PT ;  /* 0x000000012700780c */ /* 0x000fe20003f64270 */
[----:B------:R-:W-:Y:S01]  /*58d0*/  FMUL.FTZ R31, R54, UR7 ;  /* 0x00000007361f7c20 */ /* 0x000fe20008410000 */
[----:B------:R-:W-:Y:S01]  /*58e0*/  FMUL.FTZ R77, R77, UR7 ;  /* 0x000000074d4d7c20 */ /* 0x000fe20008410000 */
[----:B------:R-:W-:Y:S01]  /*58f0*/  FMUL.FTZ R80, R80, UR7 ;  /* 0x0000000750507c20 */ /* 0x000fe20008410000 */
[----:B0-----:R-:W-:Y:S01]  /*5900*/  FSEL R204, R10, -INF , P3 ;  /* 0xff8000000acc7808 */ /* 0x001fe20001800000 */
[----:B------:R-:W-:Y:S01]  /*5910*/  MUFU.TANH R44, R44 ;  /* 0x0000002c002c7308 */ /* 0x000fe20000002400 */
[----:B------:R-:W-:Y:S01]  /*5920*/  ISETP.GT.AND P3, PT, R39, 0x9, PT ;  /* 0x000000092700780c */ /* 0x000fe20003f64270 */
[----:B------:R-:W-:Y:S01]  /*5930*/  FMUL.FTZ R81, R81, UR7 ;  /* 0x0000000751517c20 */ /* 0x000fe20008410000 */
[----:B------:R-:W-:Y:S01]  /*5940*/  FMUL.FTZ R84, R84, UR7 ;  /* 0x0000000754547c20 */ /* 0x000fe20008410000 */
[----:B--2---:R-:W-:Y:S01]  /*5950*/  FMUL.FTZ R0, R26, UR7 ;  /* 0x000000071a007c20 */ /* 0x004fe20008410000 */
        /* <DEDUP_REMOVED lines=12> */
[----:B------:R-:W-:-:S02]  /*5a20*/  UISETP.GT.AND UP0, UPT, UR4, UR10, UPT ;  /* 0x0000000a0400728c */ /* 0x000fc4000bf04270 */
[----:B------:R-:W-:Y:S01]  /*5a30*/  UIADD3 UR4, UR4, -0x1, URZ ;  /* 0xffffffff04047890 */ /* 0x000fe2000fffe03f */
[----:B------:R-:W-:-:S04]  /*5a40*/  UMOV UR6, UR36 ;  /* 0x0000002400067c82 */ /* 0x000fc80008000000 */
        /* <DEDUP_REMOVED lines=8> */
[----:B0-----:R-:W-:-:S07]  /*5ad0*/  FMUL.FTZ R61, R82, UR7 ;  /* 0x00000007523d7c20 */ /* 0x001fce0008410000 */
[----:B------:R-:W-:Y:S08]  /*5ae0*/  MUFU.TANH R46, R68 ;  /* 0x00000044002e7308 */ /* 0x000ff00000002400 */
[----:B------:R-:W-:Y:S08]  /*5af0*/  MUFU.TANH R65, R65 ;  /* 0x0000004100417308 */ /* 0x000ff00000002400 */
[----:B------:R-:W-:Y:S01]  /*5b00*/  MUFU.TANH R69, R69 ;  /* 0x0000004500457308 */ /* 0x000fe20000002400 */
[----:B------:R-:W-:-:S02]  /*5b10*/  WARPGROUP.DEPBAR.LE gsb0, 0x0 ;  /* 0x00008000000079c5 */ /* 0x000fc40000010000 */
[----:B------:R-:W-:Y:S01]  /*5b20*/  WARPGROUP.ARRIVE ;  /* 0x00000000000079c5 */ /* 0x000fe20000000000 */
[----:B------:R-:W-:Y:S02]  /*5b30*/  FSEL R180, R5, -INF , P2 ;  /* 0xff80000005b47808 */ /* 0x000fe40001000000 */
[----:B------:R-:W-:Y:S02]  /*5b40*/  ISETP.GT.AND P2, PT, R39, 0x8, PT ;  /* 0x000000082700780c */ /* 0x000fe40003f44270 */
[----:B------:R-:W-:Y:S01]  /*5b50*/  MUFU.TANH R54, R76 ;  /* 0x0000004c00367308 */ /* 0x000fe20000002400 */
[----:B------:R-:W-:Y:S01]  /*5b60*/  FMNMX.FTZ R5, R180, R11, !PT ;  /* 0x0000000bb4057209 */ /* 0x000fe20007810000 */
[----:B------:R-:W-:Y:S01]  /*5b70*/  HGMMA.64x128x16.F32 R88, R176, gdesc[UR12].tnspB, R88, gsb0 ;  /* 0x41e0000cb0587df0 */ /* 0x000fe20008000858 */
[----:B------:R-:W-:Y:S01]  /*5b80*/  UIADD3 UR14, UR5, 0x100, URZ ;  /* 0x00000100050e7890 */ /* 0x000fe2000fffe03f */
[----:B------:R-:W-:Y:S01]  /*5b90*/  UMOV UR15, 0x40000040 ;  /* 0x40000040000f7882 */ /* 0x000fe20000000000 */
        /* <DEDUP_REMOVED lines=27> */
[----:B------:R-:W0:Y:S01]  /*5d50*/  MUFU.TANH R176, R176 ;  /* 0x000000b000b07308 */ /* 0x000e220000002400 */
[----:B------:R-:W-:Y:S01]  /*5d60*/  UMOV UR15, 0x40000040 ;  /* 0x40000040000f7882 */ /* 0x000fe20000000000 */
[----:B------:R-:W-:Y:S01]  /*5d70*/  FMUL.FTZ R33, R58, UR7 ;  /* 0x000000073a217c20 */ /* 0x000fe20008410000 */
[----:B------:R-:W-:Y:S01]  /*5d80*/  FMUL.FTZ R28, R47, UR7 ;  /* 0x000000072f1c7c20 */ /* 0x000fe20008410000 */
[----:B------:R-:W-:Y:S01]  /*5d90*/  FMUL.FTZ R47, R70, UR7 ;  /* 0x00000007462f7c20 */ /* 0x000fe20008410000 */
[----:B------:R-:W-:Y:S01]  /*5da0*/  FMUL.FTZ R32, R55, UR7 ;  /* 0x0000000737207c20 */ /* 0x000fe20008410000 */
[----:B------:R-:W-:-:S02]  /*5db0*/  FMUL.FTZ R55, R78, UR7 ;  /* 0x000000074e377c20 */ /* 0x000fc40008410000 */
[----:B------:R-:W1:Y:S08]  /*5dc0*/  MUFU.TANH R177, R177 ;  /* 0x000000b100b17308 */ /* 0x000e700000002400 */
[----:B------:R-:W2:Y:S01]  /*5dd0*/  MUFU.TANH R178, R178 ;  /* 0x000000b200b27308 */ /* 0x000ea20000002400 */
[----:B0-----:R-:W-:Y:S02]  /*5de0*/  FSEL R182, R176, -INF , P2 ;  /* 0xff800000b0b67808 */ /* 0x001fe40001000000 */
[----:B------:R-:W-:-:S02]  /*5df0*/  ISETP.GT.AND P2, PT, R39, 0x10, PT ;  /* 0x000000102700780c */ /* 0x000fc40003f44270 */
[----:B------:R-:W-:-:S03]  /*5e00*/  FMNMX.FTZ R5, R182, R5, !PT ;  /* 0x00000005b6057209 */ /* 0x000fc60007810000 */
[----:B------:R-:W0:Y:S01]  /*5e10*/  MUFU.TANH R179, R179 ;  /* 0x000000b300b37308 */ /* 0x000e220000002400 */
[----:B-1----:R-:W-:Y:S02]  /*5e20*/  FSEL R206, R177, -INF , P3 ;  /* 0xff800000b1ce7808 */ /* 0x002fe40001800000 */
[----:B------:R-:W-:Y:S02]  /*5e30*/  ISETP.GT.AND P3, PT, R39, 0x11, PT ;  /* 0x000000112700780c */ /* 0x000fe40003f64270 */
[----:B------:R-:W-:-:S03]  /*5e40*/  FMNMX.FTZ R5, R206, R5, !PT ;  /* 0x00000005ce057209 */ /* 0x000fc60007810000 */
[----:B------:R-:W-:Y:S01]  /*5e50*/  MUFU.TANH R58, R85 ;  /* 0x00000055003a7308 */ /* 0x000fe20000002400 */
[----:B--2---:R-:W-:Y:S02]  /*5e60*/  FSEL R176, R178, -INF , P2 ;  /* 0xff800000b2b07808 */ /* 0x004fe40001000000 */
[----:B------:R-:W-:Y:S02]  /*5e70*/  ISETP.GT.AND P2, PT, R39, 0x18, PT ;  /* 0x000000182700780c */ /* 0x000fe40003f44270 */
[----:B------:R-:W-:Y:S02]  /*5e80*/  FMNMX.FTZ R5, R176, R5, !PT ;  /* 0x00000005b0057209 */ /* 0x000fe40007810000 */
[----:B------:R-:W-:Y:S01]  /*5e90*/  FSEL R178, R35, -INF , P2 ;  /* 0xff80000023b27808 */ /* 0x000fe20001000000 */
[----:B------:R-:W-:Y:S01]  /*5ea0*/  MUFU.TANH R28, R28 ;  /* 0x0000001c001c7308 */ /* 0x000fe20000002400 */
[----:B0-----:R-:W-:Y:S02]  /*5eb0*/  FSEL R202, R179, -INF , P3 ;  /* 0xff800000b3ca7808 */ /* 0x001fe40001800000 */
[----:B------:R-:W-:-:S02]  /*5ec0*/  ISETP.GT.AND P3, PT, R39, 0x19, PT ;  /* 0x000000192700780c */ /* 0x000fc40003f64270 */
[----:B------:R-:W-:Y:S02]  /*5ed0*/  FMNMX.FTZ R5, R202, R5, !PT ;  /* 0x00000005ca057209 */ /* 0x000fe40007810000 */
[C---:B------:R-:W-:Y:S01]  /*5ee0*/  ISETP.GT.AND P2, PT, R39.reuse, 0x20, PT ;  /* 0x000000202700780c */ /* 0x040fe20003f44270 */
[----:B------:R-:W-:Y:S01]  /*5ef0*/  MUFU.TANH R29, R29 ;  /* 0x0000001d001d7308 */ /* 0x000fe20000002400 */
[----:B------:R-:W-:Y:S02]  /*5f00*/  FSEL R200, R200, -INF , P3 ;  /* 0xff800000c8c87808 */ /* 0x000fe40001800000 */
[----:B------:R-:W-:Y:S02]  /*5f10*/  FMNMX.FTZ R5, R178, R5, !PT ;  /* 0x00000005b2057209 */ /* 0x000fe40007810000 */
[----:B------:R-:W-:Y:S02]  /*5f20*/  ISETP.GT.AND P3, PT, R39, 0x21, PT ;  /* 0x000000212700780c */ /* 0x000fe40003f64270 */
[----:B------:R-:W-:Y:S01]  /*5f30*/  FMNMX.FTZ R5, R200, R5, !PT ;  /* 0x00000005c8057209 */ /* 0x000fe20007810000 */
[----:B------:R-:W-:Y:S01]  /*5f40*/  MUFU.TANH R32, R32 ;  /* 0x0000002000207308 */ /* 0x000fe20000002400 */
[----:B------:R-:W-:-:S02]  /*5f50*/  FSEL R198, R198, -INF , P3 ;  /* 0xff800000c6c67808 */ /* 0x000fc40001800000 */
[----:B------:R-:W-:-:S04]  /*5f60*/  ISETP.GT.AND P3, PT, R39, 0x29, PT ;  /* 0x000000292700780c */ /* 0x000fc80003f64270 */
[----:B------:R-:W-:Y:S01]  /*5f70*/  FSEL R196, R45, -INF , P3 ;  /* 0xff8000002dc47808 */ /* 0x000fe20001800000 */
[----:B------:R-:W-:Y:S01]  /*5f80*/  FMUL.FTZ R45, R66, UR7 ;  /* 0x00000007422d7c20 */ /* 0x000fe20008410000 */
[----:B------:R-:W-:Y:S01]  /*5f90*/  ISETP.GT.AND P3, PT, R39, 0x31, PT ;  /* 0x000000312700780c */ /* 0x000fe20003f64270 */
        /* <DEDUP_REMOVED lines=12> */
[----:B------:R-:W-:Y:S02]  /*6060*/  FSEL R172, R36, -INF , P2 ;  /* 0xff80000024ac7808 */ /* 0x000fe40001000000 */
[----:B------:R-:W-:Y:S02]  /*6070*/  ISETP.GT.AND P2, PT, R39, 0x28, PT ;  /* 0x000000282700780c */ /* 0x000fe40003f44270 */
[----:B------:R-:W-:Y:S01]  /*6080*/  FMNMX.FTZ R5, R172, R5, !PT ;  /* 0x00000005ac057209 */ /* 0x000fe20007810000 */
[----:B------:R-:W-:Y:S01]  /*6090*/  HGMMA.64x128x16.F32 R88, R168, gdesc[UR12].tnspB, R88, gsb0 ;  /* 0x41e0000ca8587df0 */ /* 0x000fe20008000858 */
[----:B------:R-:W-:Y:S01]  /*60a0*/  UIADD3 UR14, UR5, 0x200, URZ ;  /* 0x00000200050e7890 */ /* 0x000fe2000fffe03f */
[----:B------:R-:W-:Y:S01]  /*60b0*/  FSEL R174, R44, -INF , P2 ;  /* 0xff8000002cae7808 */ /* 0x000fe20001000000 */
[----:B------:R-:W-:Y:S01]  /*60c0*/  UMOV UR15, 0x40000040 ;  /* 0x40000040000f7882 */ /* 0x000fe20000000000 */
[----:B------:R-:W-:-:S02]  /*60d0*/  FMNMX.FTZ R5, R198, R5, !PT ;  /* 0x00000005c6057209 */ /* 0x000fc40007810000 */
[C---:B------:R-:W-:Y:S02]  /*60e0*/  ISETP.GT.AND P2, PT, R39.reuse, 0x30, PT ;  /* 0x000000302700780c */ /* 0x040fe40003f44270 */
[----:B------:R-:W-:Y:S01]  /*60f0*/  FMNMX.FTZ R35, R174, R5, !PT ;  /* 0x00000005ae237209 */ /* 0x000fe20007810000 */
[----:B------:R-:W-:Y:S01]  /*6100*/  FMUL.FTZ R5, R72, UR7 ;  /* 0x0000000748057c20 */ /* 0x000fe20008410000 */
[----:B------:R-:W-:Y:S02]  /*6110*/  FSEL R194, R48, -INF , P2 ;  /* 0xff80000030c27808 */ /* 0x000fe40001000000 */
[----:B------:R-:W-:Y:S02]  /*6120*/  FMNMX.FTZ R35, R196, R35, !PT ;  /* 0x00000023c4237209 */ /* 0x000fe40007810000 */
[----:B------:R-:W-:Y:S01]  /*6130*/  ISETP.GT.AND P2, PT, R39, 0x38, PT ;  /* 0x000000382700780c */ /* 0x000fe20003f44270 */
[----:B------:R-:W0:Y:S01]  /*6140*/  MUFU.TANH R5, R5 ;  /* 0x0000000500057308 */ /* 0x000e220000002400 */
[----:B------:R-:W-:Y:S01]  /*6150*/  FMNMX.FTZ R35, R194, R35, !PT ;  /* 0x00000023c2237209 */ /* 0x000fe20007810000 */
[----:B------:R-:W-:-:S02]  /*6160*/  WARPGROUP.DEPBAR.LE gsb0, 0x0 ;  /* 0x00008000000079c5 */ /* 0x000fc40000010000 */
[----:B------:R-:W-:Y:S01]  /*6170*/  WARPGROUP.ARRIVE ;  /* 0x00000000000079c5 */ /* 0x000fe20000000000 */
[----:B------:R-:W-:Y:S01]  /*6180*/  FSEL R170, R49, -INF , P3 ;  /* 0xff80000031aa7808 */ /* 0x000fe20001800000 */
[----:B------:R-:W-:Y:S01]  /*6190*/  FMUL.FTZ R49, R67, UR7 ;  /* 0x0000000743317c20 */ /* 0x000fe20008410000 */
[----:B------:R-:W-:Y:S01]  /*61a0*/  ISETP.GT.AND P3, PT, R39, 0x39, PT ;  /* 0x000000392700780c */ /* 0x000fe20003f64270 */
[----:B------:R-:W-:Y:S01]  /*61b0*/  FMUL.FTZ R67, R87, UR7 ;  /* 0x0000000757437c20 */ /* 0x000fe20008410000 */
[----:B------:R-:W-:Y:S01]  /*61c0*/  FSEL R168, R52, -INF , P2 ;  /* 0xff80000034a87808 */ /* 0x000fe20001000000 */
[----:B------:R-:W-:Y:S01]  /*61d0*/  HGMMA.64x128x16.F32 R88, R164, gdesc[UR12].tnspB, R88, gsb0 ;  /* 0x41e0000ca4587df0 */ /* 0x000fe20008000858 */
[----:B------:R-:W-:Y:S01]  /*61e0*/  FMNMX.FTZ R35, R170, R35, !PT ;  /* 0x00000023aa237209 */ /* 0x000fe20007810000 */
[----:B------:R-:W-:Y:S01]  /*61f0*/  UIADD3 UR14, UR5, 0x280, URZ ;  /* 0x00000280050e7890 */ /* 0x000fe2000fffe03f */
[----:B------:R-:W-:Y:S01]  /*6200*/  ISETP.GT.AND P2, PT, R39, 0x40, PT ;  /* 0x000000402700780c */ /* 0x000fe20003f44270 */
[----:B------:R-:W-:Y:S01]  /*6210*/  UMOV UR15, 0x40000040 ;  /* 0x40000040000f7882 */ /* 0x000fe20000000000 */
[----:B------:R-:W-:Y:S01]  /*6220*/  FSEL R72, R53, -INF , P3 ;  /* 0xff80000035487808 */ /* 0x000fe20001800000 */
[----:B------:R-:W1:Y:S01]  /*6230*/  MUFU.TANH R52, R73 ;  /* 0x0000004900347308 */ /* 0x000e620000002400 */
[----:B------:R-:W-:Y:S01]  /*6240*/  FMNMX.FTZ R35, R168, R35, !PT ;  /* 0x00000023a8237209 */ /* 0x000fe20007810000 */
[----:B------:R-:W-:Y:S01]  /*6250*/  FMUL.FTZ R53, R71, UR7 ;  /* 0x0000000747357c20 */ /* 0x000fe20008410000 */
[----:B------:R-:W-:-:S02]  /*6260*/  ISETP.GT.AND P3, PT, R39, 0x41, PT ;  /* 0x000000412700780c */ /* 0x000fc40003f64270 */
[----:B------:R-:W-:Y:S02]  /*6270*/  FSEL R68, R56, -INF , P2 ;  /* 0xff80000038447808 */ /* 0x000fe40001000000 */
[----:B------:R-:W-:Y:S01]  /*6280*/  FMNMX.FTZ R35, R72, R35, !PT ;  /* 0x0000002348237209 */ /* 0x000fe20007810000 */
[----:B------:R-:W2:Y:S01]  /*6290*/  MUFU.TANH R56, R77 ;  /* 0x0000004d00387308 */ /* 0x000ea20000002400 */
[----:B------:R-:W-:Y:S02]  /*62a0*/  ISETP.GT.AND P2, PT, R39, 0x48, PT ;  /* 0x000000482700780c */ /* 0x000fe40003f44270 */
[----:B------:R-:W-:Y:S01]  /*62b0*/  FSEL R36, R57, -INF , P3 ;  /* 0xff80000039247808 */ /* 0x000fe20001800000 */
[----:B------:R-:W-:Y:S01]  /*62c0*/  FMUL.FTZ R57, R75, UR7 ;  /* 0x000000074b397c20 */ /* 0x000fe20008410000 */
[----:B------:R-:W-:Y:S02]  /*62d0*/  FMNMX.FTZ R35, R68, R35, !PT ;  /* 0x0000002344237209 */ /* 0x000fe40007810000 */
[----:B------:R-:W-:Y:S01]  /*62e0*/  ISETP.GT.AND P3, PT, R39, 0x49, PT ;  /* 0x000000492700780c */ /* 0x000fe20003f64270 */
[----:B------:R-:W3:Y:S01]  /*62f0*/  MUFU.TANH R49, R49 ;  /* 0x0000003100317308 */ /* 0x000ee20000002400 */
[----:B------:R-:W-:-:S02]  /*6300*/  FSEL R38, R38, -INF , P2 ;  /* 0xff80000026267808 */ /* 0x000fc40001000000 */
[----:B------:R-:W-:Y:S02]  /*6310*/  FMNMX.FTZ R35, R36, R35, !PT ;  /* 0x0000002324237209 */ /* 0x000fe40007810000 */
[C---:B------:R-:W-:Y:S02]  /*6320*/  ISETP.GT.AND P2, PT, R39.reuse, 0x50, PT ;  /* 0x000000502700780c */ /* 0x040fe40003f44270 */
[----:B------:R-:W-:Y:S01]  /*6330*/  FSEL R40, R40, -INF , P3 ;  /* 0xff80000028287808 */ /* 0x000fe20001800000 */
[----:B------:R-:W4:Y:S01]  /*6340*/  MUFU.TANH R53, R53 ;  /* 0x0000003500357308 */ /* 0x000f220000002400 */
[----:B------:R-:W-:Y:S02]  /*6350*/  FMNMX.FTZ R35, R38, R35, !PT ;  /* 0x0000002326237209 */ /* 0x000fe40007810000 */
[----:B------:R-:W-:Y:S02]  /*6360*/  ISETP.GT.AND P3, PT, R39, 0x51, PT ;  /* 0x000000512700780c */ /* 0x000fe40003f64270 */
[----:B------:R-:W-:-:S02]  /*6370*/  FSEL R42, R42, -INF , P2 ;  /* 0xff8000002a2a7808 */ /* 0x000fc40001000000 */
[----:B------:R-:W-:Y:S01]  /*6380*/  FMNMX.FTZ R35, R40, R35, !PT ;  /* 0x0000002328237209 */ /* 0x000fe20007810000 */
[----:B------:R-:W5:Y:S01]  /*6390*/  MUFU.TANH R57, R57 ;  /* 0x0000003900397308 */ /* 0x000f620000002400 */
[----:B------:R-:W-:Y:S02]  /*63a0*/  ISETP.GT.AND P2, PT, R39, 0x58, PT ;  /* 0x000000582700780c */ /* 0x000fe40003f44270 */
[----:B------:R-:W-:Y:S01]  /*63b0*/  FSEL R44, R65, -INF , P3 ;  /* 0xff800000412c7808 */ /* 0x000fe20001800000 */
[----:B------:R-:W-:Y:S01]  /*63c0*/  FMUL.FTZ R65, R86, UR7 ;  /* 0x0000000756417c20 */ /* 0x000fe20008410000 */
[----:B------:R-:W-:Y:S02]  /*63d0*/  FMNMX.FTZ R35, R42, R35, !PT ;  /* 0x000000232a237209 */ /* 0x000fe40007810000 */
[----:B------:R-:W-:Y:S01]  /*63e0*/  ISETP.GT.AND P3, PT, R39, 0x59, PT ;  /* 0x000000592700780c */ /* 0x000fe20003f64270 */
[----:B------:R-:W-:Y:S01]  /*63f0*/  MUFU.TANH R67, R67 ;  /* 0x0000004300437308 */ /* 0x000fe20000002400 */
[----:B------:R-:W-:-:S02]  /*6400*/  FSEL R46, R46, -INF , P2 ;  /* 0xff8000002e2e7808 */ /* 0x000fc40001000000 */
[----:B------:R-:W-:Y:S02]  /*6410*/  FMNMX.FTZ R35, R44, R35, !PT ;  /* 0x000000232c237209 */ /* 0x000fe40007810000 */
[----:B------:R-:W-:Y:S02]  /*6420*/  ISETP.GT.AND P2, PT, R39, 0x60, PT ;  /* 0x000000602700780c */ /* 0x000fe40003f44270 */
[----:B------:R-:W-:Y:S01]  /*6430*/  FSEL R48, R69, -INF , P3 ;  /* 0xff80000045307808 */ /* 0x000fe20001800000 */
[C---:B------:R-:W-:Y:S01]  /*6440*/  VIADD R69, R39.reuse, 0x8 ;  /* 0x0000000827457836 */ /* 0x040fe20000000000 */
[----:B------:R-:W-:Y:S01]  /*6450*/  FMNMX.FTZ R35, R46, R35, !PT ;  /* 0x000000232e237209 */ /* 0x000fe20007810000 */
[----:B------:R-:W5:Y:S01]  /*6460*/  MUFU.TANH R65, R65 ;  /* 0x0000004100417308 */ /* 0x000f620000002400 */
[----:B------:R-:W-:Y:S02]  /*6470*/  ISETP.GT.AND P3, PT, R39, 0x61, PT ;  /* 0x000000612700780c */ /* 0x000fe40003f64270 */
[----:B0-----:R-:W-:-:S02]  /*6480*/  FSEL R50, R5, -INF , P2 ;  /* 0xff80000005327808 */ /* 0x001fc40001000000 */
[----:B------:R-:W-:Y:S01]  /*6490*/  FMNMX.FTZ R35, R48, R35, !PT ;  /* 0x0000002330237209 */ /* 0x000fe20007810000 */
[----:B------:R-:W0:Y:S01]  /*64a0*/  LDC R5, c[0x0][0x988] ;  /* 0x00026200ff057b82 */ /* 0x000e220000000800 */
[C---:B------:R-:W-:Y:S02]  /*64b0*/  ISETP.GT.AND P2, PT, R39.reuse, 0x68, PT ;  /* 0x000000682700780c */ /* 0x040fe40003f44270 */
[----:B-1----:R-:W-:Y:S02]  /*64c0*/  FSEL R52, R52, -INF , P3 ;  /* 0xff80000034347808 */ /* 0x002fe40001800000 */
[----:B------:R-:W-:Y:S02]  /*64d0*/  FMNMX.FTZ R35, R50, R35, !PT ;  /* 0x0000002332237209 */ /* 0x000fe40007810000 */
[----:B------:R-:W-:Y:S02]  /*64e0*/  ISETP.GT.AND P3, PT, R39, 0x69, PT ;  /* 0x000000692700780c */ /* 0x000fe40003f64270 */
[----:B------:R-:W-:-:S02]  /*64f0*/  FSEL R54, R54, -INF , P2 ;  /* 0xff80000036367808 */ /* 0x000fc40001000000 */
[----:B------:R-:W-:Y:S02]  /*6500*/  FMNMX.FTZ R35, R52, R35, !PT ;  /* 0x0000002334237209 */ /* 0x000fe40007810000 */
[C---:B------:R-:W-:Y:S02]  /*6510*/  ISETP.GT.AND P2, PT, R39.reuse, 0x70, PT ;  /* 0x000000702700780c */ /* 0x040fe40003f44270 */
[----:B--2---:R-:W-:Y:S02]  /*6520*/  FSEL R56, R56, -INF , P3 ;  /* 0xff80000038387808 */ /* 0x004fe40001800000 */
[----:B------:R-:W-:Y:S02]  /*6530*/  FMNMX.FTZ R35, R54, R35, !PT ;  /* 0x0000002336237209 */ /* 0x000fe40007810000 */
[----:B------:R-:W-:Y:S02]  /*6540*/  ISETP.GT.AND P3, PT, R39, 0x71, PT ;  /* 0x000000712700780c */ /* 0x000fe40003f64270 */
[----:B------:R-:W-:-:S02]  /*6550*/  FSEL R62, R80, -INF , P2 ;  /* 0xff800000503e7808 */ /* 0x000fc40001000000 */
[----:B------:R-:W-:Y:S02]  /*6560*/  FMNMX.FTZ R35, R56, R35, !PT ;  /* 0x0000002338237209 */ /* 0x000fe40007810000 */
[C---:B------:R-:W-:Y:S02]  /*6570*/  ISETP.GT.AND P2, PT, R39.reuse, 0x78, PT ;  /* 0x000000782700780c */ /* 0x040fe40003f44270 */
[----:B------:R-:W-:Y:S02]  /*6580*/  FSEL R60, R60, -INF , P3 ;  /* 0xff8000003c3c7808 */ /* 0x000fe40001800000 */
[----:B------:R-:W-:Y:S02]  /*6590*/  FMNMX.FTZ R35, R62, R35, !PT ;  /* 0x000000233e237209 */ /* 0x000fe40007810000 */
[----:B------:R-:W-:Y:S02]  /*65a0*/  ISETP.GT.AND P3, PT, R39, 0x79, PT ;  /* 0x000000792700780c */ /* 0x000fe40003f64270 */
[----:B------:R-:W-:-:S02]  /*65b0*/  FSEL R64, R64, -INF , P2 ;  /* 0xff80000040407808 */ /* 0x000fc40001000000 */
[----:B------:R-:W-:Y:S02]  /*65c0*/  FMNMX.FTZ R35, R60, R35, !PT ;  /* 0x000000233c237209 */ /* 0x000fe40007810000 */
[C---:B------:R-:W-:Y:S02]  /*65d0*/  ISETP.GT.AND P5, PT, R69.reuse, RZ, PT ;  /* 0x000000ff4500720c */ /* 0x040fe40003fa4270 */
[----:B------:R-:W-:Y:S02]  /*65e0*/  FSEL R58, R58, -INF , P3 ;  /* 0xff8000003a3a7808 */ /* 0x000fe40001800000 */
[----:B------:R-:W-:Y:S02]  /*65f0*/  FMNMX.FTZ R35, R64, R35, !PT ;  /* 0x0000002340237209 */ /* 0x000fe40007810000 */
[----:B------:R-:W-:Y:S02]  /*6600*/  ISETP.GT.AND P6, PT, R69, 0x1, PT ;  /* 0x000000014500780c */ /* 0x000fe40003fc4270 */
[----:B------:R-:W-:-:S02]  /*6610*/  FSEL R0, R0, -INF , P5 ;  /* 0xff80000000007808 */ /* 0x000fc40002800000 */
[----:B------:R-:W-:Y:S02]  /*6620*/  FMNMX.FTZ R35, R58, R35, !PT ;  /* 0x000000233a237209 */ /* 0x000fe40007810000 */
[C---:B------:R-:W-:Y:S02]  /*6630*/  ISETP.GT.AND P3, PT, R69.reuse, 0x8, PT ;  /* 0x000000084500780c */ /* 0x040fe40003f64270 */
[----:B------:R-:W-:Y:S01]  /*6640*/  FSEL R70, R2, -INF , P6 ;  /* 0xff80000002467808 */ /* 0x000fe20003000000 */
[----:B------:R-:W1:Y:S01]  /*6650*/  SHFL.BFLY PT, R10, R35, 0x2, 0x1f ;  /* 0x0c401f00230a7f89 */ /* 0x000e6200000e0000 */
        /* <DEDUP_REMOVED lines=10> */
[C---:B------:R-:W-:Y:S02]  /*6700*/  ISETP.GT.AND P3, PT, R69.reuse, 0x18, PT ;  /* 0x000000184500780c */ /* 0x040fe40003f64270 */
[----:B------:R-:W-:Y:S02]  /*6710*/  FSEL R20, R20, -INF , P6 ;  /* 0xff80000014147808 */ /* 0x000fe40003000000 */
[----:B------:R-:W-:Y:S02]  /*6720*/  FMNMX.FTZ R71, R74, R71, !PT ;  /* 0x000000474a477209 */ /* 0x000fe40007810000 */
[----:B------:R-:W-:Y:S01]  /*6730*/  ISETP.GT.AND P4, PT, R69, 0x19, PT ;  /* 0x000000194500780c */ /* 0x000fe20003f84270 */
[----:B------:R-:W-:Y:S02]  /*6740*/  WARPGROUP.DEPBAR.LE gsb0, 0x0 ;  /* 0x00008000000079c5 */ /* 0x000fe40000010000 */
[----:B------:R-:W-:Y:S01]  /*6750*/  WARPGROUP.ARRIVE ;  /* 0x00000000000079c5 */ /* 0x000fe20000000000 */
[----:B------:R-:W-:-:S02]  /*6760*/  FSEL R76, R21, -INF , P3 ;  /* 0xff800000154c7808 */ /* 0x000fc40001800000 */
[----:B------:R-:W-:Y:S02]  /*6770*/  FMNMX.FTZ R71, R20, R71, !PT ;  /* 0x0000004714477209 */ /* 0x000fe40007810000 */
[----:B------:R-:W-:Y:S01]  /*6780*/  ISETP.GT.AND P5, PT, R69, 0x20, PT ;  /* 0x000000204500780c */ /* 0x000fe20003fa4270 */
[----:B------:R-:W-:Y:S01]  /*6790*/  HGMMA.64x128x16.F32 R88, R160, gdesc[UR12].tnspB, R88, gsb0 ;  /* 0x41e0000ca0587df0 */ /* 0x000fe20008000858 */
[----:B------:R-:W-:Y:S01]  /*67a0*/  FSEL R24, R24, -INF , P4 ;  /* 0xff80000018187808 */ /* 0x000fe20002000000 */
[----:B------:R-:W-:Y:S01]  /*67b0*/  UIADD3 UR14, UR5, 0x300, URZ ;  /* 0x00000300050e7890 */ /* 0x000fe2000fffe03f */
[----:B------:R-:W-:Y:S01]  /*67c0*/  FMNMX.FTZ R71, R76, R71, !PT ;  /* 0x000000474c477209 */ /* 0x000fe20007810000 */
[----:B------:R-:W-:Y:S01]  /*67d0*/  UMOV UR15, 0x40000040 ;  /* 0x40000040000f7882 */ /* 0x000fe20000000000 */
[----:B-1----:R-:W-:Y:S02]  /*67e0*/  FMNMX.FTZ R37, R35, R10, !PT ;  /* 0x0000000a23257209 */ /* 0x002fe40007810000 */
[----:B------:R-:W-:-:S02]  /*67f0*/  ISETP.GT.AND P6, PT, R69, 0x21, PT ;  /* 0x000000214500780c */ /* 0x000fc40003fc4270 */
[----:B------:R-:W-:Y:S01]  /*6800*/  FSEL R78, R25, -INF , P5 ;  /* 0xff800000194e7808 */ /* 0x000fe20002800000 */
[----:B------:R-:W1:Y:S01]  /*6810*/  SHFL.BFLY PT, R10, R37, 0x1, 0x1f ;  /* 0x0c201f00250a7f89 */ /* 0x000e6200000e0000 */
[----:B------:R-:W-:Y:S02]  /*6820*/  FMNMX.FTZ R71, R24, R71, !PT ;  /* 0x0000004718477209 */ /* 0x000fe40007810000 */
[C---:B------:R-:W-:Y:S02]  /*6830*/  ISETP.GT.AND P3, PT, R69.reuse, 0x28, PT ;  /* 0x000000284500780c */ /* 0x040fe40003f64270 */
[----:B------:R-:W-:Y:S02]  /*6840*/  FSEL R26, R26, -INF , P6 ;  /* 0xff8000001a1a7808 */ /* 0x000fe40003000000 */
[----:B------:R-:W-:Y:S02]  /*6850*/  FMNMX.FTZ R71, R78, R71, !PT ;  /* 0x000000474e477209 */ /* 0x000fe40007810000 */
[----:B------:R-:W-:-:S02]  /*6860*/  ISETP.GT.AND P4, PT, R69, 0x29, PT ;  /* 0x000000294500780c */ /* 0x000fc40003f84270 */
[----:B------:R-:W-:Y:S02]  /*6870*/  FSEL R80, R27, -INF , P3 ;  /* 0xff8000001b507808 */ /* 0x000fe40001800000 */
        /* <DEDUP_REMOVED lines=13> */
[----:B-1----:R-:W-:Y:S02]  /*6950*/  FMNMX.FTZ R10, R37, R10, !PT ;  /* 0x0000000a250a7209 */ /* 0x002fe40007810000 */
[----:B------:R-:W-:Y:S02]  /*6960*/  ISETP.GT.AND P5, PT, R69, 0x40, PT ;  /* 0x000000404500780c */ /* 0x000fe40003fa4270 */
[----:B------:R-:W-:Y:S01]  /*6970*/  FSEL R164, R32, -INF , P4 ;  /* 0xff80000020a47808 */ /* 0x000fe20002000000 */
[----:B0-----:R-:W-:Y:S01]  /*6980*/  FMUL.FTZ R37, R10, R5 ;  /* 0x000000050a257220 */ /* 0x001fe20000410000 */
[----:B------:R-:W-:-:S02]  /*6990*/  FMNMX.FTZ R71, R86, R71, !PT ;  /* 0x0000004756477209 */ /* 0x000fc40007810000 */
[----:B------:R-:W-:Y:S02]  /*69a0*/  ISETP.GT.AND P6, PT, R69, 0x41, PT ;  /* 0x000000414500780c */ /* 0x000fe40003fc4270 */
[----:B------:R-:W-:Y:S02]  /*69b0*/  FSEL R32, R33, -INF , P5 ;  /* 0xff80000021207808 */ /* 0x000fe40002800000 */
[----:B------:R-:W-:Y:S02]  /*69c0*/  FMNMX.FTZ R71, R164, R71, !PT ;  /* 0x00000047a4477209 */ /* 0x000fe40007810000 */
[----:B------:R-:W-:Y:S02]  /*69d0*/  FSETP.NEU.FTZ.AND P2, PT, R10, -INF , PT ;  /* 0xff8000000a00780b */ /* 0x000fe40003f5d000 */
[----:B------:R-:W-:Y:S02]  /*69e0*/  ISETP.GT.AND P3, PT, R69, 0x48, PT ;  /* 0x000000484500780c */ /* 0x000fe40003f64270 */
[----:B------:R-:W-:-:S02]  /*69f0*/  FSEL R34, R34, -INF , P6 ;  /* 0xff80000022227808 */ /* 0x000fc40003000000 */
        /* <DEDUP_REMOVED lines=21> */
[----:B---3--:R-:W-:Y:S01]  /*6b50*/  FSEL R198, R49, -INF , P6 ;  /* 0xff80000031c67808 */ /* 0x008fe20003000000 */
        /* <DEDUP_REMOVED lines=11> */
[----:B----4-:R-:W-:Y:S01]  /*6c10*/  FSEL R168, R53, -INF , P4 ;  /* 0xff80000035a87808 */ /* 0x010fe20002000000 */
        /* <DEDUP_REMOVED lines=11> */
[----:B-----5:R-:W-:Y:S01]  /*6cd0*/  FSEL R72, R57, -INF , P6 ;  /* 0xff80000039487808 */ /* 0x020fe20003000000 */
        /* <DEDUP_REMOVED lines=16> */
[----:B------:R-:W-:Y:S01]  /*6de0*/  FFMA.FTZ R58, R58, R5, -R37 ;  /* 0x000000053a3a7223 */ /* 0x000fe20000010825 */
[----:B------:R-:W-:Y:S01]  /*6df0*/  FSEL R206, R61, -INF , P5 ;  /* 0xff8000003dce7808 */ /* 0x000fe20002800000 */
[----:B------:R-:W-:Y:S01]  /*6e00*/  MUFU.EX2 R35, R35 ;  /* 0x0000002300237308 */ /* 0x000fe20000000800 */
[----:B------:R-:W-:-:S02]  /*6e10*/  FMNMX.FTZ R71, R68, R71, !PT ;  /* 0x0000004744477209 */ /* 0x000fc40007810000 */
[----:B------:R-:W-:Y:S02]  /*6e20*/  ISETP.GT.AND P3, PT, R69, 0x78, PT ;  /* 0x000000784500780c */ /* 0x000fe40003f64270 */
[----:B------:R-:W-:Y:S01]  /*6e30*/  FSEL R208, R63, -INF , P6 ;  /* 0xff8000003fd07808 */ /* 0x000fe20003000000 */
[----:B------:R-:W-:Y:S02]  /*6e40*/  WARPGROUP.DEPBAR.LE gsb0, 0x0 ;  /* 0x00008000000079c5 */ /* 0x000fe40000010000 */
[----:B------:R-:W-:Y:S01]  /*6e50*/  WARPGROUP.ARRIVE ;  /* 0x00000000000079c5 */ /* 0x000fe20000000000 */
[----:B------:R-:W-:Y:S01]  /*6e60*/  FMNMX.FTZ R71, R206, R71, !PT ;  /* 0x00000047ce477209 */ /* 0x000fe20007810000 */
[-CC-:B------:R-:W-:Y:S01]  /*6e70*/  FFMA.FTZ R162, R46, R5.reuse, -R37.reuse ;  /* 0x000000052ea27223 */ /* 0x180fe20000010825 */
[----:B------:R-:W-:Y:S01]  /*6e80*/  ISETP.GT.AND P4, PT, R69, 0x79, PT ;  /* 0x000000794500780c */ /* 0x000fe20003f84270 */
[----:B------:R-:W-:Y:S01]  /*6e90*/  FFMA.FTZ R46, R62, R5, -R37 ;  /* 0x000000053e2e7223 */ /* 0x000fe20000010825 */
[----:B------:R-:W-:Y:S01]  /*6ea0*/  FSEL R160, R65, -INF , P3 ;  /* 0xff80000041a07808 */ /* 0x000fe20001800000 */
[----:B------:R-:W-:Y:S01]  /*6eb0*/  HGMMA.64x128x16.F32 R88, R156, gdesc[UR12].tnspB, R88, gsb0 ;  /* 0x41e0000c9c587df0 */ /* 0x000fe20008000858 */
[----:B------:R-:W-:Y:S01]  /*6ec0*/  FMNMX.FTZ R71, R208, R71, !PT ;  /* 0x00000047d0477209 */ /* 0x000fe20007810000 */
[----:B------:R-:W-:Y:S01]  /*6ed0*/  UIADD3 UR14, UR5, 0x380, URZ ;  /* 0x00000380050e7890 */ /* 0x000fe2000fffe03f */
[----:B------:R-:W-:Y:S01]  /*6ee0*/  FSEL R210, R67, -INF , P4 ;  /* 0xff80000043d27808 */ /* 0x000fe20002000000 */
[----:B------:R-:W-:Y:S01]  /*6ef0*/  UMOV UR15, 0x40000040 ;  /* 0x40000040000f7882 */ /* 0x000fe20000000000 */
[----:B------:R-:W-:Y:S01]  /*6f00*/  FMNMX.FTZ R71, R160, R71, !PT ;  /* 0x00000047a0477209 */ /* 0x000fe20007810000 */
[----:B------:R-:W-:Y:S01]  /*6f10*/  MUFU.EX2 R180, R180 ;  /* 0x000000b400b47308 */ /* 0x000fe20000000800 */
[----:B------:R-:W-:-:S02]  /*6f20*/  UMOV UR5, UR37 ;  /* 0x0000002500057c82 */ /* 0x000fc40008000000 */
[----:B------:R-:W-:-:S05]  /*6f30*/  FMNMX.FTZ R71, R210, R71, !PT ;  /* 0x00000047d2477209 */ /* 0x000fca0007810000 */
        /* <DEDUP_REMOVED lines=10> */
[----:B0-----:R-:W-:-:S02]  /*6fe0*/  FMNMX.FTZ R12, R2, R53, !PT ;  /* 0x00000035020c7209 */ /* 0x001fc40007810000 */
[----:B------:R-:W-:Y:S02]  /*6ff0*/  FSEL R2, R10, RZ, P2 ;  /* 0x000000ff0a027208 */ /* 0x000fe40001000000 */
[C---:B------:R-:W-:Y:S01]  /*7000*/  FSETP.NEU.FTZ.AND P2, PT, R12.reuse, -INF , PT ;  /* 0xff8000000c00780b */ /* 0x040fe20003f5d000 */
[-C--:B------:R-:W-:Y:S02]  /*7010*/  FMUL.FTZ R37, R12, R5.reuse ;  /* 0x000000050c257220 */ /* 0x080fe40000410000 */
[----:B------:R-:W-:Y:S01]  /*7020*/  MUFU.EX2 R25, R25 ;  /* 0x0000001900197308 */ /* 0x000fe20000000800 */
[----:B------:R-:W-:Y:S02]  /*7030*/  FADD.FTZ R2, -R2, R11 ;  /* 0x0000000b02027221 */ /* 0x000fe40000010100 */
[----:B------:R-:W-:Y:S02]  /*7040*/  FSEL R37, R37, RZ, P2 ;  /* 0x000000ff25257208 */ /* 0x000fe40001000000 */
[----:B------:R-:W-:-:S03]  /*7050*/  FMUL.FTZ R2, R2, R5 ;  /* 0x0000000502027220 */ /* 0x000fc60000410000 */
[----:B------:R-:W-:Y:S01]  /*7060*/  MUFU.EX2 R174, R174 ;  /* 0x000000ae00ae7308 */ /* 0x000fe20000000800 */
[-CC-:B------:R-:W-:Y:S01]  /*7070*/  FFMA.FTZ R181, R0, R5.reuse, -R37.reuse ;  /* 0x0000000500b57223 */ /* 0x180fe20000010825 */
[----:B------:R-:W-:Y:S01]  /*7080*/  FSEL R0, R12, RZ, P2 ;  /* 0x000000ff0c007208 */ /* 0x000fe20001000000 */
[-CC-:B------:R-:W-:Y:S01]  /*7090*/  FFMA.FTZ R50, R70, R5.reuse, -R37.reuse ;  /* 0x0000000546327223 */ /* 0x180fe20000010825 */
[-CC-:B------:R-:W-:Y:S01]  /*70a0*/  FFMA.FTZ R183, R66, R5.reuse, -R37.reuse ;  /* 0x0000000542b77223 */ /* 0x180fe20000010825 */
[-CC-:B------:R-:W-:Y:S01]  /*70b0*/  FFMA.FTZ R14, R14, R5.reuse, -R37.reuse ;  /* 0x000000050e0e7223 */ /* 0x180fe20000010825 */
[-C--:B------:R-:W-:Y:S01]  /*70c0*/  FFMA.FTZ R177, R74, R5.reuse, -R37 ;  /* 0x000000054ab17223 */ /* 0x080fe20000010825 */
[----:B------:R-:W-:Y:S01]  /*70d0*/  FADD.FTZ R0, -R0, R13 ;  /* 0x0000000d00007221 */ /* 0x000fe20000010100 */
[----:B------:R-:W0:Y:S01]  /*70e0*/  MUFU.EX2 R2, R2 ;  /* 0x0000000200027308 */ /* 0x000e220000000800 */
[-CC-:B------:R-:W-:Y:S01]  /*70f0*/  FFMA.FTZ R20, R20, R5.reuse, -R37.reuse ;  /* 0x0000000514147223 */ /* 0x180fe20000010825 */
[-CC-:B------:R-:W-:Y:S01]  /*7100*/  FFMA.FTZ R165, R32, R5.reuse, -R37.reuse ;  /* 0x0000000520a57223 */ /* 0x180fe20000010825 */
[-C--:B------:R-:W-:Y:S01]  /*7110*/  FMUL.FTZ R0, R0, R5.reuse ;  /* 0x0000000500007220 */ /* 0x080fe20000410000 */
[-CC-:B------:R-:W-:Y:S01]  /*7120*/  FFMA.FTZ R179, R76, R5.reuse, -R37.reuse ;  /* 0x000000054cb37223 */ /* 0x180fe20000010825 */
[----:B------:R-:W-:Y:S01]  /*7130*/  FFMA.FTZ R32, R34, R5, -R37 ;  /* 0x0000000522207223 */ /* 0x000fe20000010825 */
[----:B------:R-:W-:-:S02]  /*7140*/  IMAD.U32 R34, RZ, RZ, UR8 ;  /* 0x00000008ff227e24 */ /* 0x000fc4000f8e00ff */
        /* <DEDUP_REMOVED lines=10> */
[----:B0-----:R-:W-:Y:S01]  /*71f0*/  FFMA.FTZ R13, R2, R4, R35 ;  /* 0x00000004020d7223 */ /* 0x001fe20000010023 */
[-CC-:B------:R-:W-:Y:S01]  /*7200*/  FFMA.FTZ R54, R164, R5.reuse, -R37.reuse ;  /* 0x00000005a4367223 */ /* 0x180fe20000010825 */
[-CC-:B------:R-:W-:Y:S01]  /*7210*/  FFMA.FTZ R167, R166, R5.reuse, -R37.reuse ;  /* 0x00000005a6a77223 */ /* 0x180fe20000010825 */
[-C--:B------:R-:W-:Y:S01]  /*7220*/  FFMA.FTZ R161, R196, R5.reuse, -R37 ;  /* 0x00000005c4a17223 */ /* 0x080fe20000010825 */
[----:B------:R-:W-:Y:S01]  /*7230*/  FADD.FTZ R13, R180, R13 ;  /* 0x0000000db40d7221 */ /* 0x000fe20000010000 */
        /* <DEDUP_REMOVED lines=11> */
[----:B------:R-:W-:Y:S01]  /*72f0*/  FADD.FTZ R4, R176, R13 ;  /* 0x0000000db0047221 */ /* 0x000fe20000010000 */
[----:B-1----:R-:W-:Y:S01]  /*7300*/  FFMA.FTZ R3, R0, R3, R181 ;  /* 0x0000000300037223 */ /* 0x002fe200000100b5 */
[C---:B------:R-:W-:Y:S01]  /*7310*/  F2FP.F16.F32.PACK_AB R176, R15.reuse, R176 ;  /* 0x000000b00fb0723e */ /* 0x040fe200000000ff */
[----:B------:R-:W-:Y:S01]  /*7320*/  FFMA.FTZ R208, R208, R5, -R37 ;  /* 0x00000005d0d07223 */ /* 0x000fe20000010825 */
[----:B------:R-:W-:Y:S01]  /*7330*/  FADD.FTZ R13, R15, R4 ;  /* 0x000000040f0d7221 */ /* 0x000fe20000010000 */
[----:B------:R-:W-:-:S02]  /*7340*/  PLOP3.LUT P2, PT, PT, PT, UP0, 0x80, 0x0 ;  /* 0x000000000000781c */ /* 0x000fc40003f4f008 */
[----:B------:R-:W1:Y:S01]  /*7350*/  MUFU.EX2 R14, R14 ;  /* 0x0000000e000e7308 */ /* 0x000e620000000800 */
[----:B------:R-:W-:Y:S01]  /*7360*/  FADD.FTZ R4, R178, R13 ;  /* 0x0000000db2047221 */ /* 0x000fe20000010000 */
[----:B------:R-:W-:Y:S02]  /*7370*/  F2FP.F16.F32.PACK_AB R180, R180, R35 ;  /* 0x00000023b4b4723e */ /* 0x000fe400000000ff */
[----:B------:R-:W-:Y:S01]  /*7380*/  F2FP.F16.F32.PACK_AB R182, R39, R182 ;  /* 0x000000b627b6723e */ /* 0x000fe200000000ff */
[----:B------:R-:W-:Y:S01]  /*7390*/  FADD.FTZ R13, R21, R4 ;  /* 0x00000004150d7221 */ /* 0x000fe20000010000 */
[----:B0-----:R-:W-:Y:S01]  /*73a0*/  FADD.FTZ R4, R50, R3 ;  /* 0x0000000332047221 */ /* 0x001fe20000010000 */
[----:B------:R-:W-:Y:S01]  /*73b0*/  @!P1 VIADD R3, R34, 0x34840 ;  /* 0x0003484022039836 */ /* 0x000fe20000000000 */
[----:B------:R-:W-:Y:S01]  /*73c0*/  MUFU.EX2 R177, R177 ;  /* 0x000000b100b17308 */ /* 0x000fe20000000800 */
[----:B------:R-:W-:Y:S01]  /*73d0*/  FADD.FTZ R56, R172, R13 ;  /* 0x0000000dac387221 */ /* 0x000fe20000010000 */
[----:B--2---:R-:W-:Y:S01]  /*73e0*/  FADD.FTZ R13, R183, R4 ;  /* 0x00000004b70d7221 */ /* 0x004fe20000010000 */
[----:B------:R-:W-:Y:S01]  /*73f0*/  FFMA.FTZ R34, R194, R5, -R37 ;  /* 0x00000005c2227223 */ /* 0x000fe20000010825 */
[----:B------:R-:W-:Y:S01]  /*7400*/  @!P1 PRMT R3, RZ, 0x654, R3 ;  /* 0x00000654ff039816 */ /* 0x000fe20000000003 */
[----:B------:R-:W-:-:S02]  /*7410*/  WARPGROUP.DEPBAR.LE gsb0, 0x0 ;  /* 0x00008000000079c5 */ /* 0x000fc40000010000 */
[----:B------:R-:W-:Y:S01]  /*7420*/  WARPGROUP.ARRIVE ;  /* 0x00000000000079c5 */ /* 0x000fe20000000000 */
[----:B------:R-:W0:Y:S01]  /*7430*/  MUFU.EX2 R27, R27 ;  /* 0x0000001b001b7308 */ /* 0x000e220000000800 */
[----:B------:R-:W-:Y:S01]  /*7440*/  FADD.FTZ R53, R25, R56 ;  /* 0x0000003819357221 */ /* 0x000fe20000010000 */
[----:B-1----:R-:W-:Y:S01]  /*7450*/  FADD.FTZ R4, R14, R13 ;  /* 0x0000000d0e047221 */ /* 0x002fe20000010000 */
[----:B------:R-:W-:Y:S02]  /*7460*/  F2FP.F16.F32.PACK_AB R178, R21, R178 ;  /* 0x000000b215b2723e */ /* 0x000fe400000000ff */
[----:B------:R-:W-:Y:S01]  /*7470*/  HGMMA.64x128x16.F32 R88, R152, gdesc[UR12].tnspB, R88, gsb0 ;  /* 0x41e0000c98587df0 */ /* 0x000fe20008000858 */
[----:B------:R-:W-:Y:S01]  /*7480*/  FADD.FTZ R56, R174, R53 ;  /* 0x00000035ae387221 */ /* 0x000fe20000010000 */
[----:B------:R-:W-:Y:S01]  /*7490*/  IMAD.U32 R53, RZ, RZ, UR9 ;  /* 0x00000009ff357e24 */ /* 0x000fe2000f8e00ff */
[----:B------:R-:W-:Y:S01]  /*74a0*/  MUFU.EX2 R20, R20 ;  /* 0x0000001400147308 */ /* 0x000fe20000000800 */
[----:B------:R-:W-:-:S02]  /*74b0*/  F2FP.F16.F32.PACK_AB R172, R25, R172 ;  /* 0x000000ac19ac723e */ /* 0x000fc400000000ff */
[----:B------:R-:W-:Y:S01]  /*74c0*/  @!P1 VIADD R53, R53, 0x34860 ;  /* 0x0003486035359836 */ /* 0x000fe20000000000 */
[----:B------:R-:W-:Y:S02]  /*74d0*/  F2FP.F16.F32.PACK_AB R181, R50, R181 ;  /* 0x000000b532b5723e */ /* 0x000fe400000000ff */
[----:B------:R-:W-:Y:S02]  /*74e0*/  F2FP.F16.F32.PACK_AB R183, R14, R183 ;  /* 0x000000b70eb7723e */ /* 0x000fe400000000ff */
[----:B------:R-:W1:Y:S01]  /*74f0*/  MUFU.EX2 R28, R28 ;  /* 0x0000001c001c7308 */ /* 0x000e620000000800 */
[C---:B0-----:R-:W-:Y:S01]  /*7500*/  FADD.FTZ R13, R27.reuse, R56 ;  /* 0x000000381b0d7221 */ /* 0x041fe20000010000 */
[----:B------:R-:W-:Y:S01]  /*7510*/  @!P1 PRMT R53, RZ, 0x654, R53 ;  /* 0x00000654ff359816 */ /* 0x000fe20000000035 */
[----:B------:R-:W-:Y:S01]  /*7520*/  FFMA.FTZ R56, R198, R5, -R37 ;  /* 0x00000005c6387223 */ /* 0x000fe20000010825 */
[----:B------:R-:W-:-:S04]  /*7530*/  F2FP.F16.F32.PACK_AB R174, R27, R174 ;  /* 0x000000ae1bae723e */ /* 0x000fc800000000ff */
[----:B------:R-:W-:Y:S08]  /*7540*/  MUFU.EX2 R179, R179 ;  /* 0x000000b300b37308 */ /* 0x000ff00000000800 */
[----:B------:R-:W0:Y:S08]  /*7550*/  MUFU.EX2 R29, R29 ;  /* 0x0000001d001d7308 */ /* 0x000e300000000800 */
[----:B------:R-:W-:Y:S08]  /*7560*/  MUFU.EX2 R24, R24 ;  /* 0x0000001800187308 */ /* 0x000ff00000000800 */
[----:B------:R-:W2:Y:S08]  /*7570*/  MUFU.EX2 R170, R170 ;  /* 0x000000aa00aa7308 */ /* 0x000eb00000000800 */
[----:B------:R-:W-:Y:S08]  /*7580*/  MUFU.EX2 R173, R173 ;  /* 0x000000ad00ad7308 */ /* 0x000ff00000000800 */
[----:B------:R-:W3:Y:S08]  /*7590*/  MUFU.EX2 R31, R31 ;  /* 0x0000001f001f7308 */ /* 0x000ef00000000800 */
[----:B------:R-:W-:Y:S08]  /*75a0*/  MUFU.EX2 R26, R26 ;  /* 0x0000001a001a7308 */ /* 0x000ff00000000800 */
[----:B------:R-:W4:Y:S08]  /*75b0*/  MUFU.EX2 R33, R33 ;  /* 0x0000002100217308 */ /* 0x000f300000000800 */
[----:B------:R1:W-:Y:S08]  /*75c0*/  MUFU.EX2 R11, R58 ;  /* 0x0000003a000b7308 */ /* 0x0003f00000000800 */
[----:B------:R-:W-:Y:S01]  /*75d0*/  MUFU.EX2 R175, R175 ;  /* 0x000000af00af7308 */ /* 0x000fe20000000800 */
[----:B-1----:R-:W-:-:S04]  /*75e0*/  FADD.FTZ R58, R28, R13 ;  /* 0x0000000d1c3a7221 */ /* 0x002fc80000010000 */
[----:B0-----:R-:W-:-:S03]  /*75f0*/  FADD.FTZ R13, R29, R58 ;  /* 0x0000003a1d0d7221 */ /* 0x001fc60000010000 */
[----:B------:R-:W0:Y:S01]  /*7600*/  MUFU.EX2 R36, R36 ;  /* 0x0000002400247308 */ /* 0x000e220000000800 */
[----:B--2---:R-:W-:Y:S01]  /*7610*/  FADD.FTZ R58, R170, R13 ;  /* 0x0000000daa3a7221 */ /* 0x004fe20000010000 */
[----:B---3--:R-:W-:-:S03]  /*7620*/  F2FP.F16.F32.PACK_AB R170, R31, R170 ;  /* 0x000000aa1faa723e */ /* 0x008fc600000000ff */
[----:B------:R-:W-:-:S03]  /*7630*/  FADD.FTZ R58, R31, R58 ;  /* 0x0000003a1f3a7221 */ /* 0x000fc60000010000 */
[----:B------:R-:W-:Y:S01]  /*7640*/  MUFU.EX2 R52, R52 ;  /* 0x0000003400347308 */ /* 0x000fe20000000800 */
[----:B----4-:R-:W-:-:S07]  /*7650*/  FADD.FTZ R13, R33, R58 ;  /* 0x0000003a210d7221 */ /* 0x010fce0000010000 */
[----:B------:R-:W1:Y:S01]  /*7660*/  MUFU.EX2 R38, R38 ;  /* 0x0000002600267308 */ /* 0x000e620000000800 */
[C---:B0-----:R-:W-:Y:S01]  /*7670*/  FADD.FTZ R13, R36.reuse, R13 ;  /* 0x0000000d240d7221 */ /* 0x041fe20000010000 */
[----:B------:R-:W-:-:S06]  /*7680*/  F2FP.F16.F32.PACK_AB R164, R36, R33 ;  /* 0x0000002124a4723e */ /* 0x000fcc00000000ff */
[----:B------:R-:W-:Y:S08]  /*7690*/  MUFU.EX2 R169, R169 ;  /* 0x000000a900a97308 */ /* 0x000ff00000000800 */
[----:B------:R-:W0:Y:S01]  /*76a0*/  MUFU.EX2 R41, R41 ;  /* 0x0000002900297308 */ /* 0x000e220000000800 */
[----:B-1----:R-:W-:-:S07]  /*76b0*/  FADD.FTZ R58, R38, R13 ;  /* 0x0000000d263a7221 */ /* 0x002fce0000010000 */
[----:B------:R-:W-:Y:S01]  /*76c0*/  MUFU.EX2 R30, R30 ;  /* 0x0000001e001e7308 */ /* 0x000fe20000000800 */
[----:B------:R-:W-:Y:S02]  /*76d0*/  WARPGROUP.DEPBAR.LE gsb0, 0x0 ;  /* 0x00008000000079c5 */ /* 0x000fe40000010000 */
[----:B------:R1:W-:Y:S05]  /*76e0*/  @!P1 SYNCS.ARRIVE.TRANS64.RED.A1T0 RZ, [R3+URZ], RZ ;  /* 0x000000ff03ff99a7 */ /* 0x0003ea000810043f */
[----:B------:R-:W2:Y:S01]  /*76f0*/  MUFU.EX2 R40, R40 ;  /* 0x0000002800287308 */ /* 0x000ea20000000800 */
[C---:B0-----:R-:W-:Y:S01]  /*7700*/  FADD.FTZ R13, R41.reuse, R58 ;  /* 0x0000003a290d7221 */ /* 0x041fe20000010000 */
[----:B------:R-:W-:Y:S01]  /*7710*/  F2FP.F16.F32.PACK_AB R166, R41, R38 ;  /* 0x0000002629a6723e */ /* 0x000fe200000000ff */
[----:B-1----:R-:W-:Y:S01]  /*7720*/  FADD.FTZ R3, R177, R4 ;  /* 0x00000004b1037221 */ /* 0x002fe20000010000 */
[----:B------:R0:W-:Y:S01]  /*7730*/  @!P1 SYNCS.ARRIVE.TRANS64.RED.A1T0 RZ, [R53+URZ], RZ ;  /* 0x000000ff35ff99a7 */ /* 0x0001e2000810043f */
[----:B------:R-:W-:-:S03]  /*7740*/  F2FP.F16.F32.PACK_AB R177, R20, R177 ;  /* 0x000000b114b1723e */ /* 0x000fc600000000ff */
[----:B------:R-:W-:Y:S01]  /*7750*/  MUFU.EX2 R171, R171 ;  /* 0x000000ab00ab7308 */ /* 0x000fe20000000800 */
[----:B------:R-:W-:-:S04]  /*7760*/  FADD.FTZ R4, R20, R3 ;  /* 0x0000000314047221 */ /* 0x000fc80000010000 */
[----:B------:R-:W-:Y:S01]  /*7770*/  FADD.FTZ R3, R179, R4 ;  /* 0x00000004b3037221 */ /* 0x000fe20000010000 */
[C---:B------:R-:W-:Y:S02]  /*7780*/  F2FP.F16.F32.PACK_AB R179, R24.reuse, R179 ;  /* 0x000000b318b3723e */ /* 0x040fe400000000ff */
[----:B------:R-:W0:Y:S01]  /*7790*/  MUFU.EX2 R43, R43 ;  /* 0x0000002b002b7308 */ /* 0x000e220000000800 */
[----:B------:R-:W-:Y:S01]  /*77a0*/  FADD.FTZ R4, R24, R3 ;  /* 0x0000000318047221 */ /* 0x000fe20000010000 */
[----:B--2---:R-:W-:-:S03]  /*77b0*/  FADD.FTZ R58, R40, R13 ;  /* 0x0000000d283a7221 */ /* 0x004fc60000010000 */
[----:B------:R-:W-:Y:S01]  /*77c0*/  FADD.FTZ R3, R173, R4 ;  /* 0x00000004ad037221 */ /* 0x000fe20000010000 */
[C---:B------:R-:W-:Y:S02]  /*77d0*/  F2FP.F16.F32.PACK_AB R173, R26.reuse, R173 ;  /* 0x000000ad1aad723e */ /* 0x040fe400000000ff */
[----:B------:R-:W1:Y:S01]  /*77e0*/  MUFU.EX2 R54, R54 ;  /* 0x0000003600367308 */ /* 0x000e620000000800 */
[----:B------:R-:W-:-:S04]  /*77f0*/  FADD.FTZ R4, R26, R3 ;  /* 0x000000031a047221 */ /* 0x000fc80000010000 */
[----:B------:R-:W-:Y:S01]  /*7800*/  FADD.FTZ R3, R175, R4 ;  /* 0x00000004af037221 */ /* 0x000fe20000010000 */
[C---:B------:R-:W-:Y:S02]  /*7810*/  F2FP.F16.F32.PACK_AB R175, R52.reuse, R175 ;  /* 0x000000af34af723e */ /* 0x040fe400000000ff */
[----:B------:R-:W2:Y:S01]  /*7820*/  MUFU.EX2 R162, R162 ;  /* 0x000000a200a27308 */ /* 0x000ea20000000800 */
[----:B------:R-:W-:Y:S01]  /*7830*/  FADD.FTZ R4, R52, R3 ;  /* 0x0000000334047221 */ /* 0x000fe20000010000 */
[----:B0-----:R-:W-:-:S03]  /*7840*/  FADD.FTZ R53, R43, R58 ;  /* 0x0000003a2b357221 */ /* 0x001fc60000010000 */
[----:B------:R-:W-:Y:S01]  /*7850*/  FADD.FTZ R3, R169, R4 ;  /* 0x00000004a9037221 */ /* 0x000fe20000010000 */
[C---:B------:R-:W-:Y:S02]  /*7860*/  F2FP.F16.F32.PACK_AB R169, R30.reuse, R169 ;  /* 0x000000a91ea9723e */ /* 0x040fe400000000ff */
[----:B------:R-:W0:Y:S01]  /*7870*/  MUFU.EX2 R165, R165 ;  /* 0x000000a500a57308 */ /* 0x000e220000000800 */
[----:B------:R-:W-:Y:S01]  /*7880*/  FADD.FTZ R4, R30, R3 ;  /* 0x000000031e047221 */ /* 0x000fe20000010000 */
[-CC-:B------:R-:W-:Y:S01]  /*7890*/  FFMA.FTZ R3, R160, R5.reuse, -R37.reuse ;  /* 0x00000005a0037223 */ /* 0x180fe20000010825 */
[----:B------:R-:W-:Y:S01]  /*78a0*/  FFMA.FTZ R37, R210, R5, -R37 ;  /* 0x00000005d2257223 */ /* 0x000fe20000010825 */
[----:B------:R-:W-:Y:S01]  /*78b0*/  F2FP.F16.F32.PACK_AB R160, R43, R40 ;  /* 0x000000282ba0723e */ /* 0x000fe200000000ff */
[----:B------:R-:W-:Y:S01]  /*78c0*/  FADD.FTZ R13, R171, R4 ;  /* 0x00000004ab0d7221 */ /* 0x000fe20000010000 */
[C---:B-1----:R-:W-:Y:S02]  /*78d0*/  F2FP.F16.F32.PACK_AB R171, R54.reuse, R171 ;  /* 0x000000ab36ab723e */ /* 0x042fe400000000ff */
[----:B------:R-:W1:Y:S01]  /*78e0*/  MUFU.EX2 R45, R45 ;  /* 0x0000002d002d7308 */ /* 0x000e620000000800 */
[----:B------:R-:W-:Y:S01]  /*78f0*/  FADD.FTZ R4, R54, R13 ;  /* 0x0000000d36047221 */ /* 0x000fe20000010000 */
[----:B--2---:R-:W-:-:S06]  /*7900*/  FADD.FTZ R58, R162, R53 ;  /* 0x00000035a23a7221 */ /* 0x004fcc0000010000 */
        /* <DEDUP_REMOVED lines=12> */
[----:B------:R-:W-:Y:S01]  /*79d0*/  MUFU.EX2 R44, R44 ;  /* 0x0000002c002c7308 */ /* 0x000fe20000000800 */
[C---:B--2---:R-:W-:Y:S01]  /*79e0*/  FADD.FTZ R15, R47.reuse, R58 ;  /* 0x0000003a2f0f7221 */ /* 0x044fe20000010000 */
[----:B------:R-:W-:-:S06]  /*79f0*/  F2FP.F16.F32.PACK_AB R156, R47, R42 ;  /* 0x0000002a2f9c723e */ /* 0x000fcc00000000ff */
[----:B------:R-:W1:Y:S01]  /*7a00*/  MUFU.EX2 R161, R161 ;  /* 0x000000a100a17308 */ /* 0x000e620000000800 */
[C---:B0-----:R-:W-:Y:S01]  /*7a10*/  FADD.FTZ R4, R34.reuse, R13 ;  /* 0x0000000d22047221 */ /* 0x041fe20000010000 */
[----:B------:R-:W-:-:S06]  /*7a20*/  F2FP.F16.F32.PACK_AB R167, R34, R167 ;  /* 0x000000a722a7723e */ /* 0x000fcc00000000ff */
[----:B------:R-:W0:Y:S08]  /*7a30*/  MUFU.EX2 R49, R49 ;  /* 0x0000003100317308 */ /* 0x000e300000000800 */
[----:B------:R-:W2:Y:S01]  /*7a40*/  MUFU.EX2 R56, R56 ;  /* 0x0000003800387308 */ /* 0x000ea20000000800 */
[----:B-1----:R-:W-:-:S07]  /*7a50*/  FADD.FTZ R13, R161, R4 ;  /* 0x00000004a10d7221 */ /* 0x002fce0000010000 */
[----:B------:R-:W-:Y:S01]  /*7a60*/  MUFU.EX2 R46, R46 ;  /* 0x0000002e002e7308 */ /* 0x000fe20000000800 */
[----:B0-----:R-:W-:-:S07]  /*7a70*/  F2FP.F16.F32.PACK_AB R158, R49, R44 ;  /* 0x0000002c319e723e */ /* 0x001fce00000000ff */
[----:B------:R-:W0:Y:S01]  /*7a80*/  MUFU.EX2 R163, R163 ;  /* 0x000000a300a37308 */ /* 0x000e220000000800 */
[C---:B--2---:R-:W-:Y:S01]  /*7a90*/  FADD.FTZ R4, R56.reuse, R13 ;  /* 0x0000000d38047221 */ /* 0x044fe20000010000 */
[----:B------:R-:W-:-:S06]  /*7aa0*/  F2FP.F16.F32.PACK_AB R161, R56, R161 ;  /* 0x000000a138a1723e */ /* 0x000fcc00000000ff */
[----:B------:R-:W1:Y:S08]  /*7ab0*/  MUFU.EX2 R51, R51 ;  /* 0x0000003300337308 */ /* 0x000e700000000800 */
[----:B------:R2:W3:Y:S01]  /*7ac0*/  MUFU.EX2 R55, R168 ;  /* 0x000000a800377308 */ /* 0x0004e20000000800 */
[----:B0-----:R-:W-:-:S07]  /*7ad0*/  FADD.FTZ R4, R163, R4 ;  /* 0x00000004a3047221 */ /* 0x001fce0000010000 */
[----:B------:R-:W0:Y:S01]  /*7ae0*/  MUFU.EX2 R48, R48 ;  /* 0x0000003000307308 */ /* 0x000e220000000800 */
[----:B--2---:R-:W-:Y:S01]  /*7af0*/  F2FP.F16.F32.PACK_AB R168, R29, R28 ;  /* 0x0000001c1da8723e */ /* 0x004fe200000000ff */
[----:B------:R-:W-:Y:S01]  /*7b00*/  FADD.FTZ R28, R44, R15 ;  /* 0x0000000f2c1c7221 */ /* 0x000fe20000010000 */
[----:B-1----:R-:W-:-:S03]  /*7b10*/  F2FP.F16.F32.PACK_AB R152, R51, R46 ;  /* 0x0000002e3398723e */ /* 0x002fc600000000ff */
[----:B------:R-:W-:Y:S02]  /*7b20*/  FADD.FTZ R15, R49, R28 ;  /* 0x0000001c310f7221 */ /* 0x000fe40000010000 */
[----:B------:R-:W1:Y:S01]  /*7b30*/  MUFU.EX2 R157, R202 ;  /* 0x000000ca009d7308 */ /* 0x000e620000000800 */
[C---:B---3--:R-:W-:Y:S01]  /*7b40*/  FADD.FTZ R4, R55.reuse, R4 ;  /* 0x0000000437047221 */ /* 0x048fe20000010000 */
[----:B------:R-:W-:Y:S01]  /*7b50*/  FADD.FTZ R28, R46, R15 ;  /* 0x0000000f2e1c7221 */ /* 0x000fe20000010000 */
[----:B------:R-:W-:-:S03]  /*7b60*/  F2FP.F16.F32.PACK_AB R163, R55, R163 ;  /* 0x000000a337a3723e */ /* 0x000fc600000000ff */
[----:B------:R-:W-:Y:S02]  /*7b70*/  FADD.FTZ R13, R51, R28 ;  /* 0x0000001c330d7221 */ /* 0x000fe40000010000 */
[----:B------:R-:W2:Y:S01]  /*7b80*/  MUFU.EX2 R72, R72 ;  /* 0x0000004800487308 */ /* 0x000ea20000000800 */
[----:B0-----:R-:W-:Y:S01]  /*7b90*/  F2FP.F16.F32.PACK_AB R154, R11, R48 ;  /* 0x000000300b9a723e */ /* 0x001fe200000000ff */
[----:B------:R-:W-:-:S06]  /*7ba0*/  FADD.FTZ R28, R48, R13 ;  /* 0x0000000d301c7221 */ /* 0x000fcc0000010000 */
[----:B------:R-:W0:Y:S01]  /*7bb0*/  MUFU.EX2 R204, R204 ;  /* 0x000000cc00cc7308 */ /* 0x000e220000000800 */
[----:B-1----:R-:W-:Y:S01]  /*7bc0*/  FADD.FTZ R13, R157, R4 ;  /* 0x000000049d0d7221 */ /* 0x002fe20000010000 */
[----:B------:R-:W-:Y:S01]  /*7bd0*/  FADD.FTZ R4, R11, R28 ;  /* 0x0000001c0b047221 */ /* 0x000fe20000010000 */
[----:B------:R-:W-:-:S05]  /*7be0*/  IMAD.MOV.U32 R11, RZ, RZ, R10 ;  /* 0x000000ffff0b7224 */ /* 0x000fca00078e000a */
        /* <DEDUP_REMOVED lines=12> */
[----:B------:R-:W-:-:S03]  /*7cb0*/  F2FP.F16.F32.PACK_AB R153, R153, R206 ;  /* 0x000000ce9999723e */ /* 0x000fc600000000ff */
[----:B-1----:R-:W-:-:S04]  /*7cc0*/  FADD.FTZ R13, R28, R13 ;  /* 0x0000000d1c0d7221 */ /* 0x002fc80000010000 */
[C---:B--2---:R-:W-:Y:S01]  /*7cd0*/  FADD.FTZ R3, R37.reuse, R13 ;  /* 0x0000000d25037221 */ /* 0x044fe20000010000 */
[----:B------:R-:W-:Y:S02]  /*7ce0*/  F2FP.F16.F32.PACK_AB R155, R37, R28 ;  /* 0x0000001c259b723e */ /* 0x000fe400000000ff */
[----:B------:R-:W-:Y:S01]  /*7cf0*/  MOV R13, R12 ;  /* 0x0000000c000d7202 */ /* 0x000fe20000000f00 */
[----:B------:R-:W-:Y:S06]  /*7d00*/  @P2 BRA `(.L_x_2012) ;  /* 0xffffffcc00782947 */ /* 0x000fec000383ffff */
.L_x_2003:
[----:B------:R-:W-:-:S13]  /*7d10*/  ISETP.LE.AND P2, PT, RZ, UR4, PT ;  /* 0x00000004ff007c0c */ /* 0x000fda000bf43270 */
[----:B------:R-:W-:Y:S05]  /*7d20*/  @!P2 BRA `(.L_x_2013) ;  /* 0x00000028006ca947 */ /* 0x000fea0003800000 */
[----:B------:R-:W-:Y:S01]  /*7d30*/  IMAD.MOV.U32 R11, RZ, RZ, R12 ;  /* 0x000000ffff0b7224 */ /* 0x000fe200078e000c */
[----:B------:R-:W-:Y:S01]  /*7d40*/  UMOV UR5, UR37 ;  /* 0x0000002500057c82 */ /* 0x000fe20008000000 */
[----:B------:R-:W-:Y:S01]  /*7d50*/  IMAD.MOV.U32 R13, RZ, RZ, R10 ;  /* 0x000000ffff0d7224 */ /* 0x000fe200078e000a */
[----:B------:R-:W-:Y:S01]  /*7d60*/  UMOV UR6, UR36 ;  /* 0x0000002400067c82 */ /* 0x000fe20008000000 */
[----:B------:R-:W-:-:S05]  /*7d70*/  ULDC UR7, c[0x0][0x9d8] ;  /* 0x0002760000077ab9 */ /* 0x000fca0000000800 */
.L_x_2022:
[----:B------:R-:W-:-:S04]  /*7d80*/  UIADD3 UR9, UR6, 0x1, URZ ;  /* 0x0000000106097890 */ /* 0x000fc8000fffe03f */
[----:B------:R-:W-:-:S04]  /*7d90*/  UISETP.NE.AND UP0, UPT, UR9, 0x2, UPT ;  /* 0x000000020900788c */ /* 0x000fc8000bf05270 */
[----:B------:R-:W-:Y:S02]  /*7da0*/  USEL UR9, UR9, URZ, UP0 ;  /* 0x0000003f09097287 */ /* 0x000fe40008000000 */
[----:B------:R-:W-:-:S04]  /*7db0*/  USEL UR37, URZ, 0x1, UP0 ;  /* 0x000000013f257887 */ /* 0x000fc80008000000 */
[----:B------:R-:W-:Y:S01]  /*7dc0*/  ULOP3.LUT UR37, UR5, UR37, URZ, 0x3c, !UPT ;  /* 0x0000002505257292 */ /* 0x000fe2000f8e3c3f */
[----:B------:R-:W-:Y:S01]  /*7dd0*/  UMOV UR36, UR9 ;  /* 0x0000000900247c82 */ /* 0x000fe20008000000 */
[----:B------:R-:W-:Y:S10]  /*7de0*/  @!P0 BRA `(.L_x_2014) ;  /* 0x0000000000048947 */ /* 0x000ff40003800000 */
[----:B------:R-:W-:Y:S01]  /*7df0*/  BPT.TRAP 0x1 ;  /* 0x000000040000795c */ /* 0x000fe20000300000 */
.L_x_2014:
[----:B------:R-:W-:Y:S01]  /*7e00*/  ULEA UR8, UR36, UR38, 0x3 ;  /* 0x0000002624087291 */ /* 0x000fe2000f8e183f */
[----:B------:R-:W-:-:S05]  /*7e10*/  IMAD.U32 R5, RZ, RZ, UR37 ;  /* 0x00000025ff057e24 */ /* 0x000fca000f8e00ff */
[----:B------:R-:W-:-:S04]  /*7e20*/  SHF.L.U32 R5, R5, 0x1f, RZ ;  /* 0x0000001f05057819 */ /* 0x000fc800000006ff */
[----:B------:R0:W1:Y:S01]  /*7e30*/  SYNCS.PHASECHK.TRANS64.TRYWAIT P2, [UR8+0x34830], R5 ;  /* 0x03483005ff0075a7 */ /* 0x0000620008040148 */
[----:B------:R-:W-:Y:S05]  /*7e40*/  @!P0 BRA `(.L_x_2015) ;  /* 0x0000000000048947 */ /* 0x000fea0003800000 */
[----:B------:R-:W-:Y:S01]  /*7e50*/  BPT.TRAP 0x1 ;  /* 0x000000040000795c */ /* 0x000fe20000300000 */
.L_x_2015:
[----:B-1----:R-:W-:Y:S05]  /*7e60*/  @P2 BRA `(.L_x_2016) ;  /* 0x0000000000082947 */ /* 0x002fea0003800000 */
[----:B------:R-:W1:Y:S02]  /*7e70*/  SYNCS.PHASECHK.TRANS64.TRYWAIT P2, [UR8+0x34830], R5 ;  /* 0x03483005ff0075a7 */ /* 0x000e640008040148 */
[----:B-1----:R-:W-:Y:S05]  /*7e80*/  @!P2 BRA `(.L_x_2017) ;  /* 0x000000ac0010a947 */ /* 0x002fea0003800000 */
.L_x_2016:
        /* <DEDUP_REMOVED lines=141> */
.L_x_2018:
[----:B------:R-:W-:Y:S01]  /*8760*/  ULEA UR8, UR6, UR38, 0x3 ;  /* 0x0000002606087291 */ /* 0x000fe2000f8e183f */
[----:B------:R-:W-:-:S05]  /*8770*/  IMAD.U32 R0, RZ, RZ, UR5 ;  /* 0x00000005ff007e24 */ /* 0x000fca000f8e00ff */
[----:B------:R-:W-:-:S04]  /*8780*/  SHF.L.U32 R0, R0, 0x1f, RZ ;  /* 0x0000001f00007819 */ /* 0x000fc800000006ff */
[----:B------:R2:W3:Y:S01]  /*8790*/  SYNCS.PHASECHK.TRANS64.TRYWAIT P2, [UR8+0x34850], R0 ;  /* 0x03485000ff0075a7 */ /* 0x0004e20008040148 */
[----:B------:R-:W-:Y:S05]  /*87a0*/  @!P0 BRA `(.L_x_2019) ;  /* 0x0000000000048947 */ /* 0x000fea0003800000 */
[----:B------:R-:W-:Y:S01]  /*87b0*/  BPT.TRAP 0x1 ;  /* 0x000000040000795c */ /* 0x000fe20000300000 */
.L_x_2019:
[----:B---3--:R-:W-:Y:S05]  /*87c0*/  @P2 BRA `(.L_x_2020) ;  /* 0x0000000000082947 */ /* 0x008fea0003800000 */
[----:B------:R-:W3:Y:S02]  /*87d0*/  SYNCS.PHASECHK.TRANS64.TRYWAIT P2, [UR8+0x34850], R0 ;  /* 0x03485000ff0075a7 */ /* 0x000ee40008040148 */
[----:B---3--:R-:W-:Y:S05]  /*87e0*/  @!P2 BRA `(.L_x_2021) ;  /* 0x000000a000d0a947 */ /* 0x008fea0003800000 */
.L_x_2020:
[----:B------:R-:W-:Y:S01]  /*87f0*/  UIADD3 UR5, UR38, 0x400, URZ ;  /* 0x0000040026057890 */ /* 0x000fe2000fffe03f */
[----:B------:R-:W-:Y:S01]  /*8800*/  WARPGROUP.ARRIVE ;  /* 0x00000000000079c5 */ /* 0x000fe20000000000 */
[----:B------:R-:W-:Y:S01]  /*8810*/  UMOV UR15, 0x40000040 ;  /* 0x40000040000f7882 */ /* 0x000fe20000000000 */
[----:B0-2---:R-:W-:Y:S01]  /*8820*/  FMUL.FTZ R0, R24, UR7 ;  /* 0x0000000718007c20 */ /* 0x005fe20008410000 */
[----:B------:R-:W-:Y:S01]  /*8830*/  USHF.R.U32.HI UR5, URZ, 0x4, UR5 ;  /* 0x000000043f057899 */ /* 0x000fe20008011605 */
[----:B------:R-:W-:Y:S01]  /*8840*/  FMUL.FTZ R12, R25, UR7 ;  /* 0x00000007190c7c20 */ /* 0x000fe20008410000 */
[----:B------:R-:W-:Y:S01]  /*8850*/  FMUL.FTZ R24, R28, UR7 ;  /* 0x000000071c187c20 */ /* 0x000fe20008410000 */
[----:B------:R-:W-:Y:S01]  /*8860*/  FMUL.FTZ R32, R32, UR7 ;  /* 0x0000000720207c20 */ /* 0x000fe20008410000 */
[----:B------:R-:W-:Y:S01]  /*8870*/  ULOP3.LUT UR5, UR5, 0x3fff, URZ, 0xc0, !UPT ;  /* 0x00003fff05057892 */ /* 0x000fe2000f8ec03f */
[----:B------:R-:W1:Y:S01]  /*8880*/  MUFU.TANH R0, R0 ;  /* 0x0000000000007308 */ /* 0x000e620000002400 */
        /* <DEDUP_REMOVED lines=17> */
[----:B------:R-:W2:Y:S01]  /*89a0*/  MUFU.TANH R24, R24 ;  /* 0x0000001800187308 */ /* 0x000ea20000002400 */
[----:B------:R-:W-:Y:S01]  /*89b0*/  UMOV UR15, 0x40000040 ;  /* 0x40000040000f7882 */ /* 0x000fe20000000000 */
[----:B-1----:R-:W-:Y:S01]  /*89c0*/  FMNMX.FTZ R5, R0, R13, !PT ;  /* 0x0000000d00057209 */ /* 0x002fe20007810000 */
[----:B------:R-:W-:Y:S01]  /*89d0*/  FMUL.FTZ R20, R27, UR7 ;  /* 0x000000071b147c20 */ /* 0x000fe20008410000 */
[----:B------:R-:W-:Y:S01]  /*89e0*/  FMUL.FTZ R214, R60, UR7 ;  /* 0x000000073cd67c20 */ /* 0x000fe20008410000 */
[----:B------:R-:W-:Y:S01]  /*89f0*/  FMUL.FTZ R26, R30, UR7 ;  /* 0x000000071e1a7c20 */ /* 0x000fe20008410000 */
[----:B------:R-:W-:Y:S01]  /*8a00*/  FMUL.FTZ R216, R61, UR7 ;  /* 0x000000073dd87c20 */ /* 0x000fe20008410000 */
[----:B0-----:R-:W-:Y:S01]  /*8a10*/  FMNMX.FTZ R5, R12, R5, !PT ;  /* 0x000000050c057209 */ /* 0x001fe20007810000 */
        /* <DEDUP_REMOVED lines=41> */
[----:B------:R-:W-:Y:S01]  /*8cb0*/  ISETP.LT.AND P2, PT, RZ, UR4, PT ;  /* 0x00000004ff007c0c */ /* 0x000fe2000bf41270 */
[----:B------:R-:W-:-:S06]  /*8cc0*/  UIADD3 UR6, UR4, -0x1, URZ ;  /* 0xffffffff04067890 */ /* 0x000fcc000fffe03f */
[----:B------:R-:W-:Y:S01]  /*8cd0*/  MUFU.TANH R202, R202 ;  /* 0x000000ca00ca7308 */ /* 0x000fe20000002400 */
[----:B------:R-:W-:Y:S01]  /*8ce0*/  UMOV UR4, UR6 ;  /* 0x0000000600047c82 */ /* 0x000fe20008000000 */
[----:B------:R-:W-:-:S06]  /*8cf0*/  UMOV UR6, UR36 ;  /* 0x0000002400067c82 */ /* 0x000fcc0008000000 */
[----:B------:R-:W-:Y:S08]  /*8d00*/  MUFU.TANH R206, R206 ;  /* 0x000000ce00ce7308 */ /* 0x000ff00000002400 */
[----:B------:R-:W-:Y:S08]  /*8d10*/  MUFU.TANH R208, R208 ;  /* 0x000000d000d07308 */ /* 0x000ff00000002400 */
[----:B------:R-:W-:Y:S08]  /*8d20*/  MUFU.TANH R210, R210 ;  /* 0x000000d200d27308 */ /* 0x000ff00000002400 */
[----:B------:R-:W0:Y:S08]  /*8d30*/  MUFU.TANH R14, R14 ;  /* 0x0000000e000e7308 */ /* 0x000e300000002400 */
[----:B------:R-:W-:Y:S08]  /*8d40*/  MUFU.TANH R212, R212 ;  /* 0x000000d400d47308 */ /* 0x000ff00000002400 */
[----:B------:R-:W1:Y:S01]  /*8d50*/  MUFU.TANH R20, R20 ;  /* 0x0000001400147308 */ /* 0x000e620000002400 */
[----:B0-----:R-:W-:-:S07]  /*8d60*/  FMNMX.FTZ R25, R14, R11, !PT ;  /* 0x0000000b0e197209 */ /* 0x001fce0007810000 */
[----:B------:R-:W-:Y:S08]  /*8d70*/  MUFU.TANH R214, R214 ;  /* 0x000000d600d67308 */ /* 0x000ff00000002400 */
[----:B------:R-:W0:Y:S01]  /*8d80*/  MUFU.TANH R26, R26 ;  /* 0x0000001a001a7308 */ /* 0x000e220000002400 */
[----:B-1----:R-:W-:-:S07]  /*8d90*/  FMNMX.FTZ R25, R20, R25, !PT ;  /* 0x0000001914197209 */ /* 0x002fce0007810000 */
[----:B------:R-:W-:Y:S08]  /*8da0*/  MUFU.TANH R216, R216 ;  /* 0x000000d800d87308 */ /* 0x000ff00000002400 */
[----:B------:R-:W1:Y:S01]  /*8db0*/  MUFU.TANH R28, R28 ;  /* 0x0000001c001c7308 */ /* 0x000e620000002400 */
[----:B0-----:R-:W-:Y:S01]  /*8dc0*/  FMNMX.FTZ R25, R26, R25, !PT ;  /* 0x000000191a197209 */ /* 0x001fe20007810000 */
[----:B------:R-:W-:-:S02]  /*8dd0*/  WARPGROUP.DEPBAR.LE gsb0, 0x0 ;  /* 0x00008000000079c5 */ /* 0x000fc40000010000 */
[----:B------:R-:W-:Y:S01]  /*8de0*/  WARPGROUP.ARRIVE ;  /* 0x00000000000079c5 */ /* 0x000fe20000000000 */
[----:B------:R-:W-:Y:S01]  /*8df0*/  FMUL.FTZ R180, R29, UR7 ;  /* 0x000000071db47c20 */ /* 0x000fe20008410000 */
[----:B------:R-:W-:Y:S02]  /*8e00*/  FMUL.FTZ R182, R33, UR7 ;  /* 0x0000000721b67c20 */ /* 0x000fe40008410000 */
[----:B------:R-:W-:Y:S02]  /*8e10*/  MUFU.TANH R218, R218 ;  /* 0x000000da00da7308 */ /* 0x000fe40000002400 */
[----:B------:R-:W-:Y:S01]  /*8e20*/  HGMMA.64x128x16.F32 R88, R176, gdesc[UR12].tnspB, R88, gsb0 ;  /* 0x41e0000cb0587df0 */ /* 0x000fe20008000858 */
[----:B------:R-:W-:Y:S01]  /*8e30*/  UIADD3 UR14, UR5, 0x100, URZ ;  /* 0x00000100050e7890 */ /* 0x000fe2000fffe03f */
[----:B------:R-:W-:-:S04]  /*8e40*/  UMOV UR15, 0x40000040 ;  /* 0x40000040000f7882 */ /* 0x000fc80000000000 */
[----:B------:R-:W0:Y:S01]  /*8e50*/  MUFU.TANH R180, R180 ;  /* 0x000000b400b47308 */ /* 0x000e220000002400 */
[----:B-1----:R-:W-:-:S07]  /*8e60*/  FMNMX.FTZ R25, R28, R25, !PT ;  /* 0x000000191c197209 */ /* 0x002fce0007810000 */
[----:B------:R-:W1:Y:S08]  /*8e70*/  MUFU.TANH R182, R182 ;  /* 0x000000b600b67308 */ /* 0x000e700000002400 */
[----:B------:R-:W2:Y:S01]  /*8e80*/  MUFU.TANH R30, R30 ;  /* 0x0000001e001e7308 */ /* 0x000ea20000002400 */
[----:B0-----:R-:W-:-:S04]  /*8e90*/  FMNMX.FTZ R5, R180, R5, !PT ;  /* 0x00000005b4057209 */ /* 0x001fc80007810000 */
[----:B------:R-:W-:-:S03]  /*8ea0*/  FMNMX.FTZ R5, R32, R5, !PT ;  /* 0x0000000520057209 */ /* 0x000fc60007810000 */
[----:B------:R-:W0:Y:S01]  /*8eb0*/  MUFU.TANH R34, R34 ;  /* 0x0000002200227308 */ /* 0x000e220000002400 */
[----:B-1----:R-:W-:-:S04]  /*8ec0*/  FMNMX.FTZ R5, R182, R5, !PT ;  /* 0x00000005b6057209 */ /* 0x002fc80007810000 */
[----:B------:R-:W-:-:S03]  /*8ed0*/  FMNMX.FTZ R5, R194, R5, !PT ;  /* 0x00000005c2057209 */ /* 0x000fc60007810000 */
[----:B------:R-:W1:Y:S01]  /*8ee0*/  MUFU.TANH R36, R36 ;  /* 0x0000002400247308 */ /* 0x000e620000002400 */
[----:B------:R-:W-:Y:S02]  /*8ef0*/  FMNMX.FTZ R5, R196, R5, !PT ;  /* 0x00000005c4057209 */ /* 0x000fe40007810000 */
[----:B--2---:R-:W-:Y:S02]  /*8f00*/  FMNMX.FTZ R27, R30, R25, !PT ;  /* 0x000000191e1b7209 */ /* 0x004fe40007810000 */
[----:B------:R-:W-:-:S03]  /*8f10*/  FMNMX.FTZ R5, R198, R5, !PT ;  /* 0x00000005c6057209 */ /* 0x000fc60007810000 */
[----:B------:R-:W-:Y:S01]  /*8f20*/  MUFU.TANH R220, R220 ;  /* 0x000000dc00dc7308 */ /* 0x000fe20000002400 */
[----:B------:R-:W-:Y:S02]  /*8f30*/  FMNMX.FTZ R5, R200, R5, !PT ;  /* 0x00000005c8057209 */ /* 0x000fe40007810000 */
[----:B0-----:R-:W-:Y:S02]  /*8f40*/  FMNMX.FTZ R27, R34, R27, !PT ;  /* 0x0000001b221b7209 */ /* 0x001fe40007810000 */
[----:B------:R-:W-:-:S03]  /*8f50*/  FMNMX.FTZ R5, R204, R5, !PT ;  /* 0x00000005cc057209 */ /* 0x000fc60007810000 */
[----:B------:R-:W0:Y:S01]  /*8f60*/  MUFU.TANH R38, R38 ;  /* 0x0000002600267308 */ /* 0x000e220000002400 */
[----:B------:R-:W-:Y:S02]  /*8f70*/  FMNMX.FTZ R5, R202, R5, !PT ;  /* 0x00000005ca057209 */ /* 0x000fe40007810000 */
[----:B-1----:R-:W-:-:S05]  /*8f80*/  FMNMX.FTZ R27, R36, R27, !PT ;  /* 0x0000001b241b7209 */ /* 0x002fca0007810000 */
        /* <DEDUP_REMOVED lines=8> */
[----:B0-----:R-:W-:-:S07]  /*9010*/  FMNMX.FTZ R29, R42, R29, !PT ;  /* 0x0000001d2a1d7209 */ /* 0x001fce0007810000 */
[----:B------:R-:W-:Y:S08]  /*9020*/  MUFU.TANH R228, R228 ;  /* 0x000000e400e47308 */ /* 0x000ff00000002400 */
[----:B------:R-:W0:Y:S01]  /*9030*/  MUFU.TANH R46, R46 ;  /* 0x0000002e002e7308 */ /* 0x000e220000002400 */
[----:B-1----:R-:W-:-:S07]  /*9040*/  FMNMX.FTZ R29, R44, R29, !PT ;  /* 0x0000001d2c1d7209 */ /* 0x002fce0007810000 */
[----:B------:R-:W-:Y:S08]  /*9050*/  MUFU.TANH R230, R230 ;  /* 0x000000e600e67308 */ /* 0x000ff00000002400 */
[----:B------:R-:W-:Y:S01]  /*9060*/  MUFU.TANH R232, R232 ;  /* 0x000000e800e87308 */ /* 0x000fe20000002400 */
[----:B0-----:R-:W-:-:S07]  /*9070*/  FMNMX.FTZ R29, R46, R29, !PT ;  /* 0x0000001d2e1d7209 */ /* 0x001fce0007810000 */
        /* <DEDUP_REMOVED lines=11> */
[----:B------:R-:W0:Y:S08]  /*9130*/  MUFU.TANH R176, R176 ;  /* 0x000000b000b07308 */ /* 0x000e300000002400 */
[----:B------:R-:W1:Y:S08]  /*9140*/  MUFU.TANH R178, R178 ;  /* 0x000000b200b27308 */ /* 0x000e700000002400 */
[----:B------:R-:W2:Y:S01]  /*9150*/  MUFU.TANH R48, R48 ;  /* 0x0000003000307308 */ /* 0x000ea20000002400 */
[----:B0-----:R-:W-:-:S07]  /*9160*/  FMNMX.FTZ R5, R176, R5, !PT ;  /* 0x00000005b0057209 */ /* 0x001fce0007810000 */
[----:B------:R-:W0:Y:S01]  /*9170*/  MUFU.TANH R50, R50 ;  /* 0x0000003200327308 */ /* 0x000e220000002400 */
[----:B-1----:R-:W-:-:S04]  /*9180*/  FMNMX.FTZ R5, R178, R5, !PT ;  /* 0x00000005b2057209 */ /* 0x002fc80007810000 */
[----:B------:R-:W-:-:S03]  /*9190*/  FMNMX.FTZ R5, R206, R5, !PT ;  /* 0x00000005ce057209 */ /* 0x000fc60007810000 */
[----:B------:R-:W-:Y:S01]  /*91a0*/  MUFU.TANH R234, R234 ;  /* 0x000000ea00ea7308 */ /* 0x000fe20000002400 */
[----:B------:R-:W-:Y:S02]  /*91b0*/  FMNMX.FTZ R5, R208, R5, !PT ;  /* 0x00000005d0057209 */ /* 0x000fe40007810000 */
[----:B--2---:R-:W-:Y:S02]  /*91c0*/  FMNMX.FTZ R31, R48, R29, !PT ;  /* 0x0000001d301f7209 */ /* 0x004fe40007810000 */
[----:B------:R-:W-:-:S03]  /*91d0*/  FMNMX.FTZ R5, R210, R5, !PT ;  /* 0x00000005d2057209 */ /* 0x000fc60007810000 */
[----:B------:R-:W1:Y:S01]  /*91e0*/  MUFU.TANH R54, R54 ;  /* 0x0000003600367308 */ /* 0x000e620000002400 */
[----:B------:R-:W-:Y:S02]  /*91f0*/  FMNMX.FTZ R5, R212, R5, !PT ;  /* 0x00000005d4057209 */ /* 0x000fe40007810000 */
[----:B0-----:R-:W-:Y:S02]  /*9200*/  FMNMX.FTZ R31, R50, R31, !PT ;  /* 0x0000001f321f7209 */ /* 0x001fe40007810000 */
[----:B------:R-:W-:Y:S02]  /*9210*/  FMNMX.FTZ R5, R214, R5, !PT ;  /* 0x00000005d6057209 */ /* 0x000fe40007810000 */
[----:B------:R-:W-:Y:S01]  /*9220*/  FMNMX.FTZ R31, R52, R31, !PT ;  /* 0x0000001f341f7209 */ /* 0x000fe20007810000 */
[----:B------:R-:W0:Y:S01]  /*9230*/  MUFU.TANH R56, R56 ;  /* 0x0000003800387308 */ /* 0x000e220000002400 */
[----:B------:R-:W-:-:S04]  /*9240*/  FMNMX.FTZ R5, R216, R5, !PT ;  /* 0x00000005d8057209 */ /* 0x000fc80007810000 */
[----:B------:R-:W-:-:S03]  /*9250*/  FMNMX.FTZ R5, R218, R5, !PT ;  /* 0x00000005da057209 */ /* 0x000fc60007810000 */
[----:B------:R-:W2:Y:S01]  /*9260*/  MUFU.TANH R58, R58 ;  /* 0x0000003a003a7308 */ /* 0x000ea20000002400 */
[----:B-1----:R-:W-:-:S07]  /*9270*/  FMNMX.FTZ R31, R54, R31, !PT ;  /* 0x0000001f361f7209 */ /* 0x002fce0007810000 */
[----:B------:R-:W1:Y:S01]  /*9280*/  MUFU.TANH R60, R60 ;  /* 0x0000003c003c7308 */ /* 0x000e620000002400 */
[----:B0-----:R-:W-:-:S07]  /*9290*/  FMNMX.FTZ R33, R56, R31, !PT ;  /* 0x0000001f38217209 */ /* 0x001fce0007810000 */
[----:B------:R-:W0:Y:S01]  /*92a0*/  MUFU.TANH R62, R62 ;  /* 0x0000003e003e7308 */ /* 0x000e220000002400 */
[----:B--2---:R-:W-:-:S07]  /*92b0*/  FMNMX.FTZ R33, R58, R33, !PT ;  /* 0x000000213a217209 */ /* 0x004fce0007810000 */
[----:B------:R-:W2:Y:S01]  /*92c0*/  MUFU.TANH R64, R64 ;  /* 0x0000004000407308 */ /* 0x000ea20000002400 */
[----:B-1----:R-:W-:-:S07]  /*92d0*/  FMNMX.FTZ R33, R60, R33, !PT ;  /* 0x000000213c217209 */ /* 0x002fce0007810000 */
[----:B------:R-:W1:Y:S01]  /*92e0*/  MUFU.TANH R66, R66 ;  /* 0x0000004200427308 */ /* 0x000e620000002400 */
[----:B0-----:R-:W-:-:S07]  /*92f0*/  FMNMX.FTZ R33, R62, R33, !PT ;  /* 0x000000213e217209 */ /* 0x001fce0007810000 */
[----:B------:R-:W-:Y:S01]  /*9300*/  MUFU.TANH R72, R72 ;  /* 0x0000004800487308 */ /* 0x000fe20000002400 */
[----:B--2---:R-:W-:-:S07]  /*9310*/  FMNMX.FTZ R37, R64, R33, !PT ;  /* 0x0000002140257209 */ /* 0x004fce0007810000 */
[----:B------:R-:W-:Y:S01]  /*9320*/  MUFU.TANH R74, R74 ;  /* 0x0000004a004a7308 */ /* 0x000fe20000002400 */
[----:B-1----:R-:W-:-:S07]  /*9330*/  FMNMX.FTZ R37, R66, R37, !PT ;  /* 0x0000002542257209 */ /* 0x002fce0007810000 */
        /* <DEDUP_REMOVED lines=20> */
[----:B------:R-:W1:Y:S01]  /*9480*/  MUFU.TANH R86, R86 ;  /* 0x0000005600567308 */ /* 0x000e620000002400 */
[----:B------:R-:W-:Y:S02]  /*9490*/  FMNMX.FTZ R5, R222, R5, !PT ;  /* 0x00000005de057209 */ /* 0x000fe40007810000 */
[----:B--2---:R-:W-:Y:S02]  /*94a0*/  FMNMX.FTZ R37, R68, R37, !PT ;  /* 0x0000002544257209 */ /* 0x004fe40007810000 */
[----:B------:R-:W-:-:S04]  /*94b0*/  FMNMX.FTZ R5, R224, R5, !PT ;  /* 0x00000005e0057209 */ /* 0x000fc80007810000 */
[----:B------:R-:W-:Y:S02]  /*94c0*/  FMNMX.FTZ R5, R226, R5, !PT ;  /* 0x00000005e2057209 */ /* 0x000fe40007810000 */
[----:B0-----:R-:W-:Y:S02]  /*94d0*/  FMNMX.FTZ R37, R70, R37, !PT ;  /* 0x0000002546257209 */ /* 0x001fe40007810000 */
        /* <DEDUP_REMOVED lines=10> */
[----:B------:R-:W0:Y:S01]  /*9580*/  SHFL.BFLY PT, R2, R5, 0x2, 0x1f ;  /* 0x0c401f0005027f89 */ /* 0x000e2200000e0000 */
[----:B------:R-:W-:-:S04]  /*9590*/  FMNMX.FTZ R41, R82, R41, !PT ;  /* 0x0000002952297209 */ /* 0x000fc80007810000 */
[----:B-1----:R-:W-:Y:S02]  /*95a0*/  FMNMX.FTZ R41, R86, R41, !PT ;  /* 0x0000002956297209 */ /* 0x002fe40007810000 */
[----:B0-----:R-:W-:Y:S02]  /*95b0*/  FMNMX.FTZ R2, R5, R2, !PT ;  /* 0x0000000205027209 */ /* 0x001fe40007810000 */
[----:B------:R-:W0:Y:S03]  /*95c0*/  LDC R5, c[0x0][0x988] ;  /* 0x00026200ff057b82 */ /* 0x000e260000000800 */
        /* <DEDUP_REMOVED lines=9> */
[-C--:B------:R-:W-:Y:S01]  /*9660*/  FMUL.FTZ R2, R2, R5.reuse ;  /* 0x0000000502027220 */ /* 0x080fe20000410000 */
[----:B------:R0:W-:Y:S01]  /*9670*/  MUFU.EX2 R25, R194 ;  /* 0x000000c200197308 */ /* 0x0001e20000000800 */
[----:B------:R-:W-:Y:S02]  /*9680*/  WARPGROUP.DEPBAR.LE gsb0, 0x0 ;  /* 0x00008000000079c5 */ /* 0x000fe40000010000 */
[----:B------:R-:W-:Y:S01]  /*9690*/  WARPGROUP.ARRIVE ;  /* 0x00000000000079c5 */ /* 0x000fe20000000000 */
[----:B------:R-:W-:Y:S01]  /*96a0*/  FMUL.FTZ R168, R87, UR7 ;  /* 0x0000000757a87c20 */ /* 0x000fe20008410000 */
[-CC-:B------:R-:W-:Y:S01]  /*96b0*/  FFMA.FTZ R170, R12, R5.reuse, -R35.reuse ;  /* 0x000000050caa7223 */ /* 0x180fe20000010823 */
[-CC-:B------:R-:W-:Y:S01]  /*96c0*/  FFMA.FTZ R15, R24, R5.reuse, -R35.reuse ;  /* 0x00000005180f7223 */ /* 0x180fe20000010823 */
[-CC-:B------:R-:W-:Y:S01]  /*96d0*/  FFMA.FTZ R21, R32, R5.reuse, -R35.reuse ;  /* 0x0000000520157223 */ /* 0x180fe20000010823 */
[----:B------:R1:W-:Y:S01]  /*96e0*/  MUFU.EX2 R27, R198 ;  /* 0x000000c6001b7308 */ /* 0x0003e20000000800 */
[----:B------:R-:W-:Y:S01]  /*96f0*/  HGMMA.64x128x16.F32 R88, R164, gdesc[UR12].tnspB, R88, gsb0 ;  /* 0x41e0000ca4587df0 */ /* 0x000fe20008000858 */
[----:B------:R-:W-:Y:S01]  /*9700*/  UIADD3 UR14, UR5, 0x280, URZ ;  /* 0x00000280050e7890 */ /* 0x000fe2000fffe03f */
[-CC-:B0-----:R-:W-:Y:S01]  /*9710*/  FFMA.FTZ R194, R202, R5.reuse, -R35.reuse ;  /* 0x00000005cac27223 */ /* 0x181fe20000010823 */
[----:B------:R-:W-:Y:S01]  /*9720*/  UMOV UR15, 0x40000040 ;  /* 0x40000040000f7882 */ /* 0x000fe20000000000 */
[-CC-:B------:R-:W-:Y:S01]  /*9730*/  FFMA.FTZ R51, R84, R5.reuse, -R35.reuse ;  /* 0x0000000554337223 */ /* 0x180fe20000010823 */
[-CC-:B------:R-:W-:Y:S01]  /*9740*/  FFMA.FTZ R24, R180, R5.reuse, -R35.reuse ;  /* 0x00000005b4187223 */ /* 0x180fe20000010823 */
[-CC-:B------:R-:W-:Y:S01]  /*9750*/  FFMA.FTZ R32, R182, R5.reuse, -R35.reuse ;  /* 0x00000005b6207223 */ /* 0x180fe20000010823 */
[----:B------:R-:W0:Y:S01]  /*9760*/  MUFU.TANH R168, R168 ;  /* 0x000000a800a87308 */ /* 0x000e220000002400 */
        /* <DEDUP_REMOVED lines=12> */
[----:B0-----:R-:W-:Y:S01]  /*9830*/  FMNMX.FTZ R0, R168, R41, !PT ;  /* 0x00000029a8007209 */ /* 0x001fe20007810000 */
[-CC-:B------:R-:W-:Y:S01]  /*9840*/  FFMA.FTZ R41, R218, R5.reuse, -R35.reuse ;  /* 0x00000005da297223 */ /* 0x180fe20000010823 */
[----:B-1----:R-:W-:-:S03]  /*9850*/  FFMA.FTZ R204, R224, R5, -R35 ;  /* 0x00000005e0cc7223 */ /* 0x002fc60000010823 */
[----:B------:R-:W0:Y:S02]  /*9860*/  SHFL.BFLY PT, R47, R0, 0x2, 0x1f ;  /* 0x0c401f00002f7f89 */ /* 0x000e2400000e0000 */
[----:B------:R-:W-:Y:S01]  /*9870*/  MUFU.EX2 R2, R2 ;  /* 0x0000000200027308 */ /* 0x000fe20000000800 */
[----:B--2---:R-:W-:-:S07]  /*9880*/  FFMA.FTZ R206, R228, R5, -R35 ;  /* 0x00000005e4ce7223 */ /* 0x004fce0000010823 */
[----:B------:R-:W-:Y:S08]  /*9890*/  MUFU.EX2 R13, R13 ;  /* 0x0000000d000d7308 */ /* 0x000ff00000000800 */
[----:B------:R-:W1:Y:S01]  /*98a0*/  MUFU.EX2 R170, R170 ;  /* 0x000000aa00aa7308 */ /* 0x000e620000000800 */
[----:B0-----:R-:W-:Y:S01]  /*98b0*/  FMNMX.FTZ R53, R0, R47, !PT ;  /* 0x0000002f00357209 */ /* 0x001fe20007810000 */
[----:B------:R-:W-:-:S06]  /*98c0*/  FFMA.FTZ R47, R226, R5, -R35 ;  /* 0x00000005e22f7223 */ /* 0x000fcc0000010823 */
[----:B------:R-:W-:Y:S01]  /*98d0*/  MUFU.EX2 R15, R15 ;  /* 0x0000000f000f7308 */ /* 0x000fe20000000800 */
[----:B------:R-:W0:Y:S07]  /*98e0*/  SHFL.BFLY PT, R12, R53, 0x1, 0x1f ;  /* 0x0c201f00350c7f89 */ /* 0x000e2e00000e0000 */
[----:B------:R-:W2:Y:S01]  /*98f0*/  MUFU.EX2 R24, R24 ;  /* 0x0000001800187308 */ /* 0x000ea20000000800 */
[----:B-1----:R-:W-:-:S07]  /*9900*/  F2FP.F16.F32.PACK_AB R180, R170, R13 ;  /* 0x0000000daab4723e */ /* 0x002fce00000000ff */
[----:B------:R-:W-:Y:S08]  /*9910*/  MUFU.EX2 R21, R21 ;  /* 0x0000001500157308 */ /* 0x000ff00000000800 */
[----:B------:R-:W-:Y:S01]  /*9920*/  MUFU.EX2 R32, R32 ;  /* 0x0000002000207308 */ /* 0x000fe20000000800 */
[----:B--2---:R-:W-:Y:S02]  /*9930*/  F2FP.F16.F32.PACK_AB R182, R24, R15 ;  /* 0x0000000f18b6723e */ /* 0x004fe400000000ff */
[----:B0-----:R-:W-:-:S05]  /*9940*/  FMNMX.FTZ R12, R53, R12, !PT ;  /* 0x0000000c350c7209 */ /* 0x001fca0007810000 */
        /* <DEDUP_REMOVED lines=10> */
[----:B------:R-:W-:Y:S01]  /*99f0*/  FFMA.FTZ R30, R42, R5, -R11 ;  /* 0x000000052a1e7223 */ /* 0x000fe2000001080b */
[----:B------:R-:W-:-:S02]  /*9a00*/  IMAD.U32 R42, RZ, RZ, UR8 ;  /* 0x00000008ff2a7e24 */ /* 0x000fc4000f8e00ff */
[-CC-:B------:R-:W-:Y:S01]  /*9a10*/  FFMA.FTZ R26, R34, R5.reuse, -R11.reuse ;  /* 0x00000005221a7223 */ /* 0x180fe2000001080b */
[-CC-:B------:R-:W-:Y:S01]  /*9a20*/  FFMA.FTZ R179, R36, R5.reuse, -R11.reuse ;  /* 0x0000000524b37223 */ /* 0x180fe2000001080b */
[-CC-:B------:R-:W-:Y:S01]  /*9a30*/  FFMA.FTZ R175, R44, R5.reuse, -R11.reuse ;  /* 0x000000052caf7223 */ /* 0x180fe2000001080b */
[-CC-:B------:R-:W-:Y:S01]  /*9a40*/  FFMA.FTZ R28, R38, R5.reuse, -R11.reuse ;  /* 0x00000005261c7223 */ /* 0x180fe2000001080b */
[----:B------:R-:W-:Y:S01]  /*9a50*/  @!P1 IADD3 R42, R42, 0x34860, RZ ;  /* 0x000348602a2a9810 */ /* 0x000fe20007ffe0ff */
[----:B------:R-:W0:Y:S01]  /*9a60*/  MUFU.EX2 R181, R181 ;  /* 0x000000b500b57308 */ /* 0x000e220000000800 */
[-CC-:B------:R-:W-:Y:S01]  /*9a70*/  FFMA.FTZ R173, R40, R5.reuse, -R11.reuse ;  /* 0x0000000528ad7223 */ /* 0x180fe2000001080b */
[-CC-:B------:R-:W-:Y:S01]  /*9a80*/  FFMA.FTZ R34, R46, R5.reuse, -R11.reuse ;  /* 0x000000052e227223 */ /* 0x180fe2000001080b */
[----:B------:R-:W-:Y:S01]  /*9a90*/  @!P1 PRMT R44, RZ, 0x654, R42 ;  /* 0x00000654ff2c9816 */ /* 0x000fe2000000002a */
        /* <DEDUP_REMOVED lines=21> */
[C---:B-1----:R-:W-:Y:S01]  /*9bf0*/  FADD.FTZ R42, R14.reuse, R3 ;  /* 0x000000030e2a7221 */ /* 0x042fe20000010000 */
[----:B------:R-:W-:-:S06]  /*9c00*/  F2FP.F16.F32.PACK_AB R181, R14, R181 ;  /* 0x000000b50eb5723e */ /* 0x000fcc00000000ff */
[----:B------:R-:W-:Y:S01]  /*9c10*/  MUFU.EX2 R177, R177 ;  /* 0x000000b100b17308 */ /* 0x000fe20000000800 */
[----:B------:R-:W-:Y:S02]  /*9c20*/  WARPGROUP.DEPBAR.LE gsb0, 0x0 ;  /* 0x00008000000079c5 */ /* 0x000fe40000010000 */
[----:B------:R-:W-:Y:S01]  /*9c30*/  WARPGROUP.ARRIVE ;  /* 0x00000000000079c5 */ /* 0x000fe20000000000 */
[-CC-:B------:R-:W-:Y:S01]  /*9c40*/  FFMA.FTZ R164, R196, R5.reuse, -R35.reuse ;  /* 0x00000005c4a47223 */ /* 0x180fe20000010823 */
[-CC-:B------:R-:W-:Y:S01]  /*9c50*/  FFMA.FTZ R166, R200, R5.reuse, -R35.reuse ;  /* 0x00000005c8a67223 */ /* 0x180fe20000010823 */
[-CC-:B------:R-:W-:Y:S01]  /*9c60*/  FFMA.FTZ R196, R178, R5.reuse, -R35.reuse ;  /* 0x00000005b2c47223 */ /* 0x180fe20000010823 */
[-C--:B------:R-:W-:Y:S01]  /*9c70*/  FFMA.FTZ R200, R172, R5.reuse, -R35 ;  /* 0x00000005acc87223 */ /* 0x080fe20000010823 */
[----:B------:R-:W-:Y:S01]  /*9c80*/  MUFU.EX2 R26, R26 ;  /* 0x0000001a001a7308 */ /* 0x000fe20000000800 */
[----:B------:R-:W-:Y:S01]  /*9c90*/  HGMMA.64x128x16.F32 R88, R160, gdesc[UR12].tnspB, R88, gsb0 ;  /* 0x41e0000ca0587df0 */ /* 0x000fe20008000858 */
[----:B------:R-:W-:Y:S01]  /*9ca0*/  UIADD3 UR14, UR5, 0x300, URZ ;  /* 0x00000300050e7890 */ /* 0x000fe2000fffe03f */
[-CC-:B------:R-:W-:Y:S01]  /*9cb0*/  FFMA.FTZ R165, R56, R5.reuse, -R11.reuse ;  /* 0x0000000538a57223 */ /* 0x180fe2000001080b */
[----:B------:R-:W-:Y:S01]  /*9cc0*/  UMOV UR15, 0x40000040 ;  /* 0x40000040000f7882 */ /* 0x000fe20000000000 */
[----:B------:R-:W-:-:S03]  /*9cd0*/  FFMA.FTZ R167, R60, R5, -R11 ;  /* 0x000000053ca77223 */ /* 0x000fc6000001080b */
[----:B------:R-:W-:Y:S08]  /*9ce0*/  MUFU.EX2 R179, R179 ;  /* 0x000000b300b37308 */ /* 0x000ff00000000800 */
[----:B------:R-:W0:Y:S08]  /*9cf0*/  MUFU.EX2 R164, R164 ;  /* 0x000000a400a47308 */ /* 0x000e300000000800 */
[----:B------:R-:W-:Y:S08]  /*9d00*/  MUFU.EX2 R28, R28 ;  /* 0x0000001c001c7308 */ /* 0x000ff00000000800 */
[----:B------:R-:W-:Y:S01]  /*9d10*/  MUFU.EX2 R173, R173 ;  /* 0x000000ad00ad7308 */ /* 0x000fe20000000800 */
[----:B0-----:R-:W-:-:S07]  /*9d20*/  F2FP.F16.F32.PACK_AB R178, R164, R25 ;  /* 0x00000019a4b2723e */ /* 0x001fce00000000ff */
[----:B------:R-:W0:Y:S08]  /*9d30*/  MUFU.EX2 R166, R166 ;  /* 0x000000a600a67308 */ /* 0x000e300000000800 */
[----:B------:R-:W-:Y:S08]  /*9d40*/  MUFU.EX2 R30, R30 ;  /* 0x0000001e001e7308 */ /* 0x000ff00000000800 */
[----:B------:R-:W-:Y:S01]  /*9d50*/  MUFU.EX2 R175, R175 ;  /* 0x000000af00af7308 */ /* 0x000fe20000000800 */
[----:B0-----:R-:W-:-:S07]  /*9d60*/  F2FP.F16.F32.PACK_AB R172, R166, R27 ;  /* 0x0000001ba6ac723e */ /* 0x001fce00000000ff */
[----:B------:R-:W-:Y:S08]  /*9d70*/  MUFU.EX2 R34, R34 ;  /* 0x0000002200227308 */ /* 0x000ff00000000800 */
[----:B------:R0:W-:Y:S08]  /*9d80*/  MUFU.EX2 R31, R176 ;  /* 0x000000b0001f7308 */ /* 0x0001f00000000800 */
[----:B------:R-:W-:Y:S01]  /*9d90*/  MUFU.EX2 R169, R169 ;  /* 0x000000a900a97308 */ /* 0x000fe20000000800 */
[----:B0-----:R-:W-:-:S07]  /*9da0*/  F2FP.F16.F32.PACK_AB R176, R32, R21 ;  /* 0x0000001520b0723e */ /* 0x001fce00000000ff */
        /* <DEDUP_REMOVED lines=14> */
[----:B------:R-:W-:Y:S01]  /*9e90*/  UIADD3 UR14, UR5, 0x380, URZ ;  /* 0x00000380050e7890 */ /* 0x000fe2000fffe03f */
[----:B------:R-:W-:Y:S01]  /*9ea0*/  @!P1 LEA R35, R35, UR38, 0x3 ;  /* 0x0000002623239c11 */ /* 0x000fe2000f8e18ff */
[----:B------:R-:W-:Y:S01]  /*9eb0*/  UMOV UR15, 0x40000040 ;  /* 0x40000040000f7882 */ /* 0x000fe20000000000 */
[----:B------:R-:W-:-:S03]  /*9ec0*/  UMOV UR5, UR37 ;  /* 0x0000002500057c82 */ /* 0x000fc60008000000 */
[----:B------:R-:W-:Y:S01]  /*9ed0*/  MUFU.EX2 R160, R160 ;  /* 0x000000a000a07308 */ /* 0x000fe20000000800 */
[----:B------:R-:W-:-:S05]  /*9ee0*/  @!P1 VIADD R35, R35, 0x34840 ;  /* 0x0003484023239836 */ /* 0x000fca0000000000 */
[----:B------:R-:W-:Y:S02]  /*9ef0*/  @!P1 PRMT R35, RZ, 0x654, R35 ;  /* 0x00000654ff239816 */ /* 0x000fe40000000023 */
[----:B------:R-:W-:Y:S08]  /*9f00*/  MUFU.EX2 R39, R214 ;  /* 0x000000d600277308 */ /* 0x000ff00000000800 */
[----:B------:R-:W-:Y:S08]  /*9f10*/  MUFU.EX2 R167, R167 ;  /* 0x000000a700a77308 */ /* 0x000ff00000000800 */
[----:B------:R-:W-:Y:S08]  /*9f20*/  MUFU.EX2 R162, R162 ;  /* 0x000000a200a27308 */ /* 0x000ff00000000800 */
[----:B------:R-:W-:Y:S08]  /*9f30*/  MUFU.EX2 R41, R41 ;  /* 0x0000002900297308 */ /* 0x000ff00000000800 */
[----:B------:R-:W-:Y:S08]  /*9f40*/  MUFU.EX2 R64, R64 ;  /* 0x0000004000407308 */ /* 0x000ff00000000800 */
[----:B------:R-:W-:Y:S08]  /*9f50*/  MUFU.EX2 R200, R200 ;  /* 0x000000c800c87308 */ /* 0x000ff00000000800 */
[----:B------:R-:W0:Y:S08]  /*9f60*/  MUFU.EX2 R66, R66 ;  /* 0x0000004200427308 */ /* 0x000e300000000800 */
[----:B------:R-:W-:Y:S08]  /*9f70*/  MUFU.EX2 R43, R43 ;  /* 0x0000002b002b7308 */ /* 0x000ff00000000800 */
[----:B------:R-:W-:Y:S01]  /*9f80*/  MUFU.EX2 R68, R68 ;  /* 0x0000004400447308 */ /* 0x000fe20000000800 */
[----:B0-----:R-:W-:-:S07]  /*9f90*/  F2FP.F16.F32.PACK_AB R161, R66, R64 ;  /* 0x0000004042a1723e */ /* 0x001fce00000000ff */
[----:B------:R-:W-:Y:S08]  /*9fa0*/  MUFU.EX2 R202, R202 ;  /* 0x000000ca00ca7308 */ /* 0x000ff00000000800 */
[----:B------:R-:W0:Y:S08]  /*9fb0*/  MUFU.EX2 R70, R70 ;  /* 0x0000004600467308 */ /* 0x000e300000000800 */
[----:B------:R-:W-:Y:S08]  /*9fc0*/  MUFU.EX2 R45, R45 ;  /* 0x0000002d002d7308 */ /* 0x000ff00000000800 */
[----:B------:R-:W-:Y:S01]  /*9fd0*/  MUFU.EX2 R72, R72 ;  /* 0x0000004800487308 */ /* 0x000fe20000000800 */
[----:B0-----:R-:W-:-:S07]  /*9fe0*/  F2FP.F16.F32.PACK_AB R163, R70, R68 ;  /* 0x0000004446a3723e */ /* 0x001fce00000000ff */
[----:B------:R-:W0:Y:S08]  /*9ff0*/  MUFU.EX2 R204, R204 ;  /* 0x000000cc00cc7308 */ /* 0x000e300000000800 */
[----:B------:R-:W1:Y:S08]  /*a000*/  MUFU.EX2 R74, R74 ;  /* 0x0000004a004a7308 */ /* 0x000e700000000800 */
[----:B------:R-:W-:Y:S01]  /*a010*/  MUFU.EX2 R47, R47 ;  /* 0x0000002f002f7308 */ /* 0x000fe20000000800 */
[----:B------:R-:W-:-:S02]  /*a020*/  WARPGROUP.DEPBAR.LE gsb0, 0x0 ;  /* 0x00008000000079c5 */ /* 0x000fc40000010000 */
[----:B------:R-:W-:-:S05]  /*a030*/  WARPGROUP.ARRIVE ;  /* 0x00000000000079c5 */ /* 0x000fca0000000000 */
[----:B------:R-:W-:Y:S01]  /*a040*/  MUFU.EX2 R76, R76 ;  /* 0x0000004c004c7308 */ /* 0x000fe20000000800 */
[----:B0-----:R-:W-:Y:S02]  /*a050*/  F2FP.F16.F32.PACK_AB R156, R204, R45 ;  /* 0x0000002dcc9c723e */ /* 0x001fe400000000ff */
[----:B-1----:R-:W-:Y:S01]  /*a060*/  F2FP.F16.F32.PACK_AB R157, R74, R72 ;  /* 0x000000484a9d723e */ /* 0x002fe200000000ff */
[----:B------:R-:W-:Y:S04]  /*a070*/  HGMMA.64x128x16.F32 R88, R152, gdesc[UR12].tnspB, R88, gsb0 ;  /* 0x41e0000c98587df0 */ /* 0x000fe80008000858 */
[----:B------:R-:W0:Y:S08]  /*a080*/  MUFU.EX2 R206, R206 ;  /* 0x000000ce00ce7308 */ /* 0x000e300000000800 */
[----:B------:R-:W1:Y:S08]  /*a090*/  MUFU.EX2 R78, R78 ;  /* 0x0000004e004e7308 */ /* 0x000e700000000800 */
[----:B------:R-:W-:Y:S01]  /*a0a0*/  MUFU.EX2 R49, R49 ;  /* 0x0000003100317308 */ /* 0x000fe20000000800 */
[----:B0-----:R-:W-:-:S07]  /*a0b0*/  F2FP.F16.F32.PACK_AB R158, R206, R47 ;  /* 0x0000002fce9e723e */ /* 0x001fce00000000ff */
[----:B------:R-:W-:Y:S01]  /*a0c0*/  MUFU.EX2 R80, R80 ;  /* 0x0000005000507308 */ /* 0x000fe20000000800 */
[----:B-1----:R-:W-:-:S07]  /*a0d0*/  F2FP.F16.F32.PACK_AB R159, R78, R76 ;  /* 0x0000004c4e9f723e */ /* 0x002fce00000000ff */
[----:B------:R-:W0:Y:S08]  /*a0e0*/  MUFU.EX2 R208, R208 ;  /* 0x000000d000d07308 */ /* 0x000e300000000800 */
[----:B------:R-:W1:Y:S08]  /*a0f0*/  MUFU.EX2 R82, R82 ;  /* 0x0000005200527308 */ /* 0x000e700000000800 */
[----:B------:R-:W-:Y:S08]  /*a100*/  MUFU.EX2 R51, R51 ;  /* 0x0000003300337308 */ /* 0x000ff00000000800 */
[----:B------:R-:W-:Y:S08]  /*a110*/  MUFU.EX2 R86, R86 ;  /* 0x0000005600567308 */ /* 0x000ff00000000800 */
[----:B------:R-:W2:Y:S01]  /*a120*/  MUFU.EX2 R84, R84 ;  /* 0x0000005400547308 */ /* 0x000ea20000000800 */
[----:B------:R-:W-:-:S02]  /*a130*/  WARPGROUP.DEPBAR.LE gsb0, 0x0 ;  /* 0x00008000000079c5 */ /* 0x000fc40000010000 */
[----:B------:R3:W-:Y:S01]  /*a140*/  @!P1 SYNCS.ARRIVE.TRANS64.RED.A1T0 RZ, [R35+URZ], RZ ;  /* 0x000000ff23ff99a7 */ /* 0x0007e2000810043f */
[----:B0-----:R-:W-:Y:S02]  /*a150*/  F2FP.F16.F32.PACK_AB R152, R208, R49 ;  /* 0x00000031d098723e */ /* 0x001fe400000000ff */
[----:B-1----:R-:W-:Y:S02]  /*a160*/  F2FP.F16.F32.PACK_AB R153, R82, R80 ;  /* 0x000000505299723e */ /* 0x002fe400000000ff */
[----:B--2---:R-:W-:Y:S01]  /*a170*/  F2FP.F16.F32.PACK_AB R154, R84, R51 ;  /* 0x00000033549a723e */ /* 0x004fe200000000ff */
[----:B---3--:R-:W-:Y:S01]  /*a180*/  FFMA.FTZ R35, R2, R4, R13 ;  /* 0x0000000402237223 */ /* 0x008fe2000001000d */
[----:B------:R0:W-:Y:S03]  /*a190*/  @!P1 SYNCS.ARRIVE.TRANS64.RED.A1T0 RZ, [R44+URZ], RZ ;  /* 0x000000ff2cff99a7 */ /* 0x0001e6000810043f */
[----:B------:R-:W-:Y:S01]  /*a1a0*/  FADD.FTZ R4, R170, R35 ;  /* 0x00000023aa047221 */ /* 0x000fe20000010000 */
[----:B------:R-:W-:Y:S01]  /*a1b0*/  FADD.FTZ R35, R183, R42 ;  /* 0x0000002ab7237221 */ /* 0x000fe20000010000 */
[----:B------:R-:W-:-:S02]  /*a1c0*/  F2FP.F16.F32.PACK_AB R183, R20, R183 ;  /* 0x000000b714b7723e */ /* 0x000fc400000000ff */
[----:B------:R-:W-:Y:S01]  /*a1d0*/  FADD.FTZ R3, R15, R4 ;  /* 0x000000040f037221 */ /* 0x000fe20000010000 */
[----:B0-----:R-:W-:Y:S01]  /*a1e0*/  FADD.FTZ R44, R20, R35 ;  /* 0x00000023142c7221 */ /* 0x001fe20000010000 */
        /* <DEDUP_REMOVED lines=13> */
[----:B------:R-:W-:Y:S01]  /*a2c0*/  FADD.FTZ R44, R28, R35 ;  /* 0x000000231c2c7221 */ /* 0x000fe20000010000 */
[----:B------:R-:W0:Y:S01]  /*a2d0*/  MUFU.EX2 R11, R11 ;  /* 0x0000000b000b7308 */ /* 0x000e220000000800 */
        /* <DEDUP_REMOVED lines=9> */
[----:B------:R-:W-:Y:S02]  /*a370*/  F2FP.F16.F32.PACK_AB R166, R162, R39 ;  /* 0x00000027a2a6723e */ /* 0x000fe400000000ff */
[----:B------:R-:W-:Y:S01]  /*a380*/  FADD.FTZ R3, R29, R42 ;  /* 0x0000002a1d037221 */ /* 0x000fe20000010000 */
[C---:B------:R-:W-:Y:S01]  /*a390*/  FADD.FTZ R44, R34.reuse, R35 ;  /* 0x00000023222c7221 */ /* 0x040fe20000010000 */
[----:B------:R-:W-:Y:S02]  /*a3a0*/  F2FP.F16.F32.PACK_AB R175, R34, R175 ;  /* 0x000000af22af723e */ /* 0x000fe400000000ff */
[----:B------:R-:W-:Y:S01]  /*a3b0*/  FADD.FTZ R42, R194, R3 ;  /* 0x00000003c22a7221 */ /* 0x000fe20000010000 */
[----:B------:R-:W-:Y:S01]  /*a3c0*/  FADD.FTZ R13, R169, R44 ;  /* 0x0000002ca90d7221 */ /* 0x000fe20000010000 */
[----:B0-----:R-:W-:-:S02]  /*a3d0*/  F2FP.F16.F32.PACK_AB R155, R11, R86 ;  /* 0x000000560b9b723e */ /* 0x001fc400000000ff */
        /* <DEDUP_REMOVED lines=45> */
[----:B------:R-:W-:Y:S02]  /*a6b0*/  IMAD.MOV.U32 R11, RZ, RZ, R12 ;  /* 0x000000ffff0b7224 */ /* 0x000fe400078e000c */
[----:B------:R-:W-:Y:S01]  /*a6c0*/  IMAD.MOV.U32 R13, RZ, RZ, R10 ;  /* 0x000000ffff0d7224 */ /* 0x000fe200078e000a */
[----:B------:R-:W-:Y:S06]  /*a6d0*/  @P2 BRA `(.L_x_2022) ;  /* 0xffffffd400a82947 */ /* 0x000fec000383ffff */
.L_x_2013:
        /* <DEDUP_REMOVED lines=67> */
.L_x_2023:
[----:B------:R-:W-:Y:S01]  /*ab10*/  ULEA UR5, UR36, UR38, 0x3 ;  /* 0x0000002624057291 */ /* 0x000fe2000f8e183f */
[----:B------:R-:W-:-:S05]  /*ab20*/  IMAD.U32 R0, RZ, RZ, UR37 ;  /* 0x00000025ff007e24 */ /* 0x000fca000f8e00ff */
[----:B------:R-:W-:-:S04]  /*ab30*/  SHF.L.U32 R0, R0, 0x1f, RZ ;  /* 0x0000001f00007819 */ /* 0x000fc800000006ff */
[----:B------:R0:W1:Y:S01]  /*ab40*/  SYNCS.PHASECHK.TRANS64.TRYWAIT P2, [UR5+0x34850], R0 ;  /* 0x03485000ff0075a7 */ /* 0x0000620008040145 */
[----:B------:R-:W-:Y:S05]  /*ab50*/  @!P0 BRA `(.L_x_2024) ;  /* 0x0000000000048947 */ /* 0x000fea0003800000 */
[----:B------:R-:W-:Y:S01]  /*ab60*/  BPT.TRAP 0x1 ;  /* 0x000000040000795c */ /* 0x000fe20000300000 */
.L_x_2024:
[----:B-1----:R-:W-:Y:S05]  /*ab70*/  @P2 BRA `(.L_x_2025) ;  /* 0x0000000000082947 */ /* 0x002fea0003800000 */
[----:B------:R-:W1:Y:S02]  /*ab80*/  SYNCS.PHASECHK.TRANS64.TRYWAIT P0, [UR5+0x34850], R0 ;  /* 0x03485000ff0075a7 */ /* 0x000e640008000145 */
[----:B-1----:R-:W-:Y:S05]  /*ab90*/  @!P0 BRA `(.L_x_2026) ;  /* 0x0000007c00fc8947 */ /* 0x002fea0003800000 */
.L_x_2025:
[----:B------:R-:W-:Y:S01]  /*aba0*/  UIADD3 UR38, UR38, 0x400, URZ ;  /* 0x0000040026267890 */ /* 0x000fe2000fffe03f */
[----:B------:R-:W-:Y:S01]  /*abb0*/  WARPGROUP.ARRIVE ;  /* 0x00000000000079c5 */ /* 0x000fe20000000000 */
[----:B------:R-:W-:Y:S01]  /*abc0*/  UMOV UR7, 0x40000040 ;  /* 0x4000004000077882 */ /* 0x000fe20000000000 */
[----:B01----:R-:W0:Y:S01]  /*abd0*/  SHFL.BFLY PT, R0, R3, 0x2, 0x1f ;  /* 0x0c401f0003007f89 */ /* 0x003e2200000e0000 */
[----:B------:R-:W-:Y:S01]  /*abe0*/  USHF.R.U32.HI UR38, URZ, 0x4, UR38 ;  /* 0x000000043f267899 */ /* 0x000fe20008011626 */
[----:B------:R-:W-:Y:S02]  /*abf0*/  R2UR UR8, R187 ;  /* 0x00000000bb0872ca */ /* 0x000fe400000e0000 */
[----:B------:R-:W1:Y:S01]  /*ac00*/  SHFL.BFLY PT, R7, R4, 0x2, 0x1f ;  /* 0x0c401f0004077f89 */ /* 0x000e6200000e0000 */
[----:B------:R-:W-:Y:S01]  /*ac10*/  ULOP3.LUT UR38, UR38, 0x3fff, URZ, 0xc0, !UPT ;  /* 0x00003fff26267892 */ /* 0x000fe2000f8ec03f */
[----:B------:R-:W-:-:S03]  /*ac20*/  MOV R13, UR5 ;  /* 0x00000005000d7c02 */ /* 0x000fc60008000f00 */
[----:B------:R-:W-:-:S04]  /*ac30*/  ULOP3.LUT UR4, UR38, 0x4000000, URZ, 0xfc, !UPT ;  /* 0x0400000026047892 */ /* 0x000fc8000f8efc3f */
[----:B------:R-:W-:Y:S02]  /*ac40*/  ULEA UR4, UR36, UR4, 0xb ;  /* 0x0000000424047291 */ /* 0x000fe4000f8e583f */
[----:B------:R-:W-:Y:S02]  /*ac50*/  UIADD3 UR36, UR36, 0x1, URZ ;  /* 0x0000000124247890 */ /* 0x000fe4000fffe03f */
[----:B------:R-:W-:Y:S02]  /*ac60*/  UIADD3 UR8, UR8, 0x1, URZ ;  /* 0x0000000108087890 */ /* 0x000fe4000fffe03f */
[----:B------:R-:W-:Y:S01]  /*ac70*/  UISETP.NE.AND UP0, UPT, UR36, 0x2, UPT ;  /* 0x000000022400788c */ /* 0x000fe2000bf05270 */
[----:B------:R-:W-:Y:S02]  /*ac80*/  UMOV UR6, UR4 ;  /* 0x0000000400067c82 */ /* 0x000fe40008000000 */
[----:B------:R-:W-:Y:S01]  /*ac90*/  HGMMA.64x128x16.F32 R24, R180, gdesc[UR4].tnspB, R24, gsb0 ;  /* 0x41e00004b4187df0 */ /* 0x000fe20008000818 */
[----:B------:R-:W-:Y:S01]  /*aca0*/  UIADD3 UR6, UR4, 0x80, URZ ;  /* 0x0000008004067890 */ /* 0x000fe2000fffe03f */
[----:B0-----:R-:W-:Y:S01]  /*acb0*/  FADD.FTZ R2, R0, R3 ;  /* 0x0000000300027221 */ /* 0x001fe20000010000 */
[----:B------:R-:W-:Y:S01]  /*acc0*/  UMOV UR7, 0x40000040 ;  /* 0x4000004000077882 */ /* 0x000fe20000000000 */
[----:B------:R-:W-:-:S02]  /*acd0*/  IMAD.MOV.U32 R3, RZ, RZ, RZ ;  /* 0x000000ffff037224 */ /* 0x000fc400078e00ff */
[----:B-1----:R-:W-:Y:S01]  /*ace0*/  FADD.FTZ R7, R7, R4 ;  /* 0x0000000407077221 */ /* 0x002fe20000010000 */
[----:B------:R-:W-:Y:S01]  /*acf0*/  IMAD.MOV.U32 R4, RZ, RZ, RZ ;  /* 0x000000ffff047224 */ /* 0x000fe200078e00ff */
[----:B------:R-:W0:Y:S01]  /*ad00*/  SHFL.BFLY PT, R9, R2, 0x1, 0x1f ;  /* 0x0c201f0002097f89 */ /* 0x000e2200000e0000 */
[----:B------:R-:W-:Y:S01]  /*ad10*/  IMAD.U32 R187, RZ, RZ, UR8 ;  /* 0x00000008ffbb7e24 */ /* 0x000fe2000f8e00ff */
[----:B------:R-:W-:Y:S02]  /*ad20*/  USEL UR36, UR36, URZ, UP0 ;  /* 0x0000003f24247287 */ /* 0x000fe40008000000 */
[----:B------:R-:W1:Y:S01]  /*ad30*/  SHFL.BFLY PT, R0, R7, 0x1, 0x1f ;  /* 0x0c201f0007007f89 */ /* 0x000e6200000e0000 */
[----:B0-----:R-:W-:Y:S01]  /*ad40*/  FADD.FTZ R9, R2, R9 ;  /* 0x0000000902097221 */ /* 0x001fe20000010000 */
[----:B------:R-:W-:Y:S02]  /*ad50*/  IMAD.MOV.U32 R2, RZ, RZ, -0x800000 ;  /* 0xff800000ff027424 */ /* 0x000fe400078e00ff */
[----:B-1----:R-:W-:-:S02]  /*ad60*/  FADD.FTZ R11, R7, R0 ;  /* 0x00000000070b7221 */ /* 0x002fc40000010000 */
[----:B------:R-:W-:Y:S01]  /*ad70*/  FSETP.NE.FTZ.AND P2, PT, R9, RZ, PT ;  /* 0x000000ff0900720b */ /* 0x000fe20003f55000 */
[----:B------:R-:W-:Y:S02]  /*ad80*/  IMAD.MOV.U32 R0, RZ, RZ, -0x800000 ;  /* 0xff800000ff007424 */ /* 0x000fe400078e00ff */
[----:B------:R-:W-:-:S10]  /*ad90*/  FSETP.NE.FTZ.AND P0, PT, R11, RZ, PT ;  /* 0x000000ff0b00720b */ /* 0x000fd40003f15000 */
[----:B------:R-:W0:Y:S01]  /*ada0*/  @P2 MUFU.LG2 R8, R9 ;  /* 0x0000000900082308 */ /* 0x000e220000000c00 */
[C---:B------:R-:W-:Y:S02]  /*adb0*/  @P2 FMUL.FTZ R14, R5.reuse, 0.69314718246459960938 ;  /* 0x3f317218050e2820 */ /* 0x040fe40000410000 */
[----:B------:R-:W-:-:S05]  /*adc0*/  @P0 FMUL.FTZ R7, R5, 0.69314718246459960938 ;  /* 0x3f31721805070820 */ /* 0x000fca0000410000 */
[----:B------:R-:W1:Y:S08]  /*add0*/  @P0 MUFU.LG2 R6, R11 ;  /* 0x0000000b00060308 */ /* 0x000e700000000c00 */
[----:B------:R-:W2:Y:S01]  /*ade0*/  @P0 MUFU.RCP R3, R11 ;  /* 0x0000000b00030308 */ /* 0x000ea20000001000 */
[----:B0-----:R-:W-:Y:S01]  /*adf0*/  @P2 FMUL.FTZ R5, R8, 0.69314718246459960938 ;  /* 0x3f31721808052820 */ /* 0x001fe20000410000 */
[----:B------:R-:W-:-:S03]  /*ae00*/  @!P1 VIADD R8, R13, 0x34860 ;  /* 0x000348600d089836 */ /* 0x000fc60000000000 */
[----:B------:R-:W-:Y:S02]  /*ae10*/  @P2 FFMA.FTZ R0, R14, R12, R5 ;  /* 0x0000000c0e002223 */ /* 0x000fe40000010005 */
[----:B------:R-:W-:Y:S01]  /*ae20*/  @!P1 PRMT R8, RZ, 0x654, R8 ;  /* 0x00000654ff089816 */ /* 0x000fe20000000008 */
[----:B------:R-:W0:Y:S01]  /*ae30*/  @P2 MUFU.RCP R4, R9 ;  /* 0x0000000900042308 */ /* 0x000e220000001000 */
[----:B-1----:R-:W-:-:S04]  /*ae40*/  @P0 FMUL.FTZ R6, R6, 0.69314718246459960938 ;  /* 0x3f31721806060820 */ /* 0x002fc80000410000 */
        /* <DEDUP_REMOVED lines=42> */
[-C--:B0-----:R-:W-:Y:S01]  /*b0f0*/  FMUL.FTZ R7, R31, R4.reuse ;  /* 0x000000041f077220 */ /* 0x081fe20000410000 */
[-C--:B------:R-:W-:Y:S01]  /*b100*/  FMUL.FTZ R95, R24, R3.reuse ;  /* 0x00000003185f7220 */ /* 0x080fe20000410000 */
[-C--:B------:R-:W-:Y:S01]  /*b110*/  FMUL.FTZ R14, R25, R3.reuse ;  /* 0x00000003190e7220 */ /* 0x080fe20000410000 */
[-C--:B------:R-:W-:Y:S01]  /*b120*/  FMUL.FTZ R91, R28, R3.reuse ;  /* 0x000000031c5b7220 */ /* 0x080fe20000410000 */
[-C--:B------:R-:W-:Y:S01]  /*b130*/  FMUL.FTZ R6, R29, R3.reuse ;  /* 0x000000031d067220 */ /* 0x080fe20000410000 */
        /* <DEDUP_REMOVED lines=57> */
.L_x_1996:
[----:B------:R-:W0:Y:S01]  /*b4d0*/  S2R R4, SR_CgaCtaId ;  /* 0x0000000000047919 */ /* 0x000e220000008800 */
[----:B------:R-:W-:Y:S01]  /*b4e0*/  MOV R3, 0x400 ;  /* 0x0000040000037802 */ /* 0x000fe20000000f00 */
[----:B------:R-:W-:Y:S01]  /*b4f0*/  BSSY B0, `(.L_x_2027) ;  /* 0x0000217000007945 */ /* 0x000fe20003800000 */
[----:B------:R-:W-:Y:S02]  /*b500*/  BAR.SYNC.DEFER_BLOCKING 0x5, 0x120 ;  /* 0x0144800000007b1d */ /* 0x000fe40000010000 */
[----:B0-----:R-:W-:-:S05]  /*b510*/  LEA R3, R4, R3, 0x18 ;  /* 0x0000000304037211 */ /* 0x001fca00078ec0ff */
[----:B------:R-:W0:Y:S02]  /*b520*/  LDS.128 R44, [R3+0x348d0] ;  /* 0x0348d000032c7984 */ /* 0x000e240000000c00 */
[----:B0-----:R-:W-:Y:S02]  /*b530*/  R2UR UR61, R45 ;  /* 0x000000002d3d72ca */ /* 0x001fe400000e0000 */
[----:B------:R-:W-:Y:S01]  /*b540*/  R2UR UR5, R46 ;  /* 0x000000002e0572ca */ /* 0x000fe200000e0000 */
[----:B------:R-:W-:Y:S06]  /*b550*/  BAR.ARV 0x4, 0x120 ;  /* 0x0104800000007b1d */ /* 0x000fec0000002000 */
[----:B------:R-:W-:Y:S08]  /*b560*/  @P0 BRA `(.L_x_2028) ;  /* 0x0000001400400947 */ /* 0x000ff00003800000 */
[----:B------:R-:W0:Y:S01]  /*b570*/  S2R R4, SR_SWINHI ;  /* 0x0000000000047919 */ /* 0x000e220000002f00 */
[----:B------:R-:W-:Y:S01]  /*b580*/  F2FP.F16.F32.PACK_AB R7, R7, R8 ;  /* 0x000000080707723e */ /* 0x000fe200000000ff */
[----:B------:R-:W-:Y:S01]  /*b590*/  ULDC.64 UR8, c[0x0][0xbe0] ;  /* 0x0002f80000087ab9 */ /* 0x000fe20000000a00 */
[----:B------:R-:W-:Y:S01]  /*b5a0*/  F2FP.F16.F32.PACK_AB R6, R6, R91 ;  /* 0x0000005b0606723e */ /* 0x000fe200000000ff */
[----:B------:R-:W-:Y:S01]  /*b5b0*/  UISETP.NE.U32.AND UP0, UPT, UR8, URZ, UPT ;  /* 0x0000003f0800728c */ /* 0x000fe2000bf05070 */
[----:B------:R-:W-:Y:S01]  /*b5c0*/  R2UR UR6, R185 ;  /* 0x00000000b90672ca */ /* 0x000fe200000e0000 */
[----:B------:R-:W-:Y:S01]  /*b5d0*/  ULDC.64 UR12, c[0x0][0x208] ;  /* 0x00008200000c7ab9 */ /* 0x000fe20000000a00 */
[----:B------:R-:W-:Y:S01]  /*b5e0*/  R2UR UR4, R23 ;  /* 0x00000000170472ca */ /* 0x000fe200000e0000 */
[----:B------:R-:W-:Y:S01]  /*b5f0*/  UISETP.NE.AND.EX UP0, UPT, UR9, URZ, UPT, UP0 ;  /* 0x0000003f0900728c */ /* 0x000fe2000bf05300 */
[----:B------:R-:W-:Y:S02]  /*b600*/  F2FP.F16.F32.PACK_AB R64, R65, R64 ;  /* 0x000000404140723e */ /* 0x000fe400000000ff */
[----:B------:R-:W-:-:S02]  /*b610*/  F2FP.F16.F32.PACK_AB R65, R67, R66 ;  /* 0x000000424341723e */ /* 0x000fc400000000ff */
[----:B------:R-:W-:Y:S02]  /*b620*/  F2FP.F16.F32.PACK_AB R72, R73, R72 ;  /* 0x000000484948723e */ /* 0x000fe400000000ff */
[----:B------:R-:W-:Y:S02]  /*b630*/  F2FP.F16.F32.PACK_AB R66, R69, R68 ;  /* 0x000000444542723e */ /* 0x000fe400000000ff */
[----:B------:R-:W-:Y:S02]  /*b640*/  F2FP.F16.F32.PACK_AB R67, R71, R70 ;  /* 0x000000464743723e */ /* 0x000fe400000000ff */
[----:B------:R-:W-:Y:S01]  /*b650*/  F2FP.F16.F32.PACK_AB R73, R75, R74 ;  /* 0x0000004a4b49723e */ /* 0x000fe200000000ff */
[----:B------:R-:W-:Y:S01]  /*b660*/  USHF.L.U64.HI UR11, UR4, 0x2, UR6 ;  /* 0x00000002040b7899 */ /* 0x000fe20008010206 */
[----:B------:R-:W-:Y:S01]  /*b670*/  F2FP.F16.F32.PACK_AB R80, R81, R80 ;  /* 0x000000505150723e */ /* 0x000fe200000000ff */
[----:B------:R-:W-:Y:S01]  /*b680*/  USHF.L.U32 UR10, UR4, 0x2, URZ ;  /* 0x00000002040a7899 */ /* 0x000fe2000800063f */
[----:B------:R-:W-:Y:S01]  /*b690*/  F2FP.F16.F32.PACK_AB R74, R77, R76 ;  /* 0x0000004c4d4a723e */ /* 0x000fe200000000ff */
[----:B------:R-:W-:Y:S01]  /*b6a0*/  ULDC.64 UR6, c[0x0][0xbd8] ;  /* 0x0002f60000067ab9 */ /* 0x000fe20000000a00 */
[----:B------:R-:W-:Y:S01]  /*b6b0*/  F2FP.F16.F32.PACK_AB R75, R79, R78 ;  /* 0x0000004e4f4b723e */ /* 0x000fe200000000ff */
[----:B------:R-:W-:Y:S01]  /*b6c0*/  UISETP.NE.U32.AND UP1, UPT, UR6, URZ, UPT ;  /* 0x0000003f0600728c */ /* 0x000fe2000bf25070 */
[----:B------:R-:W-:Y:S01]  /*b6d0*/  F2FP.F16.F32.PACK_AB R81, R83, R82 ;  /* 0x000000525351723e */ /* 0x000fe200000000ff */
[----:B------:R-:W-:Y:S01]  /*b6e0*/  UIADD3 UR4, UP2, UR10, UR6, URZ ;  /* 0x000000060a047290 */ /* 0x000fe2000ff5e03f */
[----:B------:R-:W-:Y:S01]  /*b6f0*/  F2FP.F16.F32.PACK_AB R82, R85, R84 ;  /* 0x000000545552723e */ /* 0x000fe200000000ff */
[----:B------:R-:W-:Y:S01]  /*b700*/  UISETP.NE.AND.EX UP1, UPT, UR7, URZ, UPT, UP1 ;  /* 0x0000003f0700728c */ /* 0x000fe2000bf25310 */
[----:B------:R-:W-:Y:S01]  /*b710*/  F2FP.F16.F32.PACK_AB R83, R87, R86 ;  /* 0x000000565753723e */ /* 0x000fe200000000ff */
[----:B------:R-:W-:Y:S01]  /*b720*/  @UP0 UIADD3 UR6, UP3, UR10, UR8, URZ ;  /* 0x000000080a060290 */ /* 0x000fe2000ff7e03f */
[----:B------:R-:W-:-:S02]  /*b730*/  MOV R20, R3 ;  /* 0x0000000300147202 */ /* 0x000fc40000000f00 */
[----:B0-----:R-:W-:Y:S01]  /*b740*/  MOV R21, R4 ;  /* 0x0000000400157202 */ /* 0x001fe20000000f00 */
[----:B------:R-:W-:Y:S02]  /*b750*/  UIADD3.X UR8, UR11, UR7, URZ, UP2, !UPT ;  /* 0x000000070b087290 */ /* 0x000fe400097fe43f */
[----:B------:R-:W-:Y:S01]  /*b760*/  @UP0 UIADD3.X UR7, UR11, UR9, URZ, UP3, !UPT ;  /* 0x000000090b070290 */ /* 0x000fe20009ffe43f */
[----:B------:R-:W-:-:S03]  /*b770*/  IMAD.WIDE R4, R190, 0x2, R20 ;  /* 0x00000002be047825 */ /* 0x000fc600078e0214 */
[C---:B------:R-:W-:Y:S02]  /*b780*/  IADD3 R45, P6, R4.reuse, 0x20, RZ ;  /* 0x00000020042d7810 */ /* 0x040fe40007fde0ff */
[C---:B------:R-:W-:Y:S02]  /*b790*/  LOP3.LUT R9, R4.reuse, 0x380, RZ, 0xc0, !PT ;  /* 0x0000038004097812 */ /* 0x040fe400078ec0ff */
[----:B------:R-:W-:Y:S01]  /*b7a0*/  IADD3 R99, P4, R4, 0x60, RZ ;  /* 0x0000006004637810 */ /* 0x000fe20007f9e0ff */
[--C-:B------:R-:W-:Y:S01]  /*b7b0*/  IMAD.X R29, RZ, RZ, R5.reuse, P6 ;  /* 0x000000ffff1d7224 */ /* 0x100fe200030e0605 */
[----:B------:R-:W-:Y:S02]  /*b7c0*/  LOP3.LUT R10, R45, 0x380, RZ, 0xc0, !PT ;  /* 0x000003802d0a7812 */ /* 0x000fe400078ec0ff */
[----:B------:R-:W-:Y:S01]  /*b7d0*/  SHF.R.U64 R9, R9, 0x3, RZ ;  /* 0x0000000309097819 */ /* 0x000fe200000012ff */
[----:B------:R-:W-:Y:S01]  /*b7e0*/  IMAD.X R11, RZ, RZ, R5, P4 ;  /* 0x000000ffff0b7224 */ /* 0x000fe200020e0605 */
[----:B------:R-:W-:-:S02]  /*b7f0*/  LOP3.LUT R44, R99, 0x380, RZ, 0xc0, !PT ;  /* 0x00000380632c7812 */ /* 0x000fc400078ec0ff */
[C---:B------:R-:W-:Y:S02]  /*b800*/  IADD3 R97, P5, R4.reuse, 0x40, RZ ;  /* 0x0000004004617810 */ /* 0x040fe40007fbe0ff */
[C---:B------:R-:W-:Y:S02]  /*b810*/  IADD3 R101, P3, R4.reuse, 0x4000, RZ ;  /* 0x0000400004657810 */ /* 0x040fe40007f7e0ff */
[C---:B------:R-:W-:Y:S01]  /*b820*/  IADD3 R103, P2, R4.reuse, 0x4020, RZ ;  /* 0x0000402004677810 */ /* 0x040fe20007f5e0ff */
[--C-:B------:R-:W-:Y:S01]  /*b830*/  IMAD.X R27, RZ, RZ, R5.reuse, P5 ;  /* 0x000000ffff1b7224 */ /* 0x100fe200028e0605 */
[C---:B------:R-:W-:Y:S01]  /*b840*/  IADD3 R105, P1, R4.reuse, 0x4040, RZ ;  /* 0x0000404004697810 */ /* 0x040fe20007f3e0ff */
[----:B------:R-:W-:Y:S01]  /*b850*/  IMAD.X R25, RZ, RZ, R5, P3 ;  /* 0x000000ffff197224 */ /* 0x000fe200018e0605 */
[----:B------:R-:W-:Y:S01]  /*b860*/  BAR.SYNC.DEFER_BLOCKING 0x1, 0x100 ;  /* 0x0044000000007b1d */ /* 0x000fe20000010000 */
[----:B------:R-:W-:Y:S02]  /*b870*/  IADD3 R107, P0, R4, 0x4060, RZ ;  /* 0x00004060046b7810 */ /* 0x000fe40007f1e0ff */
[----:B------:R-:W-:-:S02]  /*b880*/  SHF.R.U64 R10, R10, 0x3, RZ ;  /* 0x000000030a0a7819 */ /* 0x000fc400000012ff */
[----:B------:R-:W-:Y:S01]  /*b890*/  LOP3.LUT R4, R9, R4, RZ, 0x3c, !PT ;  /* 0x0000000409047212 */ /* 0x000fe200078e3cff */
[--C-:B------:R-:W-:Y:S01]  /*b8a0*/  IMAD.X R9, RZ, RZ, R5.reuse, P2 ;  /* 0x000000ffff097224 */ /* 0x100fe200010e0605 */
[----:B------:R-:W-:Y:S01]  /*b8b0*/  SHF.R.U64 R44, R44, 0x3, RZ ;  /* 0x000000032c2c7819 */ /* 0x000fe200000012ff */
[----:B------:R-:W-:Y:S01]  /*b8c0*/  IMAD.X R13, RZ, RZ, R5, P0 ;  /* 0x000000ffff0d7224 */ /* 0x000fe200000e0605 */
[----:B------:R-:W-:Y:S02]  /*b8d0*/  LOP3.LUT R28, R10, R45, RZ, 0x3c, !PT ;  /* 0x0000002d0a1c7212 */ /* 0x000fe400078e3cff */
[-C--:B------:R-:W-:Y:S02]  /*b8e0*/  IADD3.X R15, RZ, R5.reuse, RZ, P1, !PT ;  /* 0x00000005ff0f7210 */ /* 0x080fe40000ffe4ff */
[----:B------:R-:W-:Y:S02]  /*b8f0*/  MOV R45, R4 ;  /* 0x00000004002d7202 */ /* 0x000fe40000000f00 */
[----:B------:R-:W-:-:S02]  /*b900*/  LOP3.LUT R24, R97, 0x380, RZ, 0xc0, !PT ;  /* 0x0000038061187812 */ /* 0x000fc400078ec0ff */
[----:B------:R-:W-:Y:S02]  /*b910*/  F2FP.F16.F32.PACK_AB R5, R12, R93 ;  /* 0x0000005d0c05723e */ /* 0x000fe400000000ff */
[----:B------:R-:W-:Y:S02]  /*b920*/  LOP3.LUT R10, R44, R99, RZ, 0x3c, !PT ;  /* 0x000000632c0a7212 */ /* 0x000fe400078e3cff */
[----:B------:R-:W-:Y:S02]  /*b930*/  LOP3.LUT R12, R103, 0x380, RZ, 0xc0, !PT ;  /* 0x00000380670c7812 */ /* 0x000fe400078ec0ff */
[----:B------:R-:W-:Y:S02]  /*b940*/  LOP3.LUT R44, R107, 0x380, RZ, 0xc0, !PT ;  /* 0x000003806b2c7812 */ /* 0x000fe400078ec0ff */
[----:B------:R-:W-:Y:S02]  /*b950*/  SHF.R.U64 R24, R24, 0x3, RZ ;  /* 0x0000000318187819 */ /* 0x000fe400000012ff */
[----:B------:R-:W-:-:S02]  /*b960*/  LOP3.LUT R46, R101, 0x380, RZ, 0xc0, !PT ;  /* 0x00000380652e7812 */ /* 0x000fc400078ec0ff */
[----:B------:R-:W-:Y:S02]  /*b970*/  F2FP.F16.F32.PACK_AB R4, R14, R95 ;  /* 0x0000005f0e04723e */ /* 0x000fe400000000ff */
[----:B------:R-:W-:Y:S02]  /*b980*/  SHF.R.U64 R12, R12, 0x3, RZ ;  /* 0x000000030c0c7819 */ /* 0x000fe400000012ff */
[----:B------:R-:W-:Y:S01]  /*b990*/  LOP3.LUT R14, R105, 0x380, RZ, 0xc0, !PT ;  /* 0x00000380690e7812 */ /* 0x000fe200078ec0ff */
[----:B------:R0:W-:Y:S01]  /*b9a0*/  STSM.16.M88.4 [R45], R4 ;  /* 0x000000042d007844 */ /* 0x0001e20000000200 */
[----:B------:R-:W-:Y:S02]  /*b9b0*/  SHF.R.U64 R44, R44, 0x3, RZ ;  /* 0x000000032c2c7819 */ /* 0x000fe400000012ff */
[----:B------:R-:W-:Y:S02]  /*b9c0*/  LOP3.LUT R26, R24, R97, RZ, 0x3c, !PT ;  /* 0x00000061181a7212 */ /* 0x000fe400078e3cff */
[----:B------:R-:W-:-:S02]  /*b9d0*/  SHF.R.U64 R46, R46, 0x3, RZ ;  /* 0x000000032e2e7819 */ /* 0x000fc400000012ff */
[----:B------:R-:W-:Y:S02]  /*b9e0*/  LOP3.LUT R8, R12, R103, RZ, 0x3c, !PT ;  /* 0x000000670c087212 */ /* 0x000fe400078e3cff */
[----:B------:R-:W-:Y:S02]  /*b9f0*/  SHF.R.U64 R14, R14, 0x3, RZ ;  /* 0x000000030e0e7819 */ /* 0x000fe400000012ff */
[----:B------:R-:W-:Y:S02]  /*ba00*/  LOP3.LUT R12, R44, R107, RZ, 0x3c, !PT ;  /* 0x0000006b2c0c7212 */ /* 0x000fe400078e3cff */
[----:B------:R-:W-:Y:S02]  /*ba10*/  MOV R44, R28 ;  /* 0x0000001c002c7202 */ /* 0x000fe40000000f00 */
[----:B------:R-:W-:Y:S02]  /*ba20*/  MOV R29, R26 ;  /* 0x0000001a001d7202 */ /* 0x000fe40000000f00 */
[----:B------:R-:W-:-:S02]  /*ba30*/  LOP3.LUT R24, R46, R101, RZ, 0x3c, !PT ;  /* 0x000000652e187212 */ /* 0x000fc400078e3cff */
[----:B------:R-:W-:Y:S02]  /*ba40*/  MOV R28, R10 ;  /* 0x0000000a001c7202 */ /* 0x000fe40000000f00 */
[----:B------:R-:W-:Y:S02]  /*ba50*/  MOV R26, R8 ;  /* 0x00000008001a7202 */ /* 0x000fe40000000f00 */
[----:B------:R-:W-:Y:S02]  /*ba60*/  LOP3.LUT R14, R14, R105, RZ, 0x3c, !PT ;  /* 0x000000690e0e7212 */ /* 0x000fe400078e3cff */
[----:B------:R-:W-:Y:S02]  /*ba70*/  F2FP.F16.F32.PACK_AB R8, R88, R89 ;  /* 0x000000595808723e */ /* 0x000fe400000000ff */
[----:B------:R-:W-:Y:S02]  /*ba80*/  F2FP.F16.F32.PACK_AB R9, R35, R34 ;  /* 0x000000222309723e */ /* 0x000fe400000000ff */
[----:B------:R-:W-:-:S02]  /*ba90*/  F2FP.F16.F32.PACK_AB R10, R37, R36 ;  /* 0x00000024250a723e */ /* 0x000fc400000000ff */
[----:B------:R-:W-:Y:S02]  /*baa0*/  F2FP.F16.F32.PACK_AB R11, R39, R38 ;  /* 0x00000026270b723e */ /* 0x000fe400000000ff */
[----:B------:R-:W-:Y:S02]  /*bab0*/  MOV R27, R24 ;  /* 0x00000018001b7202 */ /* 0x000fe40000000f00 */
[----:B------:R-:W-:Y:S01]  /*bac0*/  MOV R25, R14 ;  /* 0x0000000e00197202 */ /* 0x000fe20000000f00 */
[----:B------:R1:W-:Y:S01]  /*bad0*/  STSM.16.M88.4 [R44], R8 ;  /* 0x000000082c007844 */ /* 0x0003e20000000200 */
[----:B------:R-:W-:Y:S02]  /*bae0*/  MOV R24, R12 ;  /* 0x0000000c00187202 */ /* 0x000fe40000000f00 */
[----:B0-----:R-:W-:Y:S02]  /*baf0*/  F2FP.F16.F32.PACK_AB R4, R41, R40 ;  /* 0x000000282904723e */ /* 0x001fe400000000ff */
        /* <DEDUP_REMOVED lines=8> */
[----:B-1----:R-:W-:Y:S02]  /*bb80*/  F2FP.F16.F32.PACK_AB R8, R57, R56 ;  /* 0x000000383908723e */ /* 0x002fe400000000ff */
[----:B------:R-:W-:Y:S01]  /*bb90*/  F2FP.F16.F32.PACK_AB R9, R59, R58 ;  /* 0x0000003a3b09723e */ /* 0x000fe200000000ff */
[----:B------:R-:W-:Y:S01]  /*bba0*/  STSM.16.M88.4 [R28], R12 ;  /* 0x0000000c1c007844 */ /* 0x000fe20000000200 */
[----:B------:R-:W-:Y:S02]  /*bbb0*/  F2FP.F16.F32.PACK_AB R10, R61, R60 ;  /* 0x0000003c3d0a723e */ /* 0x000fe400000000ff */
[----:B------:R-:W-:Y:S02]  /*bbc0*/  F2FP.F16.F32.PACK_AB R11, R63, R62 ;  /* 0x0000003e3f0b723e */ /* 0x000fe400000000ff */
[----:B------:R-:W-:Y:S02]  /*bbd0*/  PLOP3.LUT P0, PT, PT, PT, UP1, 0x80, 0x0 ;  /* 0x000000000000781c */ /* 0x000fe40003f0f018 */
[----:B------:R-:W-:Y:S01]  /*bbe0*/  PLOP3.LUT P2, PT, PT, PT, UP0, 0x80, 0x0 ;  /* 0x000000000000781c */ /* 0x000fe20003f4f008 */
[----:B------:R1:W-:Y:S01]  /*bbf0*/  STSM.16.M88.4 [R27], R8 ;  /* 0x000000081b007844 */ /* 0x0003e20000000200 */
[----:B0-----:R-:W-:-:S02]  /*bc00*/  IMAD.U32 R4, RZ, RZ, UR4 ;  /* 0x00000004ff047e24 */ /* 0x001fc4000f8e00ff */
[----:B------:R-:W-:Y:S01]  /*bc10*/  IMAD.U32 R5, RZ, RZ, UR8 ;  /* 0x00000008ff057e24 */ /* 0x000fe2000f8e00ff */
[----:B------:R0:W-:Y:S04]  /*bc20*/  STSM.16.M88.4 [R26], R64 ;  /* 0x000000401a007844 */ /* 0x0001e80000000200 */
[----:B------:R0:W-:Y:S04]  /*bc30*/  STSM.16.M88.4 [R25], R72 ;  /* 0x0000004819007844 */ /* 0x0001e80000000200 */
[----:B------:R0:W-:Y:S01]  /*bc40*/  STSM.16.M88.4 [R24], R80 ;  /* 0x0000005018007844 */ /* 0x0001e20000000200 */
[----:B------:R-:W-:Y:S01]  /*bc50*/  BAR.SYNC.DEFER_BLOCKING 0x1, 0x100 ;  /* 0x0044000000007b1d */ /* 0x000fe20000010000 */
[----:B------:R-:W-:-:S02]  /*bc60*/  IMAD.U32 R6, RZ, RZ, UR6 ;  /* 0x00000006ff067e24 */ /* 0x000fc4000f8e00ff */
[----:B------:R-:W-:-:S03]  /*bc70*/  IMAD.U32 R7, RZ, RZ, UR7 ;  /* 0x00000007ff077e24 */ /* 0x000fc6000f8e00ff */
[----:B-1----:R-:W2:Y:S04]  /*bc80*/  @P0 LDG.E R8, desc[UR12][R4.64] ;  /* 0x0000000c04080981 */ /* 0x002ea8000c1e1900 */
[----:B------:R-:W3:Y:S01]  /*bc90*/  @P2 LDG.E R6, desc[UR12][R6.64] ;  /* 0x0000000c06062981 */ /* 0x000ee2000c1e1900 */
[----:B------:R-:W-:Y:S01]  /*bca0*/  IMAD R9, R18, 0x40, R16 ;  /* 0x0000004012097824 */ /* 0x000fe200078e0210 */
[----:B------:R-:W-:Y:S01]  /*bcb0*/  UMOV UR4, URZ ;  /* 0x0000003f00047c82 */ /* 0x000fe20008000000 */
[----:B------:R-:W-:Y:S02]  /*bcc0*/  ULDC UR10, c[0x0][0xa88] ;  /* 0x0002a200000a7ab9 */ /* 0x000fe40000000800 */
[----:B------:R-:W-:-:S03]  /*bcd0*/  IMAD.WIDE R20, R9, 0x2, R20 ;  /* 0x0000000209147825 */ /* 0x000fc600078e0214 */
[----:B------:R-:W-:Y:S02]  /*bce0*/  IADD3 R29, P1, R20, 0x1000, RZ ;  /* 0x00001000141d7810 */ /* 0x000fe40007f3e0ff */
[----:B--2---:R-:W-:Y:S02]  /*bcf0*/  @P0 R2UR UR4, R8 ;  /* 0x00000000080402ca */ /* 0x004fe400000e0000 */
[----:B---3--:R-:W-:Y:S01]  /*bd00*/  @P2 R2UR UR10, R6 ;  /* 0x00000000060a22ca */ /* 0x008fe200000e0000 */
[----:B0-----:R-:W-:-:S14]  /*bd10*/  @P2 BRA `(.L_x_2029) ;  /* 0x00000000001c2947 */ /* 0x001fdc0003800000 */
[----:B------:R-:W-:Y:S05]  /*bd20*/  @!P0 BRA `(.L_x_2029) ;  /* 0x0000000000188947 */ /* 0x000fea0003800000 */
[----:B------:R-:W-:Y:S02]  /*bd30*/  ULDC.64 UR6, c[0x0][0x208] ;  /* 0x0000820000067ab9 */ /* 0x000fe40000000a00 */
[----:B------:R-:W2:Y:S04]  /*bd40*/  LDG.E R7, desc[UR6][R4.64] ;  /* 0x0000000604077981 */ /* 0x000ea8000c1e1900 */
[----:B------:R-:W3:Y:S01]  /*bd50*/  LDG.E R6, desc[UR6][R4.64+0x4] ;  /* 0x0000040604067981 */ /* 0x000ee2000c1e1900 */
[----:B--2---:R-:W-:Y:S02]  /*bd60*/  R2UR UR6, R7 ;  /* 0x00000000070672ca */ /* 0x004fe400000e0000 */
[----:B---3--:R-:W-:-:S13]  /*bd70*/  R2UR UR10, R6 ;  /* 0x00000000060a72ca */ /* 0x008fda00000e0000 */
[----:B------:R-:W-:-:S12]  /*bd80*/  UIADD3 UR10, -UR6, UR10, URZ ;  /* 0x0000000a060a7290 */ /* 0x000fd8000fffe13f */
.L_x_2029:
[----:B------:R-:W-:Y:S01]  /*bd90*/  R2UR UR18, R184 ;  /* 0x00000000b81272ca */ /* 0x000fe200000e0000 */
[----:B------:R-:W-:Y:S01]  /*bda0*/  ULDC.64 UR12, c[0x0][0xb70] ;  /* 0x0002dc00000c7ab9 */ /* 0x000fe20000000a00 */
[----:B------:R-:W-:Y:S01]  /*bdb0*/  R2UR UR16, R185 ;  /* 0x00000000b91072ca */ /* 0x000fe200000e0000 */
[----:B------:R-:W-:Y:S01]  /*bdc0*/  USHF.R.S32.HI UR9, URZ, 0x1f, UR4 ;  /* 0x0000001f3f097899 */ /* 0x000fe20008011404 */
[----:B------:R-:W-:Y:S01]  /*bdd0*/  R2UR UR15, R23 ;  /* 0x00000000170f72ca */ /* 0x000fe200000e0000 */
[----:B------:R-:W-:Y:S01]  /*bde0*/  UMOV UR8, UR4 ;  /* 0x0000000400087c82 */ /* 0x000fe20008000000 */
[----:B------:R-:W-:Y:S01]  /*bdf0*/  R2UR UR17, R186 ;  /* 0x00000000ba1172ca */ /* 0x000fe200000e0000 */
[----:B------:R-:W-:Y:S01]  /*be00*/  ULDC.64 UR20, c[0x0][0x208] ;  /* 0x0000820000147ab9 */ /* 0x000fe20000000a00 */
[C---:B------:R-:W-:Y:S02]  /*be10*/  IADD3 R13, P2, R20.reuse, 0x2000, RZ ;  /* 0x00002000140d7810 */ /* 0x040fe40007f5e0ff */
[----:B------:R-:W-:-:S02]  /*be20*/  IADD3 R7, P6, R20, 0x3000, RZ ;  /* 0x0000300014077810 */ /* 0x000fc40007fde0ff */
[----:B------:R-:W-:Y:S01]  /*be30*/  LOP3.LUT R28, R29, 0x380, RZ, 0xc0, !PT ;  /* 0x000003801d1c7812 */ /* 0x000fe200078ec0ff */
[----:B------:R-:W-:Y:S01]  /*be40*/  USHF.R.S32.HI UR14, URZ, 0x1f, UR18 ;  /* 0x0000001f3f0e7899 */ /* 0x000fe20008011412 */
[----:B------:R-:W-:Y:S01]  /*be50*/  LOP3.LUT R12, R13, 0x380, RZ, 0xc0, !PT ;  /* 0x000003800d0c7812 */ /* 0x000fe200078ec0ff */
[----:B------:R-:W-:Y:S01]  /*be60*/  USEL UR16, UR16, URZ, !UP1 ;  /* 0x0000003f10107287 */ /* 0x000fe2000c800000 */
[----:B------:R-:W-:Y:S01]  /*be70*/  LOP3.LUT R4, R7, 0x380, RZ, 0xc0, !PT ;  /* 0x0000038007047812 */ /* 0x000fe200078ec0ff */
[----:B------:R-:W-:Y:S01]  /*be80*/  UIMAD UR11, UR14, UR12, URZ ;  /* 0x0000000c0e0b72a4 */ /* 0x000fe2000f8e023f */
[----:B------:R-:W-:Y:S01]  /*be90*/  SHF.R.U64 R28, R28, 0x3, RZ ;  /* 0x000000031c1c7819 */ /* 0x000fe200000012ff */
[----:B------:R-:W-:Y:S01]  /*bea0*/  UIMAD.WIDE.U32 UR6, UR18, UR12, UR8 ;  /* 0x0000000c120672a5 */ /* 0x000fe2000f8e0008 */
[----:B------:R-:W-:Y:S01]  /*beb0*/  IMAD.U32 R5, RZ, RZ, UR17 ;  /* 0x00000011ff057e24 */ /* 0x000fe2000f8e00ff */
[----:B------:R-:W-:Y:S01]  /*bec0*/  UIMAD UR11, UR18, UR13, UR11 ;  /* 0x0000000d120b72a4 */ /* 0x000fe2000f8e020b */
[----:B------:R-:W-:Y:S01]  /*bed0*/  SHF.R.U64 R12, R12, 0x3, RZ ;  /* 0x000000030c0c7819 */ /* 0x000fe200000012ff */
[----:B------:R-:W-:Y:S01]  /*bee0*/  USEL UR15, UR15, URZ, !UP1 ;  /* 0x0000003f0f0f7287 */ /* 0x000fe2000c800000 */
[----:B------:R-:W-:Y:S01]  /*bef0*/  SHF.R.U64 R4, R4, 0x3, RZ ;  /* 0x0000000304047819 */ /* 0x000fe200000012ff */
[----:B------:R-:W-:Y:S01]  /*bf00*/  ULDC.64 UR12, c[0x0][0xb78] ;  /* 0x0002de00000c7ab9 */ /* 0x000fe20000000a00 */
[----:B------:R-:W-:Y:S01]  /*bf10*/  UIADD3 UR7, UR7, UR11, URZ ;  /* 0x0000000b07077290 */ /* 0x000fe2000fffe03f */
[----:B------:R-:W-:Y:S01]  /*bf20*/  LEA R8, R5, R22, 0x7 ;  /* 0x0000001605087211 */ /* 0x000fe200078e38ff */
[----:B------:R-:W-:Y:S01]  /*bf30*/  UIMAD UR8, UR16, UR12, URZ ;  /* 0x0000000c100872a4 */ /* 0x000fe2000f8e023f */
[----:B------:R-:W-:Y:S01]  /*bf40*/  LOP3.LUT R28, R28, R29, RZ, 0x3c, !PT ;  /* 0x0000001d1c1c7212 */ /* 0x000fe200078e3cff */
[----:B------:R-:W-:Y:S01]  /*bf50*/  UIMAD.WIDE.U32 UR6, UR15, UR12, UR6 ;  /* 0x0000000c0f0672a5 */ /* 0x000fe2000f8e0006 */
[----:B------:R-:W-:Y:S01]  /*bf60*/  SHF.R.S32.HI R5, RZ, 0x1f, R8 ;  /* 0x0000001fff057819 */ /* 0x000fe20000011408 */
[----:B------:R-:W-:Y:S01]  /*bf70*/  UIMAD UR8, UR15, UR13, UR8 ;  /* 0x0000000d0f0872a4 */ /* 0x000fe2000f8e0208 */
[----:B------:R-:W-:Y:S01]  /*bf80*/  LOP3.LUT R12, R12, R13, RZ, 0x3c, !PT ;  /* 0x0000000d0c0c7212 */ /* 0x000fe200078e3cff */
[--C-:B------:R-:W-:Y:S01]  /*bf90*/  IMAD.X R29, RZ, RZ, R21.reuse, P1 ;  /* 0x000000ffff1d7224 */ /* 0x100fe200008e0615 */
[----:B------:R-:W-:Y:S01]  /*bfa0*/  IADD3 R37, P5, R20, 0x4000, RZ ;  /* 0x0000400014257810 */ /* 0x000fe20007fbe0ff */
[----:B------:R-:W-:Y:S01]  /*bfb0*/  IMAD.X R13, RZ, RZ, R21, P2 ;  /* 0x000000ffff0d7224 */ /* 0x000fe200010e0615 */
[----:B------:R-:W-:Y:S01]  /*bfc0*/  IADD3 R6, P0, R8, UR6, RZ ;  /* 0x0000000608067c10 */ /* 0x000fe2000ff1e0ff */
[----:B------:R-:W-:Y:S01]  /*bfd0*/  IMAD.U32 R10, RZ, RZ, UR8 ;  /* 0x00000008ff0a7e24 */ /* 0x000fe2000f8e00ff */
[----:B------:R-:W-:Y:S01]  /*bfe0*/  LOP3.LUT R4, R4, R7, RZ, 0x3c, !PT ;  /* 0x0000000704047212 */ /* 0x000fe200078e3cff */
[----:B------:R-:W-:Y:S01]  /*bff0*/  ULDC.64 UR12, c[0x0][0xaa0] ;  /* 0x0002a800000c7ab9 */ /* 0x000fe20000000a00 */
[----:B------:R-:W-:-:S02]  /*c000*/  IADD3 R41, P4, R20, 0x5000, RZ ;  /* 0x0000500014297810 */ /* 0x000fc40007f9e0ff */
[----:B------:R-:W-:Y:S01]  /*c010*/  IADD3.X R5, R5, UR7, R10, P0, !PT ;  /* 0x0000000705057c10 */ /* 0x000fe200087fe40a */
[----:B------:R-:W-:Y:S01]  /*c020*/  ULDC.64 UR6, c[0x0][0xb40] ;  /* 0x0002d00000067ab9 */ /* 0x000fe20000000a00 */
[----:B------:R-:W-:Y:S02]  /*c030*/  IADD3 R25, P3, R20, 0x6000, RZ ;  /* 0x0000600014197810 */ /* 0x000fe40007f7e0ff */
[----:B------:R-:W-:Y:S02]  /*c040*/  LEA R48, P0, R6, UR6, 0x2 ;  /* 0x0000000606307c11 */ /* 0x000fe4000f8010ff */
[----:B------:R-:W-:Y:S02]  /*c050*/  IADD3 R7, P2, R20, 0x7000, RZ ;  /* 0x0000700014077810 */ /* 0x000fe40007f5e0ff */
[----:B------:R-:W-:Y:S01]  /*c060*/  LEA.HI.X R49, R6, UR7, R5, 0x2, P0 ;  /* 0x0000000706317c11 */ /* 0x000fe200080f1405 */
[----:B------:R-:W-:Y:S01]  /*c070*/  VIADD R5, R8, 0x8 ;  /* 0x0000000808057836 */ /* 0x000fe20000000000 */
[----:B------:R-:W-:-:S02]  /*c080*/  LOP3.LUT P0, RZ, R188, 0x3, RZ, 0xc0, !PT ;  /* 0x00000003bcff7812 */ /* 0x000fc4000780c0ff */
[----:B------:R-:W-:Y:S02]  /*c090*/  LOP3.LUT R9, R20, 0x380, RZ, 0xc0, !PT ;  /* 0x0000038014097812 */ /* 0x000fe400078ec0ff */
[----:B------:R-:W-:Y:S02]  /*c0a0*/  ISETP.GE.OR P1, PT, R8, UR10, P0 ;  /* 0x0000000a08007c0c */ /* 0x000fe40008726670 */
[----:B------:R-:W-:Y:S01]  /*c0b0*/  ISETP.GE.OR P0, PT, R5, UR10, P0 ;  /* 0x0000000a05007c0c */ /* 0x000fe20008706670 */
[----:B------:R-:W-:Y:S01]  /*c0c0*/  IMAD.X R5, RZ, RZ, R21, P6 ;  /* 0x000000ffff057224 */ /* 0x000fe200030e0615 */
[----:B------:R-:W-:Y:S02]  /*c0d0*/  LOP3.LUT R36, R37, 0x380, RZ, 0xc0, !PT ;  /* 0x0000038025247812 */ /* 0x000fe400078ec0ff */
[----:B------:R-:W-:Y:S02]  /*c0e0*/  LOP3.LUT R40, R41, 0x380, RZ, 0xc0, !PT ;  /* 0x0000038029287812 */ /* 0x000fe400078ec0ff */
[----:B------:R-:W-:-:S02]  /*c0f0*/  LOP3.LUT R24, R25, 0x380, RZ, 0xc0, !PT ;  /* 0x0000038019187812 */ /* 0x000fc400078ec0ff */
[----:B------:R-:W-:Y:S02]  /*c100*/  LOP3.LUT R6, R7, 0x380, RZ, 0xc0, !PT ;  /* 0x0000038007067812 */ /* 0x000fe400078ec0ff */
[----:B------:R-:W-:Y:S01]  /*c110*/  SHF.R.U64 R9, R9, 0x3, RZ ;  /* 0x0000000309097819 */ /* 0x000fe200000012ff */
[----:B------:R-:W-:Y:S01]  /*c120*/  @!P1 STG.E desc[UR20][R48.64], R2 ;  /* 0x0000000230009986 */ /* 0x000fe2000c101914 */
[----:B------:R-:W-:Y:S02]  /*c130*/  SHF.R.U64 R36, R36, 0x3, RZ ;  /* 0x0000000324247819 */ /* 0x000fe400000012ff */
[----:B------:R-:W-:Y:S01]  /*c140*/  SHF.R.U64 R40, R40, 0x3, RZ ;  /* 0x0000000328287819 */ /* 0x000fe200000012ff */
[----:B------:R0:W-:Y:S01]  /*c150*/  @!P0 STG.E desc[UR20][R48.64+0x20], R0 ;  /* 0x0000200030008986 */ /* 0x0001e2000c101914 */
[----:B------:R-:W-:Y:S02]  /*c160*/  SHF.R.U64 R24, R24, 0x3, RZ ;  /* 0x0000000318187819 */ /* 0x000fe400000012ff */
[----:B------:R-:W-:Y:S01]  /*c170*/  SHF.R.U64 R6, R6, 0x3, RZ ;  /* 0x0000000306067819 */ /* 0x000fe200000012ff */
[----:B------:R-:W-:Y:S01]  /*c180*/  UIMAD UR6, UR9, UR12, URZ ;  /* 0x0000000c090672a4 */ /* 0x000fe2000f8e023f */
[----:B------:R-:W-:Y:S01]  /*c190*/  LOP3.LUT R20, R9, R20, RZ, 0x3c, !PT ;  /* 0x0000001409147212 */ /* 0x000fe200078e3cff */
[--C-:B------:R-:W-:Y:S01]  /*c1a0*/  IMAD.X R9, RZ, RZ, R21.reuse, P2 ;  /* 0x000000ffff097224 */ /* 0x100fe200010e0615 */
[----:B------:R-:W-:Y:S01]  /*c1b0*/  LOP3.LUT R36, R36, R37, RZ, 0x3c, !PT ;  /* 0x0000002524247212 */ /* 0x000fe200078e3cff */
[--C-:B------:R-:W-:Y:S01]  /*c1c0*/  IMAD.X R37, RZ, RZ, R21.reuse, P5 ;  /* 0x000000ffff257224 */ /* 0x100fe200028e0615 */
[----:B------:R-:W-:Y:S01]  /*c1d0*/  LOP3.LUT R40, R40, R41, RZ, 0x3c, !PT ;  /* 0x0000002928287212 */ /* 0x000fe200078e3cff */
[----:B------:R-:W-:Y:S01]  /*c1e0*/  IMAD.X R41, RZ, RZ, R21, P4 ;  /* 0x000000ffff297224 */ /* 0x000fe200020e0615 */
[----:B------:R-:W-:Y:S01]  /*c1f0*/  LOP3.LUT R24, R24, R25, RZ, 0x3c, !PT ;  /* 0x0000001918187212 */ /* 0x000fe200078e3cff */
[----:B------:R1:W5:Y:S01]  /*c200*/  LD.E.128 R32, desc[UR20][R20.64] ;  /* 0x0000001414207980 */ /* 0x000362000c101d00 */
[----:B------:R-:W-:-:S02]  /*c210*/  IADD3.X R25, RZ, R21, RZ, P3, !PT ;  /* 0x00000015ff197210 */ /* 0x000fc40001ffe4ff */
[----:B------:R-:W-:Y:S01]  /*c220*/  LOP3.LUT R8, R6, R7, RZ, 0x3c, !PT ;  /* 0x0000000706087212 */ /* 0x000fe200078e3cff */
[--C-:B------:R-:W-:Y:S01]  /*c230*/  IMAD.MOV.U32 R44, RZ, RZ, R16.reuse ;  /* 0x000000ffff2c7224 */ /* 0x100fe200078e0010 */
[----:B------:R-:W-:Y:S01]  /*c240*/  SHF.R.S32.HI R45, RZ, 0x1f, R16 ;  /* 0x0000001fff2d7819 */ /* 0x000fe20000011410 */
[----:B------:R-:W5:Y:S01]  /*c250*/  LD.E.128 R28, desc[UR20][R28.64] ;  /* 0x000000141c1c7980 */ /* 0x000f62000c101d00 */
[----:B------:R-:W-:Y:S01]  /*c260*/  UIMAD UR6, UR4, UR13, UR6 ;  /* 0x0000000d040672a4 */ /* 0x000fe2000f8e0206 */
[----:B------:R-:W-:Y:S01]  /*c270*/  ULDC.64 UR8, c[0x0][0xae0] ;  /* 0x0002b80000087ab9 */ /* 0x000fe20000000a00 */
[----:B-1----:R-:W-:Y:S01]  /*c280*/  IMAD.U32 R21, RZ, RZ, UR12 ;  /* 0x0000000cff157e24 */ /* 0x002fe2000f8e00ff */
[----:B------:R-:W5:Y:S04]  /*c290*/  LD.E.128 R12, desc[UR20][R12.64] ;  /* 0x000000140c0c7980 */ /* 0x000f68000c101d00 */
[----:B------:R-:W5:Y:S01]  /*c2a0*/  LD.E.128 R4, desc[UR20][R4.64] ;  /* 0x0000001404047980 */ /* 0x000f62000c101d00 */
[----:B------:R-:W-:-:S03]  /*c2b0*/  IMAD.WIDE.U32 R20, R21, UR4, R44 ;  /* 0x0000000415147c25 */ /* 0x000fc6000f8e002c */
[----:B------:R-:W5:Y:S04]  /*c2c0*/  LD.E.128 R36, desc[UR20][R36.64] ;  /* 0x0000001424247980 */ /* 0x000f68000c101d00 */
[----:B------:R-:W5:Y:S04]  /*c2d0*/  LD.E.128 R40, desc[UR20][R40.64] ;  /* 0x0000001428287980 */ /* 0x000f68000c101d00 */
[----:B------:R-:W5:Y:S04]  /*c2e0*/  LD.E.128 R24, desc[UR20][R24.64] ;  /* 0x0000001418187980 */ /* 0x000f68000c101d00 */
[----:B------:R-:W5:Y:S01]  /*c2f0*/  LD.E.128 R8, desc[UR20][R8.64] ;  /* 0x0000001408087980 */ /* 0x000f62000c101d00 */
[----:B------:R-:W-:Y:S01]  /*c300*/  UIMAD UR4, UR14, UR8, URZ ;  /* 0x000000080e0472a4 */ /* 0x000fe2000f8e023f */
[----:B------:R-:W-:Y:S01]  /*c310*/  @!PT LDS RZ, [RZ] ;  /* 0x00000000fffff984 */ /* 0x000fe20000000800 */
[----:B------:R-:W-:Y:S01]  /*c320*/  @!PT LDS RZ, [RZ] ;  /* 0x00000000fffff984 */ /* 0x000fe20000000800 */
[----:B------:R-:W-:Y:S01]  /*c330*/  @!PT LDS RZ, [RZ] ;  /* 0x00000000fffff984 */ /* 0x000fe20000000800 */
[----:B------:R-:W-:Y:S01]  /*c340*/  @!PT LDS RZ, [RZ] ;  /* 0x00000000fffff984 */ /* 0x000fe20000000800 */
[----:B------:R1:W-:Y:S06]  /*c350*/  MEMBAR.ALL.CTA ;  /* 0x0000000000007992 */ /* 0x0003ec0000008000 */
[----:B-1----:R-:W1:Y:S01]  /*c360*/  FENCE.VIEW.ASYNC.S ;  /* 0x00000000000073c6 */ /* 0x002e620000000000 */
[----:B------:R-:W-:Y:S01]  /*c370*/  VIADD R21, R21, UR6 ;  /* 0x0000000615157c36 */ /* 0x000fe20008000000 */
[----:B------:R-:W-:Y:S01]  /*c380*/  UIMAD UR10, UR17, -0x80, UR10 ;  /* 0xffffff80110a78a4 */ /* 0x000fe2000f8e020a */
[----:B------:R-:W-:Y:S01]  /*c390*/  IMAD.U32 R19, RZ, RZ, UR8 ;  /* 0x00000008ff137e24 */ /* 0x000fe2000f8e00ff */
[----:B------:R-:W-:Y:S01]  /*c3a0*/  UIMAD UR4, UR18, UR9, UR4 ;  /* 0x00000009120472a4 */ /* 0x000fe2000f8e0204 */
[----:B------:R-:W-:-:S02]  /*c3b0*/  ULDC.64 UR6, c[0x0][0xae8] ;  /* 0x0002ba0000067ab9 */ /* 0x000fc40000000a00 */
[----:B------:R-:W-:Y:S01]  /*c3c0*/  IMAD.WIDE.U32 R20, R19, UR18, R20 ;  /* 0x0000001213147c25 */ /* 0x000fe2000f8e0014 */
[----:B------:R-:W-:-:S03]  /*c3d0*/  ISETP.GE.AND P2, PT, R18, UR10, PT ;  /* 0x0000000a12007c0c */ /* 0x000fc6000bf46270 */
[----:B------:R-:W-:Y:S01]  /*c3e0*/  VIADD R21, R21, UR4 ;  /* 0x0000000415157c36 */ /* 0x000fe20008000000 */
[----:B------:R-:W-:Y:S01]  /*c3f0*/  UIMAD UR4, UR16, UR6, URZ ;  /* 0x00000006100472a4 */ /* 0x000fe2000f8e023f */
[----:B------:R-:W-:Y:S01]  /*c400*/  VIADD R3, R3, 0x34820 ;  /* 0x0003482003037836 */ /* 0x000fe20000000000 */
[C---:B------:R-:W-:Y:S01]  /*c410*/  IADD3 R19, R18.reuse, 0x60, RZ ;  /* 0x0000006012137810 */ /* 0x040fe20007ffe0ff */
[----:B------:R-:W-:Y:S01]  /*c420*/  IMAD.U32 R45, RZ, RZ, UR6 ;  /* 0x00000006ff2d7e24 */ /* 0x000fe2000f8e00ff */
[----:B------:R-:W-:Y:S02]  /*c430*/  UIMAD UR4, UR15, UR7, UR4 ;  /* 0x000000070f0472a4 */ /* 0x000fe4000f8e0204 */
[----:B------:R-:W-:Y:S01]  /*c440*/  PRMT R3, RZ, 0x654, R3 ;  /* 0x00000654ff037816 */ /* 0x000fe20000000003 */
[----:B------:R-:W-:Y:S01]  /*c450*/  IMAD.WIDE.U32 R44, R45, UR15, R20 ;  /* 0x0000000f2d2c7c25 */ /* 0x000fe2000f8e0014 */
[----:B------:R-:W-:Y:S02]  /*c460*/  ISETP.GE.AND P1, PT, R19, UR10, PT ;  /* 0x0000000a13007c0c */ /* 0x000fe4000bf26270 */
[----:B------:R-:W-:Y:S01]  /*c470*/  SHF.R.S32.HI R19, RZ, 0x1f, R18 ;  /* 0x0000001fff137819 */ /* 0x000fe20000011412 */
[C---:B0-----:R-:W-:Y:S01]  /*c480*/  VIADD R0, R18.reuse, 0x20 ;  /* 0x0000002012007836 */ /* 0x041fe20000000000 */
[----:B-1----:R0:W-:Y:S01]  /*c490*/  SYNCS.ARRIVE.TRANS64.RED.A1T0 RZ, [R3+URZ], RZ ;  /* 0x000000ff03ff79a7 */ /* 0x0021e2000810043f */
[----:B------:R-:W-:Y:S01]  /*c4a0*/  VIADD R2, R18, 0x40 ;  /* 0x0000004012027836 */ /* 0x000fe20000000000 */
[----:B------:R-:W-:Y:S01]  /*c4b0*/  BSSY B1, `(.L_x_2030) ;  /* 0x0000018000017945 */ /* 0x000fe20003800000 */
[----:B------:R-:W-:-:S02]  /*c4c0*/  IMAD.U32 R23, RZ, RZ, UR17 ;  /* 0x00000011ff177e24 */ /* 0x000fc4000f8e00ff */
[----:B------:R-:W-:Y:S01]  /*c4d0*/  VIADD R51, R45, UR4 ;  /* 0x000000042d337c36 */ /* 0x000fe20008000000 */
[----:B------:R-:W-:Y:S01]  /*c4e0*/  ISETP.GE.AND P4, PT, R0, UR10, PT ;  /* 0x0000000a00007c0c */ /* 0x000fe2000bf86270 */
[----:B------:R-:W-:Y:S01]  /*c4f0*/  IMAD.WIDE R20, R23, 0x80, R18 ;  /* 0x0000008017147825 */ /* 0x000fe200078e0212 */
[----:B------:R-:W-:Y:S01]  /*c500*/  ISETP.GE.AND P0, PT, R2, UR10, PT ;  /* 0x0000000a02007c0c */ /* 0x000fe2000bf06270 */
[----:B0-----:R-:W-:-:S12]  /*c510*/  @P2 BRA `(.L_x_2031) ;  /* 0x0000000000442947 */ /* 0x001fd80003800000 */
        /* <DEDUP_REMOVED lines=15> */
[----:B-----5:R0:W-:Y:S04]  /*c610*/  @!P2 STG.E.128 desc[UR8][R48.64], R32 ;  /* 0x000000203000a986 */ /* 0x0201e8000c101d08 */
[----:B------:R0:W-:Y:S02]  /*c620*/  @!P3 STG.E.128 desc[UR8][R48.64+0x80], R36 ;  /* 0x000080243000b986 */ /* 0x0001e4000c101d08 */
.L_x_2031:
[----:B------:R-:W-:Y:S05]  /*c630*/  BSYNC B1 ;  /* 0x0000000000017941 */ /* 0x000fea0003800000 */
.L_x_2030:
        /* <DEDUP_REMOVED lines=10> */
[----:B0----5:R-:W-:Y:S02]  /*c6e0*/  VIADD R32, R16, 0x40 ;  /* 0x0000004010207836 */ /* 0x021fe40000000000 */
        /* <DEDUP_REMOVED lines=10> */
.L_x_2033:
[----:B------:R-:W-:Y:S05]  /*c790*/  BSYNC B1 ;  /* 0x0000000000017941 */ /* 0x000fea0003800000 */
.L_x_2032:
[----:B------:R-:W-:Y:S04]  /*c7a0*/  BSSY B1, `(.L_x_2034) ;  /* 0x0000015000017945 */ /* 0x000fe80003800000 */
[----:B------:R-:W-:Y:S05]  /*c7b0*/  @P0 BRA `(.L_x_2035) ;  /* 0x00000000004c0947 */ /* 0x000fea0003800000 */
[----:B------:R-:W-:Y:S01]  /*c7c0*/  IADD3 R23, P0, R20, 0x40, RZ ;  /* 0x0000004014177810 */ /* 0x000fe20007f1e0ff */
[----:B------:R-:W-:Y:S01]  /*c7d0*/  ULDC.64 UR6, c[0x0][0xad8] ;  /* 0x0002b60000067ab9 */ /* 0x000fe20000000a00 */
[----:B------:R-:W-:Y:S01]  /*c7e0*/  IMAD.MOV.U32 R2, RZ, RZ, R44 ;  /* 0x000000ffff027224 */ /* 0x000fe200078e002c */
[C---:B-1---5:R-:W-:Y:S01]  /*c7f0*/  IADD3 R28, R16.reuse, 0x40, RZ ;  /* 0x00000040101c7810 */ /* 0x062fe20007ffe0ff */
        /* <DEDUP_REMOVED lines=13> */
[----:B------:R2:W-:Y:S04]  /*c8d0*/  @!P2 STG.E.128 desc[UR8][R28.64], R12 ;  /* 0x0000000c1c00a986 */ /* 0x0005e8000c101d08 */
[----:B------:R2:W-:Y:S02]  /*c8e0*/  @!P3 STG.E.128 desc[UR8][R28.64+0x80], R24 ;  /* 0x000080181c00b986 */ /* 0x0005e4000c101d08 */
.L_x_2035:
[----:B------:R-:W-:Y:S05]  /*c8f0*/  BSYNC B1 ;  /* 0x0000000000017941 */ /* 0x000fea0003800000 */
.L_x_2034:
[----:B------:R-:W-:Y:S05]  /*c900*/  @P1 BRA `(.L_x_2036) ;  /* 0x0000000c00541947 */ /* 0x000fea0003800000 */
[----:B--2--5:R-:W-:Y:S01]  /*c910*/  IADD3 R13, P0, R20, 0x60, RZ ;  /* 0x00000060140d7810 */ /* 0x024fe20007f1e0ff */
        /* <DEDUP_REMOVED lines=8> */
[----:B------:R-:W-:-:S03]  /*c9a0*/  ULDC.64 UR8, c[0x0][0x208] ;  /* 0x0000820000087ab9 */ /* 0x000fc60000000a00 */
[----:B------:R-:W-:-:S04]  /*c9b0*/  IMAD R20, R20, UR6, RZ ;  /* 0x0000000614147c24 */ /* 0x000fc8000f8e02ff */
        /* <DEDUP_REMOVED lines=11> */
.L_x_2028:
[----:B------:R-:W-:Y:S01]  /*ca70*/  R2UR UR8, R185 ;  /* 0x00000000b90872ca */ /* 0x000fe200000e0000 */
[----:B------:R-:W-:Y:S01]  /*ca80*/  ULDC.64 UR6, c[0x0][0xbe0] ;  /* 0x0002f80000067ab9 */ /* 0x000fe20000000a00 */
[----:B------:R-:W-:Y:S01]  /*ca90*/  R2UR UR4, R23 ;  /* 0x00000000170472ca */ /* 0x000fe200000e0000 */
[----:B------:R-:W-:Y:S01]  /*caa0*/  UISETP.NE.U32.AND UP0, UPT, UR6, URZ, UPT ;  /* 0x0000003f0600728c */ /* 0x000fe2000bf05070 */
[----:B------:R-:W-:-:S03]  /*cab0*/  ULDC.64 UR12, c[0x0][0x208] ;  /* 0x00008200000c7ab9 */ /* 0x000fc60000000a00 */
[----:B------:R-:W-:-:S06]  /*cac0*/  UISETP.NE.AND.EX UP1, UPT, UR7, URZ, UPT, UP0 ;  /* 0x0000003f0700728c */ /* 0x000fcc000bf25300 */
[----:B------:R-:W-:Y:S02]  /*cad0*/  PLOP3.LUT P2, PT, PT, PT, UP1, 0x80, 0x0 ;  /* 0x000000000000781c */ /* 0x000fe40003f4f018 */
[----:B------:R-:W-:Y:S02]  /*cae0*/  USHF.L.U64.HI UR10, UR4, 0x2, UR8 ;  /* 0x00000002040a7899 */ /* 0x000fe40008010208 */
[----:B------:R-:W-:Y:S01]  /*caf0*/  USHF.L.U32 UR4, UR4, 0x2, URZ ;  /* 0x0000000204047899 */ /* 0x000fe2000800063f */
[----:B------:R-:W-:-:S03]  /*cb00*/  ULDC.64 UR8, c[0x0][0xbd8] ;  /* 0x0002f60000087ab9 */ /* 0x000fc60000000a00 */
[----:B------:R-:W-:Y:S02]  /*cb10*/  @UP1 UIADD3 UR6, UP2, UR4, UR6, URZ ;  /* 0x0000000604061290 */ /* 0x000fe4000ff5e03f */
[----:B------:R-:W-:Y:S02]  /*cb20*/  UISETP.NE.U32.AND UP0, UPT, UR8, URZ, UPT ;  /* 0x0000003f0800728c */ /* 0x000fe4000bf05070 */
[----:B------:R-:W-:Y:S02]  /*cb30*/  @UP1 UIADD3.X UR7, UR10, UR7, URZ, UP2, !UPT ;  /* 0x000000070a071290 */ /* 0x000fe400097fe43f */
[----:B------:R-:W-:Y:S01]  /*cb40*/  IMAD.U32 R4, RZ, RZ, UR6 ;  /* 0x00000006ff047e24 */ /* 0x000fe2000f8e00ff */
[----:B------:R-:W-:Y:S02]  /*cb50*/  UISETP.NE.AND.EX UP0, UPT, UR9, URZ, UPT, UP0 ;  /* 0x0000003f0900728c */ /* 0x000fe4000bf05300 */
[----:B------:R-:W-:Y:S01]  /*cb60*/  UIADD3 UR4, UP1, UR4, UR8, URZ ;  /* 0x0000000804047290 */ /* 0x000fe2000ff3e03f */
[----:B------:R-:W-:-:S03]  /*cb70*/  IMAD.U32 R5, RZ, RZ, UR7 ;  /* 0x00000007ff057e24 */ /* 0x000fc6000f8e00ff */
[----:B------:R-:W-:Y:S01]  /*cb80*/  PLOP3.LUT P1, PT, PT, PT, UP0, 0x80, 0x0 ;  /* 0x000000000000781c */ /* 0x000fe20003f2f008 */
[----:B------:R-:W-:Y:S01]  /*cb90*/  UIADD3.X UR6, UR10, UR9, URZ, UP1, !UPT ;  /* 0x000000090a067290 */ /* 0x000fe20008ffe43f */
[----:B------:R-:W2:Y:S01]  /*cba0*/  @P2 LDG.E R4, desc[UR12][R4.64] ;  /* 0x0000000c04042981 */ /* 0x000ea2000c1e1900 */
[----:B------:R-:W-:Y:S02]  /*cbb0*/  IMAD.MOV.U32 R7, RZ, RZ, RZ ;  /* 0x000000ffff077224 */ /* 0x000fe400078e00ff */
[----:B------:R-:W-:Y:S02]  /*cbc0*/  IMAD.U32 R2, RZ, RZ, UR4 ;  /* 0x00000004ff027e24 */ /* 0x000fe4000f8e00ff */
[----:B------:R-:W-:Y:S01]  /*cbd0*/  IMAD.U32 R3, RZ, RZ, UR6 ;  /* 0x00000006ff037e24 */ /* 0x000fe2000f8e00ff */
[----:B------:R-:W-:Y:S01]  /*cbe0*/  ULDC UR4, c[0x0][0xa88] ;  /* 0x0002a20000047ab9 */ /* 0x000fe20000000800 */
[----:B------:R-:W-:-:S04]  /*cbf0*/  ISETP.GT.AND P0, PT, R192, 0x7f, PT ;  /* 0x0000007fc000780c */ /* 0x000fc80003f04270 */
[----:B------:R0:W5:Y:S01]  /*cc00*/  @P1 LDG.E R7, desc[UR12][R2.64] ;  /* 0x0000000c02071981 */ /* 0x000162000c1e1900 */
[----:B--2---:R-:W-:Y:S01]  /*cc10*/  @P2 R2UR UR4, R4 ;  /* 0x00000000040422ca */ /* 0x004fe200000e0000 */
        /* <DEDUP_REMOVED lines=8> */
.L_x_2037:
[----:B------:R-:W-:Y:S01]  /*cca0*/  R2UR UR8, R184 ;  /* 0x00000000b80872ca */ /* 0x000fe200000e0000 */
[----:B------:R-:W-:Y:S01]  /*ccb0*/  BSSY B1, `(.L_x_2038) ;  /* 0x0000025000017945 */ /* 0x000fe20003800000 */
[----:B------:R-:W-:Y:S02]  /*ccc0*/  R2UR UR7, R23 ;  /* 0x00000000170772ca */ /* 0x000fe400000e0000 */
[----:B------:R-:W-:Y:S02]  /*ccd0*/  R2UR UR6, R185 ;  /* 0x00000000b90672ca */ /* 0x000fe400000e0000 */
[----:B------:R-:W-:Y:S02]  /*cce0*/  SHF.R.S32.HI R9, RZ, 0x1f, R16 ;  /* 0x0000001fff097819 */ /* 0x000fe40000011410 */
[----:B-----5:R-:W-:-:S05]  /*ccf0*/  SHF.R.S32.HI R6, RZ, 0x1f, R7 ;  /* 0x0000001fff067819 */ /* 0x020fca0000011407 */
[----:B------:R-:W-:Y:S02]  /*cd00*/  USHF.R.S32.HI UR8, URZ, 0x1f, UR8 ;  /* 0x0000001f3f087899 */ /* 0x000fe40008011408 */
[----:B------:R-:W-:Y:S02]  /*cd10*/  USEL UR9, UR7, URZ, !UP0 ;  /* 0x0000003f07097287 */ /* 0x000fe4000c000000 */
[----:B------:R-:W-:Y:S01]  /*cd20*/  USEL UR10, UR6, URZ, !UP0 ;  /* 0x0000003f060a7287 */ /* 0x000fe2000c000000 */
[----:B------:R-:W-:Y:S11]  /*cd30*/  @P0 BRA `(.L_x_2039) ;  /* 0x0000000000700947 */ /* 0x000ff60003800000 */
[----:B------:R-:W0:Y:S01]  /*cd40*/  S2R R2, SR_TID.X ;  /* 0x0000000000027919 */ /* 0x000e220000002100 */
[----:B------:R-:W-:-:S13]  /*cd50*/  R2UR UR6, R186 ;  /* 0x00000000ba0672ca */ /* 0x000fda00000e0000 */
[----:B------:R-:W-:-:S04]  /*cd60*/  IMAD.U32 R0, RZ, RZ, UR6 ;  /* 0x00000006ff007e24 */ /* 0x000fc8000f8e00ff */
[----:B0-----:R-:W-:-:S05]  /*cd70*/  IMAD R0, R0, 0x80, R2 ;  /* 0x0000008000007824 */ /* 0x001fca00078e0202 */
[----:B------:R-:W-:-:S04]  /*cd80*/  IADD3 R0, R0, -0x80, RZ ;  /* 0xffffff8000007810 */ /* 0x000fc80007ffe0ff */
[----:B------:R-:W-:-:S13]  /*cd90*/  ISETP.GE.AND P0, PT, R0, UR4, PT ;  /* 0x0000000400007c0c */ /* 0x000fda000bf06270 */
[----:B------:R-:W-:Y:S05]  /*cda0*/  @P0 BRA `(.L_x_2039) ;  /* 0x0000000000540947 */ /* 0x000fea0003800000 */
[----:B------:R-:W-:Y:S01]  /*cdb0*/  R2UR UR7, R184 ;  /* 0x00000000b80772ca */ /* 0x000fe200000e0000 */
[----:B------:R-:W-:Y:S01]  /*cdc0*/  ULDC.64 UR12, c[0x0][0xb70] ;  /* 0x0002dc00000c7ab9 */ /* 0x000fe20000000a00 */
[C---:B------:R-:W-:Y:S01]  /*cdd0*/  IADD3 R2, P0, R0.reuse, R7, RZ ;  /* 0x0000000700027210 */ /* 0x040fe20007f1e0ff */
[----:B------:R-:W-:Y:S02]  /*cde0*/  UIMAD UR6, UR8, UR12, URZ ;  /* 0x0000000c080672a4 */ /* 0x000fe4000f8e023f */
[----:B------:R-:W-:Y:S01]  /*cdf0*/  IMAD.U32 R5, RZ, RZ, UR12 ;  /* 0x0000000cff057e24 */ /* 0x000fe2000f8e00ff */
[----:B------:R-:W-:Y:S01]  /*ce00*/  ULDC.64 UR14, c[0x0][0x208] ;  /* 0x00008200000e7ab9 */ /* 0x000fe20000000a00 */
[----:B------:R-:W-:-:S06]  /*ce10*/  LEA.HI.X.SX32 R3, R0, R6, 0x1, P0 ;  /* 0x0000000600037211 */ /* 0x000fcc00000f0eff */
[----:B------:R-:W-:Y:S02]  /*ce20*/  UIMAD UR6, UR7, UR13, UR6 ;  /* 0x0000000d070672a4 */ /* 0x000fe4000f8e0206 */
[----:B------:R-:W-:Y:S01]  /*ce30*/  IMAD.WIDE.U32 R2, R5, UR7, R2 ;  /* 0x0000000705027c25 */ /* 0x000fe2000f8e0002 */
[----:B------:R-:W-:Y:S02]  /*ce40*/  ULDC.64 UR12, c[0x0][0xb78] ;  /* 0x0002de00000c7ab9 */ /* 0x000fe40000000a00 */
[----:B------:R-:W-:Y:S01]  /*ce50*/  UIMAD UR7, UR10, UR12, URZ ;  /* 0x0000000c0a0772a4 */ /* 0x000fe2000f8e023f */
[----:B------:R-:W-:Y:S02]  /*ce60*/  VIADD R3, R3, UR6 ;  /* 0x0000000603037c36 */ /* 0x000fe40008000000 */
        /* <DEDUP_REMOVED lines=9> */
.L_x_2039:
[----:B------:R-:W-:Y:S05]  /*cf00*/  BSYNC B1 ;  /* 0x0000000000017941 */ /* 0x000fea0003800000 */
.L_x_2038:
[----:B------:R-:W-:Y:S01]  /*cf10*/  R2UR UR11, R186 ;  /* 0x00000000ba0b72ca */ /* 0x000fe200000e0000 */
[----:B------:R-:W-:Y:S01]  /*cf20*/  ULDC.64 UR6, c[0x0][0xaa0] ;  /* 0x0002a80000067ab9 */ /* 0x000fe20000000a00 */
[----:B------:R-:W-:Y:S01]  /*cf30*/  R2UR UR14, R184 ;  /* 0x00000000b80e72ca */ /* 0x000fe200000e0000 */
[----:B------:R-:W-:Y:S01]  /*cf40*/  IMAD.MOV.U32 R2, RZ, RZ, R16 ;  /* 0x000000ffff027224 */ /* 0x000fe200078e0010 */
[----:B------:R-:W-:Y:S01]  /*cf50*/  ULDC.64 UR12, c[0x0][0xae0] ;  /* 0x0002b800000c7ab9 */ /* 0x000fe20000000a00 */
[----:B0-----:R-:W-:Y:S01]  /*cf60*/  IMAD.MOV.U32 R3, RZ, RZ, R9 ;  /* 0x000000ffff037224 */ /* 0x001fe200078e0009 */
[----:B------:R-:W-:Y:S01]  /*cf70*/  BSSY B1, `(.L_x_2040) ;  /* 0x000002e000017945 */ /* 0x000fe20003800000 */
[----:B------:R-:W-:Y:S01]  /*cf80*/  IMAD R0, R6, UR6, RZ ;  /* 0x0000000606007c24 */ /* 0x000fe2000f8e02ff */
[----:B------:R-:W-:Y:S01]  /*cf90*/  MOV R6, R18 ;  /* 0x0000001200067202 */ /* 0x000fe20000000f00 */
[----:B------:R-:W-:Y:S01]  /*cfa0*/  IMAD.WIDE.U32 R2, R7, UR6, R2 ;  /* 0x0000000607027c25 */ /* 0x000fe2000f8e0002 */
[----:B------:R-:W-:-:S03]  /*cfb0*/  UIMAD UR6, UR8, UR12, URZ ;  /* 0x0000000c080672a4 */ /* 0x000fc6000f8e023f */
[----:B------:R-:W-:Y:S01]  /*cfc0*/  IMAD R7, R7, UR7, R0 ;  /* 0x0000000707077c24 */ /* 0x000fe2000f8e0200 */
[----:B------:R-:W-:Y:S01]  /*cfd0*/  UIMAD UR7, UR11, -0x80, UR4 ;  /* 0xffffff800b0778a4 */ /* 0x000fe2000f8e0204 */
[----:B------:R-:W-:Y:S01]  /*cfe0*/  IMAD.U32 R5, RZ, RZ, UR12 ;  /* 0x0000000cff057e24 */ /* 0x000fe2000f8e00ff */
[----:B------:R-:W-:Y:S01]  /*cff0*/  UIMAD UR6, UR14, UR13, UR6 ;  /* 0x0000000d0e0672a4 */ /* 0x000fe2000f8e0206 */
[C---:B------:R-:W-:Y:S01]  /*d000*/  VIADD R4, R18.reuse, 0x60 ;  /* 0x0000006012047836 */ /* 0x040fe20000000000 */
[----:B------:R-:W-:Y:S01]  /*d010*/  IADD3 R3, R3, R7, RZ ;  /* 0x0000000703037210 */ /* 0x000fe20007ffe0ff */
[----:B------:R-:W-:Y:S01]  /*d020*/  ULDC.64 UR12, c[0x0][0xae8] ;  /* 0x0002ba00000c7ab9 */ /* 0x000fe20000000a00 */
[C---:B------:R-:W-:Y:S01]  /*d030*/  ISETP.GE.AND P2, PT, R18.reuse, UR7, PT ;  /* 0x0000000712007c0c */ /* 0x040fe2000bf46270 */
[----:B------:R-:W-:Y:S01]  /*d040*/  UIMAD UR4, UR10, UR12, URZ ;  /* 0x0000000c0a0472a4 */ /* 0x000fe2000f8e023f */
[----:B------:R-:W-:Y:S01]  /*d050*/  VIADD R0, R18, 0x20 ;  /* 0x0000002012007836 */ /* 0x000fe20000000000 */
[----:B------:R-:W-:Y:S01]  /*d060*/  ISETP.GE.AND P0, PT, R4, UR7, PT ;  /* 0x0000000704007c0c */ /* 0x000fe2000bf06270 */
[----:B------:R-:W-:Y:S01]  /*d070*/  IMAD.WIDE.U32 R2, R5, UR14, R2 ;  /* 0x0000000e05027c25 */ /* 0x000fe2000f8e0002 */
[----:B------:R-:W-:Y:S01]  /*d080*/  UIMAD UR4, UR9, UR13, UR4 ;  /* 0x0000000d090472a4 */ /* 0x000fe2000f8e0204 */
[----:B------:R-:W-:-:S02]  /*d090*/  SHF.R.S32.HI R7, RZ, 0x1f, R18 ;  /* 0x0000001fff077819 */ /* 0x000fc40000011412 */
[----:B------:R-:W-:Y:S01]  /*d0a0*/  VIADD R3, R3, UR6 ;  /* 0x0000000603037c36 */ /* 0x000fe20008000000 */
[----:B------:R-:W-:Y:S01]  /*d0b0*/  ISETP.GE.AND P3, PT, R0, UR7, PT ;  /* 0x0000000700007c0c */ /* 0x000fe2000bf66270 */
[----:B------:R-:W-:Y:S02]  /*d0c0*/  IMAD.U32 R5, RZ, RZ, UR12 ;  /* 0x0000000cff057e24 */ /* 0x000fe4000f8e00ff */
[----:B------:R-:W-:Y:S02]  /*d0d0*/  VIADD R0, R18, 0x40 ;  /* 0x0000004012007836 */ /* 0x000fe40000000000 */
[----:B------:R-:W-:-:S03]  /*d0e0*/  IMAD.WIDE.U32 R4, R5, UR9, R2 ;  /* 0x0000000905047c25 */ /* 0x000fc6000f8e0002 */
[----:B------:R-:W-:Y:S01]  /*d0f0*/  ISETP.GE.AND P1, PT, R0, UR7, PT ;  /* 0x0000000700007c0c */ /* 0x000fe2000bf26270 */
[----:B------:R-:W-:Y:S02]  /*d100*/  IMAD.U32 R9, RZ, RZ, UR11 ;  /* 0x0000000bff097e24 */ /* 0x000fe4000f8e00ff */
[----:B------:R-:W-:Y:S02]  /*d110*/  VIADD R11, R5, UR4 ;  /* 0x00000004050b7c36 */ /* 0x000fe40008000000 */
[----:B------:R-:W-:Y:S01]  /*d120*/  IMAD.WIDE R6, R9, 0x80, R6 ;  /* 0x0000008009067825 */ /* 0x000fe200078e0206 */
[----:B------:R-:W-:Y:S07]  /*d130*/  @P2 BRA `(.L_x_2041) ;  /* 0x0000000000442947 */ /* 0x000fee0003800000 */
[----:B------:R-:W-:Y:S01]  /*d140*/  ULDC.64 UR8, c[0x0][0xad8] ;  /* 0x0002b60000087ab9 */ /* 0x000fe20000000a00 */
[C---:B------:R-:W-:Y:S01]  /*d150*/  VIADD R0, R16.reuse, 0x40 ;  /* 0x0000004010007836 */ /* 0x040fe20000000000 */
        /* <DEDUP_REMOVED lines=15> */
.L_x_2041:
[----:B------:R-:W-:Y:S05]  /*d250*/  BSYNC B1 ;  /* 0x0000000000017941 */ /* 0x000fea0003800000 */
.L_x_2040:
[----:B------:R-:W-:Y:S04]  /*d260*/  BSSY B1, `(.L_x_2042) ;  /* 0x0000015000017945 */ /* 0x000fe80003800000 */
[----:B------:R-:W-:Y:S05]  /*d270*/  @P3 BRA `(.L_x_2043) ;  /* 0x00000000004c3947 */ /* 0x000fea0003800000 */
[----:B0-----:R-:W-:Y:S01]  /*d280*/  IADD3 R9, P2, R6, 0x20, RZ ;  /* 0x0000002006097810 */ /* 0x001fe20007f5e0ff */
        /* <DEDUP_REMOVED lines=18> */
.L_x_2043:
[----:B------:R-:W-:Y:S05]  /*d3b0*/  BSYNC B1 ;  /* 0x0000000000017941 */ /* 0x000fea0003800000 */
.L_x_2042:
[----:B------:R-:W-:Y:S04]  /*d3c0*/  BSSY B1, `(.L_x_2044) ;  /* 0x0000015000017945 */ /* 0x000fe80003800000 */
[----:B------:R-:W-:Y:S05]  /*d3d0*/  @P1 BRA `(.L_x_2045) ;  /* 0x00000000004c1947 */ /* 0x000fea0003800000 */
[----:B01----:R-:W-:Y:S01]  /*d3e0*/  IADD3 R9, P1, R6, 0x40, RZ ;  /* 0x0000004006097810 */ /* 0x003fe20007f3e0ff */
        /* <DEDUP_REMOVED lines=18> */
.L_x_2045:
[----:B------:R-:W-:Y:S05]  /*d510*/  BSYNC B1 ;  /* 0x0000000000017941 */ /* 0x000fea0003800000 */
.L_x_2044:
        /* <DEDUP_REMOVED lines=20> */
.L_x_2036:
[----:B------:R-:W-:Y:S05]  /*d660*/  BSYNC B0 ;  /* 0x0000000000007941 */ /* 0x000fea0003800000 */
.L_x_2027:
[----:B------:R-:W-:Y:S02]  /*d670*/  ULDC UR4, c[0x0][0xc14] ;  /* 0x0003050000047ab9 */ /* 0x000fe40000000800 */
[----:B------:R-:W-:-:S13]  /*d680*/  ISETP.GE.AND P0, PT, R47, UR4, PT ;  /* 0x000000042f007c0c */ /* 0x000fda000bf06270 */
[----:B------:R-:W-:Y:S05]  /*d690*/  @!P0 BRA `(.L_x_2046) ;  /* 0xffffff3400c48947 */ /* 0x000fea000383ffff */
[----:B------:R-:W-:Y:S05]  /*d6a0*/  EXIT ;  /* 0x000000000000794d */ /* 0x000fea0003800000 */
.L_x_1991:
        /* <DEDUP_REMOVED lines=38> */
[----:B-1----:R-:W-:Y:S01]  /*d910*/  SEL R3, R6, RZ, P0 ;  /* 0x000000ff06037207 */ /* 0x002fe20000000000 */
[----:B------:R-:W-:Y:S01]  /*d920*/  IMAD.MOV.U32 R6, RZ, RZ, RZ ;  /* 0x000000ffff067224 */ /* 0x000fe200078e00ff */
        /* <DEDUP_REMOVED lines=13> */
[----:B-1----:R-:W-:-:S04]  /*da00*/  IMAD R5, R5, UR4, RZ ;  /* 0x0000000405057c24 */ /* 0x002fc8000f8e02ff */
[----:B------:R-:W-:Y:S01]  /*da10*/  IMAD.MOV.U32 R2, RZ, RZ, R5 ;  /* 0x000000ffff027224 */ /* 0x000fe200078e0005 */
[----:B0-----:R-:W-:-:S13]  /*da20*/  ISETP.GT.AND P0, PT, R5, UR6, PT ;  /* 0x0000000605007c0c */ /* 0x001fda000bf04270 */
[----:B------:R-:W-:Y:S05]  /*da30*/  @P0 BRA `(.L_x_2047) ;  /* 0x0000000000bc0947 */ /* 0x000fea0003800000 */
[----:B------:R-:W-:Y:S01]  /*da40*/  IMAD.MOV.U32 R5, RZ, RZ, R2 ;  /* 0x000000ffff057224 */ /* 0x000fe200078e0002 */
[----:B------:R-:W-:Y:S01]  /*da50*/  ULDC UR5, c[0x0][0xc14] ;  /* 0x0003050000057ab9 */ /* 0x000fe20000000800 */
[----:B------:R-:W-:Y:S01]  /*da60*/  IMAD.MOV.U32 R6, RZ, RZ, RZ ;  /* 0x000000ffff067224 */ /* 0x000fe200078e00ff */
[----:B------:R-:W-:Y:S01]  /*da70*/  ULDC UR7, c[0x0][0xc14] ;  /* 0x0003050000077ab9 */ /* 0x000fe20000000800 */
[----:B------:R-:W-:-:S05]  /*da80*/  ULDC UR4, c[0x0][0xc10] ;  /* 0x0003040000047ab9 */ /* 0x000fca0000000800 */
.L_x_2051:
[----:B------:R-:W-:Y:S01]  /*da90*/  IADD3 R6, R6, 0x1f, RZ ;  /* 0x0000001f06067810 */ /* 0x000fe20007ffe0ff */
[----:B------:R-:W-:-:S03]  /*daa0*/  IMAD.U32 R19, RZ, RZ, UR7 ;  /* 0x00000007ff137e24 */ /* 0x000fc6000f8e00ff */
[----:B------:R-:W-:-:S13]  /*dab0*/  ISETP.GE.AND P0, PT, R6, UR5, PT ;  /* 0x0000000506007c0c */ /* 0x000fda000bf06270 */
[----:B------:R-:W-:Y:S05]  /*dac0*/  @P0 BRA `(.L_x_2048) ;  /* 0x0000000400cc0947 */ /* 0x000fea0003800000 */
[----:B------:R-:W0:Y:S01]  /*dad0*/  S2R R2, SR_TID.X ;  /* 0x0000000000027919 */ /* 0x000e220000002100 */
        /* <DEDUP_REMOVED lines=11> */
.L_x_2050:
[----:B------:R-:W-:Y:S05]  /*db90*/  BSYNC B0 ;  /* 0x0000000000007941 */ /* 0x000fea0003800000 */
.L_x_2049:
        /* <DEDUP_REMOVED lines=18> */
[----:B0-----:R-:W-:-:S04]  /*dcc0*/  SEL R9, R8, RZ, P0 ;  /* 0x000000ff08097207 */ /* 0x001fc80000000000 */
[----:B------:R-:W-:-:S05]  /*dcd0*/  IADD3 R4, R4, R9, RZ ;  /* 0x0000000904047210 */ /* 0x000fca0007ffe0ff */
[----:B------:R-:W0:Y:S02]  /*dce0*/  SHFL.IDX PT, R3, R4, 0x1f, 0x1f ;  /* 0x03e01f0004037f89 */ /* 0x000e2400000e0000 */
[----:B0-----:R-:W-:-:S04]  /*dcf0*/  IMAD R2, R3, UR4, RZ ;  /* 0x0000000403027c24 */ /* 0x001fc8000f8e02ff */
[----:B------:R-:W-:-:S05]  /*dd00*/  IMAD.IADD R5, R2, 0x1, R5 ;  /* 0x0000000102057824 */ /* 0x000fca00078e0205 */
[----:B------:R-:W-:-:S13]  /*dd10*/  ISETP.GT.AND P0, PT, R5, UR6, PT ;  /* 0x0000000605007c0c */ /* 0x000fda000bf04270 */
[----:B------:R-:W-:Y:S05]  /*dd20*/  @!P0 BRA `(.L_x_2051) ;  /* 0xfffffffc00588947 */ /* 0x000fea000383ffff */
.L_x_2047:
        /* <DEDUP_REMOVED lines=21> */
.L_x_2052:
[----:B-1----:R-:W-:Y:S01]  /*de80*/  IMAD.MOV R2, RZ, RZ, -R3 ;  /* 0x000000ffff027224 */ /* 0x002fe200078e0a03 */
[----:B--2---:R-:W-:Y:S01]  /*de90*/  IABS R4, R6 ;  /* 0x0000000600047213 */ /* 0x004fe20000000000 */
[----:B---3--:R-:W-:Y:S02]  /*dea0*/  IMAD R16, R16, UR4, R7 ;  /* 0x0000000410107c24 */ /* 0x008fe4000f8e0207 */
[----:B------:R-:W-:Y:S01]  /*deb0*/  IMAD R5, R2, R11, RZ ;  /* 0x0000000b02057224 */ /* 0x000fe200078e02ff */
[----:B------:R-:W-:Y:S01]  /*dec0*/  IADD3 R4, RZ, -R4, RZ ;  /* 0x80000004ff047210 */ /* 0x000fe20007ffe0ff */
[----:B------:R-:W-:-:S04]  /*ded0*/  IMAD.MOV.U32 R2, RZ, RZ, RZ ;  /* 0x000000ffff027224 */ /* 0x000fc800078e00ff */
[----:B------:R-:W-:Y:S01]  /*dee0*/  IMAD.HI.U32 R2, R3, R5, R2 ;  /* 0x0000000503027227 */ /* 0x000fe200078e0002 */
[----:B------:R-:W-:-:S04]  /*def0*/  IADD3 R5, -R16, UR6, RZ ;  /* 0x0000000610057c10 */ /* 0x000fc8000fffe1ff */
        /* <DEDUP_REMOVED lines=18> */
[----:B------:R-:W-:-:S03]  /*e020*/  IMAD.IADD R4, R5, 0x1, R4 ;  /* 0x0000000105047824 */ /* 0x000fc600078e0204 */
[----:B------:R-:W-:-:S04]  /*e030*/  IABS R7, R8 ;  /* 0x0000000800077213 */ /* 0x000fc80000000000 */
[----:B------:R-:W1:Y:S08]  /*e040*/  I2F.RP R10, R7 ;  /* 0x00000007000a7306 */ /* 0x000e700000209400 */
[----:B-1----:R-:W1:Y:S02]  /*e050*/  MUFU.RCP R10, R10 ;  /* 0x0000000a000a7308 */ /* 0x002e640000001000 */
[----:B-1----:R-:W-:-:S06]  /*e060*/  VIADD R2, R10, 0xffffffe ;  /* 0x0ffffffe0a027836 */ /* 0x002fcc0000000000 */
[----:B------:R1:W2:Y:S02]  /*e070*/  F2I.FTZ.U32.TRUNC.NTZ R3, R2 ;  /* 0x0000000200037305 */ /* 0x0002a4000021f000 */
[----:B-1----:R-:W-:Y:S01]  /*e080*/  IMAD.MOV.U32 R2, RZ, RZ, RZ ;  /* 0x000000ffff027224 */ /* 0x002fe200078e00ff */
[----:B--2---:R-:W-:-:S05]  /*e090*/  IADD3 R6, RZ, -R3, RZ ;  /* 0x80000003ff067210 */ /* 0x004fca0007ffe0ff */
        /* <DEDUP_REMOVED lines=16> */
[----:B------:R-:W-:Y:S02]  /*e1a0*/  @!P0 LOP3.LUT R3, RZ, R8, RZ, 0x33, !PT ;  /* 0x00000008ff038212 */ /* 0x000fe400078e33ff */
[----:B------:R-:W-:Y:S02]  /*e1b0*/  IADD3 R8, -R8, RZ, RZ ;  /* 0x000000ff08087210 */ /* 0x000fe40007ffe1ff */
[----:B------:R-:W-:-:S03]  /*e1c0*/  LOP3.LUT R2, RZ, R3, RZ, 0x33, !PT ;  /* 0x00000003ff027212 */ /* 0x000fc600078e33ff */
[----:B------:R-:W-:Y:S02]  /*e1d0*/  IMAD R18, R3, R8, R4 ;  /* 0x0000000803127224 */ /* 0x000fe400078e0204 */
[----:B------:R-:W-:Y:S01]  /*e1e0*/  IMAD.IADD R17, R17, 0x1, R2 ;  /* 0x0000000111117824 */ /* 0x000fe200078e0202 */
[----:B------:R-:W-:Y:S06]  /*e1f0*/  BRA `(.L_x_2053) ;  /* 0x00000000000c7947 */ /* 0x000fec0003800000 */
.L_x_2048:
[----:B------:R-:W-:Y:S02]  /*e200*/  IMAD.MOV.U32 R17, RZ, RZ, RZ ;  /* 0x000000ffff117224 */ /* 0x000fe400078e00ff */
[----:B------:R-:W-:Y:S02]  /*e210*/  IMAD.U32 R16, RZ, RZ, UR6 ;  /* 0x00000006ff107e24 */ /* 0x000fe4000f8e00ff */
[----:B------:R-:W-:-:S07]  /*e220*/  IMAD.MOV.U32 R18, RZ, RZ, RZ ;  /* 0x000000ffff127224 */ /* 0x000fce00078e00ff */
.L_x_2053:
[----:B------:R-:W1:Y:S01]  /*e230*/  S2R R2, SR_TID.X ;  /* 0x0000000000027919 */ /* 0x000e620000002100 */
[----:B------:R-:W-:Y:S01]  /*e240*/  STL [R1+0x20], RZ ;  /* 0x000020ff01007387 */ /* 0x000fe20000100800 */
        /* <DEDUP_REMOVED lines=10> */
[----:B------:R1:W-:Y:S03]  /*e2f0*/  STL [R1], RZ ;  /* 0x000000ff01007387 */ /* 0x0003e60000100800 */
[----:B------:R-:W-:Y:S05]  /*e300*/  @P0 BRA `(.L_x_2054) ;  /* 0x0000004000980947 */ /* 0x000fea0003800000 */
[----:B-1----:R-:W-:Y:S01]  /*e310*/  IMAD.MOV.U32 R0, RZ, RZ, 0x1 ;  /* 0x00000001ff007424 */ /* 0x002fe200078e00ff */
[----:B------:R1:W-:Y:S01]  /*e320*/  STL [R1], RZ ;  /* 0x000000ff01007387 */ /* 0x0003e20000100800 */
[----:B------:R-:W-:Y:S01]  /*e330*/  ULDC UR38, c[0x0][0xc] ;  /* 0x0000030000267ab9 */ /* 0x000fe20000000800 */
[----:B------:R-:W-:Y:S02]  /*e340*/  ULDC.64 UR36, c[0x0][0x198] ;  /* 0x0000660000247ab9 */ /* 0x000fe40000000a00 */
[----:B------:R1:W-:Y:S04]  /*e350*/  STL [R1+0x8], R0 ;  /* 0x0000080001007387 */ /* 0x0003e80000100800 */
[----:B------:R1:W-:Y:S02]  /*e360*/  STL [R1+0x20], RZ ;  /* 0x000020ff01007387 */ /* 0x0003e40000100800 */
.L_x_2121:
[----:B--2---:R-:W2:Y:S01]  /*e370*/  LDC.64 R2, c[0x0][0xc60] ;  /* 0x00031800ff027b82 */ /* 0x004ea20000000a00 */
[----:B------:R-:W-:Y:S01]  /*e380*/  ULDC.64 UR4, c[0x0][0x208] ;  /* 0x0000820000047ab9 */ /* 0x000fe20000000a00 */
[----:B--2---:R-:W-:-:S05]  /*e390*/  IMAD.WIDE R2, R19, 0x4, R2 ;  /* 0x0000000413027825 */ /* 0x004fca00078e0202 */
[----:B------:R-:W2:Y:S01]  /*e3a0*/  LDG.E R5, desc[UR4][R2.64] ;  /* 0x0000000402057981 */ /* 0x000ea2000c1e1900 */
[----:B------:R-:W-:Y:S05]  /*e3b0*/  YIELD ;  /* 0x0000000000007946 */ /* 0x000fea0003800000 */
[----:B------:R-:W-:Y:S01]  /*e3c0*/  ULDC.64 UR4, c[0x0][0xa28] ;  /* 0x00028a0000047ab9 */ /* 0x000fe20000000a00 */
[----:B-1----:R-:W-:Y:S01]  /*e3d0*/  IMAD.MOV.U32 R0, RZ, RZ, RZ ;  /* 0x000000ffff007224 */ /* 0x002fe200078e00ff */
[----:B------:R-:W-:Y:S01]  /*e3e0*/  ISETP.NE.U32.AND P0, PT, RZ, UR4, PT ;  /* 0x00000004ff007c0c */ /* 0x000fe2000bf05070 */
[----:B------:R-:W-:Y:S01]  /*e3f0*/  ULDC.64 UR8, c[0x0][0x208] ;  /* 0x0000820000087ab9 */ /* 0x000fe20000000a00 */
[----:B------:R-:W-:Y:S01]  /*e400*/  IMAD.MOV.U32 R6, RZ, RZ, RZ ;  /* 0x000000ffff067224 */ /* 0x000fe200078e00ff */
[----:B------:R-:W-:Y:S01]  /*e410*/  ULDC.64 UR6, c[0x0][0xa08] ;  /* 0x0002820000067ab9 */ /* 0x000fe20000000a00 */
[----:B------:R-:W-:-:S02]  /*e420*/  ISETP.NE.AND.EX P0, PT, RZ, UR5, PT, P0 ;  /* 0x00000005ff007c0c */ /* 0x000fc4000bf05300 */
[----:B--2---:R-:W-:Y:S01]  /*e430*/  SHF.R.S32.HI R4, RZ, 0x1f, R5 ;  /* 0x0000001fff047819 */ /* 0x004fe20000011405 */
[----:B------:R1:W-:Y:S10]  /*e440*/  STL [R1+0x10], R5 ;  /* 0x0000100501007387 */ /* 0x0003f40000100800 */
[----:B------:R-:W-:-:S04]  /*e450*/  @P0 LEA R2, P1, R5, UR4, 0x2 ;  /* 0x0000000405020c11 */ /* 0x000fc8000f8210ff */
[C-C-:B------:R-:W-:Y:S01]  /*e460*/  @P0 LEA.HI.X R3, R5.reuse, UR5, R4.reuse, 0x2, P1 ;  /* 0x0000000505030c11 */ /* 0x140fe200088f1404 */
[----:B------:R-:W-:Y:S02]  /*e470*/  ULDC.64 UR4, c[0x0][0xa18] ;  /* 0x0002860000047ab9 */ /* 0x000fe40000000a00 */
[----:B------:R-:W-:Y:S02]  /*e480*/  ISETP.NE.U32.AND P1, PT, RZ, UR4, PT ;  /* 0x00000004ff007c0c */ /* 0x000fe4000bf25070 */
[C---:B------:R-:W-:Y:S01]  /*e490*/  SHF.L.U32 R11, R5.reuse, 0x2, RZ ;  /* 0x00000002050b7819 */ /* 0x040fe200000006ff */
[----:B------:R2:W5:Y:S01]  /*e4a0*/  @P0 LDG.E R0, desc[UR8][R2.64] ;  /* 0x0000000802000981 */ /* 0x000562000c1e1900 */
[----:B------:R-:W-:Y:S02]  /*e4b0*/  ISETP.NE.AND.EX P1, PT, RZ, UR5, PT, P1 ;  /* 0x00000005ff007c0c */ /* 0x000fe4000bf25310 */
[----:B------:R-:W-:Y:S01]  /*e4c0*/  SHF.L.U64.HI R10, R5, 0x2, R4 ;  /* 0x00000002050a7819 */ /* 0x000fe20000010204 */
[----:B------:R-:W-:Y:S04]  /*e4d0*/  STL [R1+0x18], R11 ;  /* 0x0000180b01007387 */ /* 0x000fe80000100800 */
[----:B------:R-:W-:Y:S06]  /*e4e0*/  STL [R1+0x1c], R10 ;  /* 0x00001c0a01007387 */ /* 0x000fec0000100800 */
[----:B------:R-:W-:-:S04]  /*e4f0*/  @P1 IADD3 R8, P0, R11, UR4, RZ ;  /* 0x000000040b081c10 */ /* 0x000fc8000ff1e0ff */
[C---:B------:R-:W-:Y:S01]  /*e500*/  @P1 IADD3.X R9, R10.reuse, UR5, RZ, P0, !PT ;  /* 0x000000050a091c10 */ /* 0x040fe200087fe4ff */
[----:B------:R-:W-:Y:S02]  /*e510*/  ULDC.64 UR4, c[0x0][0xa00] ;  /* 0x0002800000047ab9 */ /* 0x000fe40000000a00 */
[----:B------:R-:W-:Y:S02]  /*e520*/  ISETP.NE.U32.AND P2, PT, RZ, UR4, PT ;  /* 0x00000004ff007c0c */ /* 0x000fe4000bf45070 */
[C---:B--2---:R-:W-:Y:S02]  /*e530*/  IADD3 R2, P0, R11.reuse, UR4, RZ ;  /* 0x000000040b027c10 */ /* 0x044fe4000ff1e0ff */
[----:B------:R-:W-:Y:S02]  /*e540*/  ISETP.NE.AND.EX P2, PT, RZ, UR5, PT, P2 ;  /* 0x00000005ff007c0c */ /* 0x000fe4000bf45320 */
[----:B------:R-:W-:Y:S01]  /*e550*/  IADD3.X R3, R10, UR5, RZ, P0, !PT ;  /* 0x000000050a037c10 */ /* 0x000fe200087fe4ff */
[----:B------:R-:W-:Y:S01]  /*e560*/  ULDC UR4, c[0x0][0x288] ;  /* 0x0000a20000047ab9 */ /* 0x000fe20000000800 */
[----:B------:R-:W-:-:S04]  /*e570*/  IADD3 R4, P0, R11, UR6, RZ ;  /* 0x000000060b047c10 */ /* 0x000fc8000ff1e0ff */
[----:B-1----:R-:W-:-:S05]  /*e580*/  IADD3.X R5, R10, UR7, RZ, P0, !PT ;  /* 0x000000070a057c10 */ /* 0x002fca00087fe4ff */
[----:B------:R-:W2:Y:S01]  /*e590*/  @P2 LDG.E R6, desc[UR8][R2.64] ;  /* 0x0000000802062981 */ /* 0x000ea2000c1e1900 */
[----:B------:R-:W-:-:S04]  /*e5a0*/  ISETP.NE.U32.AND P0, PT, RZ, UR6, PT ;  /* 0x00000006ff007c0c */ /* 0x000fc8000bf05070 */
[----:B------:R-:W-:Y:S01]  /*e5b0*/  ISETP.NE.AND.EX P0, PT, RZ, UR7, PT, P0 ;  /* 0x00000007ff007c0c */ /* 0x000fe2000bf05300 */
[----:B--2---:R1:W-:Y:S02]  /*e5c0*/  STL [R1+0x24], R6 ;  /* 0x0000240601007387 */ /* 0x0043e40000100800 */
[----:B-1----:R-:W-:Y:S01]  /*e5d0*/  IMAD.U32 R6, RZ, RZ, UR4 ;  /* 0x00000004ff067e24 */ /* 0x002fe2000f8e00ff */
[----:B------:R-:W-:Y:S02]  /*e5e0*/  ULDC.64 UR4, c[0x0][0x3f8] ;  /* 0x0000fe0000047ab9 */ /* 0x000fe40000000a00 */
[----:B------:R-:W-:-:S03]  /*e5f0*/  UISETP.NE.U32.AND UP0, UPT, UR4, URZ, UPT ;  /* 0x0000003f0400728c */ /* 0x000fc6000bf05070 */
[----:B------:R-:W-:Y:S01]  /*e600*/  ULDC UR4, c[0x0][0x404] ;  /* 0x0001010000047ab9 */ /* 0x000fe20000000800 */
[----:B------:R-:W-:Y:S01]  /*e610*/  UISETP.NE.AND.EX UP0, UPT, UR5, URZ, UPT, UP0 ;  /* 0x0000003f0500728c */ /* 0x000fe2000bf05300 */
[----:B------:R1:W5:Y:S02]  /*e620*/  @P1 LDG.E R6, desc[UR8][R8.64] ;  /* 0x0000000808061981 */ /* 0x000364000c1e1900 */
[----:B------:R-:W-:Y:S01]  /*e630*/  ULDC UR5, c[0x0][0x2e0] ;  /* 0x0000b80000057ab9 */ /* 0x000fe20000000800 */
[----:B------:R-:W-:-:S04]  /*e640*/  USEL UR4, UR4, 0x1, UP0 ;  /* 0x0000000104047887 */ /* 0x000fc80008000000 */
[----:B------:R-:W-:-:S06]  /*e650*/  UIMAD UR4, UR4, UR5, URZ ;  /* 0x00000005040472a4 */ /* 0x000fcc000f8e023f */
[----:B------:R-:W-:Y:S01]  /*e660*/  IMAD.U32 R7, RZ, RZ, UR4 ;  /* 0x00000004ff077e24 */ /* 0x000fe2000f8e00ff */
[----:B-1----:R-:W-:Y:S06]  /*e670*/  @P1 BRA `(.L_x_2055) ;  /* 0x0000000000141947 */ /* 0x002fec0003800000 */
[----:B------:R-:W-:Y:S05]  /*e680*/  @!P2 BRA `(.L_x_2055) ;  /* 0x000000000010a947 */ /* 0x000fea0003800000 */
[----:B------:R-:W-:Y:S02]  /*e690*/  ULDC.64 UR4, c[0x0][0x208] ;  /* 0x0000820000047ab9 */ /* 0x000fe40000000a00 */
[----:B-----5:R-:W2:Y:S04]  /*e6a0*/  LDG.E R6, desc[UR4][R2.64] ;  /* 0x0000000402067981 */ /* 0x020ea8000c1e1900 */
[----:B------:R-:W2:Y:S02]  /*e6b0*/  LDG.E R9, desc[UR4][R2.64+0x4] ;  /* 0x0000040402097981 */ /* 0x000ea4000c1e1900 */
[----:B--2---:R-:W-:-:S07]  /*e6c0*/  IMAD.IADD R6, R9, 0x1, -R6 ;  /* 0x0000000109067824 */ /* 0x004fce00078e0a06 */
.L_x_2055:
[----:B------:R-:W-:Y:S01]  /*e6d0*/  IMAD.MOV.U32 R3, RZ, RZ, RZ ;  /* 0x000000ffff037224 */ /* 0x000fe200078e00ff */
[----:B------:R-:W-:-:S05]  /*e6e0*/  ULDC.64 UR4, c[0x0][0x208] ;  /* 0x0000820000047ab9 */ /* 0x000fca0000000a00 */
[----:B------:R-:W2:Y:S01]  /*e6f0*/  @P0 LDG.E R3, desc[UR4][R4.64] ;  /* 0x0000000404030981 */ /* 0x000ea2000c1e1900 */
[----:B------:R-:W-:Y:S02]  /*e700*/  ULDC.64 UR4, c[0x0][0xa20] ;  /* 0x0002880000047ab9 */ /* 0x000fe40000000a00 */
[----:B------:R-:W-:-:S04]  /*e710*/  ISETP.NE.U32.AND P1, PT, RZ, UR4, PT ;  /* 0x00000004ff007c0c */ /* 0x000fc8000bf25070 */
[----:B------:R-:W-:Y:S01]  /*e720*/  ISETP.NE.AND.EX P1, PT, RZ, UR5, PT, P1 ;  /* 0x00000005ff007c0c */ /* 0x000fe2000bf25310 */
[----:B--2--5:R-:W-:-:S05]  /*e730*/  IMAD.IADD R2, R3, 0x1, R0 ;  /* 0x0000000103027824 */ /* 0x024fca00078e0200 */
[----:B------:R1:W-:Y:S07]  /*e740*/  STL [R1+0x4], R2 ;  /* 0x0000040201007387 */ /* 0x0003ee0000100800 */
[----:B------:R-:W-:Y:S05]  /*e750*/  @!P1 BRA `(.L_x_2056) ;  /* 0x0000000000149947 */ /* 0x000fea0003800000 */
[----:B-1----:R-:W-:Y:S01]  /*e760*/  IADD3 R2, P0, R11, UR4, RZ ;  /* 0x000000040b027c10 */ /* 0x002fe2000ff1e0ff */
[----:B------:R-:W-:-:S03]  /*e770*/  ULDC.64 UR6, c[0x0][0x208] ;  /* 0x0000820000067ab9 */ /* 0x000fc60000000a00 */
[----:B------:R-:W-:-:S05]  /*e780*/  IADD3.X R3, R10, UR5, RZ, P0, !PT ;  /* 0x000000050a037c10 */ /* 0x000fca00087fe4ff */
[----:B------:R1:W5:Y:S01]  /*e790*/  LDG.E R7, desc[UR6][R2.64] ;  /* 0x0000000602077981 */ /* 0x000362000c1e1900 */
[----:B------:R-:W-:Y:S05]  /*e7a0*/  BRA `(.L_x_2057) ;  /* 0x0000000000147947 */ /* 0x000fea0003800000 */
.L_x_2056:
[----:B------:R-:W-:Y:S05]  /*e7b0*/  @!P0 BRA `(.L_x_2057) ;  /* 0x0000000000108947 */ /* 0x000fea0003800000 */
[----:B------:R-:W-:Y:S02]  /*e7c0*/  ULDC.64 UR4, c[0x0][0x208] ;  /* 0x0000820000047ab9 */ /* 0x000fe40000000a00 */
[----:B------:R-:W2:Y:S04]  /*e7d0*/  LDG.E R7, desc[UR4][R4.64] ;  /* 0x0000000404077981 */ /* 0x000ea8000c1e1900 */
[----:B-1----:R-:W2:Y:S02]  /*e7e0*/  LDG.E R2, desc[UR4][R4.64+0x4] ;  /* 0x0000040404027981 */ /* 0x002ea4000c1e1900 */
[----:B--2---:R-:W-:-:S07]  /*e7f0*/  IMAD.IADD R7, R2, 0x1, -R7 ;  /* 0x0000000102077824 */ /* 0x004fce00078e0a07 */
.L_x_2057:
[----:B-----5:R-:W-:Y:S01]  /*e800*/  IADD3 R7, -R0, R7, RZ ;  /* 0x0000000700077210 */ /* 0x020fe20007ffe1ff */
[----:B------:R-:W-:Y:S01]  /*e810*/  BSSY B6, `(.L_x_2058) ;  /* 0x0000311000067945 */ /* 0x000fe20003800000 */
[----:B------:R-:W-:-:S04]  /*e820*/  LEA R0, R17, 0xff, 0x7 ;  /* 0x000000ff11007811 */ /* 0x000fc800078e38ff */
[C---:B------:R-:W-:Y:S01]  /*e830*/  IADD3 R6, R7.reuse, R0, -R6 ;  /* 0x0000000007067210 */ /* 0x040fe20007ffe806 */
[----:B------:R-:W-:-:S03]  /*e840*/  VIADD R7, R7, 0x7f ;  /* 0x0000007f07077836 */ /* 0x000fc60000000000 */
[----:B-1----:R-:W-:Y:S02]  /*e850*/  SHF.R.S32.HI R3, RZ, 0x1f, R6 ;  /* 0x0000001fff037819 */ /* 0x002fe40000011406 */
[----:B------:R-:W-:Y:S02]  /*e860*/  SHF.R.S32.HI R0, RZ, 0x1f, R7 ;  /* 0x0000001fff007819 */ /* 0x000fe40000011407 */
[----:B------:R-:W-:Y:S02]  /*e870*/  LEA.HI R3, R3, R6, RZ, 0x7 ;  /* 0x0000000603037211 */ /* 0x000fe400078f38ff */
[----:B------:R-:W-:Y:S02]  /*e880*/  LEA.HI R0, R0, R7, RZ, 0x7 ;  /* 0x0000000700007211 */ /* 0x000fe400078f38ff */
[----:B------:R-:W-:Y:S02]  /*e890*/  SHF.R.S32.HI R3, RZ, 0x7, R3 ;  /* 0x00000007ff037819 */ /* 0x000fe40000011403 */
[----:B------:R-:W-:-:S04]  /*e8a0*/  SHF.R.S32.HI R0, RZ, 0x7, R0 ;  /* 0x00000007ff007819 */ /* 0x000fc80000011400 */
[----:B------:R-:W-:-:S04]  /*e8b0*/  VIMNMX R2, R0, R3, PT ;  /* 0x0000000300027248 */ /* 0x000fc80003fe0100 */
[----:B------:R-:W-:Y:S01]  /*e8c0*/  ISETP.GT.AND P0, PT, R2, RZ, PT ;  /* 0x000000ff0200720c */ /* 0x000fe20003f04270 */
[----:B------:R1:W-:-:S12]  /*e8d0*/  STL [R1+0x14], R2 ;  /* 0x0000140201007387 */ /* 0x0003d80000100800 */
[----:B-1----:R-:W-:Y:S05]  /*e8e0*/  @P0 BRA `(.L_x_2059) ;  /* 0x0000000000480947 */ /* 0x002fea0003800000 */
[----:B------:R-:W1:Y:S02]  /*e8f0*/  S2R R2, SR_TID.X ;  /* 0x0000000000027919 */ /* 0x000e640000002100 */
        /* <DEDUP_REMOVED lines=17> */
.L_x_2059:
[----:B------:R-:W1:Y:S01]  /*ea10*/  S2R R3, SR_CgaCtaId ;  /* 0x0000000000037919 */ /* 0x000e620000008800 */
[----:B------:R-:W-:-:S04]  /*ea20*/  MOV R0, 0x400 ;  /* 0x0000040000007802 */ /* 0x000fc80000000f00 */
[----:B-1----:R-:W-:-:S05]  /*ea30*/  LEA R2, R3, R0, 0x18 ;  /* 0x0000000003027211 */ /* 0x002fca00078ec0ff */
[----:B------:R1:W-:Y:S01]  /*ea40*/  STL [R1+0xc], R2 ;  /* 0x00000c0201007387 */ /* 0x0003e20000100800 */
[----:B------:R-:W-:-:S05]  /*ea50*/  VIADD R0, R2, 0x1c400 ;  /* 0x0001c40002007836 */ /* 0x000fca0000000000 */
        /* <DEDUP_REMOVED lines=18> */
.L_x_2061:
        /* <DEDUP_REMOVED lines=17> */
[----:B01----:R-:W-:-:S07]  /*ec90*/  IMAD.MOV.U32 R13, RZ, RZ, RZ ;  /* 0x000000ffff0d7224 */ /* 0x003fce00078e00ff */
[----:B------:R-:W-:-:S07]  /*eca0*/  LEPC R20, `(.L_x_2063) ;  /* 0x000000001014794e */ /* 0x000fce0000000000 */
[----:B--2---:R-:W-:Y:S05]  /*ecb0*/  CALL.ABS.NOINC R2 ;  /* 0x0000000002007343 */ /* 0x004fea0003c00000 */
.L_x_2063:
        /* <DEDUP_REMOVED lines=16> */
.L_x_2062:
        /* <DEDUP_REMOVED lines=18> */
[----:B------:R-:W1:Y:S01]  /*eee0*/  LDC R0, c[0x0][0x428] ;  /* 0x00010a00ff007b82 */ /* 0x000e620000000800 */
[----:B----4-:R-:W-:-:S06]  /*eef0*/  IMAD.MOV.U32 R4, RZ, RZ, R7 ;  /* 0x000000ffff047224 */ /* 0x010fcc00078e0007 */
[----:B------:R2:W5:Y:S01]  /*ef00*/  @P0 LDG.E R4, desc[UR6][R2.64] ;  /* 0x0000000602040981 */ /* 0x000562000c1e1900 */
[----:B------:R-:W-:Y:S01]  /*ef10*/  IMAD R17, R17, 0x80, R8 ;  /* 0x0000008011117824 */ /* 0x000fe200078e0208 */
[----:B------:R-:W-:Y:S02]  /*ef20*/  PLOP3.LUT P1, PT, P6, PT, PT, 0x8, 0x0 ;  /* 0x000000000000781c */ /* 0x000fe4000372e170 */
[----:B-1----:R-:W-:Y:S01]  /*ef30*/  ISETP.NE.AND P0, PT, R0, 0x1, PT ;  /* 0x000000010000780c */ /* 0x002fe20003f05270 */
[----:B------:R-:W-:-:S12]  /*ef40*/  IMAD.MOV.U32 R0, RZ, RZ, R18 ;  /* 0x000000ffff007224 */ /* 0x000fd800078e0012 */
[----:B------:R-:W1:Y:S08]  /*ef50*/  @P0 LDC R5, c[0x0][0x42c] ;  /* 0x00010b00ff050b82 */ /* 0x000e700000000800 */
[----:B------:R-:W3:Y:S01]  /*ef60*/  @P0 LDC R6, c[0x0][0x430] ;  /* 0x00010c00ff060b82 */ /* 0x000ee20000000800 */
[----:B-1----:R-:W-:-:S05]  /*ef70*/  @P0 IMAD.HI.U32 R5, R18, R5, RZ ;  /* 0x0000000512050227 */ /* 0x002fca00078e00ff */
[----:B---3--:R-:W-:Y:S02]  /*ef80*/  @P0 SHF.R.U32.HI R0, RZ, R6, R5 ;  /* 0x00000006ff000219 */ /* 0x008fe40000011605 */
[----:B------:R-:W-:-:S04]  /*ef90*/  ISETP.NE.U32.AND P0, PT, RZ, UR4, PT ;  /* 0x00000004ff007c0c */ /* 0x000fc8000bf05070 */
[----:B------:R-:W-:-:S04]  /*efa0*/  ISETP.NE.AND.EX P0, PT, RZ, UR5, PT, P0 ;  /* 0x00000005ff007c0c */ /* 0x000fc8000bf05300 */
[----:B--2---:R-:W-:-:S09]  /*efb0*/  SEL R7, R7, RZ, !P0 ;  /* 0x000000ff07077207 */ /* 0x004fd20004000000 */
.L_x_2064:
        /* <DEDUP_REMOVED lines=16> */
.L_x_2065:
        /* <DEDUP_REMOVED lines=15> */
.L_x_2066:
        /* <DEDUP_REMOVED lines=18> */
.L_x_2137:
[----:B------:R-:W-:Y:S01]  /*f2d0*/  UMOV UR4, 0xffffffff ;  /* 0xffffffff00047882 */ /* 0x000fe20000000000 */
[----:B0-----:R-:W-:Y:S02]  /*f2e0*/  SHF.R.S32.HI R13, RZ, 0x1f, R4 ;  /* 0x0000001fff0d7819 */ /* 0x001fe40000011404 */
[----:B------:R-:W-:Y:S05]  /*f2f0*/  BRA.DIV UR4, `(.L_x_2068) ;  /* 0x0000003a04707947 */ /* 0x000fea000b800000 */
[----:B------:R-:W-:-:S13]  /*f300*/  ELECT P6, URZ, PT ;  /* 0x00000000003f782f */ /* 0x000fda00038c0000 */
.L_x_2140:
[----:B------:R-:W-:Y:S05]  /*f310*/  @!P6 BRA `(.L_x_2069) ;  /* 0x00000004002ce947 */ /* 0x000fea0003800000 */
[----:B------:R-:W-:-:S04]  /*f320*/  ISETP.NE.U32.AND P0, PT, R2, RZ, PT ;  /* 0x000000ff0200720c */ /* 0x000fc80003f05070 */
[----:B------:R-:W-:-:S13]  /*f330*/  ISETP.NE.AND.EX P0, PT, R3, RZ, PT, P0 ;  /* 0x000000ff0300720c */ /* 0x000fda0003f05300 */
[----:B------:R-:W-:Y:S05]  /*f340*/  @!P0 BRA `(.L_x_2070) ;  /* 0x00000000004c8947 */ /* 0x000fea0003800000 */
[----:B------:R-:W0:Y:S01]  /*f350*/  LDC R10, c[0x0][0x41c] ;  /* 0x00010700ff0a7b82 */ /* 0x000e220000000800 */
[----:B------:R-:W-:Y:S01]  /*f360*/  IMAD.MOV.U32 R6, RZ, RZ, R5 ;  /* 0x000000ffff067224 */ /* 0x000fe200078e0005 */
[----:B------:R-:W-:Y:S01]  /*f370*/  ULDC.64 UR4, c[0x0][0x408] ;  /* 0x0001020000047ab9 */ /* 0x000fe20000000a00 */
[----:B------:R-:W-:Y:S01]  /*f380*/  ULDC.64 UR6, c[0x0][0x208] ;  /* 0x0000820000067ab9 */ /* 0x000fe20000000a00 */
[----:B0-----:R-:W-:-:S13]  /*f390*/  ISETP.NE.AND P0, PT, R10, 0x1, PT ;  /* 0x000000010a00780c */ /* 0x001fda0003f05270 */
[----:B------:R-:W0:Y:S02]  /*f3a0*/  @P0 LDC.64 R8, c[0x0][0x420] ;  /* 0x00010800ff080b82 */ /* 0x000e240000000a00 */
[----:B0-----:R-:W-:-:S05]  /*f3b0*/  @P0 IMAD.HI.U32 R8, R5, R8, RZ ;  /* 0x0000000805080227 */ /* 0x001fca00078e00ff */
[----:B------:R-:W-:-:S04]  /*f3c0*/  @P0 SHF.R.U32.HI R6, RZ, R9, R8 ;  /* 0x00000009ff060219 */ /* 0x000fc80000011608 */
[--C-:B------:R-:W-:Y:S01]  /*f3d0*/  SHF.R.S32.HI R9, RZ, 0x1f, R6.reuse ;  /* 0x0000001fff097819 */ /* 0x100fe20000011406 */
[----:B------:R-:W-:-:S04]  /*f3e0*/  IMAD.MOV R8, RZ, RZ, -R6 ;  /* 0x000000ffff087224 */ /* 0x000fc800078e0a06 */
[----:B------:R-:W-:Y:S02]  /*f3f0*/  IMAD R5, R10, R8, R5 ;  /* 0x000000080a057224 */ /* 0x000fe400078e0205 */
[----:B------:R-:W-:-:S04]  /*f400*/  IMAD R8, R13, UR4, RZ ;  /* 0x000000040d087c24 */ /* 0x000fc8000f8e02ff */
[----:B------:R-:W-:Y:S01]  /*f410*/  IMAD R10, R4, UR5, R8 ;  /* 0x00000005040a7c24 */ /* 0x000fe2000f8e0208 */
[----:B------:R-:W-:-:S05]  /*f420*/  MOV R8, R6 ;  /* 0x0000000600087202 */ /* 0x000fca0000000f00 */
[----:B------:R-:W-:-:S04]  /*f430*/  IMAD.WIDE.U32 R8, R4, UR4, R8 ;  /* 0x0000000404087c25 */ /* 0x000fc8000f8e0008 */
[----:B------:R-:W-:Y:S01]  /*f440*/  IMAD.IADD R6, R9, 0x1, R10 ;  /* 0x0000000109067824 */ /* 0x000fe200078e020a */
[----:B------:R-:W-:-:S04]  /*f450*/  LEA R10, P0, R8, R2, 0x2 ;  /* 0x00000002080a7211 */ /* 0x000fc800078010ff */
[----:B------:R-:W-:-:S05]  /*f460*/  LEA.HI.X R11, R8, R3, R6, 0x2, P0 ;  /* 0x00000003080b7211 */ /* 0x000fca00000f1406 */
[----:B------:R0:W5:Y:S04]  /*f470*/  LDG.E R6, desc[UR6][R10.64] ;  /* 0x000000060a067981 */ /* 0x000168000c1e1900 */
.L_x_2070:
        /* <DEDUP_REMOVED lines=9> */
.L_x_2141:
        /* <DEDUP_REMOVED lines=11> */
.L_x_2072:
        /* <DEDUP_REMOVED lines=18> */
[----:B------:R-:W-:-:S04]  /*f6e0*/  ULEA UR11, UR11, UR5, 0x7 ;  /* 0x000000050b0b7291 */ /* 0x000fc8000f8e383f */
        /* <DEDUP_REMOVED lines=14> */
.L_x_2069:
[----:B------:R-:W2:Y:S01]  /*f7d0*/  LDL.LU R11, [R1+0x20] ;  /* 0x00002000010b7983 */ /* 0x000ea20000300800 */
[----:B------:R-:W-:Y:S01]  /*f7e0*/  MOV R9, 0x400 ;  /* 0x0000040000097802 */ /* 0x000fe20000000f00 */
[----:B------:R-:W-:Y:S05]  /*f7f0*/  WARPSYNC.ALL ;  /* 0x0000000000007948 */ /* 0x000fea0003800000 */
[----:B------:R-:W0:Y:S01]  /*f800*/  S2R R10, SR_CgaCtaId ;  /* 0x00000000000a7919 */ /* 0x000e220000008800 */
[----:B------:R-:W-:-:S13]  /*f810*/  ELECT P0, URZ, PT ;  /* 0x00000000003f782f */ /* 0x000fda0003800000 */
[----:B------:R-:W-:Y:S01]  /*f820*/  @P0 R2UR UR13, R7 ;  /* 0x00000000070d02ca */ /* 0x000fe200000e0000 */
[----:B------:R-:W-:Y:S01]  /*f830*/  UIADD3 UR4, UP0, UR36, 0x270, URZ ;  /* 0x0000027024047890 */ /* 0x000fe2000ff1e03f */
[C---:B------:R-:W-:Y:S01]  /*f840*/  @P0 R2UR UR12, R18.reuse ;  /* 0x00000000120c02ca */ /* 0x040fe200000e0000 */
[----:B------:R-:W-:Y:S01]  /*f850*/  UMOV UR6, 0x0 ;  /* 0x0000000000067882 */ /* 0x000fe20000000000 */
[----:B------:R-:W-:Y:S01]  /*f860*/  @P0 R2UR UR11, R17 ;  /* 0x00000000110b02ca */ /* 0x000fe200000e0000 */
        /* <DEDUP_REMOVED lines=37> */
.L_x_2142:
[----:B------:R-:W-:Y:S05]  /*fac0*/  BSYNC B0 ;  /* 0x0000000000007941 */ /* 0x000fea0003800000 */
.L_x_2073:
[----:B0-----:R-:W2:Y:S01]  /*fad0*/  LDL R8, [R1+0x14] ;  /* 0x0000140001087983 */ /* 0x001ea20000100800 */
[----:B------:R-:W-:Y:S01]  /*fae0*/  BSSY B0, `(.L_x_2075) ;  /* 0x0000195000007945 */ /* 0x000fe20003800000 */
[----:B--2---:R-:W-:-:S13]  /*faf0*/  ISETP.GE.AND P0, PT, R8, 0x2, PT ;  /* 0x000000020800780c */ /* 0x004fda0003f06270 */
[----:B------:R-:W-:Y:S05]  /*fb00*/  @!P0 BRA `(.L_x_2076) ;  /* 0x0000001800488947 */ /* 0x000fea0003800000 */
[C---:B------:R-:W-:Y:S01]  /*fb10*/  LOP3.LUT R7, R8.reuse, 0x1, RZ, 0xc0, !PT ;  /* 0x0000000108077812 */ /* 0x040fe200078ec0ff */
[----:B------:R-:W-:Y:S01]  /*fb20*/  BSSY B1, `(.L_x_2077) ;  /* 0x000008e000017945 */ /* 0x000fe20003800000 */
[----:B------:R-:W-:Y:S02]  /*fb30*/  IADD3 R10, R8, -0x2, RZ ;  /* 0xfffffffe080a7810 */ /* 0x000fe40007ffe0ff */
[----:B------:R-:W-:-:S03]  /*fb40*/  ISETP.NE.U32.AND P0, PT, R7, 0x1, PT ;  /* 0x000000010700780c */ /* 0x000fc60003f05070 */
[----:B------:R-:W-:-:S10]  /*fb50*/  IMAD.MOV.U32 R7, RZ, RZ, R10 ;  /* 0x000000ffff077224 */ /* 0x000fd400078e000a */
[----:B------:R-:W-:Y:S05]  /*fb60*/  @!P0 BRA `(.L_x_2078) ;  /* 0x0000000800248947 */ /* 0x000fea0003800000 */
        /* <DEDUP_REMOVED lines=10> */
[----:B------:R-:W-:Y:S02]  /*fc10*/  IMAD.MOV.U32 R8, RZ, RZ, R6 ;  /* 0x000000ffff087224 */ /* 0x000fe400078e0006 */
[----:B------:R-:W-:Y:S01]  /*fc20*/  IMAD.MOV.U32 R7, RZ, RZ, R10 ;  /* 0x000000ffff077224 */ /* 0x000fe200078e000a */
        /* <DEDUP_REMOVED lines=9> */
[----:B------:R-:W-:Y:S01]  /*fcc0*/  @P0 SHF.R.U32.HI R7, RZ, R9, R8 ;  /* 0x00000009ff070219 */ /* 0x000fe20000011608 */
[----:B------:R-:W-:-:S03]  /*fcd0*/  IMAD R8, R13, UR4, RZ ;  /* 0x000000040d087c24 */ /* 0x000fc6000f8e02ff */
[--C-:B------:R-:W-:Y:S01]  /*fce0*/  SHF.R.S32.HI R9, RZ, 0x1f, R7.reuse ;  /* 0x0000001fff097819 */ /* 0x100fe20000011407 */
        /* <DEDUP_REMOVED lines=9> */
.L_x_2081:
[----:B0-----:R-:W0:Y:S01]  /*fd80*/  S2R R3, SR_CgaCtaId ;  /* 0x0000000000037919 */ /* 0x001e220000008800 */
[----:B------:R-:W-:-:S04]  /*fd90*/  MOV R2, 0x400 ;  /* 0x0000040000027802 */ /* 0x000fc80000000f00 */
[----:B0-----:R-:W-:Y:S02]  /*fda0*/  LEA R2, R3, R2, 0x18 ;  /* 0x0000000203027211 */ /* 0x001fe400078ec0ff */
[----:B------:R-:W-:-:S03]  /*fdb0*/  SHF.L.U32 R3, R12, 0x1f, RZ ;  /* 0x0000001f0c037819 */ /* 0x000fc600000006ff */
[----:B------:R-:W-:-:S04]  /*fdc0*/  IMAD R2, R11, 0x8, R2 ;  /* 0x000000080b027824 */ /* 0x000fc800078e0202 */
[----:B------:R-:W0:Y:S02]  /*fdd0*/  SYNCS.PHASECHK.TRANS64.TRYWAIT P0, [R2+URZ+0x34840], R3 ;  /* 0x03484003020075a7 */ /* 0x000e24000800017f */
[----:B0-----:R-:W-:Y:S05]  /*fde0*/  @!P0 BRA `(.L_x_2082) ;  /* 0x0000003000088947 */ /* 0x001fea0003800000 */
.L_x_2143:
        /* <DEDUP_REMOVED lines=11> */
.L_x_2083:
        /* <DEDUP_REMOVED lines=37> */
.L_x_2144:
        /* <DEDUP_REMOVED lines=13> */
.L_x_2085:
        /* <DEDUP_REMOVED lines=31> */
.L_x_2080:
[----:B------:R-:W-:Y:S05]  /*103b0*/  BSYNC B2 ;  /* 0x0000000000027941 */ /* 0x000fea0003800000 */
.L_x_2079:
[----:B------:R-:W2:Y:S04]  /*103c0*/  LDL.LU R2, [R1+0x14] ;  /* 0x0000140001027983 */ /* 0x000ea80000300800 */
[----:B------:R0:W-:Y:S04]  /*103d0*/  STL [R1], R11 ;  /* 0x0000000b01007387 */ /* 0x0001e80000100800 */
[----:B------:R0:W-:Y:S02]  /*103e0*/  STL [R1+0x8], R12 ;  /* 0x0000080c01007387 */ /* 0x0001e40000100800 */
[----:B0-2---:R-:W-:-:S07]  /*103f0*/  VIADD R7, R2, 0xfffffffd ;  /* 0xfffffffd02077836 */ /* 0x005fce0000000000 */
.L_x_2078:
[----:B------:R-:W-:Y:S05]  /*10400*/  BSYNC B1 ;  /* 0x0000000000017941 */ /* 0x000fea0003800000 */
.L_x_2077:
[----:B------:R-:W-:-:S13]  /*10410*/  ISETP.NE.AND P0, PT, R10, RZ, PT ;  /* 0x000000ff0a00720c */ /* 0x000fda0003f05270 */
[----:B------:R-:W-:Y:S05]  /*10420*/  @!P0 BRA `(.L_x_2076) ;  /* 0x0000001000008947 */ /* 0x000fea0003800000 */
[----:B------:R-:W-:-:S07]  /*10430*/  MOV R10, R6 ;  /* 0x00000006000a7202 */ /* 0x000fce0000000f00 */
.L_x_2100:
        /* <DEDUP_REMOVED lines=33> */
.L_x_2088:
[----:B------:R-:W1:Y:S01]  /*10650*/  S2R R3, SR_CgaCtaId ;  /* 0x0000000000037919 */ /* 0x000e620000008800 */
[----:B------:R-:W-:-:S04]  /*10660*/  MOV R2, 0x400 ;  /* 0x0000040000027802 */ /* 0x000fc80000000f00 */
[----:B-1----:R-:W-:Y:S02]  /*10670*/  LEA R2, R3, R2, 0x18 ;  /* 0x0000000203027211 */ /* 0x002fe400078ec0ff */
[----:B------:R-:W-:-:S03]  /*10680*/  SHF.L.U32 R3, R9, 0x1f, RZ ;  /* 0x0000001f09037819 */ /* 0x000fc600000006ff */
[----:B------:R-:W-:-:S04]  /*10690*/  IMAD R2, R8, 0x8, R2 ;  /* 0x0000000808027824 */ /* 0x000fc800078e0202 */
[----:B------:R-:W1:Y:S02]  /*106a0*/  SYNCS.PHASECHK.TRANS64.TRYWAIT P0, [R2+URZ+0x34840], R3 ;  /* 0x03484003020075a7 */ /* 0x000e64000800017f */
[----:B-1----:R-:W-:Y:S05]  /*106b0*/  @!P0 BRA `(.L_x_2089) ;  /* 0x0000002400fc8947 */ /* 0x002fea0003800000 */
.L_x_2145:
        /* <DEDUP_REMOVED lines=11> */
.L_x_2090:
        /* <DEDUP_REMOVED lines=37> */
.L_x_2146:
        /* <DEDUP_REMOVED lines=8> */
.L_x_2092:
        /* <DEDUP_REMOVED lines=19> */
[----:B------:R-:W-:-:S04]  /*10b70*/  ULEA UR11, UR11, UR5, 0x7 ;  /* 0x000000050b0b7291 */ /* 0x000fc8000f8e383f */
        /* <DEDUP_REMOVED lines=9> */
.L_x_2087:
[----:B------:R-:W-:Y:S05]  /*10c10*/  BSYNC B1 ;  /* 0x0000000000017941 */ /* 0x000fea0003800000 */
.L_x_2086:
        /* <DEDUP_REMOVED lines=32> */
.L_x_2095:
[----:B------:R-:W2:Y:S01]  /*10e20*/  S2R R3, SR_CgaCtaId ;  /* 0x0000000000037919 */ /* 0x000ea20000008800 */
[----:B------:R-:W-:-:S04]  /*10e30*/  MOV R2, 0x400 ;  /* 0x0000040000027802 */ /* 0x000fc80000000f00 */
[----:B--2---:R-:W-:Y:S02]  /*10e40*/  LEA R2, R3, R2, 0x18 ;  /* 0x0000000203027211 */ /* 0x004fe400078ec0ff */
[----:B------:R-:W-:-:S03]  /*10e50*/  SHF.L.U32 R3, R14, 0x1f, RZ ;  /* 0x0000001f0e037819 */ /* 0x000fc600000006ff */
[----:B------:R-:W-:-:S04]  /*10e60*/  IMAD R2, R15, 0x8, R2 ;  /* 0x000000080f027824 */ /* 0x000fc800078e0202 */
[----:B------:R-:W2:Y:S02]  /*10e70*/  SYNCS.PHASECHK.TRANS64.TRYWAIT P0, [R2+URZ+0x34840], R3 ;  /* 0x03484003020075a7 */ /* 0x000ea4000800017f */
[----:B--2---:R-:W-:Y:S05]  /*10e80*/  @!P0 BRA `(.L_x_2096) ;  /* 0x0000002000308947 */ /* 0x004fea0003800000 */
.L_x_2147:
        /* <DEDUP_REMOVED lines=11> */
.L_x_2097:
[----:B0-----:R-:W3:Y:S01]  /*10f40*/  LDL R14, [R1] ;  /* 0x00000000010e7983 */ /* 0x001ee20000100800 */
[----:B------:R-:W-:-:S03]  /*10f50*/  MOV R15, 0x400 ;  /* 0x00000400000f7802 */ /* 0x000fc60000000f00 */
[----:B------:R-:W4:Y:S01]  /*10f60*/  LDL R11, [R1+0x4] ;  /* 0x00000400010b7983 */ /* 0x000f220000100800 */
[----:B------:R-:W0:Y:S01]  /*10f70*/  S2R R17, SR_CgaCtaId ;  /* 0x0000000000117919 */ /* 0x000e220000008800 */
[----:B------:R-:W-:Y:S01]  /*10f80*/  R2UR UR11, R12 ;  /* 0x000000000c0b72ca */ /* 0x000fe200000e0000 */
[----:B------:R-:W-:Y:S01]  /*10f90*/  UIADD3 UR4, UP0, UR36, 0x370, URZ ;  /* 0x0000037024047890 */ /* 0x000fe2000ff1e03f */
[----:B------:R-:W-:Y:S02]  /*10fa0*/  R2UR UR12, R0 ;  /* 0x00000000000c72ca */ /* 0x000fe400000e0000 */
[----:B0-----:R-:W-:-:S04]  /*10fb0*/  LEA R15, R17, R15, 0x18 ;  /* 0x0000000f110f7211 */ /* 0x001fc800078ec0ff */
[----:B--2---:R-:W-:Y:S02]  /*10fc0*/  IADD3 R2, R15, 0x34800, RZ ;  /* 0x000348000f027810 */ /* 0x004fe40007ffe0ff */
        /* <DEDUP_REMOVED lines=29> */
.L_x_2148:
        /* <DEDUP_REMOVED lines=8> */
.L_x_2099:
        /* <DEDUP_REMOVED lines=21> */
[----:B------:R-:W-:Y:S02]  /*11370*/  ULEA UR11, UR11, UR5, 0x7 ;  /* 0x000000050b0b7291 */ /* 0x000fe4000f8e383f */
[----:B------:R-:W-:-:S09]  /*11380*/  UIADD3.X UR5, URZ, UR37, URZ, UP0, !UPT ;  /* 0x000000253f057290 */ /* 0x000fd200087fe43f */
[----:B------:R0:W-:Y:S02]  /*11390*/  UTMALDG.4D [UR8], [UR4], desc[UR6] ;  /* 0x00000608040075b4 */ /* 0x0001e40008019000 */
[----:B0-----:R-:W-:Y:S01]  /*113a0*/  UMOV UR8, UR14 ;  /* 0x0000000e00087c82 */ /* 0x001fe20008000000 */
[----:B------:R-:W-:Y:S02]  /*113b0*/  UMOV UR10, UR15 ;  /* 0x0000000f000a7c82 */ /* 0x000fe40008000000 */
[----:B------:R1:W-:Y:S02]  /*113c0*/  UTMALDG.4D [UR8], [UR4], desc[UR6] ;  /* 0x00000608040075b4 */ /* 0x0003e40008019000 */
[----:B-1----:R-:W-:Y:S01]  /*113d0*/  NOP ;  /* 0x0000000000007918 */ /* 0x002fe20000000000 */
.L_x_2094:
[----:B------:R-:W-:Y:S05]  /*113e0*/  BSYNC B1 ;  /* 0x0000000000017941 */ /* 0x000fea0003800000 */
.L_x_2093:
[C---:B------:R-:W-:Y:S02]  /*113f0*/  ISETP.GT.AND P0, PT, R7.reuse, 0x1, PT ;  /* 0x000000010700780c */ /* 0x040fe40003f04270 */
[----:B------:R-:W-:-:S05]  /*11400*/  IADD3 R2, R7, -0x2, RZ ;  /* 0xfffffffe07027810 */ /* 0x000fca0007ffe0ff */
[----:B------:R-:W-:-:S06]  /*11410*/  IMAD.MOV.U32 R7, RZ, RZ, R2 ;  /* 0x000000ffff077224 */ /* 0x000fcc00078e0002 */
[----:B------:R-:W-:Y:S05]  /*11420*/  @P0 BRA `(.L_x_2100) ;  /* 0xfffffff000040947 */ /* 0x000fea000383ffff */
.L_x_2076:
[----:B------:R-:W-:Y:S05]  /*11430*/  BSYNC B0 ;  /* 0x0000000000007941 */ /* 0x000fea0003800000 */
.L_x_2075:
        /* <DEDUP_REMOVED lines=18> */
.L_x_2102:
[----:B------:R-:W-:Y:S05]  /*11560*/  BSYNC B0 ;  /* 0x0000000000007941 */ /* 0x000fea0003800000 */
.L_x_2101:
        /* <DEDUP_REMOVED lines=11> */
.L_x_2149:
        /* <DEDUP_REMOVED lines=11> */
.L_x_2106:
[----:B------:R-:W2:Y:S01]  /*116d0*/  LDL.LU R8, [R1+0x4] ;  /* 0x0000040001087983 */ /* 0x000ea20000300800 */
[----:B------:R-:W-:-:S03]  /*116e0*/  MOV R4, 0x400 ;  /* 0x0000040000047802 */ /* 0x000fc60000000f00 */
[----:B-1----:R-:W3:Y:S01]  /*116f0*/  LDL R2, [R1] ;  /* 0x0000000001027983 */ /* 0x002ee20000100800 */
        /* <DEDUP_REMOVED lines=11> */
[----:B--2---:R-:W-:Y:S01]  /*117b0*/  R2UR UR5, R8 ;  /* 0x00000000080572ca */ /* 0x004fe200000e0000 */
[----:B---3--:R-:W-:-:S05]  /*117c0*/  IMAD R2, R2, 0x8000, R4 ;  /* 0x0000800002027824 */ /* 0x008fca00078e0204 */
[----:B------:R-:W-:-:S07]  /*117d0*/  R2UR UR6, R2 ;  /* 0x00000000020672ca */ /* 0x000fce00000e0000 */
[----:B------:R-:W-:Y:S02]  /*117e0*/  ULEA UR11, UR11, UR5, 0x7 ;  /* 0x000000050b0b7291 */ /* 0x000fe4000f8e383f */
[----:B------:R-:W-:-:S04]  /*117f0*/  UIADD3.X UR5, URZ, UR37, URZ, UP0, !UPT ;  /* 0x000000253f057290 */ /* 0x000fc800087fe43f */
        /* <DEDUP_REMOVED lines=8> */
.L_x_2104:
[----:B------:R-:W-:Y:S05]  /*11880*/  BSYNC B0 ;  /* 0x0000000000007941 */ /* 0x000fea0003800000 */
.L_x_2103:
        /* <DEDUP_REMOVED lines=9> */
.L_x_2060:
[----:B------:R-:W-:Y:S05]  /*11920*/  BSYNC B6 ;  /* 0x0000000000067941 */ /* 0x000fea0003800000 */
.L_x_2058:
[----:B------:R-:W-:-:S03]  /*11930*/  UMOV UR4, 0xffffffff ;  /* 0xffffffff00047882 */ /* 0x000fc60000000000 */
[----:B------:R-:W-:Y:S05]  /*11940*/  BRA.DIV UR4, `(.L_x_2107) ;  /* 0x0000001604bc7947 */ /* 0x000fea000b800000 */
[----:B------:R2:W3:Y:S04]  /*11950*/  SHFL.IDX PT, R4, R16, RZ, 0x1f ;  /* 0x00001fff10047589 */ /* 0x0004e800000e0000 */
[----:B------:R-:W4:Y:S02]  /*11960*/  SHFL.IDX PT, R16, R16, 0x1, 0x1f ;  /* 0x00201f0010107f89 */ /* 0x000f2400000e0000 */
.L_x_2153:
[----:B-1----:R-:W1:Y:S01]  /*11970*/  S2R R0, SR_TID.X ;  /* 0x0000000000007919 */ /* 0x002e620000002100 */
[----:B------:R-:W-:Y:S01]  /*11980*/  ULDC UR4, c[0x0][0xc14] ;  /* 0x0003050000047ab9 */ /* 0x000fe20000000800 */
[----:B------:R-:W-:Y:S01]  /*11990*/  BSSY B0, `(.L_x_2108) ;  /* 0x000000c000007945 */ /* 0x000fe20003800000 */
[----:B------:R-:W-:Y:S01]  /*119a0*/  IMAD.MOV.U32 R17, RZ, RZ, RZ ;  /* 0x000000ffff117224 */ /* 0x000fe200078e00ff */
[----:B-1----:R-:W-:Y:S02]  /*119b0*/  LOP3.LUT R6, R0, 0x1f, RZ, 0xc0, !PT ;  /* 0x0000001f00067812 */ /* 0x002fe400078ec0ff */
[----:B------:R-:W-:Y:S02]  /*119c0*/  MOV R0, UR4 ;  /* 0x0000000400007c02 */ /* 0x000fe40008000f00 */
        /* <DEDUP_REMOVED lines=8> */
.L_x_2109:
[----:B------:R-:W-:Y:S05]  /*11a50*/  BSYNC B0 ;  /* 0x0000000000007941 */ /* 0x000fea0003800000 */
.L_x_2108:
        /* <DEDUP_REMOVED lines=23> */
.L_x_2161:
[----:B------:R-:W-:Y:S02]  /*11bd0*/  ULDC UR4, c[0x0][0xc10] ;  /* 0x0003040000047ab9 */ /* 0x000fe40000000800 */
[----:B------:R-:W-:-:S05]  /*11be0*/  MOV R5, UR4 ;  /* 0x0000000400057c02 */ /* 0x000fca0008000f00 */
[----:B-1----:R-:W-:-:S04]  /*11bf0*/  IMAD R3, R14, R5, RZ ;  /* 0x000000050e037224 */ /* 0x002fc800078e02ff */
[----:B--2-4-:R-:W-:-:S05]  /*11c00*/  IMAD.IADD R16, R16, 0x1, R3 ;  /* 0x0000000110107824 */ /* 0x014fca00078e0203 */
[----:B---3--:R-:W-:-:S13]  /*11c10*/  ISETP.GT.AND P0, PT, R16, R4, PT ;  /* 0x000000041000720c */ /* 0x008fda0003f04270 */
[----:B------:R-:W-:Y:S05]  /*11c20*/  @P0 BRA `(.L_x_2111) ;  /* 0x0000000000b80947 */ /* 0x000fea0003800000 */
[----:B------:R-:W1:Y:S02]  /*11c30*/  LDC R0, c[0x0][0xc14] ;  /* 0x00030500ff007b82 */ /* 0x000e640000000800 */
.L_x_2116:
        /* <DEDUP_REMOVED lines=15> */
.L_x_2114:
[----:B------:R-:W-:Y:S05]  /*11d30*/  BSYNC B0 ;  /* 0x0000000000007941 */ /* 0x000fea0003800000 */
.L_x_2113:
        /* <DEDUP_REMOVED lines=23> */
.L_x_2169:
[----:B------:R-:W-:Y:S02]  /*11eb0*/  ULDC UR4, c[0x0][0xc10] ;  /* 0x0003040000047ab9 */ /* 0x000fe40000000800 */
[----:B------:R-:W-:-:S04]  /*11ec0*/  IMAD.U32 R5, RZ, RZ, UR4 ;  /* 0x00000004ff057e24 */ /* 0x000fc8000f8e00ff */
[----:B-1----:R-:W-:-:S04]  /*11ed0*/  IMAD R3, R14, R5, RZ ;  /* 0x000000050e037224 */ /* 0x002fc800078e02ff */
[----:B------:R-:W-:-:S05]  /*11ee0*/  IMAD.IADD R16, R3, 0x1, R16 ;  /* 0x0000000103107824 */ /* 0x000fca00078e0210 */
[----:B------:R-:W-:-:S13]  /*11ef0*/  ISETP.GT.AND P0, PT, R16, R4, PT ;  /* 0x000000041000720c */ /* 0x000fda0003f04270 */
[----:B------:R-:W-:Y:S05]  /*11f00*/  @!P0 BRA `(.L_x_2116) ;  /* 0xfffffffc004c8947 */ /* 0x000fea000383ffff */
.L_x_2111:
        /* <DEDUP_REMOVED lines=8> */
.L_x_2173:
[----:B------:R-:W-:Y:S01]  /*11f90*/  ISETP.NE.AND P0, PT, R3, RZ, PT ;  /* 0x000000ff0300720c */ /* 0x000fe20003f05270 */
[----:B------:R-:W-:-:S12]  /*11fa0*/  IMAD.MOV.U32 R7, RZ, RZ, RZ ;  /* 0x000000ffff077224 */ /* 0x000fd800078e00ff */
[----:B------:R-:W-:Y:S05]  /*11fb0*/  @!P0 BRA `(.L_x_2118) ;  /* 0x0000000000108947 */ /* 0x000fea0003800000 */
[----:B------:R-:W-:Y:S01]  /*11fc0*/  UMOV UR4, 0xffffffff ;  /* 0xffffffff00047882 */ /* 0x000fe20000000000 */
[----:B------:R-:W-:Y:S02]  /*11fd0*/  IADD3 R12, R6, -0x1, RZ ;  /* 0xffffffff060c7810 */ /* 0x000fe40007ffe0ff */
[----:B------:R-:W-:Y:S05]  /*11fe0*/  BRA.DIV UR4, `(.L_x_2119) ;  /* 0x0000001a04487947 */ /* 0x000fea000b800000 */
[----:B------:R3:W4:Y:S02]  /*11ff0*/  SHFL.IDX PT, R7, R2, R12, 0x1f ;  /* 0x00001f0c02077589 */ /* 0x00072400000e0000 */
.L_x_2118:
        /* <DEDUP_REMOVED lines=24> */
[----:B------:R-:W-:Y:S01]  /*12180*/  @!P0 IADD3 R4, R4, -R9, RZ ;  /* 0x8000000904048210 */ /* 0x000fe20007ffe0ff */
        /* <DEDUP_REMOVED lines=8> */
[----:B------:R-:W-:Y:S01]  /*12210*/  IMAD R4, R8, R9, RZ ;  /* 0x0000000908047224 */ /* 0x000fe200078e02ff */
[----:B------:R-:W-:-:S03]  /*12220*/  IADD3 R9, -R9, RZ, RZ ;  /* 0x000000ff09097210 */ /* 0x000fc60007ffe1ff */
        /* <DEDUP_REMOVED lines=33> */
.L_x_2112:
[----:B------:R-:W-:Y:S01]  /*12440*/  UMOV UR4, URZ ;  /* 0x0000003f00047c82 */ /* 0x000fe20008000000 */
[----:B------:R-:W-:Y:S01]  /*12450*/  UMOV UR5, URZ ;  /* 0x0000003f00057c82 */ /* 0x000fe20008000000 */
[----:B------:R-:W-:Y:S01]  /*12460*/  ULDC UR6, c[0x0][0xc14] ;  /* 0x0003050000067ab9 */ /* 0x000fe20000000800 */
[----:B------:R-:W-:Y:S01]  /*12470*/  IMAD.MOV.U32 R16, RZ, RZ, R4 ;  /* 0x000000ffff107224 */ /* 0x000fe200078e0004 */
[----:B------:R-:W-:Y:S01]  /*12480*/  MOV R19, UR6 ;  /* 0x0000000600137c02 */ /* 0x000fe20008000f00 */
[----:B------:R-:W-:Y:S02]  /*12490*/  IMAD.U32 R17, RZ, RZ, UR4 ;  /* 0x00000004ff117e24 */ /* 0x000fe4000f8e00ff */
[----:B------:R-:W-:-:S07]  /*124a0*/  IMAD.U32 R18, RZ, RZ, UR5 ;  /* 0x00000005ff127e24 */ /* 0x000fce000f8e00ff */
.L_x_2120:
        /* <DEDUP_REMOVED lines=12> */
.L_x_2054:
        /* <DEDUP_REMOVED lines=12> */
.L_x_2176:
[----:B------:R-:W-:Y:S05]  /*12630*/  BSYNC B0 ;  /* 0x0000000000007941 */ /* 0x000fea0003800000 */
.L_x_2122:
[----:B------:R-:W-:-:S03]  /*12640*/  UMOV UR4, 0xffffffff ;  /* 0xffffffff00047882 */ /* 0x000fc60000000000 */
[----:B------:R-:W-:Y:S05]  /*12650*/  BRA.DIV UR4, `(.L_x_2124) ;  /* 0x0000001204e87947 */ /* 0x000fea000b800000 */
[----:B------:R-:W2:Y:S02]  /*12660*/  S2R R2, SR_TID.X ;  /* 0x0000000000027919 */ /* 0x000ea40000002100 */
[----:B--2---:R-:W-:-:S04]  /*12670*/  SHF.R.U32.HI R2, RZ, 0x5, R2 ;  /* 0x00000005ff027819 */ /* 0x004fc80000011602 */
[----:B------:R-:W-:-:S05]  /*12680*/  LOP3.LUT R2, R2, 0x3, RZ, 0xc0, !PT ;  /* 0x0000000302027812 */ /* 0x000fca00078ec0ff */
[----:B------:R2:W3:Y:S02]  /*12690*/  SHFL.IDX PT, R14, R2, RZ, 0x1f ;  /* 0x00001fff020e7589 */ /* 0x0004e400000e0000 */
.L_x_2179:
[----:B---3--:R-:W-:Y:S01]  /*126a0*/  ISETP.NE.AND P0, PT, R14, RZ, PT ;  /* 0x000000ff0e00720c */ /* 0x008fe20003f05270 */
[----:B------:R-:W-:-:S12]  /*126b0*/  BSSY B0, `(.L_x_2125) ;  /* 0x0000029000007945 */ /* 0x000fd80003800000 */
[----:B------:R-:W-:Y:S05]  /*126c0*/  @P0 BRA `(.L_x_2126) ;  /* 0x00000000009c0947 */ /* 0x000fea0003800000 */
[----:B------:R-:W-:-:S03]  /*126d0*/  UMOV UR4, 0xffffffff ;  /* 0xffffffff00047882 */ /* 0x000fc60000000000 */
[----:B------:R-:W-:Y:S05]  /*126e0*/  BRA.DIV UR4, `(.L_x_2127) ;  /* 0x0000001204f87947 */ /* 0x000fea000b800000 */
[----:B------:R-:W-:-:S13]  /*126f0*/  ELECT P6, URZ, PT ;  /* 0x00000000003f782f */ /* 0x000fda00038c0000 */
.L_x_2182:
        /* <DEDUP_REMOVED lines=8> */
.L_x_2128:
        /* <DEDUP_REMOVED lines=10> */
[----:B------:R-:W-:Y:S02]  /*12820*/  LOP3.LUT R4, R7, R4, RZ, 0x3c, !PT ;  /* 0x0000000407047212 */ /* 0x000fe400078e3cff */
[----:B------:R-:W-:-:S02]  /*12830*/  LEA R7, R3, R2, 0x3 ;  /* 0x0000000203077211 */ /* 0x000fc400078e18ff */
[----:B------:R-:W-:Y:S01]  /*12840*/  SHF.L.U32 R2, R4, 0x1f, RZ ;  /* 0x0000001f04027819 */ /* 0x000fe200000006ff */
[----:B-1----:R-:W-:Y:S06]  /*12850*/  @!P0 BRA `(.L_x_2129) ;  /* 0x0000001000bc8947 */ /* 0x002fec0003800000 */
.L_x_2183:
[----:B------:R-:W2:Y:S02]  /*12860*/  SYNCS.PHASECHK.TRANS64.TRYWAIT P0, [R7+URZ], R2 ;  /* 0x00000002070075a7 */ /* 0x000ea4000800017f */
[----:B--2---:R-:W-:Y:S05]  /*12870*/  @!P0 BRA `(.L_x_2130) ;  /* 0x0000001000c88947 */ /* 0x004fea0003800000 */
.L_x_2184:
[----:B------:R-:W-:Y:S05]  /*12880*/  @!P2 BRA `(.L_x_2131) ;  /* 0x000000000004a947 */ /* 0x000fea0003800000 */
[----:B------:R-:W-:Y:S01]  /*12890*/  BPT.TRAP 0x1 ;  /* 0x000000040000795c */ /* 0x000fe20000300000 */
.L_x_2131:
[----:B------:R-:W3:Y:S01]  /*128a0*/  LDL.LU R4, [R1] ;  /* 0x0000000001047983 */ /* 0x000ee20000300800 */
[----:B------:R-:W-:-:S04]  /*128b0*/  VIADD R0, R0, 0x34860 ;  /* 0x0003486000007836 */ /* 0x000fc80000000000 */
[----:B---3--:R-:W-:-:S04]  /*128c0*/  IMAD R4, R4, 0x8, R0 ;  /* 0x0000000804047824 */ /* 0x008fc800078e0200 */
[----:B------:R-:W3:Y:S02]  /*128d0*/  SYNCS.PHASECHK.TRANS64.TRYWAIT P0, [R4+URZ], R5 ;  /* 0x00000005040075a7 */ /* 0x000ee4000800017f */
[----:B---3--:R-:W-:Y:S05]  /*128e0*/  @!P0 BRA `(.L_x_2132) ;  /* 0x0000001000c08947 */ /* 0x008fea0003800000 */
.L_x_2185:
[----:B------:R-:W-:-:S07]  /*128f0*/  IMAD R3, R3, 0x8, R0 ;  /* 0x0000000803037824 */ /* 0x000fce00078e0200 */
.L_x_2133:
[----:B----4-:R4:W0:Y:S02]  /*12900*/  SYNCS.PHASECHK.TRANS64.TRYWAIT P0, [R3+URZ], R2 ;  /* 0x00000002030075a7 */ /* 0x010824000800017f */
[----:B0-----:R-:W-:Y:S05]  /*12910*/  @!P0 NANOSLEEP.SYNCS 0x989680 ;  /* 0x009896800000895d */ /* 0x001fea0003900000 */
[----:B------:R-:W0:Y:S02]  /*12920*/  @!P0 SYNCS.PHASECHK.TRANS64 P0, [R3+URZ], R2 ;  /* 0x00000002030085a7 */ /* 0x000e24000800007f */
[----:B0-----:R-:W-:Y:S05]  /*12930*/  @!P0 BRA `(.L_x_2133) ;  /* 0xfffffffc00f08947 */ /* 0x001fea000383ffff */
.L_x_2126:
[----:B------:R-:W-:Y:S05]  /*12940*/  BSYNC B0 ;  /* 0x0000000000007941 */ /* 0x000fea0003800000 */
.L_x_2125:
[----:B------:R-:W-:Y:S05]  /*12950*/  EXIT ;  /* 0x000000000000794d */ /* 0x000fea0003800000 */
.L_x_1998:
[----:B0-----:R-:W-:-:S04]  /*12960*/  IMAD.U32 R3, RZ, RZ, UR38 ;  /* 0x00000026ff037e24 */ /* 0x001fc8000f8e00ff */
[----:B------:R0:W1:Y:S03]  /*12970*/  SYNCS.PHASECHK.TRANS64.TRYWAIT P1, [R3+URZ+0x34800], R0 ;  /* 0x03480000030075a7 */ /* 0x000066000802017f */
[----:B-1----:R-:W-:Y:S05]  /*12980*/  @!P1 NANOSLEEP.SYNCS 0x989680 ;  /* 0x009896800000995d */ /* 0x002fea0003900000 */
[----:B------:R-:W1:Y:S02]  /*12990*/  @!P1 SYNCS.PHASECHK.TRANS64 P1, [R3+URZ+0x34800], R0 ;  /* 0x03480000030095a7 */ /* 0x000e64000802007f */
[----:B-1----:R-:W-:Y:S05]  /*129a0*/  @!P1 BRA `(.L_x_1998) ;  /* 0xfffffffc00ec9947 */ /* 0x002fea000383ffff */
[----:B------:R-:W-:Y:S05]  /*129b0*/  BRA `(.L_x_2134) ;  /* 0xfffffeec00cc7947 */ /* 0x000fea000383ffff */
.L_x_2002:
[----:B-1----:R1:W2:Y:S02]  /*129c0*/  SYNCS.PHASECHK.TRANS64.TRYWAIT P2, [R0+URZ+0x34830], R3 ;  /* 0x03483003000075a7 */ /* 0x0022a4000804017f */
[----:B--2---:R-:W-:Y:S05]  /*129d0*/  @!P2 NANOSLEEP.SYNCS 0x989680 ;  /* 0x009896800000a95d */ /* 0x004fea0003900000 */
[----:B------:R-:W2:Y:S02]  /*129e0*/  @!P2 SYNCS.PHASECHK.TRANS64 P2, [R0+URZ+0x34830], R3 ;  /* 0x034830030000a5a7 */ /* 0x000ea4000804007f */
[----:B--2---:R-:W-:Y:S05]  /*129f0*/  @!P2 BRA `(.L_x_2002) ;  /* 0xfffffffc00f0a947 */ /* 0x004fea000383ffff */
[----:B------:R-:W-:Y:S05]  /*12a00*/  BRA `(.L_x_2001) ;  /* 0xfffffeec00f47947 */ /* 0x000fea000383ffff */
.L_x_2007:
[----:B-1----:R-:W-:-:S04]  /*12a10*/  IMAD.U32 R10, RZ, RZ, UR8 ;  /* 0x00000008ff0a7e24 */ /* 0x002fc8000f8e00ff */
[----:B------:R1:W2:Y:S03]  /*12a20*/  SYNCS.PHASECHK.TRANS64.TRYWAIT P2, [R10+URZ+0x34830], R5 ;  /* 0x034830050a0075a7 */ /* 0x0002a6000804017f */
[----:B--2---:R-:W-:Y:S05]  /*12a30*/  @!P2 NANOSLEEP.SYNCS 0x989680 ;  /* 0x009896800000a95d */ /* 0x004fea0003900000 */
[----:B------:R-:W2:Y:S02]  /*12a40*/  @!P2 SYNCS.PHASECHK.TRANS64 P2, [R10+URZ+0x34830], R5 ;  /* 0x034830050a00a5a7 */ /* 0x000ea4000804007f */
[----:B--2---:R-:W-:Y:S05]  /*12a50*/  @!P2 BRA `(.L_x_2007) ;  /* 0xfffffffc00eca947 */ /* 0x004fea000383ffff */
[----:B------:R-:W-:Y:S05]  /*12a60*/  BRA `(.L_x_2006) ;  /* 0xffffff2000607947 */ /* 0x000fea000383ffff */
.L_x_2011:
[----:B01----:R-:W-:-:S04]  /*12a70*/  IMAD.U32 R5, RZ, RZ, UR9 ;  /* 0x00000009ff057e24 */ /* 0x003fc8000f8e00ff */
[----:B------:R0:W1:Y:S03]  /*12a80*/  SYNCS.PHASECHK.TRANS64.TRYWAIT P2, [R5+URZ+0x34850], R0 ;  /* 0x03485000050075a7 */ /* 0x000066000804017f */
[----:B-1----:R-:W-:Y:S05]  /*12a90*/  @!P2 NANOSLEEP.SYNCS 0x989680 ;  /* 0x009896800000a95d */ /* 0x002fea0003900000 */
[----:B------:R-:W1:Y:S02]  /*12aa0*/  @!P2 SYNCS.PHASECHK.TRANS64 P2, [R5+URZ+0x34850], R0 ;  /* 0x034850000500a5a7 */ /* 0x000e64000804007f */
[----:B-1----:R-:W-:Y:S05]  /*12ab0*/  @!P2 BRA `(.L_x_2011) ;  /* 0xfffffffc00eca947 */ /* 0x002fea000383ffff */
[----:B------:R-:W-:Y:S05]  /*12ac0*/  BRA `(.L_x_2010) ;  /* 0xffffff2800a07947 */ /* 0x000fea000383ffff */
.L_x_2017:
[----:B-1----:R-:W-:-:S04]  /*12ad0*/  MOV R10, UR8 ;  /* 0x00000008000a7c02 */ /* 0x002fc80008000f00 */
[----:B------:R1:W2:Y:S03]  /*12ae0*/  SYNCS.PHASECHK.TRANS64.TRYWAIT P2, [R10+URZ+0x34830], R5 ;  /* 0x034830050a0075a7 */ /* 0x0002a6000804017f */
[----:B--2---:R-:W-:Y:S05]  /*12af0*/  @!P2 NANOSLEEP.SYNCS 0x989680 ;  /* 0x009896800000a95d */ /* 0x004fea0003900000 */
[----:B------:R-:W2:Y:S02]  /*12b00*/  @!P2 SYNCS.PHASECHK.TRANS64 P2, [R10+URZ+0x34830], R5 ;  /* 0x034830050a00a5a7 */ /* 0x000ea4000804007f */
[----:B--2---:R-:W-:Y:S05]  /*12b10*/  @!P2 BRA `(.L_x_2017) ;  /* 0xfffffffc00eca947 */ /* 0x004fea000383ffff */
[----:B------:R-:W-:Y:S05]  /*12b20*/  BRA `(.L_x_2016) ;  /* 0xffffff5000d87947 */ /* 0x000fea000383ffff */
.L_x_2021:
[----:B01----:R-:W-:-:S04]  /*12b30*/  IMAD.U32 R5, RZ, RZ, UR8 ;  /* 0x00000008ff057e24 */ /* 0x003fc8000f8e00ff */
[----:B------:R0:W1:Y:S03]  /*12b40*/  SYNCS.PHASECHK.TRANS64.TRYWAIT P2, [R5+URZ+0x34850], R0 ;  /* 0x03485000050075a7 */ /* 0x000066000804017f */
[----:B-1----:R-:W-:Y:S05]  /*12b50*/  @!P2 NANOSLEEP.SYNCS 0x989680 ;  /* 0x009896800000a95d */ /* 0x002fea0003900000 */
[----:B------:R-:W1:Y:S02]  /*12b60*/  @!P2 SYNCS.PHASECHK.TRANS64 P2, [R5+URZ+0x34850], R0 ;  /* 0x034850000500a5a7 */ /* 0x000e64000804007f */
[----:B-1----:R-:W-:Y:S05]  /*12b70*/  @!P2 BRA `(.L_x_2021) ;  /* 0xfffffffc00eca947 */ /* 0x002fea000383ffff */
[----:B------:R-:W-:Y:S05]  /*12b80*/  BRA `(.L_x_2020) ;  /* 0xffffff5c00187947 */ /* 0x000fea000383ffff */
.L_x_2026:
[----:B-1----:R-:W-:-:S04]  /*12b90*/  IMAD.U32 R7, RZ, RZ, UR5 ;  /* 0x00000005ff077e24 */ /* 0x002fc8000f8e00ff */
[----:B------:R1:W2:Y:S03]  /*12ba0*/  SYNCS.PHASECHK.TRANS64.TRYWAIT P0, [R7+URZ+0x34850], R0 ;  /* 0x03485000070075a7 */ /* 0x0002a6000800017f */
[----:B--2---:R-:W-:Y:S05]  /*12bb0*/  @!P0 NANOSLEEP.SYNCS 0x989680 ;  /* 0x009896800000895d */ /* 0x004fea0003900000 */
[----:B------:R-:W2:Y:S02]  /*12bc0*/  @!P0 SYNCS.PHASECHK.TRANS64 P0, [R7+URZ+0x34850], R0 ;  /* 0x03485000070085a7 */ /* 0x000ea4000800007f */
[----:B--2---:R-:W-:Y:S05]  /*12bd0*/  @!P0 BRA `(.L_x_2026) ;  /* 0xfffffffc00ec8947 */ /* 0x004fea000383ffff */
[----:B------:R-:W-:Y:S05]  /*12be0*/  BRA `(.L_x_2025) ;  /* 0xffffff7c00ec7947 */ /* 0x000fea000383ffff */
.L_x_2067:
[----:B------:R-:W1:Y:S01]  /*12bf0*/  S2R R8, SR_TID.X ;  /* 0x0000000000087919 */ /* 0x000e620000002100 */
[----:B------:R-:W-:Y:S01]  /*12c00*/  BSSY B0, `(.L_x_2135) ;  /* 0x000000a000007945 */ /* 0x000fe20003800000 */
[----:B------:R-:W-:Y:S02]  /*12c10*/  IMAD.MOV.U32 R12, RZ, RZ, RZ ;  /* 0x000000ffff0c7224 */ /* 0x000fe400078e00ff */
[----:B------:R-:W-:Y:S02]  /*12c20*/  IMAD.MOV.U32 R11, RZ, RZ, 0x1f ;  /* 0x0000001fff0b7424 */ /* 0x000fe400078e00ff */
[----:B------:R-:W-:Y:S01]  /*12c30*/  IMAD.MOV.U32 R15, RZ, RZ, -0x1 ;  /* 0xffffffffff0f7424 */ /* 0x000fe200078e00ff */
[----:B-1----:R-:W-:-:S04]  /*12c40*/  SHF.R.U32.HI R8, RZ, 0x5, R8 ;  /* 0x00000005ff087819 */ /* 0x002fc80000011608 */
[----:B------:R-:W-:-:S05]  /*12c50*/  LOP3.LUT R8, R8, 0x3, RZ, 0xc0, !PT ;  /* 0x0000000308087812 */ /* 0x000fca00078ec0ff */
[----:B0-----:R-:W-:-:S07]  /*12c60*/  IMAD.MOV.U32 R13, RZ, RZ, R8 ;  /* 0x000000ffff0d7224 */ /* 0x001fce00078e0008 */
[----:B------:R-:W-:Y:S05]  /*12c70*/  WARPSYNC.COLLECTIVE R15, `(.L_x_2136) ;  /* 0x000000000f087348 */ /* 0x000fea0003c00000 */
[----:B------:R0:W1:Y:S02]  /*12c80*/  SHFL.IDX P6, R14, R13, R12, R11 ;  /* 0x0000000c0d0e7389 */ /* 0x00006400000c000b */
[----:B01----:R-:W-:Y:S01]  /*12c90*/  ENDCOLLECTIVE ;  /* 0x000000000000791b */ /* 0x003fe20003800000 */
.L_x_2136:
[----:B------:R-:W-:Y:S05]  /*12ca0*/  BSYNC B0 ;  /* 0x0000000000007941 */ /* 0x000fea0003800000 */
.L_x_2135:
[----:B------:R-:W-:Y:S05]  /*12cb0*/  BRA `(.L_x_2137) ;  /* 0xffffffc400847947 */ /* 0x000fea000383ffff */
.L_x_2068:
[----:B------:R-:W-:Y:S01]  /*12cc0*/  BSSY B0, `(.L_x_2138) ;  /* 0x0000006000007945 */ /* 0x000fe20003800000 */
[----:B------:R-:W-:-:S07]  /*12cd0*/  MOV R15, 0xffffffff ;  /* 0xffffffff000f7802 */ /* 0x000fce0000000f00 */
[----:B------:R-:W-:Y:S05]  /*12ce0*/  WARPSYNC.COLLECTIVE R15, `(.L_x_2139) ;  /* 0x000000000f0c7348 */ /* 0x000fea0003c00000 */
[----:B------:R-:W-:Y:S02]  /*12cf0*/  ELECT P6, UR62, PT ;  /* 0x00000000003e782f */ /* 0x000fe400038c0000 */
[----:B------:R-:W-:Y:S01]  /*12d00*/  MOV R14, UR62 ;  /* 0x0000003e000e7c02 */ /* 0x000fe20008000f00 */
[----:B------:R-:W-:Y:S10]  /*12d10*/  ENDCOLLECTIVE ;  /* 0x000000000000791b */ /* 0x000ff40003800000 */
.L_x_2139:
[----:B------:R-:W-:Y:S05]  /*12d20*/  BSYNC B0 ;  /* 0x0000000000007941 */ /* 0x000fea0003800000 */
.L_x_2138:
[----:B------:R-:W-:Y:S05]  /*12d30*/  BRA `(.L_x_2140) ;  /* 0xffffffc400747947 */ /* 0x000fea000383ffff */
.L_x_2071:
[----:B0-----:R0:W1:Y:S02]  /*12d40*/  SYNCS.PHASECHK.TRANS64.TRYWAIT P0, [R8+URZ+0x34840], R9 ;  /* 0x03484009080075a7 */ /* 0x001064000800017f */
[----:B-1----:R-:W-:Y:S05]  /*12d50*/  @!P0 NANOSLEEP.SYNCS 0x989680 ;  /* 0x009896800000895d */ /* 0x002fea0003900000 */
[----:B------:R-:W1:Y:S02]  /*12d60*/  @!P0 SYNCS.PHASECHK.TRANS64 P0, [R8+URZ+0x34840], R9 ;  /* 0x03484009080085a7 */ /* 0x000e64000800007f */
[----:B-1----:R-:W-:Y:S05]  /*12d70*/  @!P0 BRA `(.L_x_2071) ;  /* 0xfffffffc00f08947 */ /* 0x002fea000383ffff */
[----:B------:R-:W-:Y:S05]  /*12d80*/  BRA `(.L_x_2141) ;  /* 0xffffffc400e07947 */ /* 0x000fea000383ffff */
.L_x_2074:
        /* <DEDUP_REMOVED lines=8> */
.L_x_2082:
[----:B0-----:R0:W1:Y:S02]  /*12e10*/  SYNCS.PHASECHK.TRANS64.TRYWAIT P0, [R2+URZ+0x34840], R3 ;  /* 0x03484003020075a7 */ /* 0x001064000800017f */
[----:B-1----:R-:W-:Y:S05]  /*12e20*/  @!P0 NANOSLEEP.SYNCS 0x989680 ;  /* 0x009896800000895d */ /* 0x002fea0003900000 */
[----:B------:R-:W1:Y:S02]  /*12e30*/  @!P0 SYNCS.PHASECHK.TRANS64 P0, [R2+URZ+0x34840], R3 ;  /* 0x03484003020085a7 */ /* 0x000e64000800007f */
[----:B-1----:R-:W-:Y:S05]  /*12e40*/  @!P0 BRA `(.L_x_2082) ;  /* 0xfffffffc00f08947 */ /* 0x002fea000383ffff */
[----:B------:R-:W-:Y:S05]  /*12e50*/  BRA `(.L_x_2143) ;  /* 0xffffffcc00e47947 */ /* 0x000fea000383ffff */
.L_x_2084:
[----:B0-----:R0:W1:Y:S02]  /*12e60*/  SYNCS.PHASECHK.TRANS64.TRYWAIT P0, [R3+URZ+0x60], R2 ;  /* 0x00006002030075a7 */ /* 0x001064000800017f */
[----:B-1----:R-:W-:Y:S05]  /*12e70*/  @!P0 NANOSLEEP.SYNCS 0x989680 ;  /* 0x009896800000895d */ /* 0x002fea0003900000 */
[----:B------:R-:W1:Y:S02]  /*12e80*/  @!P0 SYNCS.PHASECHK.TRANS64 P0, [R3+URZ+0x60], R2 ;  /* 0x00006002030085a7 */ /* 0x000e64000800007f */
[----:B-1----:R-:W-:Y:S05]  /*12e90*/  @!P0 BRA `(.L_x_2084) ;  /* 0xfffffffc00f08947 */ /* 0x002fea000383ffff */
[----:B------:R-:W-:Y:S05]  /*12ea0*/  BRA `(.L_x_2144) ;  /* 0xffffffd000907947 */ /* 0x000fea000383ffff */
.L_x_2089:
[----:B-1----:R1:W2:Y:S02]  /*12eb0*/  SYNCS.PHASECHK.TRANS64.TRYWAIT P0, [R2+URZ+0x34840], R3 ;  /* 0x03484003020075a7 */ /* 0x0022a4000800017f */
[----:B--2---:R-:W-:Y:S05]  /*12ec0*/  @!P0 NANOSLEEP.SYNCS 0x989680 ;  /* 0x009896800000895d */ /* 0x004fea0003900000 */
[----:B------:R-:W2:Y:S02]  /*12ed0*/  @!P0 SYNCS.PHASECHK.TRANS64 P0, [R2+URZ+0x34840], R3 ;  /* 0x03484003020085a7 */ /* 0x000ea4000800007f */
[----:B--2---:R-:W-:Y:S05]  /*12ee0*/  @!P0 BRA `(.L_x_2089) ;  /* 0xfffffffc00f08947 */ /* 0x004fea000383ffff */
[----:B------:R-:W-:Y:S05]  /*12ef0*/  BRA `(.L_x_2145) ;  /* 0xffffffd400f07947 */ /* 0x000fea000383ffff */
.L_x_2091:
[----:B0-----:R0:W1:Y:S02]  /*12f00*/  SYNCS.PHASECHK.TRANS64.TRYWAIT P1, [R3+URZ+0x60], R2 ;  /* 0x00006002030075a7 */ /* 0x001064000802017f */
[----:B-1----:R-:W-:Y:S05]  /*12f10*/  @!P1 NANOSLEEP.SYNCS 0x989680 ;  /* 0x009896800000995d */ /* 0x002fea0003900000 */
[----:B------:R-:W1:Y:S02]  /*12f20*/  @!P1 SYNCS.PHASECHK.TRANS64 P1, [R3+URZ+0x60], R2 ;  /* 0x00006002030095a7 */ /* 0x000e64000802007f */
[----:B-1----:R-:W-:Y:S05]  /*12f30*/  @!P1 BRA `(.L_x_2091) ;  /* 0xfffffffc00f09947 */ /* 0x002fea000383ffff */
[----:B------:R-:W-:Y:S05]  /*12f40*/  BRA `(.L_x_2146) ;  /* 0xffffffd8009c7947 */ /* 0x000fea000383ffff */
.L_x_2096:
[----:B--2---:R2:W3:Y:S02]  /*12f50*/  SYNCS.PHASECHK.TRANS64.TRYWAIT P0, [R2+URZ+0x34840], R3 ;  /* 0x03484003020075a7 */ /* 0x0044e4000800017f */
[----:B---3--:R-:W-:Y:S05]  /*12f60*/  @!P0 NANOSLEEP.SYNCS 0x989680 ;  /* 0x009896800000895d */ /* 0x008fea0003900000 */
[----:B------:R-:W3:Y:S02]  /*12f70*/  @!P0 SYNCS.PHASECHK.TRANS64 P0, [R2+URZ+0x34840], R3 ;  /* 0x03484003020085a7 */ /* 0x000ee4000800007f */
[----:B---3--:R-:W-:Y:S05]  /*12f80*/  @!P0 BRA `(.L_x_2096) ;  /* 0xfffffffc00f08947 */ /* 0x008fea000383ffff */
[----:B------:R-:W-:Y:S05]  /*12f90*/  BRA `(.L_x_2147) ;  /* 0xffffffdc00bc7947 */ /* 0x000fea000383ffff */
.L_x_2098:
[----:B0-----:R0:W1:Y:S02]  /*12fa0*/  SYNCS.PHASECHK.TRANS64.TRYWAIT P1, [R2+URZ+0x60], R9 ;  /* 0x00006009020075a7 */ /* 0x001064000802017f */
[----:B-1----:R-:W-:Y:S05]  /*12fb0*/  @!P1 NANOSLEEP.SYNCS 0x989680 ;  /* 0x009896800000995d */ /* 0x002fea0003900000 */
[----:B------:R-:W1:Y:S02]  /*12fc0*/  @!P1 SYNCS.PHASECHK.TRANS64 P1, [R2+URZ+0x60], R9 ;  /* 0x00006009020095a7 */ /* 0x000e64000802007f */
[----:B-1----:R-:W-:Y:S05]  /*12fd0*/  @!P1 BRA `(.L_x_2098) ;  /* 0xfffffffc00f09947 */ /* 0x002fea000383ffff */
[----:B------:R-:W-:Y:S05]  /*12fe0*/  BRA `(.L_x_2148) ;  /* 0xffffffe0006c7947 */ /* 0x000fea000383ffff */
.L_x_2105:
[----:B-1----:R1:W2:Y:S02]  /*12ff0*/  SYNCS.PHASECHK.TRANS64.TRYWAIT P0, [R3+URZ+0x34860], R2 ;  /* 0x03486002030075a7 */ /* 0x0022a4000800017f */
[----:B--2---:R-:W-:Y:S05]  /*13000*/  @!P0 NANOSLEEP.SYNCS 0x989680 ;  /* 0x009896800000895d */ /* 0x004fea0003900000 */
[----:B------:R-:W2:Y:S02]  /*13010*/  @!P0 SYNCS.PHASECHK.TRANS64 P0, [R3+URZ+0x34860], R2 ;  /* 0x03486002030085a7 */ /* 0x000ea4000800007f */
[----:B--2---:R-:W-:Y:S05]  /*13020*/  @!P0 BRA `(.L_x_2105) ;  /* 0xfffffffc00f08947 */ /* 0x004fea000383ffff */
[----:B------:R-:W-:Y:S05]  /*13030*/  BRA `(.L_x_2149) ;  /* 0xffffffe400787947 */ /* 0x000fea000383ffff */
.L_x_2107:
        /* <DEDUP_REMOVED lines=8> */
.L_x_2151:
[----:B------:R-:W-:Y:S05]  /*130c0*/  BSYNC B0 ;  /* 0x0000000000007941 */ /* 0x000fea0003800000 */
.L_x_2150:
[----:B------:R-:W-:Y:S01]  /*130d0*/  IMAD.MOV.U32 R13, RZ, RZ, R16 ;  /* 0x000000ffff0d7224 */ /* 0x000fe200078e0010 */
[----:B------:R-:W-:Y:S01]  /*130e0*/  MOV R12, 0x1 ;  /* 0x00000001000c7802 */ /* 0x000fe20000000f00 */
[----:B------:R-:W-:Y:S02]  /*130f0*/  IMAD.MOV.U32 R11, RZ, RZ, 0x1f ;  /* 0x0000001fff0b7424 */ /* 0x000fe400078e00ff */
[----:B------:R-:W-:Y:S02]  /*13100*/  IMAD.MOV.U32 R15, RZ, RZ, -0x1 ;  /* 0xffffffffff0f7424 */ /* 0x000fe400078e00ff */
[----:B------:R-:W-:-:S07]  /*13110*/  IMAD.MOV.U32 R4, RZ, RZ, R14 ;  /* 0x000000ffff047224 */ /* 0x000fce00078e000e */
[----:B------:R-:W-:Y:S05]  /*13120*/  WARPSYNC.COLLECTIVE R15, `(.L_x_2152) ;  /* 0x000000000f087348 */ /* 0x000fea0003c00000 */
[----:B------:R0:W1:Y:S02]  /*13130*/  SHFL.IDX P6, R14, R13, R12, R11 ;  /* 0x0000000c0d0e7389 */ /* 0x00006400000c000b */
[----:B01----:R-:W-:Y:S01]  /*13140*/  ENDCOLLECTIVE ;  /* 0x000000000000791b */ /* 0x003fe20003800000 */
.L_x_2152:
[----:B------:R-:W-:Y:S01]  /*13150*/  IMAD.MOV.U32 R16, RZ, RZ, R14 ;  /* 0x000000ffff107224 */ /* 0x000fe200078e000e */
[----:B------:R-:W-:Y:S06]  /*13160*/  BRA `(.L_x_2153) ;  /* 0xffffffe800007947 */ /* 0x000fec000383ffff */
.L_x_2110:
[----:B------:R-:W-:Y:S01]  /*13170*/  BSSY B0, `(.L_x_2154) ;  /* 0x0000008000007945 */ /* 0x000fe20003800000 */
[----:B0----5:R-:W-:Y:S01]  /*13180*/  IMAD.MOV.U32 R13, RZ, RZ, R17 ;  /* 0x000000ffff0d7224 */ /* 0x021fe200078e0011 */
[----:B------:R-:W-:Y:S01]  /*13190*/  MOV R15, 0xffffffff ;  /* 0xffffffff000f7802 */ /* 0x000fe20000000f00 */
[----:B------:R-:W-:Y:S02]  /*131a0*/  IMAD.MOV.U32 R12, RZ, RZ, 0x1 ;  /* 0x00000001ff0c7424 */ /* 0x000fe400078e00ff */
[----:B------:R-:W-:-:S07]  /*131b0*/  IMAD.MOV.U32 R11, RZ, RZ, RZ ;  /* 0x000000ffff0b7224 */ /* 0x000fce00078e00ff */
[----:B-1234-:R-:W-:Y:S05]  /*131c0*/  WARPSYNC.COLLECTIVE R15, `(.L_x_2155) ;  /* 0x000000000f087348 */ /* 0x01efea0003c00000 */
[----:B------:R0:W0:Y:S02]  /*131d0*/  SHFL.UP P6, R14, R13, R12, R11 ;  /* 0x0400000c0d0e7389 */ /* 0x00002400000c000b */
[----:B01234-:R-:W-:Y:S01]  /*131e0*/  ENDCOLLECTIVE ;  /* 0x000000000000791b */ /* 0x01ffe20003800000 */
.L_x_2155:
[----:B------:R-:W-:Y:S05]  /*131f0*/  BSYNC B0 ;  /* 0x0000000000007941 */ /* 0x000fea0003800000 */
.L_x_2154:
        /* <DEDUP_REMOVED lines=10> */
.L_x_2156:
        /* <DEDUP_REMOVED lines=8> */
.L_x_2157:
        /* <DEDUP_REMOVED lines=8> */
.L_x_2158:
        /* <DEDUP_REMOVED lines=8> */
.L_x_2159:
[----:B------:R-:W-:Y:S02]  /*13420*/  IMAD.MOV.U32 R12, RZ, RZ, 0x1f ;  /* 0x0000001fff0c7424 */ /* 0x000fe400078e00ff */
[----:B------:R-:W-:Y:S01]  /*13430*/  IMAD.MOV.U32 R11, RZ, RZ, 0x1f ;  /* 0x0000001fff0b7424 */ /* 0x000fe200078e00ff */
[----:B------:R-:W-:-:S04]  /*13440*/  SEL R2, R14, RZ, P0 ;  /* 0x000000ff0e027207 */ /* 0x000fc80000000000 */
[----:B------:R-:W-:-:S05]  /*13450*/  IADD3 R2, R5, R2, RZ ;  /* 0x0000000205027210 */ /* 0x000fca0007ffe0ff */
[----:B------:R-:W-:-:S07]  /*13460*/  IMAD.MOV.U32 R13, RZ, RZ, R2 ;  /* 0x000000ffff0d7224 */ /* 0x000fce00078e0002 */
[----:B------:R-:W-:Y:S05]  /*13470*/  WARPSYNC.COLLECTIVE R15, `(.L_x_2160) ;  /* 0x000000000f087348 */ /* 0x000fea0003c00000 */
[----:B------:R0:W1:Y:S02]  /*13480*/  SHFL.IDX P6, R14, R13, R12, R11 ;  /* 0x0000000c0d0e7389 */ /* 0x00006400000c000b */
[----:B01----:R-:W-:Y:S01]  /*13490*/  ENDCOLLECTIVE ;  /* 0x000000000000791b */ /* 0x003fe20003800000 */
.L_x_2160:
[----:B------:R-:W-:Y:S05]  /*134a0*/  BRA `(.L_x_2161) ;  /* 0xffffffe400c87947 */ /* 0x000fea000383ffff */
.L_x_2115:
[----:B------:R-:W-:Y:S01]  /*134b0*/  BSSY B0, `(.L_x_2162) ;  /* 0x0000008000007945 */ /* 0x000fe20003800000 */
[----:B-----5:R-:W-:Y:S01]  /*134c0*/  IMAD.MOV.U32 R13, RZ, RZ, R17 ;  /* 0x000000ffff0d7224 */ /* 0x020fe200078e0011 */
[----:B------:R-:W-:Y:S01]  /*134d0*/  MOV R15, 0xffffffff ;  /* 0xffffffff000f7802 */ /* 0x000fe20000000f00 */
[----:B------:R-:W-:Y:S02]  /*134e0*/  IMAD.MOV.U32 R12, RZ, RZ, 0x1 ;  /* 0x00000001ff0c7424 */ /* 0x000fe400078e00ff */
[----:B------:R-:W-:-:S07]  /*134f0*/  IMAD.MOV.U32 R11, RZ, RZ, RZ ;  /* 0x000000ffff0b7224 */ /* 0x000fce00078e00ff */
[----:B0-----:R-:W-:Y:S05]  /*13500*/  WARPSYNC.COLLECTIVE R15, `(.L_x_2163) ;  /* 0x000000000f087348 */ /* 0x001fea0003c00000 */
[----:B------:R1:W2:Y:S02]  /*13510*/  SHFL.UP P6, R14, R13, R12, R11 ;  /* 0x0400000c0d0e7389 */ /* 0x0002a400000c000b */
[----:B012---:R-:W-:Y:S01]  /*13520*/  ENDCOLLECTIVE ;  /* 0x000000000000791b */ /* 0x007fe20003800000 */
.L_x_2163:
[----:B------:R-:W-:Y:S05]  /*13530*/  BSYNC B0 ;  /* 0x0000000000007941 */ /* 0x000fea0003800000 */
.L_x_2162:
        /* <DEDUP_REMOVED lines=10> */
.L_x_2164:
        /* <DEDUP_REMOVED lines=8> */
.L_x_2165:
        /* <DEDUP_REMOVED lines=8> */
.L_x_2166:
        /* <DEDUP_REMOVED lines=8> */
.L_x_2167:
        /* <DEDUP_REMOVED lines=8> */
.L_x_2168:
[----:B------:R-:W-:Y:S05]  /*137e0*/  BRA `(.L_x_2169) ;  /* 0xffffffe400b07947 */ /* 0x000fea000383ffff */
.L_x_2117:
[----:B------:R-:W-:Y:S01]  /*137f0*/  BSSY B0, `(.L_x_2170) ;  /* 0x0000006000007945 */ /* 0x000fe20003800000 */
[----:B------:R-:W-:Y:S01]  /*13800*/  PLOP3.LUT P6, PT, P6, PT, PT, 0x8, 0x0 ;  /* 0x000000000000781c */ /* 0x000fe200037ce170 */
[----:B------:R-:W-:-:S12]  /*13810*/  IMAD.MOV.U32 R15, RZ, RZ, -0x1 ;  /* 0xffffffffff0f7424 */ /* 0x000fd800078e00ff */
[----:B0-----:R-:W-:Y:S05]  /*13820*/  WARPSYNC.COLLECTIVE R15, `(.L_x_2171) ;  /* 0x000000000f087348 */ /* 0x001fea0003c00000 */
[----:B------:R-:W-:Y:S01]  /*13830*/  VOTE.ANY R14, PT, P6 ;  /* 0x00000000000e7806 */ /* 0x000fe200030e0100 */
[----:B0-----:R-:W-:Y:S06]  /*13840*/  ENDCOLLECTIVE ;  /* 0x000000000000791b */ /* 0x001fec0003800000 */
.L_x_2171:
[----:B------:R-:W-:Y:S05]  /*13850*/  BSYNC B0 ;  /* 0x0000000000007941 */ /* 0x000fea0003800000 */
.L_x_2170:
[----:B------:R-:W-:Y:S02]  /*13860*/  IMAD.MOV.U32 R3, RZ, RZ, R14 ;  /* 0x000000ffff037224 */ /* 0x000fe400078e000e */
[----:B------:R-:W-:Y:S02]  /*13870*/  IMAD.MOV.U32 R13, RZ, RZ, R17 ;  /* 0x000000ffff0d7224 */ /* 0x000fe400078e0011 */
[----:B------:R-:W0:Y:S01]  /*13880*/  POPC R6, R3 ;  /* 0x0000000300067309 */ /* 0x000e220000000000 */
[----:B------:R-:W-:Y:S02]  /*13890*/  IMAD.MOV.U32 R11, RZ, RZ, 0x1f ;  /* 0x0000001fff0b7424 */ /* 0x000fe400078e00ff */
[----:B------:R-:W-:Y:S01]  /*138a0*/  IMAD.MOV.U32 R15, RZ, RZ, -0x1 ;  /* 0xffffffffff0f7424 */ /* 0x000fe200078e00ff */
[----:B0-----:R-:W-:-:S07]  /*138b0*/  MOV R12, R6 ;  /* 0x00000006000c7202 */ /* 0x001fce0000000f00 */
[----:B------:R-:W-:Y:S05]  /*138c0*/  WARPSYNC.COLLECTIVE R15, `(.L_x_2172) ;  /* 0x000000000f087348 */ /* 0x000fea0003c00000 */
[----:B------:R0:W1:Y:S02]  /*138d0*/  SHFL.IDX P6, R14, R13, R12, R11 ;  /* 0x0000000c0d0e7389 */ /* 0x00006400000c000b */
[----:B01----:R-:W-:Y:S01]  /*138e0*/  ENDCOLLECTIVE ;  /* 0x000000000000791b */ /* 0x003fe20003800000 */
.L_x_2172:
[----:B------:R-:W-:Y:S01]  /*138f0*/  IMAD.MOV.U32 R17, RZ, RZ, R14 ;  /* 0x000000ffff117224 */ /* 0x000fe200078e000e */
[----:B------:R-:W-:Y:S06]  /*13900*/  BRA `(.L_x_2173) ;  /* 0xffffffe400a07947 */ /* 0x000fec000383ffff */
.L_x_2119:
[----:B------:R-:W-:Y:S01]  /*13910*/  BSSY B0, `(.L_x_2174) ;  /* 0x0000007000007945 */ /* 0x000fe20003800000 */
[----:B------:R-:W-:Y:S02]  /*13920*/  IMAD.MOV.U32 R13, RZ, RZ, R2 ;  /* 0x000000ffff0d7224 */ /* 0x000fe400078e0002 */
[----:B------:R-:W-:Y:S02]  /*13930*/  IMAD.MOV.U32 R11, RZ, RZ, 0x1f ;  /* 0x0000001fff0b7424 */ /* 0x000fe400078e00ff */
[----:B------:R-:W-:-:S07]  /*13940*/  IMAD.MOV.U32 R15, RZ, RZ, -0x1 ;  /* 0xffffffffff0f7424 */ /* 0x000fce00078e00ff */
[----:B012---:R-:W-:Y:S05]  /*13950*/  WARPSYNC.COLLECTIVE R15, `(.L_x_2175) ;  /* 0x000000000f087348 */ /* 0x007fea0003c00000 */
[----:B------:R3:W4:Y:S02]  /*13960*/  SHFL.IDX P6, R14, R13, R12, R11 ;  /* 0x0000000c0d0e7389 */ /* 0x00072400000c000b */
[----:B01234-:R-:W-:Y:S01]  /*13970*/  ENDCOLLECTIVE ;  /* 0x000000000000791b */ /* 0x01ffe20003800000 */
.L_x_2175:
[----:B------:R-:W-:Y:S05]  /*13980*/  BSYNC B0 ;  /* 0x0000000000007941 */ /* 0x000fea0003800000 */
.L_x_2174:
[----:B------:R-:W-:Y:S01]  /*13990*/  MOV R7, R14 ;  /* 0x0000000e00077202 */ /* 0x000fe20000000f00 */
[----:B------:R-:W-:Y:S06]  /*139a0*/  BRA `(.L_x_2118) ;  /* 0xffffffe400947947 */ /* 0x000fec000383ffff */
.L_x_2123:
[----:B-1----:R1:W2:Y:S02]  /*139b0*/  SYNCS.PHASECHK.TRANS64.TRYWAIT P0, [R0+URZ+0x34820], R3 ;  /* 0x03482003000075a7 */ /* 0x0022a4000800017f */
[----:B--2---:R-:W-:Y:S05]  /*139c0*/  @!P0 NANOSLEEP.SYNCS 0x989680 ;  /* 0x009896800000895d */ /* 0x004fea0003900000 */
[----:B------:R-:W2:Y:S02]  /*139d0*/  @!P0 SYNCS.PHASECHK.TRANS64 P0, [R0+URZ+0x34820], R3 ;  /* 0x03482003000085a7 */ /* 0x000ea4000800007f */
[----:B--2---:R-:W-:Y:S05]  /*139e0*/  @!P0 BRA `(.L_x_2123) ;  /* 0xfffffffc00f08947 */ /* 0x004fea000383ffff */
[----:B------:R-:W-:Y:S05]  /*139f0*/  BRA `(.L_x_2176) ;  /* 0xffffffec000c7947 */ /* 0x000fea000383ffff */
.L_x_2124:
[----:B------:R-:W2:Y:S01]  /*13a00*/  S2R R2, SR_TID.X ;  /* 0x0000000000027919 */ /* 0x000ea20000002100 */
[----:B------:R-:W-:Y:S01]  /*13a10*/  BSSY B0, `(.L_x_2177) ;  /* 0x000000a000007945 */ /* 0x000fe20003800000 */
[----:B------:R-:W-:Y:S02]  /*13a20*/  IMAD.MOV.U32 R12, RZ, RZ, RZ ;  /* 0x000000ffff0c7224 */ /* 0x000fe400078e00ff */
[----:B------:R-:W-:Y:S02]  /*13a30*/  IMAD.MOV.U32 R11, RZ, RZ, 0x1f ;  /* 0x0000001fff0b7424 */ /* 0x000fe400078e00ff */
[----:B------:R-:W-:Y:S01]  /*13a40*/  IMAD.MOV.U32 R15, RZ, RZ, -0x1 ;  /* 0xffffffffff0f7424 */ /* 0x000fe200078e00ff */
[----:B--2---:R-:W-:-:S04]  /*13a50*/  SHF.R.U32.HI R2, RZ, 0x5, R2 ;  /* 0x00000005ff027819 */ /* 0x004fc80000011602 */
[----:B------:R-:W-:-:S05]  /*13a60*/  LOP3.LUT R2, R2, 0x3, RZ, 0xc0, !PT ;  /* 0x0000000302027812 */ /* 0x000fca00078ec0ff */
[----:B0-----:R-:W-:-:S07]  /*13a70*/  IMAD.MOV.U32 R13, RZ, RZ, R2 ;  /* 0x000000ffff0d7224 */ /* 0x001fce00078e0002 */
[----:B-1----:R-:W-:Y:S05]  /*13a80*/  WARPSYNC.COLLECTIVE R15, `(.L_x_2178) ;  /* 0x000000000f087348 */ /* 0x002fea0003c00000 */
[----:B------:R0:W2:Y:S02]  /*13a90*/  SHFL.IDX P6, R14, R13, R12, R11 ;  /* 0x0000000c0d0e7389 */ /* 0x0000a400000c000b */
[----:B012---:R-:W-:Y:S01]  /*13aa0*/  ENDCOLLECTIVE ;  /* 0x000000000000791b */ /* 0x007fe20003800000 */
.L_x_2178:
[----:B------:R-:W-:Y:S05]  /*13ab0*/  BSYNC B0 ;  /* 0x0000000000007941 */ /* 0x000fea0003800000 */
.L_x_2177:
[----:B------:R-:W-:Y:S05]  /*13ac0*/  BRA `(.L_x_2179) ;  /* 0xffffffe800f47947 */ /* 0x000fea000383ffff */
.L_x_2127:
[----:B------:R-:W-:Y:S01]  /*13ad0*/  BSSY B1, `(.L_x_2180) ;  /* 0x0000006000017945 */ /* 0x000fe20003800000 */
[----:B------:R-:W-:-:S07]  /*13ae0*/  IMAD.MOV.U32 R15, RZ, RZ, -0x1 ;  /* 0xffffffffff0f7424 */ /* 0x000fce00078e00ff */
[----:B012---:R-:W-:Y:S05]  /*13af0*/  WARPSYNC.COLLECTIVE R15, `(.L_x_2181) ;  /* 0x000000000f0c7348 */ /* 0x007fea0003c00000 */
[----:B------:R-:W-:Y:S02]  /*13b00*/  ELECT P6, UR62, PT ;  /* 0x00000000003e782f */ /* 0x000fe400038c0000 */
[----:B------:R-:W-:Y:S01]  /*13b10*/  MOV R14, UR62 ;  /* 0x0000003e000e7c02 */ /* 0x000fe20008000f00 */
[----:B012---:R-:W-:Y:S10]  /*13b20*/  ENDCOLLECTIVE ;  /* 0x000000000000791b */ /* 0x007ff40003800000 */
.L_x_2181:
[----:B------:R-:W-:Y:S05]  /*13b30*/  BSYNC B1 ;  /* 0x0000000000017941 */ /* 0x000fea0003800000 */
.L_x_2180:
[----:B------:R-:W-:Y:S05]  /*13b40*/  BRA `(.L_x_2182) ;  /* 0xffffffe800ec7947 */ /* 0x000fea000383ffff */
.L_x_2129:
[----:B-1----:R1:W2:Y:S02]  /*13b50*/  SYNCS.PHASECHK.TRANS64.TRYWAIT P0, [R6+URZ], R5 ;  /* 0x00000005060075a7 */ /* 0x0022a4000800017f */
[----:B--2---:R-:W-:Y:S05]  /*13b60*/  @!P0 NANOSLEEP.SYNCS 0x989680 ;  /* 0x009896800000895d */ /* 0x004fea0003900000 */
[----:B------:R-:W2:Y:S02]  /*13b70*/  @!P0 SYNCS.PHASECHK.TRANS64 P0, [R6+URZ], R5 ;  /* 0x00000005060085a7 */ /* 0x000ea4000800007f */
[----:B--2---:R-:W-:Y:S05]  /*13b80*/  @!P0 BRA `(.L_x_2129) ;  /* 0xfffffffc00f08947 */ /* 0x004fea000383ffff */
[----:B------:R-:W-:Y:S05]  /*13b90*/  BRA `(.L_x_2183) ;  /* 0xffffffec00307947 */ /* 0x000fea000383ffff */
.L_x_2130:
[----:B--2---:R2:W3:Y:S02]  /*13ba0*/  SYNCS.PHASECHK.TRANS64.TRYWAIT P0, [R7+URZ], R2 ;  /* 0x00000002070075a7 */ /* 0x0044e4000800017f */
[----:B---3--:R-:W-:Y:S05]  /*13bb0*/  @!P0 NANOSLEEP.SYNCS 0x989680 ;  /* 0x009896800000895d */ /* 0x008fea0003900000 */
[----:B------:R-:W3:Y:S02]  /*13bc0*/  @!P0 SYNCS.PHASECHK.TRANS64 P0, [R7+URZ], R2 ;  /* 0x00000002070085a7 */ /* 0x000ee4000800007f */
[----:B---3--:R-:W-:Y:S05]  /*13bd0*/  @!P0 BRA `(.L_x_2130) ;  /* 0xfffffffc00f08947 */ /* 0x008fea000383ffff */
[----:B------:R-:W-:Y:S05]  /*13be0*/  BRA `(.L_x_2184) ;  /* 0xffffffec00247947 */ /* 0x000fea000383ffff */
.L_x_2132:
[----:B---3--:R3:W4:Y:S02]  /*13bf0*/  SYNCS.PHASECHK.TRANS64.TRYWAIT P0, [R4+URZ], R5 ;  /* 0x00000005040075a7 */ /* 0x008724000800017f */
[----:B----4-:R-:W-:Y:S05]  /*13c00*/  @!P0 NANOSLEEP.SYNCS 0x989680 ;  /* 0x009896800000895d */ /* 0x010fea0003900000 */
[----:B------:R-:W4:Y:S02]  /*13c10*/  @!P0 SYNCS.PHASECHK.TRANS64 P0, [R4+URZ], R5 ;  /* 0x00000005040085a7 */ /* 0x000f24000800007f */
[----:B----4-:R-:W-:Y:S05]  /*13c20*/  @!P0 BRA `(.L_x_2132) ;  /* 0xfffffffc00f08947 */ /* 0x010fea000383ffff */
[----:B------:R-:W-:Y:S05]  /*13c30*/  BRA `(.L_x_2185) ;  /* 0xffffffec002c7947 */ /* 0x000fea000383ffff */
.L_x_2186:
        /* <DEDUP_REMOVED lines=12> */
.L_x_2664:


//--------------------- .text._ZN7cutlass13device_kernelIN5flash11enable_sm90INS1_16FlashAttnFwdSm90INS1_25CollectiveMainloopFwdSm90ILi2EN4cute5tupleIJNS5_1CILi1EEES8_S8_EEENS6_IJNS7_ILi128EEESA_NS7_ILi192EEEEEELi128ENS_6half_tEfNS_4arch4Sm90ELb1ELb0ELb1ELb1ELb0ELb1ELb0ELb1ELb1ELb0ELb0ELb0EEENS1_21CollectiveEpilogueFwdINS6_IJSA_SA_SA_EEES9_SD_SF_Li256ELb1ELb0ELb0ELb0EEENS1_36VarlenDynamicPersistentTileSchedulerILi128ELi128ELi256ELi32ELb0ELb0ELb1ELb1ELb1ELb1EEEEEEEEEvNT_6ParamsE --------------------------
	.section	.text._ZN7cutlass13device_kernelIN5flash11enable_sm90INS1_16FlashAttnFwdSm90INS1_25CollectiveMainloopFwdSm90ILi2EN4cute5tupleIJNS5_1CILi1EEES8_S8_EEENS6_IJNS7_ILi128EEESA_NS7_ILi192EEEEEELi128ENS_6half_tEfNS_4arch4Sm90ELb1ELb0ELb1ELb1ELb0ELb1ELb0ELb1ELb1ELb0ELb0ELb0EEENS1_21CollectiveEpilogueFwdINS6_IJSA_SA_SA_EEES9_SD_SF_Li256ELb1ELb0ELb0ELb0EEENS1_36VarlenDynamicPersistentTileSchedulerILi128ELi128ELi256ELi32ELb0ELb0ELb1ELb1ELb1ELb1EEEEEEEEEvNT_6ParamsE,"ax",@progbits
	.align	128
.text._ZN7cutlass13device_kernelIN5flash11enable_sm90INS1_16FlashAttnFwdSm90INS1_25CollectiveMainloopFwdSm90ILi2EN4cute5tupleIJNS5_1CILi1EEES8_S8_EEENS6_IJNS7_ILi128EEESA_NS7_ILi192EEEEEELi128ENS_6half_tEfNS_4arch4Sm90ELb1ELb0ELb1ELb1ELb0ELb1ELb0ELb1ELb1ELb0ELb0ELb0EEENS1_21CollectiveEpilogueFwdINS6_IJSA_SA_SA_EEES9_SD_SF_Li256ELb1ELb0ELb0ELb0EEENS1_36VarlenDynamicPersistentTileSchedulerILi128ELi128ELi256ELi32ELb0ELb0ELb1ELb1ELb1ELb1EEEEEEEEEvNT_6ParamsE:
        .type           _ZN7cutlass13device_kernelIN5flash11enable_sm90INS1_16FlashAttnFwdSm90INS1_25CollectiveMainloopFwdSm90ILi2EN4cute5tupleIJNS5_1CILi1EEES8_S8_EEENS6_IJNS7_ILi128EEESA_NS7_ILi192EEEEEELi128ENS_6half_tEfNS_4arch4Sm90ELb1ELb0ELb1ELb1ELb0ELb1ELb0ELb1ELb1ELb0ELb0ELb0EEENS1_21CollectiveEpilogueFwdINS6_IJSA_SA_SA_EEES9_SD_SF_Li256ELb1ELb0ELb0ELb0EEENS1_36VarlenDynamicPersistentTileSchedulerILi128ELi128ELi256ELi32ELb0ELb0ELb1ELb1ELb1ELb1EEEEEEEEEvNT_6ParamsE,@function
        .size           _ZN7cutlass13device_kernelIN5flash11enable_sm90INS1_16FlashAttnFwdSm90INS1_25CollectiveMainloopFwdSm90ILi2EN4cute5tupleIJNS5_1CILi1EEES8_S8_EEENS6_IJNS7_ILi128EEESA_NS7_ILi192EEEEEELi128ENS_6half_tEfNS_4arch4Sm90ELb1ELb0ELb1ELb1ELb0ELb1ELb0ELb1ELb1ELb0ELb0ELb0EEENS1_21CollectiveEpilogueFwdINS6_IJSA_SA_SA_EEES9_SD_SF_Li256ELb1ELb0ELb0ELb0EEENS1_36VarlenDynamicPersistentTileSchedulerILi128ELi128ELi256ELi32ELb0ELb0ELb1ELb1ELb1ELb1EEEEEEEEEvNT_6ParamsE,(.L_x_2665 - _ZN7cutlass13device_kernelIN5flash11enable_sm90INS1_16FlashAttnFwdSm90INS1_25CollectiveMainloopFwdSm90ILi2EN4cute5tupleIJNS5_1CILi1EEES8_S8_EEENS6_IJNS7_ILi128EEESA_NS7_ILi192EEEEEELi128ENS_6half_tEfNS_4arch4Sm90ELb1ELb0ELb1ELb1ELb0ELb1ELb0ELb1ELb1ELb0ELb0ELb0EEENS1_21CollectiveEpilogueFwdINS6_IJSA_SA_SA_EEES9_SD_SF_Li256ELb1ELb0ELb0ELb0EEENS1_36VarlenDynamicPersistentTileSchedulerILi128ELi128ELi256ELi32ELb0ELb0ELb1ELb1ELb1ELb1EEEEEEEEEvNT_6ParamsE)
        .other          _ZN7cutlass13device_kernelIN5flash11enable_sm90INS1_16FlashAttnFwdSm90INS1_25CollectiveMainloopFwdSm90ILi2EN4cute5tupleIJNS5_1CILi1EEES8_S8_EEENS6_IJNS7_ILi128EEESA_NS7_ILi192EEEEEELi128ENS_6half_tEfNS_4arch4Sm90ELb1ELb0ELb1ELb1ELb0ELb1ELb0ELb1ELb1ELb0ELb0ELb0EEENS1_21CollectiveEpilogueFwdINS6_IJSA_SA_SA_EEES9_SD_SF_Li256ELb1ELb0ELb0ELb0EEENS1_36VarlenDynamicPersistentTileSchedulerILi128ELi128ELi256ELi32ELb0ELb0ELb1ELb1ELb1ELb1EEEEEEEEEvNT_6ParamsE,@"STO_CUDA_ENTRY STV_DEFAULT"
_ZN7cutlass13device_kernelIN5flash11enable_sm90INS1_16FlashAttnFwdSm90INS1_25CollectiveMainloopFwdSm90ILi2EN4cute5tupleIJNS5_1CILi1EEES8_S8_EEENS6_IJNS7_ILi128EEESA_NS7_ILi192EEEEEELi128ENS_6half_tEfNS_4arch4Sm90ELb1ELb0ELb1ELb1ELb0ELb1ELb0ELb1ELb1ELb0ELb0ELb0EEENS1_21CollectiveEpilogueFwdINS6_IJSA_SA_SA_EEES9_SD_SF_Li256ELb1ELb0ELb0ELb0EEENS1_36VarlenDynamicPersistentTileSchedulerILi128ELi128ELi256ELi32ELb0ELb0ELb1ELb1ELb1ELb1EEEEEEEEEvNT_6ParamsE:
        /* <DEDUP_REMOVED lines=26> */
.L_x_2188:
[----:B------:R-:W-:Y:S05]  /*01a0*/  BSYNC B0 ;  /* 0x0000000000007941 */ /* 0x000fea0003800000 */
.L_x_2187:
        /* <DEDUP_REMOVED lines=40> */
.L_x_2189:
        /* <DEDUP_REMOVED lines=22> */
.L_x_2190:
        /* <DEDUP_REMOVED lines=18> */
.L_x_2191:
        /* <DEDUP_REMOVED lines=22> */
.L_x_2192:
        /* <DEDUP_REMOVED lines=22> */
.L_x_2193:
        /* <DEDUP_REMOVED lines=9> */
.L_x_2196:
        /* <DEDUP_REMOVED lines=9> */
[----:B------:R-:W-:Y:S01]  /*0a90*/  MOV R18, UR4 ;  /* 0x0000000400127c02 */ /* 0x000fe20008000f00 */
[----:B------:R-:W-:-:S04]  /*0aa0*/  ULDC UR4, c[0x0][0xc14] ;  /* 0x0003050000047ab9 */ /* 0x000fc80000000800 */
[----:B------:R-:W1:Y:S01]  /*0ab0*/  LDS.128 R192, [R18+0x348d0] ;  /* 0x0348d00012c07984 */ /* 0x000e620000000c00 */
[----:B------:R-:W-:Y:S06]  /*0ac0*/  BAR.ARV 0x4, 0x120 ;  /* 0x0104800000007b1d */ /* 0x000fec0000002000 */
[----:B-1----:R-:W-:-:S13]  /*0ad0*/  ISETP.GE.AND P0, PT, R195, UR4, PT ;  /* 0x00000004c3007c0c */ /* 0x002fda000bf06270 */
[----:B------:R-:W-:Y:S05]  /*0ae0*/  @P0 BRA `(.L_x_2197) ;  /* 0x0000022c00200947 */ /* 0x000fea0003800000 */
[----:B------:R-:W2:Y:S01]  /*0af0*/  LDL.LU R11, [R1+0x34] ;  /* 0x00003400010b7983 */ /* 0x000ea20000300800 */
[----:B------:R-:W-:Y:S01]  /*0b00*/  VIADD R213, R3, 0xffffff80 ;  /* 0xffffff8003d57836 */ /* 0x000fe20000000000 */
[----:B------:R-:W-:Y:S01]  /*0b10*/  IADD3 R215, R18, 0x10400, RZ ;  /* 0x0001040012d77810 */ /* 0x000fe20007ffe0ff */
[----:B------:R-:W-:Y:S01]  /*0b20*/  IMAD.MOV.U32 R209, RZ, RZ, RZ ;  /* 0x000000ffffd17224 */ /* 0x000fe200078e00ff */
[----:B------:R-:W-:Y:S01]  /*0b30*/  CS2R R188, SRZ ;  /* 0x0000000000bc7805 */ /* 0x000fe2000001ff00 */
[----:B------:R-:W-:Y:S01]  /*0b40*/  IMAD.MOV.U32 R19, RZ, RZ, RZ ;  /* 0x000000ffff137224 */ /* 0x000fe200078e00ff */
[----:B------:R-:W-:Y:S02]  /*0b50*/  SHF.R.S32.HI R0, RZ, 0x1f, R213 ;  /* 0x0000001fff007819 */ /* 0x000fe400000114d5 */
[----:B------:R-:W-:Y:S02]  /*0b60*/  MOV R185, RZ ;  /* 0x000000ff00b97202 */ /* 0x000fe40000000f00 */
[----:B------:R-:W-:-:S02]  /*0b70*/  LEA.HI R3, R0, R213, RZ, 0x7 ;  /* 0x000000d500037211 */ /* 0x000fc400078f38ff */
[CC--:B0-----:R-:W-:Y:S02]  /*0b80*/  LEA.HI R2, R0.reuse, R213.reuse, RZ, 0x4 ;  /* 0x000000d500027211 */ /* 0x0c1fe400078f20ff */
[----:B------:R-:W-:Y:S02]  /*0b90*/  LOP3.LUT R218, R3, 0xffffff80, RZ, 0xc0, !PT ;  /* 0xffffff8003da7812 */ /* 0x000fe400078ec0ff */
[----:B------:R-:W-:Y:S02]  /*0ba0*/  SHF.R.S32.HI R5, RZ, 0x4, R2 ;  /* 0x00000004ff057819 */ /* 0x000fe40000011402 */
[CC--:B------:R-:W-:Y:S01]  /*0bb0*/  LEA.HI R202, R0.reuse, R213.reuse, RZ, 0x3 ;  /* 0x000000d500ca7211 */ /* 0x0c0fe200078f18ff */
[----:B------:R-:W-:Y:S01]  /*0bc0*/  IMAD.IADD R218, R213, 0x1, -R218 ;  /* 0x00000001d5da7824 */ /* 0x000fe200078e0ada */
[CC--:B------:R-:W-:Y:S02]  /*0bd0*/  LEA.HI R197, R0.reuse, R213.reuse, RZ, 0x5 ;  /* 0x000000d500c57211 */ /* 0x0c0fe400078f28ff */
[----:B------:R-:W-:-:S02]  /*0be0*/  LEA.HI R10, R0, R213, RZ, 0x2 ;  /* 0x000000d5000a7211 */ /* 0x000fc400078f10ff */
[----:B------:R-:W-:Y:S02]  /*0bf0*/  SHF.R.S32.HI R7, RZ, 0x1f, R218 ;  /* 0x0000001fff077819 */ /* 0x000fe400000114da */
[C---:B------:R-:W-:Y:S02]  /*0c00*/  LOP3.LUT R0, R2.reuse, 0x3fffff0, RZ, 0xc0, !PT ;  /* 0x03fffff002007812 */ /* 0x040fe400078ec0ff */
[----:B------:R-:W-:Y:S02]  /*0c10*/  LEA.HI R6, R7, R218, RZ, 0x2 ;  /* 0x000000da07067211 */ /* 0x000fe400078f10ff */
[----:B------:R-:W-:Y:S02]  /*0c20*/  LEA.HI R2, R2, R5, RZ, 0x1 ;  /* 0x0000000502027211 */ /* 0x000fe400078f08ff */
[----:B------:R-:W-:Y:S02]  /*0c30*/  LOP3.LUT R4, R202, 0x1ffffff8, RZ, 0xc0, !PT ;  /* 0x1ffffff8ca047812 */ /* 0x000fe400078ec0ff */
[----:B------:R-:W-:-:S02]  /*0c40*/  LOP3.LUT R12, R10, 0xfffffffc, RZ, 0xc0, !PT ;  /* 0xfffffffc0a0c7812 */ /* 0x000fc400078ec0ff */
[----:B------:R-:W-:Y:S01]  /*0c50*/  SHF.R.S32.HI R8, RZ, 0x2, R6 ;  /* 0x00000002ff087819 */ /* 0x000fe20000011406 */
[C---:B------:R-:W-:Y:S01]  /*0c60*/  IMAD.IADD R4, R213.reuse, 0x1, -R4 ;  /* 0x00000001d5047824 */ /* 0x040fe200078e0a04 */
[----:B------:R-:W-:Y:S02]  /*0c70*/  SHF.R.S32.HI R9, RZ, 0x1f, R6 ;  /* 0x0000001fff097819 */ /* 0x000fe40000011406 */
[----:B------:R-:W-:Y:S01]  /*0c80*/  LOP3.LUT R2, R2, 0x1ffffffe, RZ, 0xc0, !PT ;  /* 0x1ffffffe02027812 */ /* 0x000fe200078ec0ff */
[----:B------:R-:W-:Y:S01]  /*0c90*/  IMAD.SHL.U32 R200, R4, 0x8, RZ ;  /* 0x0000000804c87824 */ /* 0x000fe200078e00ff */
[C---:B------:R-:W-:Y:S01]  /*0ca0*/  IADD3 R0, R213.reuse, -R0, RZ ;  /* 0x80000000d5007210 */ /* 0x040fe20007ffe0ff */
[----:B------:R-:W-:Y:S01]  /*0cb0*/  IMAD.IADD R213, R213, 0x1, -R12 ;  /* 0x00000001d5d57824 */ /* 0x000fe200078e0a0c */
[----:B------:R-:W-:Y:S02]  /*0cc0*/  LEA.HI R9, R9, R8, RZ, 0x3 ;  /* 0x0000000809097211 */ /* 0x000fe400078f18ff */
[----:B------:R-:W-:Y:S01]  /*0cd0*/  IADD3 R2, R5, -R2, RZ ;  /* 0x8000000205027210 */ /* 0x000fe20007ffe0ff */
[----:B------:R-:W-:Y:S01]  /*0ce0*/  IMAD.SHL.U32 R16, R213, 0x4, RZ ;  /* 0x00000004d5107824 */ /* 0x000fe200078e00ff */
[----:B------:R-:W-:-:S02]  /*0cf0*/  SHF.R.S32.HI R184, RZ, 0x2, R10 ;  /* 0x00000002ffb87819 */ /* 0x000fc4000001140a */
[----:B------:R-:W-:Y:S02]  /*0d00*/  SHF.R.S32.HI R5, RZ, 0x1f, R10 ;  /* 0x0000001fff057819 */ /* 0x000fe4000001140a */
[----:B------:R-:W-:Y:S01]  /*0d10*/  LOP3.LUT R9, R9, 0xfffffff8, RZ, 0xc0, !PT ;  /* 0xfffffff809097812 */ /* 0x000fe200078ec0ff */
[----:B------:R-:W-:Y:S01]  /*0d20*/  VIADD R210, R184, 0x40 ;  /* 0x00000040b8d27836 */ /* 0x000fe20000000000 */
[----:B------:R-:W-:Y:S02]  /*0d30*/  LEA.HI R7, R7, R218, RZ, 0x5 ;  /* 0x000000da07077211 */ /* 0x000fe400078f28ff */
[----:B------:R-:W-:Y:S01]  /*0d40*/  SHF.L.U32 R22, R213, 0x3, RZ ;  /* 0x00000003d5167819 */ /* 0x000fe200000006ff */
[----:B------:R-:W-:Y:S01]  /*0d50*/  IMAD.IADD R8, R8, 0x1, -R9 ;  /* 0x0000000108087824 */ /* 0x000fe200078e0a09 */
[----:B------:R-:W-:Y:S01]  /*0d60*/  LEA.HI R5, R5, R184, RZ, 0x3 ;  /* 0x000000b805057211 */ /* 0x000fe200078f18ff */
[----:B------:R-:W-:Y:S01]  /*0d70*/  IMAD.SHL.U32 R191, R210, 0x40, RZ ;  /* 0x00000040d2bf7824 */ /* 0x000fe200078e00ff */
[----:B------:R-:W-:Y:S01]  /*0d80*/  SHF.R.S32.HI R197, RZ, 0x5, R197 ;  /* 0x00000005ffc57819 */ /* 0x000fe200000114c5 */
[C---:B------:R-:W-:Y:S01]  /*0d90*/  VIADD R186, R22.reuse, 0x20 ;  /* 0x0000002016ba7836 */ /* 0x040fe20000000000 */
[----:B------:R-:W-:Y:S01]  /*0da0*/  SHF.R.S32.HI R7, RZ, 0x5, R7 ;  /* 0x00000005ff077819 */ /* 0x000fe20000011407 */
[----:B------:R-:W-:Y:S01]  /*0db0*/  VIADD R187, R22, 0x40 ;  /* 0x0000004016bb7836 */ /* 0x000fe20000000000 */
[----:B------:R-:W-:Y:S01]  /*0dc0*/  LOP3.LUT R5, R5, 0xfffffff8, RZ, 0xc0, !PT ;  /* 0xfffffff805057812 */ /* 0x000fe200078ec0ff */
[----:B------:R-:W-:Y:S01]  /*0dd0*/  IMAD R9, R197, 0x10, R0 ;  /* 0x00000010c5097824 */ /* 0x000fe200078e0200 */
[----:B------:R-:W-:Y:S01]  /*0de0*/  LOP3.LUT R191, R191, 0x1c0, RZ, 0xc0, !PT ;  /* 0x000001c0bfbf7812 */ /* 0x000fe200078ec0ff */
[----:B------:R-:W-:Y:S01]  /*0df0*/  IMAD R8, R7, 0x10, R8 ;  /* 0x0000001007087824 */ /* 0x000fe200078e0208 */
[----:B------:R-:W-:-:S02]  /*0e00*/  IADD3 R217, R184, -R5, RZ ;  /* 0x80000005b8d97210 */ /* 0x000fc40007ffe0ff */
[----:B------:R-:W-:Y:S02]  /*0e10*/  SHF.R.S32.HI R7, RZ, 0x1f, R210 ;  /* 0x0000001fff077819 */ /* 0x000fe400000114d2 */
[----:B------:R-:W-:Y:S01]  /*0e20*/  SHF.R.S32.HI R5, RZ, 0x1f, R186 ;  /* 0x0000001fff057819 */ /* 0x000fe200000114ba */
[----:B------:R-:W-:Y:S01]  /*0e30*/  IMAD.SHL.U32 R196, R217, 0x40, RZ ;  /* 0x00000040d9c47824 */ /* 0x000fe200078e00ff */
[----:B------:R-:W-:Y:S02]  /*0e40*/  SHF.R.S32.HI R0, RZ, 0x1f, R187 ;  /* 0x0000001fff007819 */ /* 0x000fe400000114bb */
[----:B------:R-:W-:Y:S02]  /*0e50*/  LEA R227, R9, R2, 0x3 ;  /* 0x0000000209e37211 */ /* 0x000fe400078e18ff */
[----:B------:R-:W-:Y:S02]  /*0e60*/  LEA.HI R7, R7, R210, RZ, 0x3 ;  /* 0x000000d207077211 */ /* 0x000fe400078f18ff */
[-C--:B------:R-:W-:Y:S01]  /*0e70*/  LEA.HI R216, R5, R186.reuse, RZ, 0x3 ;  /* 0x000000ba05d87211 */ /* 0x080fe200078f18ff */
[----:B------:R-:W-:Y:S01]  /*0e80*/  IMAD.SHL.U32 R227, R227, 0x8, RZ ;  /* 0x00000008e3e37824 */ /* 0x000fe200078e00ff */
[----:B------:R-:W-:-:S02]  /*0e90*/  LEA.HI R5, R5, R186, RZ, 0x6 ;  /* 0x000000ba05057211 */ /* 0x000fc400078f30ff */
[CC--:B------:R-:W-:Y:S02]  /*0ea0*/  LEA.HI R2, R0.reuse, R187.reuse, RZ, 0x6 ;  /* 0x000000bb00027211 */ /* 0x0c0fe400078f30ff */
[----:B------:R-:W-:Y:S01]  /*0eb0*/  LEA.HI R222, R0, R187, RZ, 0x3 ;  /* 0x000000bb00de7211 */ /* 0x000fe200078f18ff */
[----:B------:R-:W-:Y:S01]  /*0ec0*/  IMAD.SHL.U32 R0, R5, 0x80, RZ ;  /* 0x0000008005007824 */ /* 0x000fe200078e00ff */
[----:B------:R-:W-:Y:S02]  /*0ed0*/  SHF.L.U32 R7, R7, 0x6, RZ ;  /* 0x0000000607077819 */ /* 0x000fe400000006ff */
[----:B------:R-:W-:Y:S02]  /*0ee0*/  LOP3.LUT R196, R196, 0x1c0, RZ, 0xc0, !PT ;  /* 0x000001c0c4c47812 */ /* 0x000fe400078ec0ff */
[----:B------:R-:W-:Y:S02]  /*0ef0*/  SHF.L.U32 R2, R2, 0x7, RZ ;  /* 0x0000000702027819 */ /* 0x000fe400000006ff */
[----:B------:R-:W-:-:S02]  /*0f00*/  SHF.R.S32.HI R226, RZ, 0x7, R3 ;  /* 0x00000007ffe27819 */ /* 0x000fc40000011403 */
[----:B------:R-:W-:Y:S02]  /*0f10*/  SHF.R.U32.HI R225, RZ, 0x3, R191 ;  /* 0x00000003ffe17819 */ /* 0x000fe400000116bf */
[C---:B------:R-:W-:Y:S02]  /*0f20*/  LOP3.LUT R12, R191.reuse, 0x38, R222, 0xf8, !PT ;  /* 0x00000038bf0c7812 */ /* 0x040fe400078ef8de */
[----:B------:R-:W-:Y:S02]  /*0f30*/  LOP3.LUT R10, R191, 0x38, R216, 0xf8, !PT ;  /* 0x00000038bf0a7812 */ /* 0x000fe400078ef8d8 */
[----:B------:R-:W-:Y:S02]  /*0f40*/  LOP3.LUT R199, R7, 0xfffffe00, RZ, 0xc0, !PT ;  /* 0xfffffe0007c77812 */ /* 0x000fe400078ec0ff */
[----:B------:R-:W-:Y:S02]  /*0f50*/  SHF.R.U32.HI R198, RZ, 0x3, R196 ;  /* 0x00000003ffc67819 */ /* 0x000fe400000116c4 */
[----:B------:R-:W-:-:S02]  /*0f60*/  LOP3.LUT R7, R196, 0x38, R222, 0xf8, !PT ;  /* 0x00000038c4077812 */ /* 0x000fc400078ef8de */
[----:B------:R-:W-:Y:S02]  /*0f70*/  LOP3.LUT R2, R2, 0xffffe000, RZ, 0xc0, !PT ;  /* 0xffffe00002027812 */ /* 0x000fe400078ec0ff */
[----:B------:R-:W-:Y:S02]  /*0f80*/  LEA.HI R3, R3, R226, RZ, 0x1 ;  /* 0x000000e203037211 */ /* 0x000fe400078f08ff */
[-C--:B------:R-:W-:Y:S02]  /*0f90*/  LOP3.LUT R12, R12, R225.reuse, RZ, 0x3c, !PT ;  /* 0x000000e10c0c7212 */ /* 0x080fe400078e3cff */
[----:B------:R-:W-:Y:S02]  /*0fa0*/  LOP3.LUT R5, R196, 0x38, R216, 0xf8, !PT ;  /* 0x00000038c4057812 */ /* 0x000fe400078ef8d8 */
[----:B------:R-:W-:Y:S02]  /*0fb0*/  LOP3.LUT R0, R0, 0xffffe000, RZ, 0xc0, !PT ;  /* 0xffffe00000007812 */ /* 0x000fe400078ec0ff */
[----:B------:R-:W-:-:S02]  /*0fc0*/  LOP3.LUT R9, R10, R225, RZ, 0x3c, !PT ;  /* 0x000000e10a097212 */ /* 0x000fc400078e3cff */
[----:B------:R-:W-:Y:S01]  /*0fd0*/  LOP3.LUT R10, R7, R198, RZ, 0x3c, !PT ;  /* 0x000000c6070a7212 */ /* 0x000fe200078e3cff */
[----:B------:R-:W-:Y:S01]  /*0fe0*/  IMAD R7, R197, 0x200, R2 ;  /* 0x00000200c5077824 */ /* 0x000fe200078e0202 */
[----:B------:R-:W-:Y:S02]  /*0ff0*/  LOP3.LUT R3, R3, 0x3fffffe, RZ, 0xc0, !PT ;  /* 0x03fffffe03037812 */ /* 0x000fe400078ec0ff */
[----:B------:R-:W-:Y:S01]  /*1000*/  IADD3 R12, R12, R2, R199 ;  /* 0x000000020c0c7210 */ /* 0x000fe20007ffe0c7 */
[----:B------:R-:W-:Y:S01]  /*1010*/  IMAD.IADD R10, R7, 0x1, R10 ;  /* 0x00000001070a7824 */ /* 0x000fe200078e020a */
[----:B------:R-:W-:Y:S01]  /*1020*/  LOP3.LUT R5, R5, R198, RZ, 0x3c, !PT ;  /* 0x000000c605057212 */ /* 0x000fe200078e3cff */
[----:B------:R-:W-:Y:S01]  /*1030*/  IMAD.IADD R3, R226, 0x1, -R3 ;  /* 0x00000001e2037824 */ /* 0x000fe200078e0a03 */
[----:B------:R-:W-:Y:S01]  /*1040*/  IADD3 R220, R9, R0, R199 ;  /* 0x0000000009dc7210 */ /* 0x000fe20007ffe0c7 */
[----:B------:R-:W-:Y:S01]  /*1050*/  IMAD R0, R197, 0x200, R0 ;  /* 0x00000200c5007824 */ /* 0x000fe200078e0200 */
[----:B------:R-:W-:Y:S01]  /*1060*/  LOP3.LUT R2, R191, 0x38, R22, 0xf8, !PT ;  /* 0x00000038bf027812 */ /* 0x000fe200078ef816 */
[----:B------:R-:W-:Y:S01]  /*1070*/  IMAD R219, R12, 0x2, R215 ;  /* 0x000000020cdb7824 */ /* 0x000fe200078e02d7 */
[----:B------:R-:W-:Y:S01]  /*1080*/  LOP3.LUT R201, R6, 0x7ffffffc, RZ, 0xc0, !PT ;  /* 0x7ffffffc06c97812 */ /* 0x000fe200078ec0ff */
[----:B------:R-:W-:Y:S01]  /*1090*/  IMAD.IADD R0, R0, 0x1, R5 ;  /* 0x0000000100007824 */ /* 0x000fe200078e0205 */
[----:B------:R-:W-:-:S02]  /*10a0*/  LOP3.LUT R2, R199, R2, R225, 0xf6, !PT ;  /* 0x00000002c7027212 */ /* 0x000fc400078ef6e1 */
[----:B------:R-:W-:Y:S01]  /*10b0*/  LEA R204, R3, R8, 0x6 ;  /* 0x0000000803cc7211 */ /* 0x000fe200078e30ff */
[--C-:B------:R-:W-:Y:S01]  /*10c0*/  IMAD R224, R0, 0x2, R215.reuse ;  /* 0x0000000200e07824 */ /* 0x100fe200078e02d7 */
[----:B------:R-:W-:Y:S01]  /*10d0*/  SHF.R.S32.HI R202, RZ, 0x3, R202 ;  /* 0x00000003ffca7819 */ /* 0x000fe200000114ca */
[----:B------:R-:W-:Y:S01]  /*10e0*/  IMAD R223, R2, 0x2, R215 ;  /* 0x0000000202df7824 */ /* 0x000fe200078e02d7 */
[----:B------:R-:W-:Y:S02]  /*10f0*/  SHF.R.S32.HI R211, RZ, 0x1f, R184 ;  /* 0x0000001fffd37819 */ /* 0x000fe400000114b8 */
[----:B------:R-:W-:Y:S02]  /*1100*/  IADD3 R201, R218, -R201, RZ ;  /* 0x800000c9dac97210 */ /* 0x000fe40007ffe0ff */
[----:B------:R-:W-:Y:S02]  /*1110*/  SHF.R.S32.HI R216, RZ, 0x3, R216 ;  /* 0x00000003ffd87819 */ /* 0x000fe400000114d8 */
[----:B------:R-:W-:-:S02]  /*1120*/  SHF.R.S32.HI R222, RZ, 0x3, R222 ;  /* 0x00000003ffde7819 */ /* 0x000fc400000114de */
[-C--:B------:R-:W-:Y:S02]  /*1130*/  LEA R220, R220, R215.reuse, 0x1 ;  /* 0x000000d7dcdc7211 */ /* 0x080fe400078e08ff */
[----:B------:R-:W-:Y:S02]  /*1140*/  LEA R221, R10, R215, 0x1 ;  /* 0x000000d70add7211 */ /* 0x000fe400078e08ff */
[----:B--2---:R-:W-:-:S07]  /*1150*/  LOP3.LUT R190, R11, 0x1, RZ, 0xfc, !PT ;  /* 0x000000010bbe7812 */ /* 0x004fce00078efcff */
.L_x_2434:
[----:B0-----:R-:W0:Y:S01]  /*1160*/  LDC.64 R2, c[0x0][0xc60] ;  /* 0x00031800ff027b82 */ /* 0x001e220000000a00 */
[----:B------:R-:W-:Y:S01]  /*1170*/  ULDC.64 UR4, c[0x0][0xa28] ;  /* 0x00028a0000047ab9 */ /* 0x000fe20000000a00 */
[----:B------:R-:W-:Y:S01]  /*1180*/  ULDC.64 UR8, c[0x0][0xa18] ;  /* 0x0002860000087ab9 */ /* 0x000fe20000000a00 */
[----:B------:R-:W-:Y:S01]  /*1190*/  ULDC.64 UR6, c[0x0][0xa08] ;  /* 0x0002820000067ab9 */ /* 0x000fe20000000a00 */
[----:B0-----:R-:W-:-:S05]  /*11a0*/  IMAD.WIDE R2, R195, 0x4, R2 ;  /* 0x00000004c3027825 */ /* 0x001fca00078e0202 */
[----:B--2---:R-:W2:Y:S01]  /*11b0*/  LDG.E R208, desc[UR56][R2.64] ;  /* 0x0000003802d07981 */ /* 0x004ea2000c1e1900 */
[----:B------:R-:W-:Y:S01]  /*11c0*/  ISETP.NE.U32.AND P2, PT, RZ, UR4, PT ;  /* 0x00000004ff007c0c */ /* 0x000fe2000bf45070 */
[----:B------:R-:W-:Y:S01]  /*11d0*/  IMAD.MOV.U32 R0, RZ, RZ, RZ ;  /* 0x000000ffff007224 */ /* 0x000fe200078e00ff */
[----:B------:R-:W-:Y:S02]  /*11e0*/  ISETP.NE.U32.AND P1, PT, RZ, UR8, PT ;  /* 0x00000008ff007c0c */ /* 0x000fe4000bf25070 */
[----:B------:R-:W-:Y:S02]  /*11f0*/  ISETP.NE.AND.EX P2, PT, RZ, UR5, PT, P2 ;  /* 0x00000005ff007c0c */ /* 0x000fe4000bf45320 */
[----:B------:R-:W-:Y:S02]  /*1200*/  ISETP.NE.AND.EX P1, PT, RZ, UR9, PT, P1 ;  /* 0x00000009ff007c0c */ /* 0x000fe4000bf25310 */
[----:B------:R-:W-:Y:S02]  /*1210*/  ISETP.NE.U32.AND P0, PT, RZ, UR6, PT ;  /* 0x00000006ff007c0c */ /* 0x000fe4000bf05070 */
[----:B-----5:R-:W-:-:S02]  /*1220*/  MOV R26, RZ ;  /* 0x000000ff001a7202 */ /* 0x020fc40000000f00 */
[----:B------:R-:W-:Y:S02]  /*1230*/  ISETP.NE.AND.EX P0, PT, RZ, UR7, PT, P0 ;  /* 0x00000007ff007c0c */ /* 0x000fe4000bf05300 */
[----:B--2---:R-:W-:Y:S01]  /*1240*/  SHF.R.S32.HI R214, RZ, 0x1f, R208 ;  /* 0x0000001fffd67819 */ /* 0x004fe200000114d0 */
[C---:B------:R-:W-:Y:S02]  /*1250*/  IMAD.SHL.U32 R206, R208.reuse, 0x4, RZ ;  /* 0x00000004d0ce7824 */ /* 0x040fe400078e00ff */
[C---:B------:R-:W-:Y:S02]  /*1260*/  @P2 LEA R2, P3, R208.reuse, UR4, 0x2 ;  /* 0x00000004d0022c11 */ /* 0x040fe4000f8610ff */
[C-C-:B------:R-:W-:Y:S02]  /*1270*/  SHF.L.U64.HI R207, R208.reuse, 0x2, R214.reuse ;  /* 0x00000002d0cf7819 */ /* 0x140fe400000102d6 */
[----:B------:R-:W-:Y:S01]  /*1280*/  @P2 LEA.HI.X R3, R208, UR5, R214, 0x2, P3 ;  /* 0x00000005d0032c11 */ /* 0x000fe200098f14d6 */
[----:B------:R-:W-:Y:S01]  /*1290*/  ULDC UR4, c[0x0][0x288] ;  /* 0x0000a20000047ab9 */ /* 0x000fe20000000800 */
[----:B------:R-:W-:-:S03]  /*12a0*/  IADD3 R6, P4, R206, UR6, RZ ;  /* 0x00000006ce067c10 */ /* 0x000fc6000ff9e0ff */
[----:B------:R0:W5:Y:S01]  /*12b0*/  @P2 LDG.E R0, desc[UR56][R2.64] ;  /* 0x0000003802002981 */ /* 0x000162000c1e1900 */
[----:B---34-:R-:W-:Y:S01]  /*12c0*/  @P1 IADD3 R4, P2, R206, UR8, RZ ;  /* 0x00000008ce041c10 */ /* 0x018fe2000ff5e0ff */
        /* <DEDUP_REMOVED lines=16> */
[----:B------:R-:W-:Y:S01]  /*13d0*/  IMAD.MOV.U32 R212, RZ, RZ, R193 ;  /* 0x000000ffffd47224 */ /* 0x000fe200078e00c1 */
[----:B------:R-:W-:Y:S01]  /*13e0*/  MOV R205, R194 ;  /* 0x000000c200cd7202 */ /* 0x000fe20000000f00 */
[----:B------:R-:W-:Y:S01]  /*13f0*/  IMAD.MOV.U32 R25, RZ, RZ, R208 ;  /* 0x000000ffff197224 */ /* 0x000fe200078e00d0 */
        /* <DEDUP_REMOVED lines=10> */
.L_x_2198:
[----:B------:R-:W-:Y:S01]  /*14a0*/  MOV R24, UR5 ;  /* 0x0000000500187c02 */ /* 0x000fe20008000f00 */
[----:B------:R-:W-:Y:S01]  /*14b0*/  IMAD.U32 R27, RZ, RZ, UR4 ;  /* 0x00000004ff1b7e24 */ /* 0x000fe2000f8e00ff */
[----:B------:R-:W-:Y:S06]  /*14c0*/  @!P2 BRA `(.L_x_2199) ;  /* 0x000000000010a947 */ /* 0x000fec0003800000 */
[----:B------:R-:W-:-:S04]  /*14d0*/  IADD3 R2, P0, R206, UR8, RZ ;  /* 0x00000008ce027c10 */ /* 0x000fc8000ff1e0ff */
[----:B------:R-:W-:-:S05]  /*14e0*/  IADD3.X R3, R207, UR9, RZ, P0, !PT ;  /* 0x00000009cf037c10 */ /* 0x000fca00087fe4ff */
[----:B------:R0:W5:Y:S01]  /*14f0*/  LDG.E R27, desc[UR56][R2.64] ;  /* 0x00000038021b7981 */ /* 0x000162000c1e1900 */
[----:B------:R-:W-:Y:S05]  /*1500*/  BRA `(.L_x_2200) ;  /* 0x0000000000107947 */ /* 0x000fea0003800000 */
.L_x_2199:
[----:B------:R-:W-:Y:S05]  /*1510*/  @!P0 BRA `(.L_x_2200) ;  /* 0x00000000000c8947 */ /* 0x000fea0003800000 */
[----:B------:R-:W2:Y:S04]  /*1520*/  LDG.E R2, desc[UR56][R6.64] ;  /* 0x0000003806027981 */ /* 0x000ea8000c1e1900 */
[----:B------:R-:W2:Y:S02]  /*1530*/  LDG.E R27, desc[UR56][R6.64+0x4] ;  /* 0x00000438061b7981 */ /* 0x000ea4000c1e1900 */
[----:B--2---:R-:W-:-:S07]  /*1540*/  IMAD.IADD R27, R27, 0x1, -R2 ;  /* 0x000000011b1b7824 */ /* 0x004fce00078e0a02 */
.L_x_2200:
[----:B------:R-:W-:Y:S02]  /*1550*/  ULDC.64 UR4, c[0x0][0xa10] ;  /* 0x0002840000047ab9 */ /* 0x000fe40000000a00 */
[----:B------:R-:W-:-:S04]  /*1560*/  ISETP.NE.U32.AND P0, PT, RZ, UR4, PT ;  /* 0x00000004ff007c0c */ /* 0x000fc8000bf05070 */
[----:B------:R-:W-:Y:S01]  /*1570*/  ISETP.NE.AND.EX P0, PT, RZ, UR5, PT, P0 ;  /* 0x00000005ff007c0c */ /* 0x000fe2000bf05300 */
[----:B-----5:R-:W-:Y:S01]  /*1580*/  IMAD.IADD R9, R27, 0x1, -R0 ;  /* 0x000000011b097824 */ /* 0x020fe200078e0a00 */
[----:B------:R-:W-:-:S11]  /*1590*/  ULDC.64 UR4, c[0x0][0xa30] ;  /* 0x00028c0000047ab9 */ /* 0x000fd60000000a00 */
[----:B0-----:R-:W0:Y:S02]  /*15a0*/  @P0 LDC.64 R2, c[0x0][0xa10] ;  /* 0x00028400ff020b82 */ /* 0x001e240000000a00 */
[----:B0-----:R-:W-:-:S05]  /*15b0*/  @P0 IMAD.WIDE R2, R25, 0x4, R2 ;  /* 0x0000000419020825 */ /* 0x001fca00078e0202 */
[----:B------:R-:W2:Y:S04]  /*15c0*/  @P0 LDG.E R6, desc[UR56][R2.64] ;  /* 0x0000003802060981 */ /* 0x000ea8000c1e1900 */
[----:B------:R0:W2:Y:S01]  /*15d0*/  @P0 LDG.E R7, desc[UR56][R2.64+0x4] ;  /* 0x0000043802070981 */ /* 0x0000a2000c1e1900 */
[----:B------:R-:W-:Y:S01]  /*15e0*/  IMAD.MOV R122, RZ, RZ, -R9 ;  /* 0x000000ffff7a7224 */ /* 0x000fe200078e0a09 */
[----:B------:R-:W-:Y:S02]  /*15f0*/  ISETP.NE.U32.AND P1, PT, RZ, UR4, PT ;  /* 0x00000004ff007c0c */ /* 0x000fe4000bf25070 */
[----:B------:R-:W-:Y:S02]  /*1600*/  MOV R146, R27 ;  /* 0x0000001b00927202 */ /* 0x000fe40000000f00 */
[----:B0-----:R-:W-:-:S02]  /*1610*/  LEA R2, R193, 0xff, 0x7 ;  /* 0x000000ffc1027811 */ /* 0x001fc400078e38ff */
[----:B------:R-:W-:Y:S02]  /*1620*/  VIMNMX R122, RZ, R122, !PT ;  /* 0x0000007aff7a7248 */ /* 0x000fe40007fe0100 */
[----:B------:R-:W-:-:S13]  /*1630*/  ISETP.NE.AND.EX P1, PT, RZ, UR5, PT, P1 ;  /* 0x00000005ff007c0c */ /* 0x000fda000bf25310 */
[----:B------:R-:W-:-:S04]  /*1640*/  @P1 IADD3 R4, P2, R206, UR4, RZ ;  /* 0x00000004ce041c10 */ /* 0x000fc8000ff5e0ff */
[----:B------:R-:W-:-:S05]  /*1650*/  @P1 IADD3.X R5, R207, UR5, RZ, P2, !PT ;  /* 0x00000005cf051c10 */ /* 0x000fca00097fe4ff */
[----:B------:R0:W5:Y:S01]  /*1660*/  @P1 LDG.E R146, desc[UR56][R4.64] ;  /* 0x0000003804921981 */ /* 0x000162000c1e1900 */
[----:B--2---:R-:W-:-:S05]  /*1670*/  @P0 IMAD.IADD R24, R7, 0x1, -R6 ;  /* 0x0000000107180824 */ /* 0x004fca00078e0a06 */
[----:B------:R-:W-:-:S04]  /*1680*/  IADD3 R195, R9, R24, RZ ;  /* 0x0000001809c37210 */ /* 0x000fc80007ffe0ff */
[C---:B------:R-:W-:Y:S01]  /*1690*/  IADD3 R2, R195.reuse, R2, -R192 ;  /* 0x00000002c3027210 */ /* 0x040fe20007ffe8c0 */
[----:B------:R-:W-:-:S03]  /*16a0*/  VIADD R0, R195, 0x7f ;  /* 0x0000007fc3007836 */ /* 0x000fc60000000000 */
[----:B------:R-:W-:Y:S02]  /*16b0*/  SHF.R.S32.HI R7, RZ, 0x1f, R2 ;  /* 0x0000001fff077819 */ /* 0x000fe40000011402 */
[----:B------:R-:W-:Y:S02]  /*16c0*/  SHF.R.S32.HI R3, RZ, 0x1f, R0 ;  /* 0x0000001fff037819 */ /* 0x000fe40000011400 */
[----:B------:R-:W-:Y:S02]  /*16d0*/  LEA.HI R7, R7, R2, RZ, 0x7 ;  /* 0x0000000207077211 */ /* 0x000fe400078f38ff */
[----:B------:R-:W-:Y:S02]  /*16e0*/  LEA.HI R3, R3, R0, RZ, 0x7 ;  /* 0x0000000003037211 */ /* 0x000fe400078f38ff */
[----:B------:R-:W-:Y:S02]  /*16f0*/  SHF.R.S32.HI R150, RZ, 0x7, R7 ;  /* 0x00000007ff967819 */ /* 0x000fe40000011407 */
[----:B------:R-:W-:-:S04]  /*1700*/  SHF.R.S32.HI R3, RZ, 0x7, R3 ;  /* 0x00000007ff037819 */ /* 0x000fc80000011403 */
[----:B------:R-:W-:-:S04]  /*1710*/  VIMNMX R150, R3, R150, PT ;  /* 0x0000009603967248 */ /* 0x000fc80003fe0100 */
[----:B------:R-:W-:-:S04]  /*1720*/  LEA R3, R150, -R9, 0x7 ;  /* 0x8000000996037211 */ /* 0x000fc800078e38ff */
[----:B------:R-:W-:-:S04]  /*1730*/  VIMNMX R3, R3, R24, PT ;  /* 0x0000001803037248 */ /* 0x000fc80003fe0100 */
[----:B------:R-:W-:Y:S02]  /*1740*/  ISETP.GT.AND P0, PT, R3, R122, PT ;  /* 0x0000007a0300720c */ /* 0x000fe40003f04270 */
[----:B------:R-:W-:-:S05]  /*1750*/  SHF.R.U32.HI R122, RZ, 0x7, R122 ;  /* 0x00000007ff7a7819 */ /* 0x000fca000001167a */
[----:B------:R-:W-:-:S06]  /*1760*/  IMAD.MOV.U32 R2, RZ, RZ, R122 ;  /* 0x000000ffff027224 */ /* 0x000fcc00078e007a */
[----:B------:R-:W-:-:S05]  /*1770*/  @P0 VIADD R0, R3, 0x7f ;  /* 0x0000007f03000836 */ /* 0x000fca0000000000 */
[----:B------:R-:W-:-:S04]  /*1780*/  @P0 SHF.R.S32.HI R3, RZ, 0x1f, R0 ;  /* 0x0000001fff030819 */ /* 0x000fc80000011400 */
[----:B------:R-:W-:-:S04]  /*1790*/  @P0 LEA.HI R3, R3, R0, RZ, 0x7 ;  /* 0x0000000003030211 */ /* 0x000fc800078f38ff */
[----:B------:R-:W-:Y:S02]  /*17a0*/  @P0 SHF.R.S32.HI R2, RZ, 0x7, R3 ;  /* 0x00000007ff020819 */ /* 0x000fe40000011403 */
[----:B------:R-:W-:Y:S02]  /*17b0*/  PLOP3.LUT P0, PT, PT, PT, PT, 0x80, 0x0 ;  /* 0x000000000000781c */ /* 0x000fe40003f0f070 */
[----:B------:R-:W-:-:S13]  /*17c0*/  ISETP.GT.AND P1, PT, R2, R122, PT ;  /* 0x0000007a0200720c */ /* 0x000fda0003f24270 */
[----:B0-----:R-:W-:Y:S05]  /*17d0*/  @!P1 BRA `(.L_x_2201) ;  /* 0x0000008800289947 */ /* 0x001fea0003800000 */
        /* <DEDUP_REMOVED lines=17> */
[----:B0-----:R-:W-:-:S07]  /*18f0*/  IMAD.MOV.U32 R12, RZ, RZ, 0x1 ;  /* 0x00000001ff0c7424 */ /* 0x001fce00078e00ff */
[----:B------:R-:W-:-:S07]  /*1900*/  LEPC R20, `(.L_x_2203) ;  /* 0x000000001014794e */ /* 0x000fce0000000000 */
[----:B-1---5:R-:W-:Y:S05]  /*1910*/  CALL.ABS.NOINC R14 ;  /* 0x000000000e007343 */ /* 0x022fea0003c00000 */
.L_x_2203:
[----:B------:R-:W-:Y:S05]  /*1920*/  BSYNC B6 ;  /* 0x0000000000067941 */ /* 0x000fea0003800000 */
.L_x_2202:
        /* <DEDUP_REMOVED lines=20> */
.L_x_2205:
[----:B------:R-:W-:Y:S05]  /*1a70*/  BSYNC B6 ;  /* 0x0000000000067941 */ /* 0x000fea0003800000 */
.L_x_2204:
[----:B------:R-:W-:Y:S01]  /*1a80*/  ULDC.64 UR4, c[0x0][0x9f8] ;  /* 0x00027e0000047ab9 */ /* 0x000fe20000000a00 */
[----:B------:R-:W0:Y:S01]  /*1a90*/  LDC R0, c[0x0][0x428] ;  /* 0x00010a00ff007b82 */ /* 0x000e220000000800 */
[----:B------:R-:W-:Y:S01]  /*1aa0*/  ISETP.NE.U32.AND P0, PT, RZ, UR4, PT ;  /* 0x00000004ff007c0c */ /* 0x000fe2000bf05070 */
[----:B------:R-:W-:-:S06]  /*1ab0*/  VIADD R108, R22, 0x60 ;  /* 0x00000060166c7836 */ /* 0x000fcc0000000000 */
[----:B------:R-:W1:Y:S01]  /*1ac0*/  LDC.64 R126, c[0x0][0x2f0] ;  /* 0x0000bc00ff7e7b82 */ /* 0x000e620000000a00 */
[----:B------:R-:W-:Y:S01]  /*1ad0*/  ISETP.NE.AND.EX P0, PT, RZ, UR5, PT, P0 ;  /* 0x00000005ff007c0c */ /* 0x000fe2000bf05300 */
[----:B------:R-:W-:Y:S01]  /*1ae0*/  IMAD.IADD R117, R26, 0x1, R27 ;  /* 0x000000011a757824 */ /* 0x000fe200078e021b */
[----:B------:R-:W-:Y:S01]  /*1af0*/  SHF.R.S32.HI R23, RZ, 0x1f, R22 ;  /* 0x0000001fff177819 */ /* 0x000fe20000011416 */
[----:B------:R-:W-:-:S04]  /*1b00*/  ULDC.64 UR6, c[0x0][0xa08] ;  /* 0x0002820000067ab9 */ /* 0x000fc80000000a00 */
        /* <DEDUP_REMOVED lines=10> */
[C---:B------:R-:W-:Y:S02]  /*1bb0*/  ISETP.GE.AND P1, PT, R22.reuse, UR4, PT ;  /* 0x0000000416007c0c */ /* 0x040fe4000bf26270 */
[----:B------:R-:W-:Y:S02]  /*1bc0*/  SEL R3, RZ, 0xffffffff, P2 ;  /* 0xffffffffff037807 */ /* 0x000fe40001000000 */
[----:B------:R-:W-:Y:S01]  /*1bd0*/  SEL R0, RZ, 0x1, P1 ;  /* 0x00000001ff007807 */ /* 0x000fe20000800000 */
[----:B----4-:R-:W-:Y:S01]  /*1be0*/  VIADD R5, R22, 0x80 ;  /* 0x0000008016057836 */ /* 0x010fe20000000000 */
[----:B------:R-:W-:-:S02]  /*1bf0*/  SHF.L.U32 R3, R3, 0x1, RZ ;  /* 0x0000000103037819 */ /* 0x000fc400000006ff */
[----:B------:R-:W-:Y:S01]  /*1c00*/  ISETP.GE.AND P1, PT, R187, UR4, PT ;  /* 0x00000004bb007c0c */ /* 0x000fe2000bf26270 */
[----:B------:R-:W1:Y:S01]  /*1c10*/  @P0 LDC R7, c[0x0][0x42c] ;  /* 0x00010b00ff070b82 */ /* 0x000e620000000800 */
[----:B------:R-:W-:Y:S02]  /*1c20*/  ISETP.GE.AND P2, PT, R108, UR4, PT ;  /* 0x000000046c007c0c */ /* 0x000fe4000bf46270 */
[----:B------:R-:W-:Y:S01]  /*1c30*/  LOP3.LUT R0, R3, 0x2, R0, 0xe2, !PT ;  /* 0x0000000203007812 */ /* 0x000fe200078ee200 */
[----:B---3--:R-:W-:Y:S01]  /*1c40*/  IMAD.WIDE.U32 R106, R184, R30, R22 ;  /* 0x0000001eb86a7225 */ /* 0x008fe200078e0016 */
[----:B------:R-:W-:Y:S02]  /*1c50*/  SEL R3, RZ, 0x4, P1 ;  /* 0x00000004ff037807 */ /* 0x000fe40000800000 */
[----:B------:R-:W-:Y:S01]  /*1c60*/  SEL R4, RZ, 0x8, P2 ;  /* 0x00000008ff047807 */ /* 0x000fe20001000000 */
[----:B------:R-:W3:Y:S01]  /*1c70*/  @P0 LDC R9, c[0x0][0x430] ;  /* 0x00010c00ff090b82 */ /* 0x000ee20000000800 */
[----:B------:R-:W-:-:S02]  /*1c80*/  ISETP.GE.AND P1, PT, R5, UR4, PT ;  /* 0x0000000405007c0c */ /* 0x000fc4000bf26270 */
[----:B------:R-:W-:Y:S02]  /*1c90*/  LOP3.LUT R3, R4, R0, R3, 0xfe, !PT ;  /* 0x0000000004037212 */ /* 0x000fe400078efe03 */
[----:B------:R-:W-:Y:S02]  /*1ca0*/  IADD3 R5, R22, 0xa0, RZ ;  /* 0x000000a016057810 */ /* 0x000fe40007ffe0ff */
[----:B------:R-:W-:Y:S02]  /*1cb0*/  SHF.R.S32.HI R13, RZ, 0x1f, R117 ;  /* 0x0000001fff0d7819 */ /* 0x000fe40000011475 */
[----:B------:R-:W-:Y:S02]  /*1cc0*/  SEL R4, RZ, 0x10, P1 ;  /* 0x00000010ff047807 */ /* 0x000fe40000800000 */
[----:B------:R-:W-:Y:S01]  /*1cd0*/  ISETP.GE.AND P1, PT, R5, UR4, PT ;  /* 0x0000000405007c0c */ /* 0x000fe2000bf26270 */
[----:B------:R-:W-:Y:S01]  /*1ce0*/  ULDC.64 UR4, c[0x0][0x320] ;  /* 0x0000c80000047ab9 */ /* 0x000fe20000000a00 */
[----:B------:R-:W-:Y:S01]  /*1cf0*/  LOP3.LUT R3, R3, R4, RZ, 0xfc, !PT ;  /* 0x0000000403037212 */ /* 0x000fe200078efcff */
[----:B------:R-:W-:Y:S01]  /*1d00*/  IMAD R4, R13, R126, RZ ;  /* 0x0000007e0d047224 */ /* 0x000fe200078e02ff */
[----:B--2---:R-:W-:Y:S01]  /*1d10*/  ISETP.GE.AND P2, PT, R186, R121, PT ;  /* 0x00000079ba00720c */ /* 0x004fe20003f46270 */
[----:B-1----:R-:W-:Y:S01]  /*1d20*/  @P0 IMAD.HI.U32 R0, R194, R7, RZ ;  /* 0x00000007c2000227 */ /* 0x002fe200078e00ff */
[----:B------:R-:W-:-:S02]  /*1d30*/  ISETP.GE.AND P3, PT, R22, R121, PT ;  /* 0x000000791600720c */ /* 0x000fc40003f66270 */
[----:B------:R-:W-:Y:S01]  /*1d40*/  ISETP.GE.AND P4, PT, R187, R121, PT ;  /* 0x00000079bb00720c */ /* 0x000fe20003f86270 */
[C---:B------:R-:W-:Y:S01]  /*1d50*/  IMAD.WIDE.U32 R6, R117.reuse, R126, RZ ;  /* 0x0000007e75067225 */ /* 0x040fe200078e00ff */
[----:B------:R-:W-:Y:S02]  /*1d60*/  SHF.R.S32.HI R17, RZ, 0x1f, R16 ;  /* 0x0000001fff117819 */ /* 0x000fe40000011410 */
[----:B------:R-:W-:Y:S01]  /*1d70*/  SHF.L.U64.HI R124, R126, 0x7, R127 ;  /* 0x000000077e7c7819 */ /* 0x000fe2000001027f */
[----:B------:R-:W-:Y:S01]  /*1d80*/  IMAD R11, R117, R127, R4 ;  /* 0x0000007f750b7224 */ /* 0x000fe200078e0204 */
[----:B---3--:R-:W-:Y:S01]  /*1d90*/  @P0 SHF.R.U32.HI R194, RZ, R9, R0 ;  /* 0x00000009ffc20219 */ /* 0x008fe20000011600 */
[----:B------:R-:W1:Y:S01]  /*1da0*/  LDC.64 R4, c[0x0][0x3e8] ;  /* 0x0000fa00ff047b82 */ /* 0x000e620000000a00 */
[----:B------:R-:W-:Y:S01]  /*1db0*/  ISETP.NE.U32.AND P0, PT, RZ, UR6, PT ;  /* 0x00000006ff007c0c */ /* 0x000fe2000bf05070 */
[----:B------:R-:W-:Y:S01]  /*1dc0*/  IMAD.IADD R7, R7, 0x1, R11 ;  /* 0x0000000107077824 */ /* 0x000fe200078e020b */
[----:B------:R-:W-:Y:S01]  /*1dd0*/  SHF.R.S32.HI R0, RZ, 0x1f, R194 ;  /* 0x0000001fff007819 */ /* 0x000fe200000114c2 */
[----:B------:R-:W-:Y:S01]  /*1de0*/  IMAD.WIDE.U32 R8, R194, UR4, R22 ;  /* 0x00000004c2087c25 */ /* 0x000fe2000f8e0016 */
[----:B------:R-:W-:-:S02]  /*1df0*/  ISETP.NE.AND.EX P0, PT, RZ, UR7, PT, P0 ;  /* 0x00000007ff007c0c */ /* 0x000fc4000bf05300 */
[----:B------:R-:W-:Y:S01]  /*1e00*/  SHF.L.U32 R92, R126, 0x7, RZ ;  /* 0x000000077e5c7819 */ /* 0x000fe200000006ff */
[----:B------:R-:W-:Y:S01]  /*1e10*/  IMAD R15, R0, UR4, RZ ;  /* 0x00000004000f7c24 */ /* 0x000fe2000f8e02ff */
[----:B------:R-:W-:Y:S01]  /*1e20*/  MOV R123, 0x20 ;  /* 0x00000020007b7802 */ /* 0x000fe20000000f00 */
[----:B------:R-:W-:Y:S01]  /*1e30*/  IMAD.WIDE.U32 R104, R184, R30, R16 ;  /* 0x0000001eb8687225 */ /* 0x000fe200078e0010 */
[----:B------:R-:W-:Y:S02]  /*1e40*/  P2R R112, PR, RZ, 0x10 ;  /* 0x00000010ff707803 */ /* 0x000fe40000000000 */
[----:B------:R-:W-:Y:S01]  /*1e50*/  SHF.L.U64.HI R125, R30, 0x7, R31 ;  /* 0x000000071e7d7819 */ /* 0x000fe2000001021f */
[----:B------:R-:W-:Y:S01]  /*1e60*/  IMAD R15, R194, UR5, R15 ;  /* 0x00000005c20f7c24 */ /* 0x000fe2000f8e020f */
[----:B------:R-:W-:Y:S01]  /*1e70*/  ULDC.64 UR4, c[0x0][0x2f8] ;  /* 0x0000be0000047ab9 */ /* 0x000fe20000000a00 */
[----:B------:R-:W-:Y:S01]  /*1e80*/  SHF.L.U64.HI R32, R30, 0x6, R31 ;  /* 0x000000061e207819 */ /* 0x000fe2000001021f */
[----:B------:R-:W-:Y:S01]  /*1e90*/  IMAD R11, R0, UR4, RZ ;  /* 0x00000004000b7c24 */ /* 0x000fe2000f8e02ff */
[----:B------:R-:W-:Y:S01]  /*1ea0*/  SHF.R.S32.HI R147, RZ, 0x1f, R210 ;  /* 0x0000001fff937819 */ /* 0x000fe200000114d2 */
[----:B------:R-:W-:Y:S01]  /*1eb0*/  IMAD.WIDE.U32 R6, R194, UR4, R6 ;  /* 0x00000004c2067c25 */ /* 0x000fe2000f8e0006 */
[----:B0-----:R-:W-:-:S03]  /*1ec0*/  LEA.HI R151, R151, 0x8, RZ, 0x19 ;  /* 0x0000000897977811 */ /* 0x001fc600078fc8ff */
[----:B------:R-:W-:Y:S01]  /*1ed0*/  IMAD R11, R194, UR5, R11 ;  /* 0x00000005c20b7c24 */ /* 0x000fe2000f8e020b */
[----:B------:R-:W-:Y:S01]  /*1ee0*/  ULDC.64 UR4, c[0x0][0x300] ;  /* 0x0000c00000047ab9 */ /* 0x000fe20000000a00 */
[----:B------:R-:W-:Y:S01]  /*1ef0*/  IMAD.IADD R9, R9, 0x1, R15 ;  /* 0x0000000109097824 */ /* 0x000fe200078e020f */
[----:B-1----:R-:W-:Y:S01]  /*1f00*/  SHF.L.U64.HI R35, R4, 0x6, R5 ;  /* 0x0000000604237819 */ /* 0x002fe20000010205 */
[-C--:B------:R-:W-:Y:S01]  /*1f10*/  IMAD R10, R211, R4.reuse, RZ ;  /* 0x00000004d30a7224 */ /* 0x080fe200078e02ff */
[----:B------:R-:W-:Y:S01]  /*1f20*/  IADD3 R7, R7, R11, RZ ;  /* 0x0000000b07077210 */ /* 0x000fe20007ffe0ff */
[----:B------:R-:W-:Y:S01]  /*1f30*/  IMAD.WIDE.U32 R102, R184, R4, R22 ;  /* 0x00000004b8667225 */ /* 0x000fe200078e0016 */
[----:B------:R-:W-:-:S03]  /*1f40*/  SHF.L.U32 R33, R4, 0x6, RZ ;  /* 0x0000000604217819 */ /* 0x000fc600000006ff */
[C---:B------:R-:W-:Y:S02]  /*1f50*/  IMAD R15, R184.reuse, R5, R10 ;  /* 0x00000005b80f7224 */ /* 0x040fe400078e020a */
[----:B------:R-:W-:-:S03]  /*1f60*/  IMAD.WIDE.U32 R100, R184, R4, R16 ;  /* 0x00000004b8647225 */ /* 0x000fc600078e0010 */
[----:B------:R-:W-:Y:S01]  /*1f70*/  IADD3 R103, R15, R103, RZ ;  /* 0x000000670f677210 */ /* 0x000fe20007ffe0ff */
[----:B------:R-:W-:Y:S02]  /*1f80*/  IMAD.IADD R101, R101, 0x1, R15 ;  /* 0x0000000165657824 */ /* 0x000fe400078e020f */
[----:B------:R-:W-:Y:S02]  /*1f90*/  IMAD.SHL.U32 R34, R4, 0x80, RZ ;  /* 0x0000008004227824 */ /* 0x000fe400078e00ff */
[----:B-----5:R-:W-:-:S04]  /*1fa0*/  IMAD.WIDE.U32 R100, R146, R4, R100 ;  /* 0x0000000492647225 */ /* 0x020fc800078e0064 */
[----:B------:R-:W-:Y:S01]  /*1fb0*/  IMAD.WIDE.U32 R102, R146, R4, R102 ;  /* 0x0000000492667225 */ /* 0x000fe200078e0066 */
        /* <DEDUP_REMOVED lines=8> */
[----:B------:R-:W-:Y:S01]  /*2040*/  IMAD R93, R184, R127, R6 ;  /* 0x0000007fb85d7224 */ /* 0x000fe200078e0206 */
[----:B------:R-:W-:Y:S01]  /*2050*/  SHF.L.U64.HI R127, R126, 0x6, R127 ;  /* 0x000000067e7f7819 */ /* 0x000fe2000001027f */
[----:B------:R-:W-:Y:S01]  /*2060*/  IMAD.WIDE.U32 R6, R184, R126, R22 ;  /* 0x0000007eb8067225 */ /* 0x000fe200078e0016 */
[----:B------:R-:W-:-:S03]  /*2070*/  SHF.L.U64.HI R126, R4, 0x7, R5 ;  /* 0x00000007047e7819 */ /* 0x000fc60000010205 */
[----:B------:R-:W-:Y:S01]  /*2080*/  IMAD R0, R0, UR4, RZ ;  /* 0x0000000400007c24 */ /* 0x000fe2000f8e02ff */
[----:B------:R-:W-:Y:S01]  /*2090*/  IADD3 R94, P0, R96, R6, RZ ;  /* 0x00000006605e7210 */ /* 0x000fe20007f1e0ff */
[----:B------:R-:W-:Y:S02]  /*20a0*/  IMAD.IADD R95, R97, 0x1, R95 ;  /* 0x00000001615f7824 */ /* 0x000fe400078e025f */
[----:B------:R-:W-:Y:S02]  /*20b0*/  IMAD R37, R11, UR5, R0 ;  /* 0x000000050b257c24 */ /* 0x000fe4000f8e0200 */
[-C--:B------:R-:W-:Y:S01]  /*20c0*/  IMAD R0, R211, R30.reuse, RZ ;  /* 0x0000001ed3007224 */ /* 0x080fe200078e02ff */
[----:B------:R-:W-:Y:S01]  /*20d0*/  IADD3.X R93, R95, R7, R93, P0, !PT ;  /* 0x000000075f5d7210 */ /* 0x000fe200007fe45d */
[----:B------:R-:W-:Y:S01]  /*20e0*/  IMAD.WIDE.U32 R98, R11, UR4, R8 ;  /* 0x000000040b627c25 */ /* 0x000fe2000f8e0008 */
[C---:B------:R-:W-:Y:S02]  /*20f0*/  SEL R9, R121.reuse, RZ, P2 ;  /* 0x000000ff79097207 */ /* 0x040fe40001000000 */
[C---:B------:R-:W-:Y:S01]  /*2100*/  SEL R7, R121.reuse, RZ, P3 ;  /* 0x000000ff79077207 */ /* 0x040fe20001800000 */
[----:B------:R-:W-:Y:S01]  /*2110*/  IMAD R11, R184, R31, R0 ;  /* 0x0000001fb80b7224 */ /* 0x000fe200078e0200 */
[----:B------:R-:W-:Y:S01]  /*2120*/  SEL R0, R121, RZ, P4 ;  /* 0x000000ff79007207 */ /* 0x000fe20002000000 */
[----:B------:R-:W-:Y:S01]  /*2130*/  IMAD.IADD R9, R186, 0x1, R9 ;  /* 0x00000001ba097824 */ /* 0x000fe200078e0209 */
[----:B------:R-:W-:Y:S01]  /*2140*/  IADD3 R7, R22, R7, RZ ;  /* 0x0000000716077210 */ /* 0x000fe20007ffe0ff */
[----:B------:R-:W-:Y:S01]  /*2150*/  IMAD.IADD R105, R105, 0x1, R11 ;  /* 0x0000000169697824 */ /* 0x000fe200078e020b */
[----:B------:R-:W-:Y:S01]  /*2160*/  LOP3.LUT P0, RZ, R217, 0x4, RZ, 0xc0, !PT ;  /* 0x00000004d9ff7812 */ /* 0x000fe2000780c0ff */
[----:B------:R-:W-:Y:S01]  /*2170*/  IMAD.IADD R8, R187, 0x1, R0 ;  /* 0x00000001bb087824 */ /* 0x000fe200078e0200 */
[----:B------:R-:W-:Y:S01]  /*2180*/  SHF.R.S32.HI R0, RZ, 0x1f, R7 ;  /* 0x0000001fff007819 */ /* 0x000fe20000011407 */
[----:B------:R-:W-:Y:S01]  /*2190*/  IMAD.IADD R107, R11, 0x1, R107 ;  /* 0x000000010b6b7824 */ /* 0x000fe200078e026b */
[----:B------:R-:W-:Y:S01]  /*21a0*/  SHF.R.S32.HI R6, RZ, 0x1f, R9 ;  /* 0x0000001fff067819 */ /* 0x000fe20000011409 */
[----:B------:R-:W-:Y:S01]  /*21b0*/  IMAD.WIDE.U32 R104, R146, R30, R104 ;  /* 0x0000001e92687225 */ /* 0x000fe200078e0068 */
[----:B------:R-:W-:-:S02]  /*21c0*/  LEA.HI R21, R0, R7, RZ, 0x3 ;  /* 0x0000000700157211 */ /* 0x000fc400078f18ff */
[----:B------:R-:W-:Y:S01]  /*21d0*/  SHF.R.S32.HI R11, RZ, 0x1f, R8 ;  /* 0x0000001fff0b7819 */ /* 0x000fe20000011408 */
[----:B------:R-:W-:Y:S01]  /*21e0*/  IMAD.WIDE.U32 R106, R146, R30, R106 ;  /* 0x0000001e926a7225 */ /* 0x000fe200078e006a */
[----:B------:R-:W-:Y:S02]  /*21f0*/  LEA.HI R0, R0, R7, RZ, 0x6 ;  /* 0x0000000700007211 */ /* 0x000fe400078f30ff */
[CC--:B------:R-:W-:Y:S01]  /*2200*/  LEA.HI R20, R6.reuse, R9.reuse, RZ, 0x3 ;  /* 0x0000000906147211 */ /* 0x0c0fe200078f18ff */
[----:B------:R-:W-:Y:S01]  /*2210*/  IMAD.SHL.U32 R121, R121, 0x2, RZ ;  /* 0x0000000279797824 */ /* 0x000fe200078e00ff */
[----:B------:R-:W-:Y:S02]  /*2220*/  LEA.HI R6, R6, R9, RZ, 0x6 ;  /* 0x0000000906067211 */ /* 0x000fe400078f30ff */
[----:B------:R-:W-:Y:S02]  /*2230*/  LOP3.LUT R7, R196, 0x38, R21, 0xf8, !PT ;  /* 0x00000038c4077812 */ /* 0x000fe400078ef815 */
[----:B------:R-:W-:-:S02]  /*2240*/  LEA.HI R15, R11, R8, RZ, 0x3 ;  /* 0x000000080b0f7211 */ /* 0x000fc400078f18ff */
[----:B------:R-:W-:Y:S02]  /*2250*/  SHF.L.U32 R0, R0, 0x7, RZ ;  /* 0x0000000700007819 */ /* 0x000fe400000006ff */
[----:B------:R-:W-:Y:S02]  /*2260*/  LOP3.LUT R10, R191, 0x38, R21, 0xf8, !PT ;  /* 0x00000038bf0a7812 */ /* 0x000fe400078ef815 */
[----:B------:R-:W-:Y:S01]  /*2270*/  LEA.HI R11, R11, R8, RZ, 0x6 ;  /* 0x000000080b0b7211 */ /* 0x000fe200078f30ff */
[----:B------:R-:W-:Y:S01]  /*2280*/  IMAD.SHL.U32 R8, R6, 0x80, RZ ;  /* 0x0000008006087824 */ /* 0x000fe200078e00ff */
[----:B------:R-:W-:Y:S02]  /*2290*/  LOP3.LUT R6, R7, R198, RZ, 0x3c, !PT ;  /* 0x000000c607067212 */ /* 0x000fe400078e3cff */
[----:B------:R-:W-:Y:S01]  /*22a0*/  LOP3.LUT R0, R0, 0xffffe000, RZ, 0xc0, !PT ;  /* 0xffffe00000007812 */ /* 0x000fe200078ec0ff */
[----:B------:R-:W-:Y:S01]  /*22b0*/  IMAD.SHL.U32 R12, R11, 0x80, RZ ;  /* 0x000000800b0c7824 */ /* 0x000fe200078e00ff */
[----:B------:R-:W-:-:S02]  /*22c0*/  LOP3.LUT R10, R10, R225, RZ, 0x3c, !PT ;  /* 0x000000e10a0a7212 */ /* 0x000fc400078e3cff */
[----:B------:R-:W-:Y:S02]  /*22d0*/  SHF.R.S32.HI R7, RZ, 0x1f, R146 ;  /* 0x0000001fff077819 */ /* 0x000fe40000011492 */
[-C--:B------:R-:W-:Y:S02]  /*22e0*/  IADD3 R143, R10, R0.reuse, R199 ;  /* 0x000000000a8f7210 */ /* 0x080fe40007ffe0c7 */
[----:B------:R-:W-:Y:S01]  /*22f0*/  LEA R145, R197, R0, 0x9 ;  /* 0x00000000c5917211 */ /* 0x000fe200078e48ff */
[C---:B------:R-:W-:Y:S01]  /*2300*/  IMAD R0, R7.reuse, R4, RZ ;  /* 0x0000000407007224 */ /* 0x040fe200078e02ff */
[C---:B------:R-:W-:Y:S01]  /*2310*/  LOP3.LUT R9, R196.reuse, 0x38, R20, 0xf8, !PT ;  /* 0x00000038c4097812 */ /* 0x040fe200078ef814 */
[----:B------:R-:W-:Y:S01]  /*2320*/  IMAD R7, R7, R30, RZ ;  /* 0x0000001e07077224 */ /* 0x000fe200078e02ff */
[----:B------:R-:W-:Y:S01]  /*2330*/  LOP3.LUT R11, R196, 0x38, R15, 0xf8, !PT ;  /* 0x00000038c40b7812 */ /* 0x000fe200078ef80f */
[----:B------:R-:W-:Y:S01]  /*2340*/  IMAD R27, R146, R5, R0 ;  /* 0x00000005921b7224 */ /* 0x000fe200078e0200 */
[----:B------:R-:W-:Y:S01]  /*2350*/  LOP3.LUT R5, R196, 0x18, R22, 0xf8, !PT ;  /* 0x00000018c4057812 */ /* 0x000fe200078ef816 */
[----:B------:R-:W-:Y:S01]  /*2360*/  IMAD R7, R146, R31, R7 ;  /* 0x0000001f92077224 */ /* 0x000fe200078e0207 */
[----:B------:R-:W-:Y:S01]  /*2370*/  LOP3.LUT R26, R191, 0x38, R15, 0xf8, !PT ;  /* 0x00000038bf1a7812 */ /* 0x000fe200078ef80f */
[----:B------:R-:W-:Y:S01]  /*2380*/  IMAD.SHL.U32 R31, R30, 0x80, RZ ;  /* 0x000000801e1f7824 */ /* 0x000fe200078e00ff */
[-C--:B------:R-:W-:Y:S01]  /*2390*/  LOP3.LUT R0, R5, R198.reuse, RZ, 0x3c, !PT ;  /* 0x000000c605007212 */ /* 0x080fe200078e3cff */
[----:B------:R-:W-:Y:S01]  /*23a0*/  IMAD.IADD R28, R101, 0x1, R27 ;  /* 0x00000001651c7824 */ /* 0x000fe200078e021b */
[----:B------:R-:W-:Y:S01]  /*23b0*/  LOP3.LUT R8, R8, 0xffffe000, RZ, 0xc0, !PT ;  /* 0xffffe00008087812 */ /* 0x000fe200078ec0ff */
[----:B------:R-:W-:Y:S01]  /*23c0*/  IMAD.IADD R25, R7, 0x1, R107 ;  /* 0x0000000107197824 */ /* 0x000fe200078e026b */
[----:B------:R-:W-:Y:S01]  /*23d0*/  LOP3.LUT R12, R12, 0xffffe000, RZ, 0xc0, !PT ;  /* 0xffffe0000c0c7812 */ /* 0x000fe200078ec0ff */
[----:B------:R-:W-:Y:S01]  /*23e0*/  IMAD R29, R197, 0x200, R0 ;  /* 0x00000200c51d7824 */ /* 0x000fe200078e0200 */
[----:B------:R-:W-:Y:S01]  /*23f0*/  LOP3.LUT R14, R191, 0x38, R20, 0xf8, !PT ;  /* 0x00000038bf0e7812 */ /* 0x000fe200078ef814 */
[C---:B------:R-:W-:Y:S01]  /*2400*/  IMAD R144, R197.reuse, 0x200, R8 ;  /* 0x00000200c5907824 */ /* 0x040fe200078e0208 */
[----:B------:R-:W-:Y:S01]  /*2410*/  SEL R0, RZ, 0x20, P1 ;  /* 0x00000020ff007807 */ /* 0x000fe20000800000 */
[----:B------:R-:W-:Y:S01]  /*2420*/  IMAD R142, R197, 0x200, R12 ;  /* 0x00000200c58e7824 */ /* 0x000fe200078e020c */
[-C--:B------:R-:W-:Y:S01]  /*2430*/  LOP3.LUT R9, R9, R198.reuse, RZ, 0x3c, !PT ;  /* 0x000000c609097212 */ /* 0x080fe200078e3cff */
[----:B------:R-:W-:Y:S01]  /*2440*/  IMAD.SHL.U32 R30, R30, 0x40, RZ ;  /* 0x000000401e1e7824 */ /* 0x000fe200078e00ff */
[----:B------:R-:W-:-:S02]  /*2450*/  LOP3.LUT R11, R11, R198, RZ, 0x3c, !PT ;  /* 0x000000c60b0b7212 */ /* 0x000fc400078e3cff */
[-C--:B------:R-:W-:Y:S01]  /*2460*/  LOP3.LUT R26, R26, R225.reuse, RZ, 0x3c, !PT ;  /* 0x000000e11a1a7212 */ /* 0x080fe200078e3cff */
[----:B------:R-:W-:Y:S01]  /*2470*/  IMAD.IADD R144, R144, 0x1, R9 ;  /* 0x0000000190907824 */ /* 0x000fe200078e0209 */
[----:B------:R-:W-:Y:S01]  /*2480*/  LOP3.LUT R14, R14, R225, RZ, 0x3c, !PT ;  /* 0x000000e10e0e7212 */ /* 0x000fe200078e3cff */
[----:B------:R-:W-:Y:S01]  /*2490*/  IMAD.IADD R142, R142, 0x1, R11 ;  /* 0x000000018e8e7824 */ /* 0x000fe200078e020b */
[----:B------:R-:W-:Y:S02]  /*24a0*/  IADD3 R116, P4, R184, R117, RZ ;  /* 0x00000075b8747210 */ /* 0x000fe40007f9e0ff */
[----:B------:R-:W-:Y:S02]  /*24b0*/  SEL R123, R123, 0xffffffe0, !P0 ;  /* 0xffffffe07b7b7807 */ /* 0x000fe40004000000 */
[----:B------:R-:W-:Y:S02]  /*24c0*/  SHF.R.S32.HI R111, RZ, 0x3, R21 ;  /* 0x00000003ff6f7819 */ /* 0x000fe40000011415 */
[----:B------:R-:W-:Y:S01]  /*24d0*/  SHF.R.S32.HI R110, RZ, 0x3, R20 ;  /* 0x00000003ff6e7819 */ /* 0x000fe20000011414 */
[----:B------:R-:W-:Y:S01]  /*24e0*/  IMAD.IADD R133, R123, 0x1, R29 ;  /* 0x000000017b857824 */ /* 0x000fe200078e021d */
[----:B------:R-:W-:-:S02]  /*24f0*/  SHF.R.S32.HI R109, RZ, 0x3, R15 ;  /* 0x00000003ff6d7819 */ /* 0x000fc4000001140f */
[----:B------:R-:W-:Y:S02]  /*2500*/  LOP3.LUT R21, R21, 0xfffffff8, RZ, 0xc0, !PT ;  /* 0xfffffff815157812 */ /* 0x000fe400078ec0ff */
[----:B------:R-:W-:Y:S02]  /*2510*/  LOP3.LUT R20, R20, 0xfffffff8, RZ, 0xc0, !PT ;  /* 0xfffffff814147812 */ /* 0x000fe400078ec0ff */
[----:B------:R-:W-:Y:S02]  /*2520*/  LOP3.LUT R15, R15, 0xfffffff8, RZ, 0xc0, !PT ;  /* 0xfffffff80f0f7812 */ /* 0x000fe400078ec0ff */
[----:B------:R-:W-:Y:S02]  /*2530*/  LOP3.LUT R0, R3, R0, RZ, 0xfc, !PT ;  /* 0x0000000003007212 */ /* 0x000fe400078efcff */
[----:B------:R-:W-:Y:S01]  /*2540*/  IADD3 R136, R26, R12, R199 ;  /* 0x0000000c1a887210 */ /* 0x000fe20007ffe0c7 */
[----:B------:R-:W-:Y:S01]  /*2550*/  IMAD.IADD R26, R105, 0x1, R7 ;  /* 0x00000001691a7824 */ /* 0x000fe200078e0207 */
[----:B------:R-:W-:-:S02]  /*2560*/  IADD3 R137, R14, R8, R199 ;  /* 0x000000080e897210 */ /* 0x000fc40007ffe0c7 */
[----:B------:R-:W-:Y:S02]  /*2570*/  IADD3 R145, R145, R6, RZ ;  /* 0x0000000691917210 */ /* 0x000fe40007ffe0ff */
[----:B------:R-:W-:Y:S02]  /*2580*/  IADD3.X R117, R211, R13, RZ, P4, !PT ;  /* 0x0000000dd3757210 */ /* 0x000fe400027fe4ff */
[----:B------:R-:W-:Y:S02]  /*2590*/  IADD3 R27, R27, R103, RZ ;  /* 0x000000671b1b7210 */ /* 0x000fe40007ffe0ff */
[----:B------:R-:W-:Y:S02]  /*25a0*/  LOP3.LUT R14, R3, 0x1, RZ, 0xc0, !PT ;  /* 0x00000001030e7812 */ /* 0x000fe400078ec0ff */
[----:B------:R-:W-:Y:S02]  /*25b0*/  SHF.R.S32.HI R13, RZ, 0x1f, R21 ;  /* 0x0000001fff0d7819 */ /* 0x000fe40000011415 */
[----:B------:R-:W-:-:S02]  /*25c0*/  SHF.R.S32.HI R12, RZ, 0x1f, R20 ;  /* 0x0000001fff0c7819 */ /* 0x000fc40000011414 */
[----:B------:R-:W-:Y:S02]  /*25d0*/  SHF.R.S32.HI R11, RZ, 0x1f, R15 ;  /* 0x0000001fff0b7819 */ /* 0x000fe4000001140f */
[C---:B------:R-:W-:Y:S02]  /*25e0*/  LOP3.LUT R10, R0.reuse, 0x2, RZ, 0xc0, !PT ;  /* 0x00000002000a7812 */ /* 0x040fe400078ec0ff */
[C---:B------:R-:W-:Y:S02]  /*25f0*/  LOP3.LUT R9, R0.reuse, 0x4, RZ, 0xc0, !PT ;  /* 0x0000000400097812 */ /* 0x040fe400078ec0ff */
[C---:B------:R-:W-:Y:S02]  /*2600*/  LOP3.LUT R8, R0.reuse, 0x8, RZ, 0xc0, !PT ;  /* 0x0000000800087812 */ /* 0x040fe400078ec0ff */
[C---:B------:R-:W-:Y:S02]  /*2610*/  LOP3.LUT R7, R0.reuse, 0x10, RZ, 0xc0, !PT ;  /* 0x0000001000077812 */ /* 0x040fe400078ec0ff */
[----:B------:R-:W-:-:S02]  /*2620*/  LOP3.LUT R6, R0, 0x20, RZ, 0xc0, !PT ;  /* 0x0000002000067812 */ /* 0x000fc400078ec0ff */
[----:B------:R-:W-:-:S07]  /*2630*/  IADD3 R5, R99, R37, RZ ;  /* 0x0000002563057210 */ /* 0x000fce0007ffe0ff */
.L_x_2305:
[----:B0-----:R-:W0:Y:S01]  /*2640*/  LDC.64 R118, c[0x0][0x2d8] ;  /* 0x0000b600ff767b82 */ /* 0x001e220000000a00 */
[----:B--2---:R-:W-:Y:S01]  /*2650*/  VIADD R39, R2, 0xffffffff ;  /* 0xffffffff02277836 */ /* 0x004fe20000000000 */
[----:B------:R-:W-:Y:S05]  /*2660*/  YIELD ;  /* 0x0000000000007946 */ /* 0x000fea0003800000 */
[----:B------:R-:W-:Y:S01]  /*2670*/  SHF.R.S32.HI R36, RZ, 0x1f, R39 ;  /* 0x0000001fff247819 */ /* 0x000fe20000011427 */
[----:B-1----:R-:W1:Y:S01]  /*2680*/  LDC R120, c[0x0][0x3d4] ;  /* 0x0000f500ff787b82 */ /* 0x002e620000000800 */
[-C--:B------:R-:W-:Y:S01]  /*2690*/  IMAD R3, R124, R39.reuse, RZ ;  /* 0x000000277c037224 */ /* 0x080fe200078e02ff */
[----:B------:R-:W-:Y:S01]  /*26a0*/  BSSY B0, `(.L_x_2206) ;  /* 0x000073b000007945 */ /* 0x000fe20003800000 */
[----:B------:R-:W-:-:S04]  /*26b0*/  IMAD.WIDE.U32 R130, R92, R39, RZ ;  /* 0x000000275c827225 */ /* 0x000fc800078e00ff */
[----:B------:R-:W-:Y:S01]  /*26c0*/  IMAD R37, R36, R92, R3 ;  /* 0x0000005c24257224 */ /* 0x000fe200078e0203 */
[CC--:B------:R-:W-:Y:S01]  /*26d0*/  IADD3 R3, P5, R94.reuse, R130.reuse, RZ ;  /* 0x000000825e037210 */ /* 0x0c0fe20007fbe0ff */
[----:B------:R-:W-:Y:S01]  /*26e0*/  IMAD R47, R19, 0x6000, R29 ;  /* 0x00006000132f7824 */ /* 0x000fe200078e021d */
[----:B------:R-:W-:Y:S01]  /*26f0*/  IADD3 R0, P1, P4, R94, R130, R132 ;  /* 0x000000825e007210 */ /* 0x000fe20007c3e084 */
[----:B------:R-:W-:Y:S02]  /*2700*/  IMAD.IADD R88, R131, 0x1, R37 ;  /* 0x0000000183587824 */ /* 0x000fe400078e0225 */
[----:B------:R-:W-:Y:S01]  /*2710*/  IMAD R47, R47, 0x2, R114 ;  /* 0x000000022f2f7824 */ /* 0x000fe200078e0272 */
[-C--:B0-----:R-:W-:Y:S02]  /*2720*/  LEA R48, P0, R3, R118.reuse, 0x1 ;  /* 0x0000007603307211 */ /* 0x081fe400078008ff */
[----:B------:R-:W-:Y:S02]  /*2730*/  IADD3.X R4, R88, R93, RZ, P5, !PT ;  /* 0x0000005d58047210 */ /* 0x000fe40002ffe4ff */
[----:B------:R-:W-:-:S02]  /*2740*/  LEA R44, P5, R0, R118, 0x1 ;  /* 0x00000076002c7211 */ /* 0x000fc400078a08ff */
[-C--:B------:R-:W-:Y:S01]  /*2750*/  LEA.HI.X R49, R3, R119.reuse, R4, 0x1, P0 ;  /* 0x0000007703317211 */ /* 0x080fe200000f0c04 */
[----:B------:R-:W-:Y:S01]  /*2760*/  IMAD R3, R19, 0x6000, R133 ;  /* 0x0000600013037824 */ /* 0x000fe200078e0285 */
[----:B-1----:R-:W-:Y:S02]  /*2770*/  ISETP.GE.AND P0, PT, R120, 0x1, PT ;  /* 0x000000017800780c */ /* 0x002fe40003f06270 */
[----:B------:R-:W-:Y:S01]  /*2780*/  IADD3.X R2, R93, R88, R127, P1, P4 ;  /* 0x000000585d027210 */ /* 0x000fe20000fe847f */
[----:B------:R-:W-:Y:S01]  /*2790*/  IMAD R46, R3, 0x2, R114 ;  /* 0x00000002032e7824 */ /* 0x000fe200078e0272 */
[----:B------:R-:W-:Y:S02]  /*27a0*/  ISETP.GT.AND P1, PT, R39, R122, PT ;  /* 0x0000007a2700720c */ /* 0x000fe40003f24270 */
[----:B------:R-:W-:Y:S02]  /*27b0*/  LEA.HI.X R45, R0, R119, R2, 0x1, P5 ;  /* 0x00000077002d7211 */ /* 0x000fe400028f0c02 */
[----:B------:R-:W-:-:S02]  /*27c0*/  P2R R115, PR, RZ, 0x2 ;  /* 0x00000002ff737803 */ /* 0x000fc40000000000 */
[----:B------:R-:W-:-:S03]  /*27d0*/  MOV R2, R39 ;  /* 0x0000002700027202 */ /* 0x000fc60000000f00 */
[----:B------:R-:W-:Y:S05]  /*27e0*/  @!P0 BRA `(.L_x_2207) ;  /* 0x0000006c00c48947 */ /* 0x000fea0003800000 */
[----:B------:R-:W-:Y:S01]  /*27f0*/  ULDC.U8 UR4, c[0x0][0x3f0] ;  /* 0x0000fc0000047ab9 */ /* 0x000fe20000000000 */
[-C--:B------:R-:W-:Y:S01]  /*2800*/  IMAD R0, R125, R39.reuse, RZ ;  /* 0x000000277d007224 */ /* 0x080fe200078e02ff */
[----:B------:R-:W-:Y:S01]  /*2810*/  ISETP.NE.AND P0, PT, RZ, UR4, PT ;  /* 0x00000004ff007c0c */ /* 0x000fe2000bf05270 */
[----:B------:R-:W-:Y:S02]  /*2820*/  IMAD R37, R126, R39, RZ ;  /* 0x000000277e257224 */ /* 0x000fe400078e02ff */
[----:B------:R-:W-:Y:S02]  /*2830*/  IMAD R3, R36, R31, R0 ;  /* 0x0000001f24037224 */ /* 0x000fe400078e0200 */
[----:B------:R-:W-:Y:S02]  /*2840*/  IMAD R4, R2, -0x80, R24 ;  /* 0xffffff8002047824 */ /* 0x000fe400078e0218 */
[----:B------:R-:W-:-:S03]  /*2850*/  IMAD.WIDE.U32 R86, R31, R39, RZ ;  /* 0x000000271f567225 */ /* 0x000fc600078e00ff */
[----:B------:R-:W-:Y:S01]  /*2860*/  VIMNMX R4, R4, 0x80, PT ;  /* 0x0000008004047848 */ /* 0x000fe20003fe0100 */
[----:B------:R-:W-:Y:S02]  /*2870*/  IMAD R37, R36, R34, R37 ;  /* 0x0000002224257224 */ /* 0x000fe400078e0225 */
[----:B------:R-:W-:-:S04]  /*2880*/  IMAD.WIDE.U32 R84, R34, R39, RZ ;  /* 0x0000002722547225 */ /* 0x000fc800078e00ff */
[----:B------:R-:W-:Y:S02]  /*2890*/  IMAD.IADD R0, R87, 0x1, R3 ;  /* 0x0000000157007824 */ /* 0x000fe400078e0203 */
        /* <DEDUP_REMOVED lines=22> */
[----:B------:R-:W-:Y:S01]  /*2a00*/  IADD3.X R38, R0, R26, RZ, P4, !PT ;  /* 0x0000001a00267210 */ /* 0x000fe200027fe4ff */
[C---:B------:R-:W-:Y:S01]  /*2a10*/  VIADD R43, R16.reuse, 0x10 ;  /* 0x00000010102b7836 */ /* 0x040fe20000000000 */
[----:B------:R-:W-:Y:S01]  /*2a20*/  LEA R36, P4, R37, UR4, 0x1 ;  /* 0x0000000425247c11 */ /* 0x000fe2000f8808ff */
        /* <DEDUP_REMOVED lines=8> */
[----:B------:R-:W-:Y:S01]  /*2ab0*/  VIADD R51, R16, 0x30 ;  /* 0x0000003010337836 */ /* 0x000fe20000000000 */
[----:B------:R-:W-:-:S02]  /*2ac0*/  LEA.HI.X R39, R39, UR7, R42, 0x1, P4 ;  /* 0x0000000727277c11 */ /* 0x000fc4000a0f0c2a */
[-C--:B------:R-:W-:Y:S02]  /*2ad0*/  ISETP.GE.AND P4, PT, R43, R120.reuse, PT ;  /* 0x000000782b00720c */ /* 0x080fe40003f86270 */
[----:B------:R-:W-:Y:S01]  /*2ae0*/  IADD3 R43, R16, 0x20, RZ ;  /* 0x00000020102b7810 */ /* 0x000fe20007ffe0ff */
[----:B------:R0:W5:Y:S04]  /*2af0*/  @!P1 LDG.E.64 R128, desc[UR56][R36.64] ;  /* 0x0000003824809981 */ /* 0x000168000c1e1b00 */
[----:B------:R0:W5:Y:S01]  /*2b00*/  @!P1 LDG.E.64 R130, desc[UR56][R38.64] ;  /* 0x0000003826829981 */ /* 0x000162000c1e1b00 */
[----:B------:R-:W-:-:S05]  /*2b10*/  ISETP.GE.AND P1, PT, R43, R120, PT ;  /* 0x000000782b00720c */ /* 0x000fca0003f26270 */
        /* <DEDUP_REMOVED lines=23> */
.L_x_2210:
[----:B------:R-:W-:Y:S05]  /*2c90*/  BSYNC B1 ;  /* 0x0000000000017941 */ /* 0x000fea0003800000 */
.L_x_2209:
        /* <DEDUP_REMOVED lines=27> */
[----:B------:R-:W-:Y:S02]  /*2e50*/  LEA.HI.X R39, R84, UR7, R3, 0x1, P1 ;  /* 0x0000000754277c11 */ /* 0x000fe400088f0c03 */
[C---:B------:R-:W-:Y:S02]  /*2e60*/  ISETP.GE.AND P1, PT, R16.reuse, R120, PT ;  /* 0x000000781000720c */ /* 0x040fe40003f26270 */
        /* <DEDUP_REMOVED lines=32> */
.L_x_2212:
[----:B------:R-:W-:Y:S05]  /*3070*/  BSYNC B1 ;  /* 0x0000000000017941 */ /* 0x000fea0003800000 */
.L_x_2211:
[----:B------:R-:W-:Y:S01]  /*3080*/  IMAD.MOV.U32 R0, RZ, RZ, R74 ;  /* 0x000000ffff007224 */ /* 0x000fe200078e004a */
[----:B------:R-:W-:Y:S01]  /*3090*/  MOV R3, R75 ;  /* 0x0000004b00037202 */ /* 0x000fe20000000f00 */
[----:B01----:R-:W-:Y:S01]  /*30a0*/  IMAD.MOV.U32 R37, RZ, RZ, R83 ;  /* 0x000000ffff257224 */ /* 0x003fe200078e0053 */
[----:B------:R-:W-:Y:S02]  /*30b0*/  MOV R36, R82 ;  /* 0x0000005200247202 */ /* 0x000fe40000000f00 */
[----:B------:R-:W-:Y:S01]  /*30c0*/  PRMT R154, R0, 0x5410, R3 ;  /* 0x00005410009a7816 */ /* 0x000fe20000000003 */
[----:B------:R-:W-:Y:S01]  /*30d0*/  IMAD.MOV.U32 R0, RZ, RZ, R78 ;  /* 0x000000ffff007224 */ /* 0x000fe200078e004e */
[----:B------:R-:W-:Y:S01]  /*30e0*/  PRMT R164, R36, 0x5410, R37 ;  /* 0x0000541024a47816 */ /* 0x000fe20000000025 */
[----:B------:R-:W-:Y:S01]  /*30f0*/  IMAD.MOV.U32 R3, RZ, RZ, R79 ;  /* 0x000000ffff037224 */ /* 0x000fe200078e004f */
[----:B------:R-:W-:Y:S01]  /*3100*/  PRMT R152, R134, 0x5410, R135 ;  /* 0x0000541086987816 */ /* 0x000fe20000000087 */
[----:B------:R-:W-:Y:S01]  /*3110*/  IMAD.MOV.U32 R36, RZ, RZ, R128 ;  /* 0x000000ffff247224 */ /* 0x000fe200078e0080 */
[----:B------:R-:W-:Y:S01]  /*3120*/  ISETP.NE.AND P1, PT, R190, 0x3, PT ;  /* 0x00000003be00780c */ /* 0x000fe20003f25270 */
        /* <DEDUP_REMOVED lines=18> */
[----:B------:R-:W-:Y:S01]  /*3250*/  PRMT R167, R36, 0x5410, R37 ;  /* 0x0000541024a77816 */ /* 0x000fe20000000025 */
[----:B------:R-:W-:Y:S01]  /*3260*/  IMAD.MOV.U32 R36, RZ, RZ, R130 ;  /* 0x000000ffff247224 */ /* 0x000fe200078e0082 */
[----:B------:R-:W-:Y:S01]  /*3270*/  MOV R3, R119 ;  /* 0x0000007700037202 */ /* 0x000fe20000000f00 */
[----:B------:R-:W-:-:S03]  /*3280*/  IMAD.MOV.U32 R37, RZ, RZ, R131 ;  /* 0x000000ffff257224 */ /* 0x000fc600078e0083 */
[----:B------:R-:W-:Y:S01]  /*3290*/  PRMT R168, R0, 0x5410, R3 ;  /* 0x0000541000a87816 */ /* 0x000fe20000000003 */
[----:B-----5:R-:W-:Y:S01]  /*32a0*/  IMAD.MOV.U32 R3, RZ, RZ, R41 ;  /* 0x000000ffff037224 */ /* 0x020fe200078e0029 */
        /* <DEDUP_REMOVED lines=34> */
[----:B------:R-:W-:Y:S02]  /*34d0*/  PRMT R141, R37, 0x5410, R36 ;  /* 0x00005410258d7816 */ /* 0x000fe40000000024 */
[----:B------:R-:W-:Y:S01]  /*34e0*/  PRMT R149, R3, 0x5410, R0 ;  /* 0x0000541003957816 */ /* 0x000fe20000000000 */
[----:B------:R-:W-:Y:S06]  /*34f0*/  @!P1 BRA `(.L_x_2213) ;  /* 0x0000000000049947 */ /* 0x000fec0003800000 */
[----:B------:R-:W-:Y:S01]  /*3500*/  BPT.TRAP 0x1 ;  /* 0x000000040000795c */ /* 0x000fe20000300000 */
.L_x_2213:
[----:B------:R-:W-:Y:S01]  /*3510*/  LEA R3, R19, R18, 0x3 ;  /* 0x0000001213037211 */ /* 0x000fe200078e18ff */
[----:B------:R-:W-:Y:S01]  /*3520*/  BSSY B1, `(.L_x_2214) ;  /* 0x0000004000017945 */ /* 0x000fe20003800000 */
[----:B------:R-:W-:-:S04]  /*3530*/  SHF.L.U32 R0, R189, 0x1f, RZ ;  /* 0x0000001fbd007819 */ /* 0x000fc800000006ff */
[----:B------:R-:W0:Y:S02]  /*3540*/  SYNCS.PHASECHK.TRANS64.TRYWAIT P5, [R3+URZ+0x34890], R0 ;  /* 0x03489000030075a7 */ /* 0x000e2400080a017f */
[----:B0-----:R-:W-:Y:S05]  /*3550*/  @!P5 BRA `(.L_x_2215) ;  /* 0x00000200008cd947 */ /* 0x001fea0003800000 */
.L_x_2539:
[----:B------:R-:W-:Y:S05]  /*3560*/  BSYNC B1 ;  /* 0x0000000000017941 */ /* 0x000fea0003800000 */
.L_x_2214:
        /* <DEDUP_REMOVED lines=50> */
.L_x_2221:
[----:B------:R-:W-:Y:S05]  /*3890*/  BSYNC B3 ;  /* 0x0000000000037941 */ /* 0x000fea0003800000 */
.L_x_2220:
[----:B--2---:R1:W-:Y:S02]  /*38a0*/  STG.E.128 desc[UR56][R48.64], R36 ;  /* 0x0000002430007986 */ /* 0x0043e4000c101d38 */
.L_x_2219:
[----:B------:R-:W-:Y:S05]  /*38b0*/  BSYNC B2 ;  /* 0x0000000000027941 */ /* 0x000fea0003800000 */
.L_x_2218:
[----:B------:R-:W-:Y:S01]  /*38c0*/  ISETP.NE.AND P0, PT, R10, RZ, PT ;  /* 0x000000ff0a00720c */ /* 0x000fe20003f05270 */
[----:B------:R-:W-:-:S12]  /*38d0*/  BSSY B2, `(.L_x_2222) ;  /* 0x0000031000027945 */ /* 0x000fd80003800000 */
[----:B------:R-:W-:Y:S05]  /*38e0*/  @!P0 BRA `(.L_x_2223) ;  /* 0x0000000000bc8947 */ /* 0x000fea0003800000 */
[----:B-1----:R1:W2:Y:S01]  /*38f0*/  LDS.128 R36, [R46] ;  /* 0x000000002e247984 */ /* 0x0022a20000000c00 */
        /* <DEDUP_REMOVED lines=44> */
.L_x_2225:
[----:B------:R-:W-:Y:S05]  /*3bc0*/  BSYNC B3 ;  /* 0x0000000000037941 */ /* 0x000fea0003800000 */
.L_x_2224:
[----:B--2---:R2:W-:Y:S02]  /*3bd0*/  STG.E.128 desc[UR56][R48.64+0x40], R36 ;  /* 0x0000402430007986 */ /* 0x0045e4000c101d38 */
.L_x_2223:
[----:B------:R-:W-:Y:S05]  /*3be0*/  BSYNC B2 ;  /* 0x0000000000027941 */ /* 0x000fea0003800000 */
.L_x_2222:
[----:B------:R-:W-:Y:S01]  /*3bf0*/  ISETP.NE.AND P0, PT, R9, RZ, PT ;  /* 0x000000ff0900720c */ /* 0x000fe20003f05270 */
[----:B------:R-:W-:-:S12]  /*3c00*/  BSSY B2, `(.L_x_2226) ;  /* 0x0000033000027945 */ /* 0x000fd80003800000 */
[----:B------:R-:W-:Y:S05]  /*3c10*/  @!P0 BRA `(.L_x_2227) ;  /* 0x0000000000c48947 */ /* 0x000fea0003800000 */
[----:B-12---:R1:W2:Y:S01]  /*3c20*/  LDS.128 R36, [R47+0x4000] ;  /* 0x004000002f247984 */ /* 0x0062a20000000c00 */
[----:B------:R-:W-:Y:S01]  /*3c30*/  IADD3 R91, R16, 0x20, RZ ;  /* 0x00000020105b7810 */ /* 0x000fe20007ffe0ff */
[----:B------:R-:W-:Y:S03]  /*3c40*/  BSSY B3, `(.L_x_2228) ;  /* 0x000002d000037945 */ /* 0x000fe60003800000 */
[----:B------:R-:W-:-:S13]  /*3c50*/  ISETP.GE.AND P0, PT, R91, R120, PT ;  /* 0x000000785b00720c */ /* 0x000fda0003f06270 */
[----:B-1----:R-:W-:Y:S05]  /*3c60*/  @P0 BRA `(.L_x_2229) ;  /* 0x0000000000a80947 */ /* 0x002fea0003800000 */
[----:B------:R-:W-:Y:S01]  /*3c70*/  SHF.R.U64 R128, R88, 0x10, R89 ;  /* 0x0000001058807819 */ /* 0x000fe20000001259 */
        /* <DEDUP_REMOVED lines=8> */
[----:B------:R-:W-:-:S02]  /*3d00*/  HADD2.F32 R88, -RZ, R118.H1_H1 ;  /* 0x30000076ff587230 */ /* 0x000fc40000004100 */
[----:B------:R-:W-:Y:S02]  /*3d10*/  HADD2.F32 R90, -RZ, R90.H0_H0 ;  /* 0x2000005aff5a7230 */ /* 0x000fe40000004100 */
[----:B------:R-:W-:Y:S02]  /*3d20*/  HADD2.F32 R83, -RZ, R82.H0_H0 ;  /* 0x20000052ff537230 */ /* 0x000fe40000004100 */
[-C--:B------:R-:W-:Y:S01]  /*3d30*/  FMUL.FTZ R82, R39, R128.reuse ;  /* 0x0000008027527220 */ /* 0x080fe20000410000 */
[----:B------:R-:W-:Y:S02]  /*3d40*/  HADD2.F32 R118, -RZ, R118.H0_H0 ;  /* 0x20000076ff767230 */ /* 0x000fe40000004100 */
[C---:B------:R-:W-:Y:S01]  /*3d50*/  FMUL.FTZ R128, R37.reuse, R128 ;  /* 0x0000008025807220 */ /* 0x040fe20000410000 */
[-C--:B------:R-:W-:Y:S01]  /*3d60*/  FMUL.FTZ R91, R88, R89.reuse ;  /* 0x00000059585b7220 */ /* 0x080fe20000410000 */
[-C--:B------:R-:W-:Y:S02]  /*3d70*/  FFMA.FTZ R37, R37, R90.reuse, -R82 ;  /* 0x0000005a25257223 */ /* 0x080fe40000010852 */
[----:B------:R-:W-:Y:S01]  /*3d80*/  FFMA.FTZ R82, R39, R90, R128 ;  /* 0x0000005a27527223 */ /* 0x000fe20000010080 */
[C---:B------:R-:W-:Y:S01]  /*3d90*/  FMUL.FTZ R89, R118.reuse, R89 ;  /* 0x0000005976597220 */ /* 0x040fe20000410000 */
[----:B------:R-:W-:Y:S01]  /*3da0*/  FFMA.FTZ R39, R118, R83, -R91 ;  /* 0x0000005376277223 */ /* 0x000fe2000001085b */
[----:B------:R-:W-:-:S02]  /*3db0*/  HADD2.F32 R91, -RZ, R167.H0_H0 ;  /* 0x200000a7ff5b7230 */ /* 0x000fc40000004100 */
[--C-:B------:R-:W-:Y:S02]  /*3dc0*/  HADD2.F32 R118, -RZ, R36.reuse.H1_H1 ;  /* 0x30000024ff767230 */ /* 0x100fe40000004100 */
[----:B------:R-:W-:Y:S01]  /*3dd0*/  FFMA.FTZ R88, R88, R83, R89 ;  /* 0x0000005358587223 */ /* 0x000fe20000010059 */
[----:B------:R-:W-:Y:S01]  /*3de0*/  HADD2.F32 R90, -RZ, R36.H0_H0 ;  /* 0x20000024ff5a7230 */ /* 0x000fe20000004100 */
[----:B------:R-:W-:Y:S01]  /*3df0*/  F2FP.F16.F32.PACK_AB R37, R82, R37 ;  /* 0x000000255225723e */ /* 0x000fe200000000ff */
[----:B------:R-:W-:Y:S02]  /*3e00*/  HADD2.F32 R167, -RZ, R167.H1_H1 ;  /* 0x300000a7ffa77230 */ /* 0x000fe40000004100 */
[-C--:B------:R-:W-:Y:S01]  /*3e10*/  FMUL.FTZ R119, R118, R91.reuse ;  /* 0x0000005b76777220 */ /* 0x080fe20000410000 */
[----:B------:R-:W-:Y:S02]  /*3e20*/  HADD2.F32 R36, -RZ, R38.H1_H1 ;  /* 0x30000026ff247230 */ /* 0x000fe40000004100 */
[----:B------:R-:W-:Y:S01]  /*3e30*/  FMUL.FTZ R91, R90, R91 ;  /* 0x0000005b5a5b7220 */ /* 0x000fe20000410000 */
[----:B------:R-:W-:Y:S01]  /*3e40*/  HADD2.F32 R83, -RZ, R164.H0_H0 ;  /* 0x200000a4ff537230 */ /* 0x000fe20000004100 */
[----:B------:R-:W-:Y:S01]  /*3e50*/  F2FP.F16.F32.PACK_AB R39, R88, R39 ;  /* 0x000000275827723e */ /* 0x000fe200000000ff */
[----:B------:R-:W-:-:S02]  /*3e60*/  HADD2.F32 R38, -RZ, R38.H0_H0 ;  /* 0x20000026ff267230 */ /* 0x000fc40000004100 */
        /* <DEDUP_REMOVED lines=10> */
.L_x_2229:
[----:B------:R-:W-:Y:S05]  /*3f10*/  BSYNC B3 ;  /* 0x0000000000037941 */ /* 0x000fea0003800000 */
.L_x_2228:
[----:B--2---:R3:W-:Y:S02]  /*3f20*/  STG.E.128 desc[UR56][R48.64+0x80], R36 ;  /* 0x0000802430007986 */ /* 0x0047e4000c101d38 */
.L_x_2227:
[----:B------:R-:W-:Y:S05]  /*3f30*/  BSYNC B2 ;  /* 0x0000000000027941 */ /* 0x000fea0003800000 */
.L_x_2226:
        /* <DEDUP_REMOVED lines=8> */
[--C-:B------:R-:W-:Y:S01]  /*3fc0*/  SHF.R.U64 R89, R78, 0x10, R79.reuse ;  /* 0x000000104e597819 */ /* 0x100fe2000000124f */
[----:B--2---:R-:W-:Y:S01]  /*3fd0*/  IMAD.MOV.U32 R78, RZ, RZ, R36 ;  /* 0x000000ffff4e7224 */ /* 0x004fe200078e0024 */
[----:B------:R-:W-:Y:S01]  /*3fe0*/  SHF.R.U32.HI R82, RZ, 0x10, R79 ;  /* 0x00000010ff527819 */ /* 0x000fe2000001164f */
[----:B------:R-:W-:Y:S01]  /*3ff0*/  IMAD.MOV.U32 R79, RZ, RZ, R39 ;  /* 0x000000ffff4f7224 */ /* 0x000fe200078e0027 */
[--C-:B------:R-:W-:Y:S01]  /*4000*/  SHF.R.U64 R83, R80, 0x10, R81.reuse ;  /* 0x0000001050537819 */ /* 0x100fe20000001251 */
[--C-:B------:R-:W-:Y:S01]  /*4010*/  HADD2.F32 R39, -RZ, R37.reuse.H1_H1 ;  /* 0x30000025ff277230 */ /* 0x100fe20000004100 */
[----:B------:R-:W-:Y:S01]  /*4020*/  SHF.R.U32.HI R88, RZ, 0x10, R81 ;  /* 0x00000010ff587819 */ /* 0x000fe20000011651 */
[----:B------:R-:W-:Y:S02]  /*4030*/  HADD2.F32 R36, -RZ, R37.H0_H0 ;  /* 0x20000025ff247230 */ /* 0x000fe40000004100 */
[----:B------:R-:W-:Y:S02]  /*4040*/  HADD2.F32 R83, -RZ, R83.H0_H0 ;  /* 0x20000053ff537230 */ /* 0x000fe40000004100 */
[----:B------:R-:W-:-:S02]  /*4050*/  HADD2.F32 R80, -RZ, R79.H1_H1 ;  /* 0x3000004fff507230 */ /* 0x000fc40000004100 */
[----:B------:R-:W-:Y:S02]  /*4060*/  HADD2.F32 R88, -RZ, R88.H0_H0 ;  /* 0x20000058ff587230 */ /* 0x000fe40000004100 */
[-C--:B------:R-:W-:Y:S01]  /*4070*/  FMUL.FTZ R37, R39, R83.reuse ;  /* 0x0000005327257220 */ /* 0x080fe20000410000 */
[----:B------:R-:W-:Y:S02]  /*4080*/  HADD2.F32 R79, -RZ, R79.H0_H0 ;  /* 0x2000004fff4f7230 */ /* 0x000fe40000004100 */
[----:B------:R-:W-:Y:S01]  /*4090*/  FMUL.FTZ R90, R36, R83 ;  /* 0x00000053245a7220 */ /* 0x000fe20000410000 */
[----:B------:R-:W-:Y:S02]  /*40a0*/  HADD2.F32 R81, -RZ, R89.H0_H0 ;  /* 0x20000059ff517230 */ /* 0x000fe40000004100 */
[-C--:B------:R-:W-:Y:S01]  /*40b0*/  FMUL.FTZ R118, R80, R88.reuse ;  /* 0x0000005850767220 */ /* 0x080fe20000410000 */
[----:B------:R-:W-:Y:S02]  /*40c0*/  HADD2.F32 R82, -RZ, R82.H0_H0 ;  /* 0x20000052ff527230 */ /* 0x000fe40000004100 */
[----:B------:R-:W-:Y:S01]  /*40d0*/  FMUL.FTZ R83, R79, R88 ;  /* 0x000000584f537220 */ /* 0x000fe20000410000 */
[----:B------:R-:W-:-:S02]  /*40e0*/  HADD2.F32 R89, -RZ, R166.H1_H1 ;  /* 0x300000a6ff597230 */ /* 0x000fc40000004100 */
[-C--:B------:R-:W-:Y:S01]  /*40f0*/  FFMA.FTZ R36, R36, R81.reuse, -R37 ;  /* 0x0000005124247223 */ /* 0x080fe20000010825 */
[----:B------:R-:W-:Y:S01]  /*4100*/  FFMA.FTZ R37, R39, R81, R90 ;  /* 0x0000005127257223 */ /* 0x000fe2000001005a */
[-C--:B------:R-:W-:Y:S01]  /*4110*/  FFMA.FTZ R39, R79, R82.reuse, -R118 ;  /* 0x000000524f277223 */ /* 0x080fe20000010876 */
[----:B------:R-:W-:Y:S01]  /*4120*/  FFMA.FTZ R88, R80, R82, R83 ;  /* 0x0000005250587223 */ /* 0x000fe20000010053 */
[----:B------:R-:W-:Y:S02]  /*4130*/  HADD2.F32 R82, -RZ, R166.H0_H0 ;  /* 0x200000a6ff527230 */ /* 0x000fe40000004100 */
[----:B------:R-:W-:Y:S01]  /*4140*/  HADD2.F32 R79, -RZ, R78.H1_H1 ;  /* 0x3000004eff4f7230 */ /* 0x000fe20000004100 */
[----:B------:R-:W-:Y:S01]  /*4150*/  F2FP.F16.F32.PACK_AB R37, R37, R36 ;  /* 0x000000242525723e */ /* 0x000fe200000000ff */
[----:B------:R-:W-:Y:S01]  /*4160*/  HADD2.F32 R80, -RZ, R38.H1_H1 ;  /* 0x30000026ff507230 */ /* 0x000fe20000004100 */
[----:B------:R-:W-:Y:S01]  /*4170*/  F2FP.F16.F32.PACK_AB R39, R88, R39 ;  /* 0x000000275827723e */ /* 0x000fe200000000ff */
[----:B------:R-:W-:-:S02]  /*4180*/  HADD2.F32 R78, -RZ, R78.H0_H0 ;  /* 0x2000004eff4e7230 */ /* 0x000fc40000004100 */
[CC--:B------:R-:W-:Y:S01]  /*4190*/  FMUL.FTZ R91, R79.reuse, R82.reuse ;  /* 0x000000524f5b7220 */ /* 0x0c0fe20000410000 */
[----:B------:R-:W-:Y:S02]  /*41a0*/  HADD2.F32 R38, -RZ, R38.H0_H0 ;  /* 0x20000026ff267230 */ /* 0x000fe40000004100 */
        /* <DEDUP_REMOVED lines=11> */
.L_x_2233:
[----:B------:R-:W-:Y:S05]  /*4260*/  BSYNC B3 ;  /* 0x0000000000037941 */ /* 0x000fea0003800000 */
.L_x_2232:
[----:B--2---:R4:W-:Y:S02]  /*4270*/  STG.E.128 desc[UR56][R48.64+0xc0], R36 ;  /* 0x0000c02430007986 */ /* 0x0049e4000c101d38 */
.L_x_2231:
[----:B------:R-:W-:Y:S05]  /*4280*/  BSYNC B2 ;  /* 0x0000000000027941 */ /* 0x000fea0003800000 */
.L_x_2230:
        /* <DEDUP_REMOVED lines=49> */
.L_x_2237:
[----:B------:R-:W-:Y:S05]  /*45a0*/  BSYNC B3 ;  /* 0x0000000000037941 */ /* 0x000fea0003800000 */
.L_x_2236:
[----:B--2---:R1:W-:Y:S02]  /*45b0*/  STG.E.128 desc[UR56][R48.64+0x100], R36 ;  /* 0x0001002430007986 */ /* 0x0043e4000c101d38 */
.L_x_2235:
[----:B------:R-:W-:Y:S05]  /*45c0*/  BSYNC B2 ;  /* 0x0000000000027941 */ /* 0x000fea0003800000 */
.L_x_2234:
        /* <DEDUP_REMOVED lines=48> */
.L_x_2239:
[----:B------:R-:W-:Y:S05]  /*48d0*/  BSYNC B2 ;  /* 0x0000000000027941 */ /* 0x000fea0003800000 */
.L_x_2238:
[----:B--2---:R1:W-:Y:S02]  /*48e0*/  STG.E.128 desc[UR56][R48.64+0x140], R36 ;  /* 0x0001402430007986 */ /* 0x0043e4000c101d38 */
.L_x_2217:
[----:B------:R-:W-:Y:S05]  /*48f0*/  BSYNC B1 ;  /* 0x0000000000017941 */ /* 0x000fea0003800000 */
.L_x_2216:
        /* <DEDUP_REMOVED lines=49> */
.L_x_2244:
[----:B------:R-:W-:Y:S05]  /*4c10*/  BSYNC B2 ;  /* 0x0000000000027941 */ /* 0x000fea0003800000 */
.L_x_2243:
[----:B--2---:R1:W-:Y:S02]  /*4c20*/  STG.E.128 desc[UR56][R44.64], R36 ;  /* 0x000000242c007986 */ /* 0x0043e4000c101d38 */
.L_x_2242:
[----:B------:R-:W-:Y:S05]  /*4c30*/  BSYNC B1 ;  /* 0x0000000000017941 */ /* 0x000fea0003800000 */
.L_x_2241:
        /* <DEDUP_REMOVED lines=49> */
.L_x_2248:
[----:B------:R-:W-:Y:S05]  /*4f50*/  BSYNC B2 ;  /* 0x0000000000027941 */ /* 0x000fea0003800000 */
.L_x_2247:
[----:B--2---:R1:W-:Y:S02]  /*4f60*/  STG.E.128 desc[UR56][R44.64+0x40], R36 ;  /* 0x000040242c007986 */ /* 0x0043e4000c101d38 */
.L_x_2246:
[----:B------:R-:W-:Y:S05]  /*4f70*/  BSYNC B1 ;  /* 0x0000000000017941 */ /* 0x000fea0003800000 */
.L_x_2245:
        /* <DEDUP_REMOVED lines=13> */
[--C-:B------:R-:W-:Y:S01]  /*5050*/  HADD2.F32 R49, -RZ, R39.reuse.H1_H1 ;  /* 0x30000027ff317230 */ /* 0x100fe20000004100 */
        /* <DEDUP_REMOVED lines=11> */
[----:B------:R-:W-:Y:S01]  /*5110*/  FFMA.FTZ R64, R37, R58, -R64 ;  /* 0x0000003a25407223 */ /* 0x000fe20000010840 */
[----:B------:R-:W-:-:S02]  /*5120*/  HADD2.F32 R37, -RZ, R36.H1_H1 ;  /* 0x30000024ff257230 */ /* 0x000fc40000004100 */
[----:B------:R-:W-:Y:S01]  /*5130*/  FFMA.FTZ R65, R49, R60, R62 ;  /* 0x0000003c31417223 */ /* 0x000fe2000001003e */
[----:B------:R-:W-:Y:S01]  /*5140*/  FFMA.FTZ R63, R38, R58, R59 ;  /* 0x0000003a263f7223 */ /* 0x000fe2000001003b */
[----:B------:R-:W-:Y:S02]  /*5150*/  HADD2.F32 R49, -RZ, R138.H1_H1 ;  /* 0x3000008aff317230 */ /* 0x000fe40000004100 */
[----:B------:R-:W-:Y:S01]  /*5160*/  FFMA.FTZ R66, R39, R60, -R66 ;  /* 0x0000003c27427223 */ /* 0x000fe20000010842 */
[----:B------:R-:W-:Y:S02]  /*5170*/  HADD2.F32 R36, -RZ, R36.H0_H0 ;  /* 0x20000024ff247230 */ /* 0x000fe40000004100 */
[----:B------:R-:W-:Y:S02]  /*5180*/  HADD2.F32 R59, -RZ, R138.H0_H0 ;  /* 0x2000008aff3b7230 */ /* 0x000fe40000004100 */
[----:B------:R-:W-:Y:S01]  /*5190*/  FMUL.FTZ R61, R37, R49 ;  /* 0x00000031253d7220 */ /* 0x000fe20000410000 */
[----:B------:R-:W-:-:S02]  /*51a0*/  HADD2.F32 R38, -RZ, R48.H1_H1 ;  /* 0x30000030ff267230 */ /* 0x000fc40000004100 */
[----:B------:R-:W-:Y:S01]  /*51b0*/  FMUL.FTZ R58, R36, R49 ;  /* 0x00000031243a7220 */ /* 0x000fe20000410000 */
[----:B------:R-:W-:Y:S02]  /*51c0*/  HADD2.F32 R48, -RZ, R48.H0_H0 ;  /* 0x20000030ff307230 */ /* 0x000fe40000004100 */
        /* <DEDUP_REMOVED lines=12> */
.L_x_2252:
[----:B------:R-:W-:Y:S05]  /*5290*/  BSYNC B2 ;  /* 0x0000000000027941 */ /* 0x000fea0003800000 */
.L_x_2251:
[----:B--2---:R1:W-:Y:S02]  /*52a0*/  STG.E.128 desc[UR56][R44.64+0x80], R36 ;  /* 0x000080242c007986 */ /* 0x0043e4000c101d38 */
.L_x_2250:
[----:B------:R-:W-:Y:S05]  /*52b0*/  BSYNC B1 ;  /* 0x0000000000017941 */ /* 0x000fea0003800000 */
.L_x_2249:
        /* <DEDUP_REMOVED lines=49> */
.L_x_2256:
[----:B------:R-:W-:Y:S05]  /*55d0*/  BSYNC B2 ;  /* 0x0000000000027941 */ /* 0x000fea0003800000 */
.L_x_2255:
[----:B--2---:R1:W-:Y:S02]  /*55e0*/  STG.E.128 desc[UR56][R44.64+0xc0], R36 ;  /* 0x0000c0242c007986 */ /* 0x0043e4000c101d38 */
.L_x_2254:
[----:B------:R-:W-:Y:S05]  /*55f0*/  BSYNC B1 ;  /* 0x0000000000017941 */ /* 0x000fea0003800000 */
.L_x_2253:
        /* <DEDUP_REMOVED lines=49> */
.L_x_2260:
[----:B------:R-:W-:Y:S05]  /*5910*/  BSYNC B2 ;  /* 0x0000000000027941 */ /* 0x000fea0003800000 */
.L_x_2259:
[----:B--2---:R1:W-:Y:S02]  /*5920*/  STG.E.128 desc[UR56][R44.64+0x100], R36 ;  /* 0x000100242c007986 */ /* 0x0043e4000c101d38 */
.L_x_2258:
[----:B------:R-:W-:Y:S05]  /*5930*/  BSYNC B1 ;  /* 0x0000000000017941 */ /* 0x000fea0003800000 */
.L_x_2257:
        /* <DEDUP_REMOVED lines=48> */
.L_x_2262:
[----:B------:R-:W-:Y:S05]  /*5c40*/  BSYNC B1 ;  /* 0x0000000000017941 */ /* 0x000fea0003800000 */
.L_x_2261:
[----:B--2---:R1:W-:Y:S01]  /*5c50*/  STG.E.128 desc[UR56][R44.64+0x140], R36 ;  /* 0x000140242c007986 */ /* 0x0043e2000c101d38 */
[----:B------:R-:W-:Y:S05]  /*5c60*/  BRA `(.L_x_2240) ;  /* 0x0000003c00787947 */ /* 0x000fea0003800000 */
.L_x_2208:
        /* <DEDUP_REMOVED lines=20> */
[----:B------:R-:W-:Y:S02]  /*5db0*/  IADD3.X R38, R0, R25, RZ, P0, !PT ;  /* 0x0000001900267210 */ /* 0x000fe400007fe4ff */
[----:B------:R-:W-:Y:S02]  /*5dc0*/  CS2R R44, SRZ ;  /* 0x00000000002c7805 */ /* 0x000fe4000001ff00 */
[----:B------:R-:W-:-:S02]  /*5dd0*/  LEA R60, P0, R37, UR4, 0x1 ;  /* 0x00000004253c7c11 */ /* 0x000fc4000f8008ff */
[----:B------:R-:W-:Y:S02]  /*5de0*/  CS2R R58, SRZ ;  /* 0x00000000003a7805 */ /* 0x000fe4000001ff00 */
[----:B------:R-:W-:Y:S02]  /*5df0*/  CS2R R56, SRZ ;  /* 0x0000000000387805 */ /* 0x000fe4000001ff00 */
        /* <DEDUP_REMOVED lines=22> */
.L_x_2264:
[----:B------:R-:W-:Y:S05]  /*5f60*/  BSYNC B1 ;  /* 0x0000000000017941 */ /* 0x000fea0003800000 */
.L_x_2263:
        /* <DEDUP_REMOVED lines=47> */
.L_x_2266:
[----:B------:R-:W-:Y:S05]  /*6260*/  BSYNC B1 ;  /* 0x0000000000017941 */ /* 0x000fea0003800000 */
.L_x_2265:
[----:B------:R-:W-:Y:S01]  /*6270*/  IMAD.MOV.U32 R0, RZ, RZ, R36 ;  /* 0x000000ffff007224 */ /* 0x000fe200078e0024 */
[----:B0-----:R-:W-:Y:S01]  /*6280*/  MOV R85, R41 ;  /* 0x0000002900557202 */ /* 0x001fe20000000f00 */
[----:B------:R-:W-:Y:S01]  /*6290*/  IMAD.MOV.U32 R3, RZ, RZ, R37 ;  /* 0x000000ffff037224 */ /* 0x000fe200078e0025 */
[----:B------:R-:W-:Y:S01]  /*62a0*/  ISETP.NE.AND P1, PT, R190, 0x3, PT ;  /* 0x00000003be00780c */ /* 0x000fe20003f25270 */
[----:B------:R-:W-:Y:S01]  /*62b0*/  IMAD.MOV.U32 R84, RZ, RZ, R40 ;  /* 0x000000ffff547224 */ /* 0x000fe200078e0028 */
[----:B------:R-:W-:Y:S02]  /*62c0*/  PRMT R173, R89, 0x5410, R90 ;  /* 0x0000541059ad7816 */ /* 0x000fe4000000005a */
[----:B------:R-:W-:Y:S01]  /*62d0*/  PRMT R174, R0, 0x5410, R3 ;  /* 0x0000541000ae7816 */ /* 0x000fe20000000003 */
[----:B------:R-:W-:Y:S01]  /*62e0*/  IMAD.MOV.U32 R3, RZ, RZ, R43 ;  /* 0x000000ffff037224 */ /* 0x000fe200078e002b */
[----:B------:R-:W-:Y:S02]  /*62f0*/  MOV R0, R42 ;  /* 0x0000002a00007202 */ /* 0x000fe40000000f00 */
[----:B------:R-:W-:-:S02]  /*6300*/  PRMT R178, R84, 0x7610, R178 ;  /* 0x0000761054b27816 */ /* 0x000fc400000000b2 */
        /* <DEDUP_REMOVED lines=23> */
[----:B------:R-:W-:Y:S01]  /*6480*/  PRMT R180, R180, 0x5410, R3 ;  /* 0x00005410b4b47816 */ /* 0x000fe20000000003 */
[----:B------:R-:W-:Y:S01]  /*6490*/  IMAD.MOV.U32 R3, RZ, RZ, R59 ;  /* 0x000000ffff037224 */ /* 0x000fe200078e003b */
[----:B------:R-:W-:-:S02]  /*64a0*/  PRMT R178, R178, 0x5410, R84 ;  /* 0x00005410b2b27816 */ /* 0x000fc40000000054 */
[----:B------:R-:W-:Y:S02]  /*64b0*/  MOV R84, R56 ;  /* 0x0000003800547202 */ /* 0x000fe40000000f00 */
[----:B------:R-:W-:Y:S01]  /*64c0*/  PRMT R181, R181, 0x5410, R0 ;  /* 0x00005410b5b57816 */ /* 0x000fe20000000000 */
[----:B-----5:R-:W-:Y:S01]  /*64d0*/  IMAD.MOV.U32 R0, RZ, RZ, R62 ;  /* 0x000000ffff007224 */ /* 0x020fe200078e003e */
[----:B------:R-:W-:Y:S01]  /*64e0*/  PRMT R182, R84, 0x7610, R182 ;  /* 0x0000761054b67816 */ /* 0x000fe200000000b6 */
[----:B------:R-:W-:Y:S01]  /*64f0*/  IMAD.MOV.U32 R84, RZ, RZ, R60 ;  /* 0x000000ffff547224 */ /* 0x000fe200078e003c */
[----:B------:R-:W-:Y:S01]  /*6500*/  PRMT R165, R165, 0x5410, R85 ;  /* 0x00005410a5a57816 */ /* 0x000fe20000000055 */
[----:B------:R-:W-:Y:S01]  /*6510*/  IMAD.MOV.U32 R85, RZ, RZ, R61 ;  /* 0x000000ffff557224 */ /* 0x000fe200078e003d */
[----:B------:R-:W-:Y:S02]  /*6520*/  PRMT R170, R3, 0x7610, R170 ;  /* 0x0000761003aa7816 */ /* 0x000fe400000000aa */
        /* <DEDUP_REMOVED lines=35> */
.L_x_2267:
[----:B------:R-:W-:Y:S01]  /*6760*/  IMAD R3, R19, 0x8, R18 ;  /* 0x0000000813037824 */ /* 0x000fe200078e0212 */
[----:B------:R-:W-:Y:S01]  /*6770*/  SHF.L.U32 R0, R189, 0x1f, RZ ;  /* 0x0000001fbd007819 */ /* 0x000fe200000006ff */
[----:B------:R-:W0:Y:S01]  /*6780*/  LDC R148, c[0x0][0x2e4] ;  /* 0x0000b900ff947b82 */ /* 0x000e220000000800 */
[----:B------:R-:W-:Y:S02]  /*6790*/  BSSY B1, `(.L_x_2268) ;  /* 0x0000004000017945 */ /* 0x000fe40003800000 */
[----:B------:R-:W1:Y:S05]  /*67a0*/  SYNCS.PHASECHK.TRANS64.TRYWAIT P5, [R3+URZ+0x34890], R0 ;  /* 0x03489000030075a7 */ /* 0x000e6a00080a017f */
[----:B------:R-:W2:Y:S01]  /*67b0*/  LDC.64 R128, c[0x0][0x2f0] ;  /* 0x0000bc00ff807b82 */ /* 0x000ea20000000a00 */
[----:B-1----:R-:W-:Y:S05]  /*67c0*/  @!P5 BRA `(.L_x_2269) ;  /* 0x000001d00004d947 */ /* 0x002fea0003800000 */
.L_x_2540:
[----:B------:R-:W-:Y:S05]  /*67d0*/  BSYNC B1 ;  /* 0x0000000000017941 */ /* 0x000fea0003800000 */
.L_x_2268:
        /* <DEDUP_REMOVED lines=31> */
[----:B------:R-:W-:Y:S01]  /*69d0*/  LEA.HI R84, R87, R84, RZ, 0x3 ;  /* 0x0000005457547211 */ /* 0x000fe200078f18ff */
[----:B------:R-:W-:-:S04]  /*69e0*/  IMAD R87, R19, 0x6000, R145 ;  /* 0x0000600013577824 */ /* 0x000fc800078e0291 */
[----:B------:R-:W-:-:S05]  /*69f0*/  IMAD.SHL.U32 R84, R84, 0x400, RZ ;  /* 0x0000040054547824 */ /* 0x000fca00078e00ff */
[----:B------:R-:W-:-:S05]  /*6a00*/  LOP3.LUT R84, R84, 0x7fffe000, RZ, 0xc0, !PT ;  /* 0x7fffe00054547812 */ /* 0x000fca00078ec0ff */
[----:B------:R-:W-:-:S05]  /*6a10*/  IMAD R84, R197, 0x200, R84 ;  /* 0x00000200c5547824 */ /* 0x000fca00078e0254 */
[----:B------:R-:W-:-:S05]  /*6a20*/  IADD3 R84, R84, R85, RZ ;  /* 0x0000005554547210 */ /* 0x000fca0007ffe0ff */
        /* <DEDUP_REMOVED lines=89> */
.L_x_2275:
[----:B------:R-:W-:Y:S05]  /*6fc0*/  BSYNC B3 ;  /* 0x0000000000037941 */ /* 0x000fea0003800000 */
.L_x_2274:
[----:B0-----:R0:W-:Y:S04]  /*6fd0*/  STG.E.128 desc[UR56][R138.64], R84 ;  /* 0x000000548a007986 */ /* 0x0011e8000c101d38 */
[----:B--2---:R0:W-:Y:S02]  /*6fe0*/  @!P4 STG.E.128 desc[UR56][R140.64], R88 ;  /* 0x000000588c00c986 */ /* 0x0041e4000c101d38 */
.L_x_2273:
[----:B------:R-:W-:Y:S05]  /*6ff0*/  BSYNC B2 ;  /* 0x0000000000027941 */ /* 0x000fea0003800000 */
.L_x_2272:
        /* <DEDUP_REMOVED lines=16> */
[----:B0-----:R-:W-:Y:S02]  /*7100*/  LEA R84, P5, R56, R118, 0x1 ;  /* 0x0000007638547211 */ /* 0x001fe400078a08ff */
        /* <DEDUP_REMOVED lines=8> */
[----:B------:R-:W-:-:S05]  /*7190*/  LOP3.LUT R44, R47, 0x7fffe000, RZ, 0xc0, !PT ;  /* 0x7fffe0002f2c7812 */ /* 0x000fca00078ec0ff */
        /* <DEDUP_REMOVED lines=91> */
.L_x_2279:
[----:B------:R-:W-:Y:S05]  /*7750*/  BSYNC B3 ;  /* 0x0000000000037941 */ /* 0x000fea0003800000 */
.L_x_2278:
[----:B0-----:R3:W-:Y:S04]  /*7760*/  STG.E.128 desc[UR56][R84.64], R44 ;  /* 0x0000002c54007986 */ /* 0x0017e8000c101d38 */
[----:B--2---:R3:W-:Y:S02]  /*7770*/  @!P4 STG.E.128 desc[UR56][R86.64], R56 ;  /* 0x000000385600c986 */ /* 0x0047e4000c101d38 */
.L_x_2277:
[----:B------:R-:W-:Y:S05]  /*7780*/  BSYNC B2 ;  /* 0x0000000000027941 */ /* 0x000fea0003800000 */
.L_x_2276:
        /* <DEDUP_REMOVED lines=9> */
[----:B------:R-:W-:-:S05]  /*7820*/  LEA.HI.SX32 R40, R40, R109, 0x1c ;  /* 0x0000006d28287211 */ /* 0x000fca00078fe2ff */
[----:B------:R-:W-:-:S05]  /*7830*/  IMAD.SHL.U32 R41, R40, 0x8, RZ ;  /* 0x0000000828297824 */ /* 0x000fca00078e00ff */
[----:B------:R-:W-:-:S13]  /*7840*/  ISETP.GE.AND P4, PT, R41, R148, PT ;  /* 0x000000942900720c */ /* 0x000fda0003f86270 */
[--C-:B------:R-:W-:Y:S02]  /*7850*/  @!P4 SHF.R.S32.HI R42, RZ, 0x1f, R41.reuse ;  /* 0x0000001fff2ac819 */ /* 0x100fe40000011429 */
[--C-:B------:R-:W-:Y:S02]  /*7860*/  @!P4 IADD3 R134, P5, P6, R96, R134, R41.reuse ;  /* 0x000000866086c210 */ /* 0x100fe40007ebe029 */
[----:B------:R-:W-:Y:S02]  /*7870*/  LOP3.LUT R41, R196, 0x38, R41, 0xf8, !PT ;  /* 0x00000038c4297812 */ /* 0x000fe400078ef829 */
[----:B------:R-:W-:Y:S02]  /*7880*/  @!P4 IADD3.X R42, R95, R160, R42, P5, P6 ;  /* 0x000000a05f2ac210 */ /* 0x000fe40002fec42a */
[----:B------:R-:W-:Y:S02]  /*7890*/  LEA R52, P5, R43, R118, 0x1 ;  /* 0x000000762b347211 */ /* 0x000fe400078a08ff */
[----:B------:R-:W-:-:S02]  /*78a0*/  LOP3.LUT R41, R41, R198, RZ, 0x3c, !PT ;  /* 0x000000c629297212 */ /* 0x000fc400078e3cff */
[-C--:B------:R-:W-:Y:S02]  /*78b0*/  LEA.HI.X R53, R43, R119.reuse, R44, 0x1, P5 ;  /* 0x000000772b357211 */ /* 0x080fe400028f0c2c */
[----:B------:R-:W-:Y:S02]  /*78c0*/  SHF.R.S32.HI R43, RZ, 0x1f, R40 ;  /* 0x0000001fff2b7819 */ /* 0x000fe40000011428 */
[C---:B------:R-:W-:Y:S02]  /*78d0*/  @!P4 LEA R54, P5, R134.reuse, R118, 0x1 ;  /* 0x000000768636c211 */ /* 0x040fe400078a08ff */
[----:B------:R-:W-:Y:S02]  /*78e0*/  LEA.HI R43, R43, R40, RZ, 0x3 ;  /* 0x000000282b2b7211 */ /* 0x000fe400078f18ff */
[----:B------:R-:W-:Y:S02]  /*78f0*/  @!P4 LEA.HI.X R55, R134, R119, R42, 0x1, P5 ;  /* 0x000000778637c211 */ /* 0x000fe400028f0c2a */
[----:B------:R-:W-:-:S02]  /*7900*/  SHF.L.U32 R43, R43, 0xa, RZ ;  /* 0x0000000a2b2b7819 */ /* 0x000fc400000006ff */
[----:B------:R-:W-:Y:S02]  /*7910*/  ISETP.GE.AND P5, PT, R187, R120, PT ;  /* 0x00000078bb00720c */ /* 0x000fe40003fa6270 */
[----:B------:R-:W-:-:S05]  /*7920*/  LOP3.LUT R40, R43, 0x7fffe000, RZ, 0xc0, !PT ;  /* 0x7fffe0002b287812 */ /* 0x000fca00078ec0ff */
[----:B------:R-:W-:-:S04]  /*7930*/  IMAD R40, R197, 0x200, R40 ;  /* 0x00000200c5287824 */ /* 0x000fc800078e0228 */
        /* <DEDUP_REMOVED lines=11> */
[----:B------:R-:W-:Y:S01]  /*79f0*/  HADD2.F32 R58, -RZ, R174.H1_H1 ;  /* 0x300000aeff3a7230 */ /* 0x000fe20000004100 */
[----:B------:R-:W-:Y:S01]  /*7a00*/  SHF.R.U64 R37, R48, 0x10, R49 ;  /* 0x0000001030257819 */ /* 0x000fe20000001231 */
[----:B------:R-:W-:Y:S01]  /*7a10*/  HADD2.F32 R176, -RZ, R176.H0_H0 ;  /* 0x200000b0ffb07230 */ /* 0x000fe20000004100 */
[--C-:B------:R-:W-:Y:S01]  /*7a20*/  SHF.R.U64 R38, R38, 0x10, R39.reuse ;  /* 0x0000001026267819 */ /* 0x100fe20000001227 */
[----:B------:R-:W-:Y:S01]  /*7a30*/  HADD2.F32 R84, -RZ, R56.H0_H0 ;  /* 0x20000038ff547230 */ /* 0x000fe20000004100 */
[----:B------:R-:W-:Y:S01]  /*7a40*/  SHF.R.U32.HI R48, RZ, 0x10, R39 ;  /* 0x00000010ff307819 */ /* 0x000fe20000011627 */
[----:B------:R-:W-:Y:S01]  /*7a50*/  HADD2.F32 R174, -RZ, R174.H0_H0 ;  /* 0x200000aeffae7230 */ /* 0x000fe20000004100 */
[----:B------:R-:W-:-:S02]  /*7a60*/  SHF.R.U64 R39, R50, 0x10, R51 ;  /* 0x0000001032277819 */ /* 0x000fc40000001233 */
[----:B------:R-:W-:Y:S01]  /*7a70*/  SHF.R.U32.HI R50, RZ, 0x10, R51 ;  /* 0x00000010ff327819 */ /* 0x000fe20000011633 */
[----:B---3--:R-:W-:Y:S01]  /*7a80*/  IMAD.MOV.U32 R51, RZ, RZ, R45 ;  /* 0x000000ffff337224 */ /* 0x008fe200078e002d */
[----:B------:R-:W-:Y:S02]  /*7a90*/  SHF.R.U32.HI R49, RZ, 0x10, R49 ;  /* 0x00000010ff317819 */ /* 0x000fe40000011631 */
[----:B--2---:R-:W-:Y:S01]  /*7aa0*/  MOV R45, R43 ;  /* 0x0000002b002d7202 */ /* 0x004fe20000000f00 */
[----:B------:R-:W-:Y:S02]  /*7ab0*/  HADD2.F32 R43, -RZ, R41.H0_H0 ;  /* 0x20000029ff2b7230 */ /* 0x000fe40000004100 */
[--C-:B------:R-:W-:Y:S02]  /*7ac0*/  HADD2.F32 R57, -RZ, R51.reuse.H0_H0 ;  /* 0x20000033ff397230 */ /* 0x100fe40000004100 */
[----:B------:R-:W-:Y:S02]  /*7ad0*/  HADD2.F32 R51, -RZ, R51.H1_H1 ;  /* 0x30000033ff337230 */ /* 0x000fe40000004100 */
[----:B------:R-:W-:-:S02]  /*7ae0*/  HADD2.F32 R88, -RZ, R49.H0_H0 ;  /* 0x20000031ff587230 */ /* 0x000fc40000004100 */
[-C--:B------:R-:W-:Y:S01]  /*7af0*/  FMUL.FTZ R56, R57, R86.reuse ;  /* 0x0000005639387220 */ /* 0x080fe20000410000 */
[----:B------:R-:W-:Y:S02]  /*7b00*/  HADD2.F32 R49, -RZ, R41.H1_H1 ;  /* 0x30000029ff317230 */ /* 0x000fe40000004100 */
[----:B------:R-:W-:Y:S01]  /*7b10*/  FMUL.FTZ R86, R43, R86 ;  /* 0x000000562b567220 */ /* 0x000fe20000410000 */
[----:B------:R-:W-:Y:S01]  /*7b20*/  FMUL.FTZ R90, R51, R88 ;  /* 0x00000058335a7220 */ /* 0x000fe20000410000 */
[----:B------:R-:W-:Y:S01]  /*7b30*/  FFMA.FTZ R43, R43, R58, -R56 ;  /* 0x0000003a2b2b7223 */ /* 0x000fe20000010838 */
[----:B------:R-:W-:Y:S01]  /*7b40*/  FMUL.FTZ R88, R49, R88 ;  /* 0x0000005831587220 */ /* 0x000fe20000410000 */
[----:B------:R-:W-:Y:S01]  /*7b50*/  FFMA.FTZ R41, R57, R58, R86 ;  /* 0x0000003a39297223 */ /* 0x000fe20000010056 */
[----:B------:R-:W-:Y:S02]  /*7b60*/  HADD2.F32 R86, -RZ, R175.H1_H1 ;  /* 0x300000afff567230 */ /* 0x000fe40000004100 */
[-C--:B------:R-:W-:Y:S01]  /*7b70*/  FFMA.FTZ R56, R49, R84.reuse, -R90 ;  /* 0x0000005431387223 */ /* 0x080fe2000001085a */
[----:B------:R-:W-:Y:S01]  /*7b80*/  FFMA.FTZ R58, R51, R84, R88 ;  /* 0x00000054333a7223 */ /* 0x000fe20000010058 */
[----:B------:R-:W-:-:S02]  /*7b90*/  HADD2.F32 R51, -RZ, R47.H0_H0 ;  /* 0x2000002fff337230 */ /* 0x000fc40000004100 */
[----:B------:R-:W-:Y:S01]  /*7ba0*/  HADD2.F32 R57, -RZ, R47.H1_H1 ;  /* 0x3000002fff397230 */ /* 0x000fe20000004100 */
[----:B------:R-:W-:Y:S01]  /*7bb0*/  F2FP.F16.F32.PACK_AB R43, R56, R43 ;  /* 0x0000002b382b723e */ /* 0x000fe200000000ff */
[----:B------:R-:W-:Y:S02]  /*7bc0*/  HADD2.F32 R88, -RZ, R50.H0_H0 ;  /* 0x20000032ff587230 */ /* 0x000fe40000004100 */
[----:B------:R-:W-:Y:S02]  /*7bd0*/  HADD2.F32 R49, -RZ, R45.H1_H1 ;  /* 0x3000002dff317230 */ /* 0x000fe40000004100 */
[----:B------:R-:W-:Y:S02]  /*7be0*/  HADD2.F32 R84, -RZ, R173.H1_H1 ;  /* 0x300000adff547230 */ /* 0x000fe40000004100 */
[-C--:B------:R-:W-:Y:S01]  /*7bf0*/  FMUL.FTZ R90, R57, R88.reuse ;  /* 0x00000058395a7220 */ /* 0x080fe20000410000 */
[----:B------:R-:W-:Y:S02]  /*7c00*/  HADD2.F32 R47, -RZ, R45.H0_H0 ;  /* 0x2000002dff2f7230 */ /* 0x000fe40000004100 */
[----:B------:R-:W-:Y:S01]  /*7c10*/  FMUL.FTZ R88, R49, R88 ;  /* 0x0000005831587220 */ /* 0x000fe20000410000 */
[----:B------:R-:W-:-:S02]  /*7c20*/  HADD2.F32 R50, -RZ, R48.H0_H0 ;  /* 0x20000030ff327230 */ /* 0x000fc40000004100 */
[-C--:B------:R-:W-:Y:S01]  /*7c30*/  FMUL.FTZ R48, R51, R86.reuse ;  /* 0x0000005633307220 */ /* 0x080fe20000410000 */
[----:B------:R-:W-:Y:S02]  /*7c40*/  HADD2.F32 R175, -RZ, R175.H0_H0 ;  /* 0x200000afffaf7230 */ /* 0x000fe40000004100 */
[C---:B------:R-:W-:Y:S01]  /*7c50*/  FMUL.FTZ R86, R47.reuse, R86 ;  /* 0x000000562f567220 */ /* 0x040fe20000410000 */
[----:B------:R-:W-:Y:S02]  /*7c60*/  HADD2.F32 R173, -RZ, R173.H0_H0 ;  /* 0x200000adffad7230 */ /* 0x000fe40000004100 */
[----:B------:R-:W-:Y:S01]  /*7c70*/  FFMA.FTZ R45, R47, R84, -R48 ;  /* 0x000000542f2d7223 */ /* 0x000fe20000010830 */
[-C--:B------:R-:W-:Y:S01]  /*7c80*/  FFMA.FTZ R48, R49, R50.reuse, -R90 ;  /* 0x0000003231307223 */ /* 0x080fe2000001085a */
[----:B------:R-:W-:Y:S01]  /*7c90*/  FFMA.FTZ R50, R57, R50, R88 ;  /* 0x0000003239327223 */ /* 0x000fe20000010058 */
        /* <DEDUP_REMOVED lines=24> */
[----:B------:R-:W-:Y:S02]  /*7e20*/  HADD2.F32 R51, -RZ, R38.H0_H0 ;  /* 0x20000026ff337230 */ /* 0x000fe40000004100 */
[-C--:B------:R-:W-:Y:S01]  /*7e30*/  FMUL.FTZ R38, R44, R175.reuse ;  /* 0x000000af2c267220 */ /* 0x080fe20000410000 */
[----:B------:R-:W-:Y:S01]  /*7e40*/  FMUL.FTZ R175, R39, R175 ;  /* 0x000000af27af7220 */ /* 0x000fe20000410000 */
[----:B------:R-:W-:Y:S01]  /*7e50*/  FMUL.FTZ R57, R42, R57 ;  /* 0x000000392a397220 */ /* 0x000fe20000410000 */
[----:B------:R-:W-:-:S02]  /*7e60*/  IMAD.MOV.U32 R41, RZ, RZ, R43 ;  /* 0x000000ffff297224 */ /* 0x000fc400078e002b */
[----:B------:R-:W-:Y:S01]  /*7e70*/  FFMA.FTZ R38, R39, R173, -R38 ;  /* 0x000000ad27267223 */ /* 0x000fe20000010826 */
[----:B------:R-:W-:Y:S01]  /*7e80*/  FFMA.FTZ R59, R42, R51, -R59 ;  /* 0x000000332a3b7223 */ /* 0x000fe2000001083b */
[----:B------:R-:W-:Y:S01]  /*7e90*/  F2FP.F16.F32.PACK_AB R42, R49, R36 ;  /* 0x00000024312a723e */ /* 0x000fe200000000ff */
[----:B------:R-:W-:Y:S01]  /*7ea0*/  FFMA.FTZ R175, R44, R173, R175 ;  /* 0x000000ad2caf7223 */ /* 0x000fe200000100af */
[----:B------:R-:W-:Y:S01]  /*7eb0*/  FFMA.FTZ R46, R46, R51, R57 ;  /* 0x000000332e2e7223 */ /* 0x000fe20000010039 */
[----:B------:R-:W-:Y:S01]  /*7ec0*/  F2FP.F16.F32.PACK_AB R44, R40, R37 ;  /* 0x00000025282c723e */ /* 0x000fe200000000ff */
[----:B------:R-:W-:Y:S01]  /*7ed0*/  IMAD.MOV.U32 R43, RZ, RZ, R48 ;  /* 0x000000ffff2b7224 */ /* 0x000fe200078e0030 */
[----:B------:R-:W-:Y:S01]  /*7ee0*/  F2FP.F16.F32.PACK_AB R59, R59, R38 ;  /* 0x000000263b3b723e */ /* 0x000fe200000000ff */
[----:B------:R-:W-:Y:S01]  /*7ef0*/  IMAD.MOV.U32 R40, RZ, RZ, R42 ;  /* 0x000000ffff287224 */ /* 0x000fe200078e002a */
[----:B------:R-:W-:Y:S02]  /*7f00*/  F2FP.F16.F32.PACK_AB R46, R46, R175 ;  /* 0x000000af2e2e723e */ /* 0x000fe400000000ff */
[----:B------:R-:W-:-:S07]  /*7f10*/  MOV R42, R59 ;  /* 0x0000003b002a7202 */ /* 0x000fce0000000f00 */
.L_x_2281:
[----:B------:R-:W-:Y:S05]  /*7f20*/  BSYNC B2 ;  /* 0x0000000000027941 */ /* 0x000fea0003800000 */
.L_x_2280:
[----:B--2---:R4:W-:Y:S04]  /*7f30*/  STG.E.128 desc[UR56][R52.64], R40 ;  /* 0x0000002834007986 */ /* 0x0049e8000c101d38 */
[----:B---3--:R4:W-:Y:S02]  /*7f40*/  @!P4 STG.E.128 desc[UR56][R54.64], R44 ;  /* 0x0000002c3600c986 */ /* 0x0089e4000c101d38 */
.L_x_2271:
[----:B------:R-:W-:Y:S05]  /*7f50*/  BSYNC B1 ;  /* 0x0000000000017941 */ /* 0x000fea0003800000 */
.L_x_2270:
        /* <DEDUP_REMOVED lines=15> */
[----:B------:R-:W-:Y:S02]  /*8050*/  SHF.R.S32.HI R39, RZ, 0x1f, R36 ;  /* 0x0000001fff277819 */ /* 0x000fe40000011424 */
[----:B------:R-:W-:Y:S02]  /*8060*/  SHF.L.U32 R37, R36, 0x3, RZ ;  /* 0x0000000324257819 */ /* 0x000fe400000006ff */
[----:B------:R-:W-:Y:S02]  /*8070*/  LEA.HI R39, R39, R36, RZ, 0x3 ;  /* 0x0000002427277211 */ /* 0x000fe400078f18ff */
[----:B------:R-:W-:Y:S02]  /*8080*/  ISETP.GE.AND P0, PT, R37, R148, PT ;  /* 0x000000942500720c */ /* 0x000fe40003f06270 */
[----:B------:R-:W-:Y:S01]  /*8090*/  LOP3.LUT R36, R191, 0x38, R37, 0xf8, !PT ;  /* 0x00000038bf247812 */ /* 0x000fe200078ef825 */
[----:B------:R-:W-:-:S03]  /*80a0*/  IMAD.SHL.U32 R39, R39, 0x400, RZ ;  /* 0x0000040027277824 */ /* 0x000fc600078e00ff */
[----:B------:R-:W-:Y:S02]  /*80b0*/  LOP3.LUT R36, R36, R225, RZ, 0x3c, !PT ;  /* 0x000000e124247212 */ /* 0x000fe400078e3cff */
[----:B------:R-:W-:-:S04]  /*80c0*/  LOP3.LUT R39, R39, 0x7fffe000, RZ, 0xc0, !PT ;  /* 0x7fffe00027277812 */ /* 0x000fc800078ec0ff */
[----:B------:R-:W-:Y:S02]  /*80d0*/  IADD3 R36, R36, R39, R199 ;  /* 0x0000002724247210 */ /* 0x000fe40007ffe0c7 */
[--C-:B------:R-:W-:Y:S02]  /*80e0*/  @!P0 SHF.R.S32.HI R41, RZ, 0x1f, R37.reuse ;  /* 0x0000001fff298819 */ /* 0x100fe40000011425 */
[----:B------:R-:W-:Y:S01]  /*80f0*/  @!P0 IADD3 R38, P4, P5, R96, R130, R37 ;  /* 0x0000008260268210 */ /* 0x000fe20007d9e025 */
[C---:B------:R-:W-:Y:S02]  /*8100*/  IMAD R39, R19.reuse, 0x6000, R36 ;  /* 0x0000600013277824 */ /* 0x040fe400078e0224 */
[----:B------:R-:W-:Y:S01]  /*8110*/  IMAD R37, R19, 0x6000, R143 ;  /* 0x0000600013257824 */ /* 0x000fe200078e028f */
[----:B------:R-:W-:Y:S02]  /*8120*/  @!P0 IADD3.X R41, R95, R48, R41, P4, P5 ;  /* 0x000000305f298210 */ /* 0x000fe400027ea429 */
[----:B---3--:R-:W-:Y:S01]  /*8130*/  LEA R44, P4, R40, R118, 0x1 ;  /* 0x00000076282c7211 */ /* 0x008fe200078808ff */
[----:B------:R-:W-:-:S03]  /*8140*/  IMAD R37, R37, 0x2, R18 ;  /* 0x0000000225257824 */ /* 0x000fc600078e0212 */
[----:B------:R-:W-:Y:S02]  /*8150*/  LEA.HI.X R45, R40, R119, R42, 0x1, P4 ;  /* 0x00000077282d7211 */ /* 0x000fe400020f0c2a */
[----:B------:R-:W-:Y:S02]  /*8160*/  LEA R40, R39, R18, 0x1 ;  /* 0x0000001227287211 */ /* 0x000fe400078e08ff */
[----:B------:R-:W-:-:S04]  /*8170*/  @!P0 LEA R46, P4, R38, R118, 0x1 ;  /* 0x00000076262e8211 */ /* 0x000fc800078808ff */
[----:B------:R-:W-:Y:S02]  /*8180*/  @!P0 LEA.HI.X R47, R38, R119, R41, 0x1, P4 ;  /* 0x00000077262f8211 */ /* 0x000fe400020f0c29 */
[----:B------:R-:W2:Y:S01]  /*8190*/  LDS.128 R36, [R37+0x1c400] ;  /* 0x01c4000025247984 */ /* 0x000ea20000000c00 */
[----:B------:R-:W-:-:S03]  /*81a0*/  ISETP.GE.AND P4, PT, R22, R120, PT ;  /* 0x000000781600720c */ /* 0x000fc60003f86270 */
[----:B------:R-:W3:Y:S10]  /*81b0*/  LDS.128 R40, [R40+0x1c400] ;  /* 0x01c4000028287984 */ /* 0x000ef40000000c00 */
[----:B------:R-:W-:Y:S05]  /*81c0*/  @P4 BRA `(.L_x_2285) ;  /* 0x0000000400544947 */ /* 0x000fea0003800000 */
[----:B---3--:R-:W-:Y:S01]  /*81d0*/  IMAD.MOV.U32 R54, RZ, RZ, R41 ;  /* 0x000000ffff367224 */ /* 0x008fe200078e0029 */
[----:B------:R-:W-:Y:S01]  /*81e0*/  SHF.R.U32.HI R59, RZ, 0x10, R81 ;  /* 0x00000010ff3b7819 */ /* 0x000fe20000011651 */
[----:B------:R-:W-:Y:S01]  /*81f0*/  IMAD.MOV.U32 R55, RZ, RZ, R43 ;  /* 0x000000ffff377224 */ /* 0x000fe200078e002b */
[--C-:B------:R-:W-:Y:S01]  /*8200*/  SHF.R.U32.HI R57, RZ, 0x10, R69.reuse ;  /* 0x00000010ff397819 */ /* 0x100fe20000011645 */
[----:B------:R-:W-:Y:S01]  /*8210*/  IMAD.MOV.U32 R53, RZ, RZ, R40 ;  /* 0x000000ffff357224 */ /* 0x000fe200078e0028 */
[----:B--2---:R-:W-:Y:S01]  /*8220*/  MOV R41, R39 ;  /* 0x0000002700297202 */ /* 0x004fe20000000f00 */
[--C-:B------:R-:W-:Y:S01]  /*8230*/  HADD2.F32 R43, -RZ, R54.reuse.H0_H0 ;  /* 0x20000036ff2b7230 */ /* 0x100fe20000004100 */
[----:B------:R-:W-:Y:S01]  /*8240*/  SHF.R.U64 R50, R68, 0x10, R69 ;  /* 0x0000001044327819 */ /* 0x000fe20000001245 */
[----:B------:R-:W-:Y:S01]  /*8250*/  HADD2.F32 R54, -RZ, R54.H1_H1 ;  /* 0x30000036ff367230 */ /* 0x000fe20000004100 */
[--C-:B------:R-:W-:Y:S01]  /*8260*/  SHF.R.U64 R51, R82, 0x10, R83.reuse ;  /* 0x0000001052337819 */ /* 0x100fe20000001253 */
[----:B------:R-:W-:Y:S01]  /*8270*/  HADD2.F32 R59, -RZ, R59.H0_H0 ;  /* 0x2000003bff3b7230 */ /* 0x000fe20000004100 */
[----:B------:R-:W-:Y:S01]  /*8280*/  SHF.R.U32.HI R82, RZ, 0x10, R83 ;  /* 0x00000010ff527819 */ /* 0x000fe20000011653 */
[----:B------:R-:W-:Y:S01]  /*8290*/  HADD2.F32 R58, -RZ, R171.H1_H1 ;  /* 0x300000abff3a7230 */ /* 0x000fe20000004100 */
[----:B------:R-:W-:Y:S01]  /*82a0*/  SHF.R.U64 R49, R70, 0x10, R71 ;  /* 0x0000001046317819 */ /* 0x000fe20000001247 */
[----:B------:R-:W-:-:S02]  /*82b0*/  HADD2.F32 R40, -RZ, R37.H1_H1 ;  /* 0x30000025ff287230 */ /* 0x000fc40000004100 */
[-C--:B------:R-:W-:Y:S01]  /*82c0*/  FMUL.FTZ R69, R54, R59.reuse ;  /* 0x0000003b36457220 */ /* 0x080fe20000410000 */
[----:B------:R-:W-:Y:S02]  /*82d0*/  HADD2.F32 R39, -RZ, R37.H0_H0 ;  /* 0x20000025ff277230 */ /* 0x000fe40000004100 */
[-C--:B------:R-:W-:Y:S01]  /*82e0*/  FMUL.FTZ R68, R43, R58.reuse ;  /* 0x0000003a2b447220 */ /* 0x080fe20000410000 */
[----:B------:R-:W-:Y:S02]  /*82f0*/  HADD2.F32 R56, -RZ, R162.H1_H1 ;  /* 0x300000a2ff387230 */ /* 0x000fe40000004100 */
[----:B------:R-:W-:Y:S01]  /*8300*/  FMUL.FTZ R59, R40, R59 ;  /* 0x0000003b283b7220 */ /* 0x000fe20000410000 */
[----:B------:R-:W-:Y:S02]  /*8310*/  HADD2.F32 R57, -RZ, R57.H0_H0 ;  /* 0x20000039ff397230 */ /* 0x000fe40000004100 */
[C---:B------:R-:W-:Y:S01]  /*8320*/  FMUL.FTZ R58, R39.reuse, R58 ;  /* 0x0000003a273a7220 */ /* 0x040fe20000410000 */
[----:B------:R-:W-:Y:S01]  /*8330*/  SHF.R.U32.HI R70, RZ, 0x10, R71 ;  /* 0x00000010ff467819 */ /* 0x000fe20000011647 */
[----:B------:R-:W-:Y:S01]  /*8340*/  FFMA.FTZ R37, R39, R56, -R68 ;  /* 0x0000003827257223 */ /* 0x000fe20000010844 */
[----:B------:R-:W-:-:S02]  /*8350*/  HADD2.F32 R68, -RZ, R163.H1_H1 ;  /* 0x300000a3ff447230 */ /* 0x000fc40000004100 */
[-C--:B------:R-:W-:Y:S01]  /*8360*/  FFMA.FTZ R40, R40, R57.reuse, -R69 ;  /* 0x0000003928287223 */ /* 0x080fe20000010845 */
[----:B------:R-:W-:Y:S01]  /*8370*/  FFMA.FTZ R54, R54, R57, R59 ;  /* 0x0000003936367223 */ /* 0x000fe2000001003b */
[----:B------:R-:W-:Y:S01]  /*8380*/  FFMA.FTZ R39, R43, R56, R58 ;  /* 0x000000382b277223 */ /* 0x000fe2000001003a */
[----:B------:R-:W-:Y:S01]  /*8390*/  HADD2.F32 R57, -RZ, R55.H0_H0 ;  /* 0x20000037ff397230 */ /* 0x000fe20000004100 */
[----:B------:R-:W-:Y:S01]  /*83a0*/  SHF.R.U64 R52, R80, 0x10, R81 ;  /* 0x0000001050347819 */ /* 0x000fe20000001251 */
[--C-:B------:R-:W-:Y:S01]  /*83b0*/  HADD2.F32 R43, -RZ, R41.reuse.H0_H0 ;  /* 0x20000029ff2b7230 */ /* 0x100fe20000004100 */
[----:B------:R-:W-:Y:S01]  /*83c0*/  F2FP.F16.F32.PACK_AB R37, R40, R37 ;  /* 0x000000252825723e */ /* 0x000fe200000000ff */
[----:B------:R-:W-:Y:S02]  /*83d0*/  HADD2.F32 R59, -RZ, R82.H0_H0 ;  /* 0x20000052ff3b7230 */ /* 0x000fe40000004100 */
[----:B------:R-:W-:Y:S01]  /*83e0*/  FMUL.FTZ R80, R57, R68 ;  /* 0x0000004439507220 */ /* 0x000fe20000410000 */
[----:B------:R-:W-:-:S02]  /*83f0*/  HADD2.F32 R56, -RZ, R41.H1_H1 ;  /* 0x30000029ff387230 */ /* 0x000fc40000004100 */
        /* <DEDUP_REMOVED lines=24> */
[----:B------:R-:W-:Y:S01]  /*8580*/  FFMA.FTZ R59, R52, R162, -R59 ;  /* 0x000000a2343b7223 */ /* 0x000fe2000001083b */
[----:B------:R-:W-:-:S02]  /*8590*/  HADD2.F32 R51, -RZ, R51.H0_H0 ;  /* 0x20000033ff337230 */ /* 0x000fc40000004100 */
[-C--:B------:R-:W-:Y:S01]  /*85a0*/  FFMA.FTZ R52, R36, R50.reuse, -R69 ;  /* 0x0000003224347223 */ /* 0x080fe20000010845 */
[----:B------:R-:W-:Y:S01]  /*85b0*/  FFMA.FTZ R53, R53, R50, R68 ;  /* 0x0000003235357223 */ /* 0x000fe20000010044 */
[----:B------:R-:W-:Y:S02]  /*85c0*/  HADD2.F32 R50, -RZ, R42.H0_H0 ;  /* 0x2000002aff327230 */ /* 0x000fe40000004100 */
[----:B------:R-:W-:Y:S01]  /*85d0*/  FFMA.FTZ R58, R55, R162, R58 ;  /* 0x000000a2373a7223 */ /* 0x000fe2000001003a */
[----:B------:R-:W-:Y:S01]  /*85e0*/  HADD2.F32 R36, -RZ, R38.H0_H0 ;  /* 0x20000026ff247230 */ /* 0x000fe20000004100 */
        /* <DEDUP_REMOVED lines=18> */
[----:B------:R-:W-:-:S07]  /*8710*/  F2FP.F16.F32.PACK_AB R42, R42, R163 ;  /* 0x000000a32a2a723e */ /* 0x000fce00000000ff */
.L_x_2285:
[----:B------:R-:W-:Y:S05]  /*8720*/  BSYNC B2 ;  /* 0x0000000000027941 */ /* 0x000fea0003800000 */
.L_x_2284:
[----:B--2---:R2:W-:Y:S04]  /*8730*/  STG.E.128 desc[UR56][R44.64], R36 ;  /* 0x000000242c007986 */ /* 0x0045e8000c101d38 */
[----:B---3--:R2:W-:Y:S02]  /*8740*/  @!P0 STG.E.128 desc[UR56][R46.64], R40 ;  /* 0x000000282e008986 */ /* 0x0085e4000c101d38 */
.L_x_2283:
[----:B------:R-:W-:Y:S05]  /*8750*/  BSYNC B1 ;  /* 0x0000000000017941 */ /* 0x000fea0003800000 */
.L_x_2282:
        /* <DEDUP_REMOVED lines=18> */
[----:B------:R-:W-:Y:S01]  /*8880*/  IADD3 R36, R36, R37, R199 ;  /* 0x0000002524247210 */ /* 0x000fe20007ffe0c7 */
[C---:B------:R-:W-:Y:S01]  /*8890*/  IMAD R37, R19.reuse, 0x6000, R137 ;  /* 0x0000600013257824 */ /* 0x040fe200078e0289 */
[--C-:B------:R-:W-:Y:S02]  /*88a0*/  @!P0 SHF.R.S32.HI R41, RZ, 0x1f, R39.reuse ;  /* 0x0000001fff298819 */ /* 0x100fe40000011427 */
[----:B------:R-:W-:Y:S01]  /*88b0*/  @!P0 IADD3 R38, P4, P5, R96, R130, R39 ;  /* 0x0000008260268210 */ /* 0x000fe20007d9e027 */
[----:B------:R-:W-:Y:S02]  /*88c0*/  IMAD R39, R19, 0x6000, R36 ;  /* 0x0000600013277824 */ /* 0x000fe400078e0224 */
[----:B------:R-:W-:Y:S01]  /*88d0*/  IMAD R37, R37, 0x2, R18 ;  /* 0x0000000225257824 */ /* 0x000fe200078e0212 */
[----:B------:R-:W-:Y:S02]  /*88e0*/  @!P0 IADD3.X R41, R95, R48, R41, P4, P5 ;  /* 0x000000305f298210 */ /* 0x000fe400027ea429 */
[----:B---3--:R-:W-:-:S04]  /*88f0*/  LEA R44, P4, R40, R118, 0x1 ;  /* 0x00000076282c7211 */ /* 0x008fc800078808ff */
        /* <DEDUP_REMOVED lines=8> */
[----:B--2---:R-:W-:Y:S01]  /*8980*/  IMAD.MOV.U32 R53, RZ, RZ, R36 ;  /* 0x000000ffff357224 */ /* 0x004fe200078e0024 */
[----:B------:R-:W-:Y:S01]  /*8990*/  SHF.R.U32.HI R58, RZ, 0x10, R77 ;  /* 0x00000010ff3a7819 */ /* 0x000fe2000001164d */
[----:B---3--:R-:W-:Y:S01]  /*89a0*/  IMAD.MOV.U32 R36, RZ, RZ, R41 ;  /* 0x000000ffff247224 */ /* 0x008fe200078e0029 */
[----:B------:R-:W-:Y:S01]  /*89b0*/  MOV R54, R40 ;  /* 0x0000002800367202 */ /* 0x000fe20000000f00 */
[----:B------:R-:W-:Y:S01]  /*89c0*/  IMAD.MOV.U32 R55, RZ, RZ, R43 ;  /* 0x000000ffff377224 */ /* 0x000fe200078e002b */
[--C-:B------:R-:W-:Y:S01]  /*89d0*/  SHF.R.U32.HI R56, RZ, 0x10, R65.reuse ;  /* 0x00000010ff387819 */ /* 0x100fe20000011641 */
[----:B------:R-:W-:Y:S01]  /*89e0*/  HADD2.F32 R59, -RZ, R159.H1_H1 ;  /* 0x3000009fff3b7230 */ /* 0x000fe20000004100 */
[----:B------:R-:W-:Y:S01]  /*89f0*/  SHF.R.U64 R51, R64, 0x10, R65 ;  /* 0x0000001040337819 */ /* 0x000fe20000001241 */
[--C-:B------:R-:W-:Y:S01]  /*8a00*/  HADD2.F32 R40, -RZ, R36.reuse.H0_H0 ;  /* 0x20000024ff287230 */ /* 0x100fe20000004100 */
[--C-:B------:R-:W-:Y:S01]  /*8a10*/  SHF.R.U64 R50, R78, 0x10, R79.reuse ;  /* 0x000000104e327819 */ /* 0x100fe2000000124f */
[----:B------:R-:W-:Y:S01]  /*8a20*/  HADD2.F32 R43, -RZ, R36.H1_H1 ;  /* 0x30000024ff2b7230 */ /* 0x000fe20000004100 */
[----:B------:R-:W-:Y:S01]  /*8a30*/  SHF.R.U32.HI R78, RZ, 0x10, R79 ;  /* 0x00000010ff4e7819 */ /* 0x000fe2000001164f */
[----:B------:R-:W-:Y:S01]  /*8a40*/  IMAD.MOV.U32 R41, RZ, RZ, R39 ;  /* 0x000000ffff297224 */ /* 0x000fe200078e0027 */
[--C-:B------:R-:W-:Y:S01]  /*8a50*/  SHF.R.U64 R49, R66, 0x10, R67.reuse ;  /* 0x0000001042317819 */ /* 0x100fe20000001243 */
[--C-:B------:R-:W-:Y:S01]  /*8a60*/  HADD2.F32 R36, -RZ, R37.reuse.H0_H0 ;  /* 0x20000025ff247230 */ /* 0x100fe20000004100 */
[----:B------:R-:W-:Y:S01]  /*8a70*/  SHF.R.U32.HI R66, RZ, 0x10, R67 ;  /* 0x00000010ff427819 */ /* 0x000fe20000011643 */
[----:B------:R-:W-:Y:S01]  /*8a80*/  HADD2.F32 R58, -RZ, R58.H0_H0 ;  /* 0x2000003aff3a7230 */ /* 0x000fe20000004100 */
[----:B------:R-:W-:Y:S01]  /*8a90*/  SHF.R.U64 R52, R76, 0x10, R77 ;  /* 0x000000104c347819 */ /* 0x000fe2000000124d */
        /* <DEDUP_REMOVED lines=11> */
[----:B------:R-:W-:-:S02]  /*8b50*/  HADD2.F32 R56, -RZ, R55.H0_H0 ;  /* 0x20000037ff387230 */ /* 0x000fc40000004100 */
[----:B------:R-:W-:Y:S01]  /*8b60*/  HADD2.F32 R55, -RZ, R55.H1_H1 ;  /* 0x30000037ff377230 */ /* 0x000fe20000004100 */
[----:B------:R-:W-:Y:S01]  /*8b70*/  F2FP.F16.F32.PACK_AB R39, R39, R36 ;  /* 0x000000242727723e */ /* 0x000fe200000000ff */
[--C-:B------:R-:W-:Y:S02]  /*8b80*/  HADD2.F32 R43, -RZ, R41.reuse.H0_H0 ;  /* 0x20000029ff2b7230 */ /* 0x100fe40000004100 */
[----:B------:R-:W-:Y:S02]  /*8b90*/  HADD2.F32 R64, -RZ, R78.H0_H0 ;  /* 0x2000004eff407230 */ /* 0x000fe40000004100 */
[----:B------:R-:W-:Y:S02]  /*8ba0*/  HADD2.F32 R59, -RZ, R158.H1_H1 ;  /* 0x3000009eff3b7230 */ /* 0x000fe40000004100 */
[----:B------:R-:W-:Y:S02]  /*8bb0*/  HADD2.F32 R41, -RZ, R41.H1_H1 ;  /* 0x30000029ff297230 */ /* 0x000fe40000004100 */
[----:B------:R-:W-:Y:S01]  /*8bc0*/  FMUL.FTZ R68, R55, R64 ;  /* 0x0000004037447220 */ /* 0x000fe20000410000 */
[----:B------:R-:W-:-:S02]  /*8bd0*/  HADD2.F32 R57, -RZ, R156.H1_H1 ;  /* 0x3000009cff397230 */ /* 0x000fc40000004100 */
[-C--:B------:R-:W-:Y:S01]  /*8be0*/  FMUL.FTZ R65, R43, R59.reuse ;  /* 0x0000003b2b417220 */ /* 0x080fe20000410000 */
[----:B------:R-:W-:Y:S02]  /*8bf0*/  HADD2.F32 R58, -RZ, R66.H0_H0 ;  /* 0x20000042ff3a7230 */ /* 0x000fe40000004100 */
[C---:B------:R-:W-:Y:S01]  /*8c00*/  FMUL.FTZ R66, R56.reuse, R59 ;  /* 0x0000003b38427220 */ /* 0x040fe20000410000 */
[----:B------:R-:W-:Y:S01]  /*8c10*/  FMUL.FTZ R64, R41, R64 ;  /* 0x0000004029407220 */ /* 0x000fe20000410000 */
[----:B------:R-:W-:Y:S02]  /*8c20*/  HADD2.F32 R52, -RZ, R52.H0_H0 ;  /* 0x20000034ff347230 */ /* 0x000fe40000004100 */
[-C--:B------:R-:W-:Y:S01]  /*8c30*/  FFMA.FTZ R65, R56, R57.reuse, R65 ;  /* 0x0000003938417223 */ /* 0x080fe20000010041 */
[----:B------:R-:W-:Y:S01]  /*8c40*/  FFMA.FTZ R59, R43, R57, -R66 ;  /* 0x000000392b3b7223 */ /* 0x000fe20000010842 */
[-C--:B------:R-:W-:Y:S01]  /*8c50*/  FFMA.FTZ R68, R41, R58.reuse, -R68 ;  /* 0x0000003a29447223 */ /* 0x080fe20000010844 */
[----:B------:R-:W-:Y:S01]  /*8c60*/  FFMA.FTZ R70, R55, R58, R64 ;  /* 0x0000003a37467223 */ /* 0x000fe20000010040 */
[----:B------:R-:W-:-:S02]  /*8c70*/  HADD2.F32 R58, -RZ, R159.H0_H0 ;  /* 0x2000009fff3a7230 */ /* 0x000fc40000004100 */
[--C-:B------:R-:W-:Y:S01]  /*8c80*/  HADD2.F32 R43, -RZ, R54.reuse.H0_H0 ;  /* 0x20000036ff2b7230 */ /* 0x100fe20000004100 */
[----:B------:R-:W-:Y:S01]  /*8c90*/  F2FP.F16.F32.PACK_AB R59, R68, R59 ;  /* 0x0000003b443b723e */ /* 0x000fe200000000ff */
[--C-:B------:R-:W-:Y:S02]  /*8ca0*/  HADD2.F32 R41, -RZ, R53.reuse.H0_H0 ;  /* 0x20000035ff297230 */ /* 0x100fe40000004100 */
[----:B------:R-:W-:Y:S02]  /*8cb0*/  HADD2.F32 R54, -RZ, R54.H1_H1 ;  /* 0x30000036ff367230 */ /* 0x000fe40000004100 */
[-C--:B------:R-:W-:Y:S01]  /*8cc0*/  FMUL.FTZ R64, R43, R58.reuse ;  /* 0x0000003a2b407220 */ /* 0x080fe20000410000 */
[----:B------:R-:W-:Y:S02]  /*8cd0*/  HADD2.F32 R53, -RZ, R53.H1_H1 ;  /* 0x30000035ff357230 */ /* 0x000fe40000004100 */
[----:B------:R-:W-:Y:S01]  /*8ce0*/  FMUL.FTZ R58, R41, R58 ;  /* 0x0000003a293a7220 */ /* 0x000fe20000410000 */
[----:B------:R-:W-:-:S02]  /*8cf0*/  HADD2.F32 R56, -RZ, R157.H0_H0 ;  /* 0x2000009dff387230 */ /* 0x000fc40000004100 */
[CC--:B------:R-:W-:Y:S01]  /*8d00*/  FMUL.FTZ R66, R54.reuse, R52.reuse ;  /* 0x0000003436427220 */ /* 0x0c0fe20000410000 */
[----:B------:R-:W-:Y:S02]  /*8d10*/  HADD2.F32 R51, -RZ, R51.H0_H0 ;  /* 0x20000033ff337230 */ /* 0x000fe40000004100 */
[----:B------:R-:W-:Y:S01]  /*8d20*/  FMUL.FTZ R55, R53, R52 ;  /* 0x0000003435377220 */ /* 0x000fe20000410000 */
[----:B------:R-:W-:Y:S02]  /*8d30*/  HADD2.F32 R158, -RZ, R158.H0_H0 ;  /* 0x2000009eff9e7230 */ /* 0x000fe40000004100 */
[-C--:B------:R-:W-:Y:S01]  /*8d40*/  FFMA.FTZ R58, R43, R56.reuse, R58 ;  /* 0x000000382b3a7223 */ /* 0x080fe2000001003a */
[----:B------:R-:W-:Y:S01]  /*8d50*/  FFMA.FTZ R64, R41, R56, -R64 ;  /* 0x0000003829407223 */ /* 0x000fe20000010840 */
[-C--:B------:R-:W-:Y:S01]  /*8d60*/  FFMA.FTZ R53, R53, R51.reuse, -R66 ;  /* 0x0000003335357223 */ /* 0x080fe20000010842 */
[----:B------:R-:W-:Y:S01]  /*8d70*/  FFMA.FTZ R55, R54, R51, R55 ;  /* 0x0000003336377223 */ /* 0x000fe20000010037 */
[----:B------:R-:W-:-:S02]  /*8d80*/  HADD2.F32 R43, -RZ, R42.H0_H0 ;  /* 0x2000002aff2b7230 */ /* 0x000fc40000004100 */
[----:B------:R-:W-:Y:S01]  /*8d90*/  HADD2.F32 R51, -RZ, R50.H0_H0 ;  /* 0x20000032ff337230 */ /* 0x000fe20000004100 */
[----:B------:R-:W-:Y:S01]  /*8da0*/  F2FP.F16.F32.PACK_AB R36, R53, R64 ;  /* 0x000000403524723e */ /* 0x000fe200000000ff */
[----:B------:R-:W-:Y:S02]  /*8db0*/  HADD2.F32 R41, -RZ, R38.H0_H0 ;  /* 0x20000026ff297230 */ /* 0x000fe40000004100 */
[-C--:B------:R-:W-:Y:S01]  /*8dc0*/  FMUL.FTZ R50, R43, R158.reuse ;  /* 0x0000009e2b327220 */ /* 0x080fe20000410000 */
[----:B------:R-:W-:Y:S02]  /*8dd0*/  HADD2.F32 R42, -RZ, R42.H1_H1 ;  /* 0x3000002aff2a7230 */ /* 0x000fe40000004100 */
[----:B------:R-:W-:Y:S02]  /*8de0*/  HADD2.F32 R38, -RZ, R38.H1_H1 ;  /* 0x30000026ff267230 */ /* 0x000fe40000004100 */
[----:B------:R-:W-:Y:S01]  /*8df0*/  FMUL.FTZ R158, R41, R158 ;  /* 0x0000009e299e7220 */ /* 0x000fe20000410000 */
[----:B------:R-:W-:-:S02]  /*8e00*/  HADD2.F32 R156, -RZ, R156.H0_H0 ;  /* 0x2000009cff9c7230 */ /* 0x000fc40000004100 */
[-C--:B------:R-:W-:Y:S01]  /*8e10*/  FMUL.FTZ R57, R42, R51.reuse ;  /* 0x000000332a397220 */ /* 0x080fe20000410000 */
[----:B------:R-:W-:Y:S02]  /*8e20*/  HADD2.F32 R49, -RZ, R49.H0_H0 ;  /* 0x20000031ff317230 */ /* 0x000fe40000004100 */
[C---:B------:R-:W-:Y:S01]  /*8e30*/  FMUL.FTZ R51, R38.reuse, R51 ;  /* 0x0000003326337220 */ /* 0x040fe20000410000 */
[-C--:B------:R-:W-:Y:S01]  /*8e40*/  FFMA.FTZ R50, R41, R156.reuse, -R50 ;  /* 0x0000009c29327223 */ /* 0x080fe20000010832 */
[----:B------:R-:W-:Y:S01]  /*8e50*/  FFMA.FTZ R158, R43, R156, R158 ;  /* 0x0000009c2b9e7223 */ /* 0x000fe2000001009e */
[-C--:B------:R-:W-:Y:S01]  /*8e60*/  FFMA.FTZ R57, R38, R49.reuse, -R57 ;  /* 0x0000003126397223 */ /* 0x080fe20000010839 */
[----:B------:R-:W-:Y:S01]  /*8e70*/  FFMA.FTZ R51, R42, R49, R51 ;  /* 0x000000312a337223 */ /* 0x000fe20000010033 */
[----:B------:R-:W-:Y:S02]  /*8e80*/  F2FP.F16.F32.PACK_AB R41, R40, R37 ;  /* 0x000000252829723e */ /* 0x000fe400000000ff */
[----:B------:R-:W-:Y:S01]  /*8e90*/  MOV R37, R39 ;  /* 0x0000002700257202 */ /* 0x000fe20000000f00 */
[----:B------:R-:W-:Y:S01]  /*8ea0*/  IMAD.MOV.U32 R39, RZ, RZ, R59 ;  /* 0x000000ffff277224 */ /* 0x000fe200078e003b */
[----:B------:R-:W-:-:S02]  /*8eb0*/  F2FP.F16.F32.PACK_AB R43, R70, R65 ;  /* 0x00000041462b723e */ /* 0x000fc400000000ff */
[----:B------:R-:W-:Y:S02]  /*8ec0*/  F2FP.F16.F32.PACK_AB R40, R55, R58 ;  /* 0x0000003a3728723e */ /* 0x000fe400000000ff */
[----:B------:R-:W-:Y:S02]  /*8ed0*/  F2FP.F16.F32.PACK_AB R38, R57, R50 ;  /* 0x000000323926723e */ /* 0x000fe400000000ff */
[----:B------:R-:W-:-:S07]  /*8ee0*/  F2FP.F16.F32.PACK_AB R42, R51, R158 ;  /* 0x0000009e332a723e */ /* 0x000fce00000000ff */
.L_x_2289:
[----:B------:R-:W-:Y:S05]  /*8ef0*/  BSYNC B2 ;  /* 0x0000000000027941 */ /* 0x000fea0003800000 */
.L_x_2288:
[----:B--2---:R2:W-:Y:S04]  /*8f00*/  STG.E.128 desc[UR56][R44.64], R36 ;  /* 0x000000242c007986 */ /* 0x0045e8000c101d38 */
[----:B---3--:R2:W-:Y:S02]  /*8f10*/  @!P0 STG.E.128 desc[UR56][R46.64], R40 ;  /* 0x000000282e008986 */ /* 0x0085e4000c101d38 */
.L_x_2287:
[----:B------:R-:W-:Y:S05]  /*8f20*/  BSYNC B1 ;  /* 0x0000000000017941 */ /* 0x000fea0003800000 */
.L_x_2286:
        /* <DEDUP_REMOVED lines=11> */
[C---:B------:R-:W-:Y:S02]  /*8fe0*/  LEA R44, P0, R45.reuse, R118, 0x1 ;  /* 0x000000762d2c7211 */ /* 0x040fe400078008ff */
[----:B------:R-:W-:Y:S01]  /*8ff0*/  SHF.R.S32.HI R37, RZ, 0x1f, R36 ;  /* 0x0000001fff257819 */ /* 0x000fe20000011424 */
[----:B------:R-:W-:Y:S01]  /*9000*/  IMAD.SHL.U32 R47, R36, 0x8, RZ ;  /* 0x00000008242f7824 */ /* 0x000fe200078e00ff */
[----:B------:R-:W-:-:S02]  /*9010*/  LEA.HI.X R45, R45, R119, R46, 0x1, P0 ;  /* 0x000000772d2d7211 */ /* 0x000fc400000f0c2e */
[----:B------:R-:W-:Y:S02]  /*9020*/  LEA.HI R37, R37, R36, RZ, 0x3 ;  /* 0x0000002425257211 */ /* 0x000fe400078f18ff */
[----:B------:R-:W-:Y:S02]  /*9030*/  LOP3.LUT R36, R191, 0x38, R47, 0xf8, !PT ;  /* 0x00000038bf247812 */ /* 0x000fe400078ef82f */
[----:B------:R-:W-:Y:S02]  /*9040*/  SHF.L.U32 R37, R37, 0xa, RZ ;  /* 0x0000000a25257819 */ /* 0x000fe400000006ff */
[----:B------:R-:W-:Y:S02]  /*9050*/  LOP3.LUT R36, R36, R225, RZ, 0x3c, !PT ;  /* 0x000000e124247212 */ /* 0x000fe400078e3cff */
[----:B------:R-:W-:-:S04]  /*9060*/  LOP3.LUT R37, R37, 0x7fffe000, RZ, 0xc0, !PT ;  /* 0x7fffe00025257812 */ /* 0x000fc800078ec0ff */
[----:B------:R-:W-:Y:S01]  /*9070*/  IADD3 R36, R36, R37, R199 ;  /* 0x0000002524247210 */ /* 0x000fe20007ffe0c7 */
        /* <DEDUP_REMOVED lines=9> */
[----:B------:R-:W-:Y:S01]  /*9110*/  MOV R49, R40 ;  /* 0x0000002800317202 */ /* 0x000fe20000000f00 */
[----:B--2---:R-:W-:Y:S01]  /*9120*/  IMAD.MOV.U32 R40, RZ, RZ, R38 ;  /* 0x000000ffff287224 */ /* 0x004fe200078e0026 */
[--C-:B------:R-:W-:Y:S01]  /*9130*/  SHF.R.U32.HI R52, RZ, 0x10, R61.reuse ;  /* 0x00000010ff347819 */ /* 0x100fe2000001163d */
[----:B------:R-:W-:Y:S01]  /*9140*/  HADD2.F32 R53, -RZ, R155.H1_H1 ;  /* 0x3000009bff357230 */ /* 0x000fe20000004100 */
[----:B------:R-:W-:Y:S01]  /*9150*/  SHF.R.U64 R65, R60, 0x10, R61 ;  /* 0x000000103c417819 */ /* 0x000fe2000000123d */
[----:B------:R-:W-:Y:S01]  /*9160*/  HADD2.F32 R42, -RZ, R41.H0_H0 ;  /* 0x20000029ff2a7230 */ /* 0x000fe20000004100 */
[--C-:B------:R-:W-:Y:S01]  /*9170*/  SHF.R.U64 R61, R74, 0x10, R75.reuse ;  /* 0x000000104a3d7819 */ /* 0x100fe2000000124b */
[----:B------:R-:W-:Y:S01]  /*9180*/  HADD2.F32 R38, -RZ, R37.H0_H0 ;  /* 0x20000025ff267230 */ /* 0x000fe20000004100 */
[----:B------:R-:W-:Y:S01]  /*9190*/  SHF.R.U32.HI R74, RZ, 0x10, R75 ;  /* 0x00000010ff4a7819 */ /* 0x000fe2000001164b */
[----:B------:R-:W-:-:S02]  /*91a0*/  HADD2.F32 R41, -RZ, R41.H1_H1 ;  /* 0x30000029ff297230 */ /* 0x000fc40000004100 */
[-C--:B------:R-:W-:Y:S01]  /*91b0*/  FMUL.FTZ R55, R42, R53.reuse ;  /* 0x000000352a377220 */ /* 0x080fe20000410000 */
[----:B------:R-:W-:Y:S02]  /*91c0*/  HADD2.F32 R54, -RZ, R54.H0_H0 ;  /* 0x20000036ff367230 */ /* 0x000fe40000004100 */
[----:B------:R-:W-:Y:S01]  /*91d0*/  FMUL.FTZ R53, R38, R53 ;  /* 0x0000003526357220 */ /* 0x000fe20000410000 */
[----:B------:R-:W-:Y:S01]  /*91e0*/  HADD2.F32 R51, -RZ, R153.H1_H1 ;  /* 0x30000099ff337230 */ /* 0x000fe20000004100 */
[----:B------:R-:W-:Y:S01]  /*91f0*/  SHF.R.U64 R46, R62, 0x10, R63 ;  /* 0x000000103e2e7819 */ /* 0x000fe2000000123f */
        /* <DEDUP_REMOVED lines=8> */
[----:B------:R-:W-:Y:S01]  /*9280*/  HADD2.F32 R38, -RZ, R43.H0_H0 ;  /* 0x2000002bff267230 */ /* 0x000fe20000004100 */
[----:B------:R-:W-:Y:S01]  /*9290*/  SHF.R.U32.HI R62, RZ, 0x10, R63 ;  /* 0x00000010ff3e7819 */ /* 0x000fe2000001163f */
[----:B------:R-:W-:Y:S02]  /*92a0*/  HADD2.F32 R37, -RZ, R39.H0_H0 ;  /* 0x20000027ff257230 */ /* 0x000fe40000004100 */
[----:B------:R-:W-:Y:S01]  /*92b0*/  FFMA.FTZ R54, R41, R52, R54 ;  /* 0x0000003429367223 */ /* 0x000fe20000010036 */
        /* <DEDUP_REMOVED lines=19> */
[----:B------:R-:W-:Y:S01]  /*93f0*/  FMUL.FTZ R42, R38, R155 ;  /* 0x0000009b262a7220 */ /* 0x000fe20000410000 */
[----:B------:R-:W-:Y:S01]  /*9400*/  HADD2.F32 R153, -RZ, R153.H0_H0 ;  /* 0x20000099ff997230 */ /* 0x000fe20000004100 */
[----:B------:R-:W-:Y:S01]  /*9410*/  F2FP.F16.F32.PACK_AB R57, R60, R57 ;  /* 0x000000393c39723e */ /* 0x000fe200000000ff */
[--C-:B------:R-:W-:Y:S02]  /*9420*/  HADD2.F32 R37, -RZ, R36.reuse.H0_H0 ;  /* 0x20000024ff257230 */ /* 0x100fe40000004100 */
[----:B------:R-:W-:Y:S01]  /*9430*/  FMUL.FTZ R43, R49, R41 ;  /* 0x00000029312b7220 */ /* 0x000fe20000410000 */
        /* <DEDUP_REMOVED lines=11> */
[----:B------:R-:W-:Y:S02]  /*94f0*/  HADD2.F32 R36, -RZ, R40.H0_H0 ;  /* 0x20000028ff247230 */ /* 0x000fe40000004100 */
[----:B------:R-:W-:Y:S01]  /*9500*/  FMUL.FTZ R49, R37, R154 ;  /* 0x0000009a25317220 */ /* 0x000fe20000410000 */
[----:B------:R-:W-:-:S02]  /*9510*/  HADD2.F32 R50, -RZ, R50.H1_H1 ;  /* 0x30000032ff327230 */ /* 0x000fc40000004100 */
[----:B------:R-:W-:Y:S02]  /*9520*/  HADD2.F32 R40, -RZ, R40.H1_H1 ;  /* 0x30000028ff287230 */ /* 0x000fe40000004100 */
        /* <DEDUP_REMOVED lines=14> */
[----:B------:R-:W-:Y:S01]  /*9610*/  F2FP.F16.F32.PACK_AB R42, R41, R154 ;  /* 0x0000009a292a723e */ /* 0x000fe200000000ff */
[----:B------:R-:W-:Y:S01]  /*9620*/  IMAD.MOV.U32 R41, RZ, RZ, R53 ;  /* 0x000000ffff297224 */ /* 0x000fe200078e0035 */
[----:B------:R-:W-:Y:S02]  /*9630*/  F2FP.F16.F32.PACK_AB R39, R59, R58 ;  /* 0x0000003a3b27723e */ /* 0x000fe400000000ff */
[----:B------:R-:W-:-:S07]  /*9640*/  MOV R40, R52 ;  /* 0x0000003400287202 */ /* 0x000fce0000000f00 */
.L_x_2291:
[----:B------:R-:W-:Y:S05]  /*9650*/  BSYNC B1 ;  /* 0x0000000000017941 */ /* 0x000fea0003800000 */
.L_x_2290:
        /* <DEDUP_REMOVED lines=10> */
.L_x_2207:
[----:B------:R-:W-:-:S13]  /*9700*/  ISETP.NE.AND P1, PT, R190, 0x3, PT ;  /* 0x00000003be00780c */ /* 0x000fda0003f25270 */
[----:B------:R-:W-:Y:S05]  /*9710*/  @!P1 BRA `(.L_x_2292) ;  /* 0x0000000000049947 */ /* 0x000fea0003800000 */
[----:B------:R-:W-:Y:S01]  /*9720*/  BPT.TRAP 0x1 ;  /* 0x000000040000795c */ /* 0x000fe20000300000 */
.L_x_2292:
        /* <DEDUP_REMOVED lines=8> */
.L_x_2541:
[----:B------:R-:W-:Y:S05]  /*97b0*/  BSYNC B1 ;  /* 0x0000000000017941 */ /* 0x000fea0003800000 */
.L_x_2293:
        /* <DEDUP_REMOVED lines=20> */
.L_x_2296:
[----:B------:R-:W-:Y:S05]  /*9900*/  BSYNC B1 ;  /* 0x0000000000017941 */ /* 0x000fea0003800000 */
.L_x_2295:
        /* <DEDUP_REMOVED lines=20> */
.L_x_2240:
[----:B------:R-:W-:Y:S05]  /*9a50*/  BSYNC B0 ;  /* 0x0000000000007941 */ /* 0x000fea0003800000 */
.L_x_2206:
        /* <DEDUP_REMOVED lines=17> */
.L_x_2298:
[----:B------:R-:W-:Y:S05]  /*9b70*/  BSYNC B0 ;  /* 0x0000000000007941 */ /* 0x000fea0003800000 */
.L_x_2297:
[----:B------:R-:W2:Y:S01]  /*9b80*/  SYNCS.PHASECHK.TRANS64.TRYWAIT P4, [R3+URZ+0x348b0], R0 ;  /* 0x0348b000030075a7 */ /* 0x000ea2000808017f */
[----:B-1----:R-:W-:Y:S01]  /*9b90*/  IMAD R36, R19, 0x4000, R29 ;  /* 0x0000400013247824 */ /* 0x002fe200078e021d */
[----:B------:R-:W-:Y:S01]  /*9ba0*/  ULDC.64 UR60, c[0x0][0x318] ;  /* 0x0000c600003c7ab9 */ /* 0x000fe20000000a00 */
[----:B------:R-:W-:Y:S01]  /*9bb0*/  ULDC.64 UR58, c[0x0][0x308] ;  /* 0x0000c200003a7ab9 */ /* 0x000fe20000000a00 */
[----:B------:R-:W-:Y:S01]  /*9bc0*/  BSSY B0, `(.L_x_2299) ;  /* 0x0000004000007945 */ /* 0x000fe20003800000 */
[----:B------:R-:W-:Y:S02]  /*9bd0*/  ISETP.GE.AND P1, PT, R184, R4, PT ;  /* 0x00000004b800720c */ /* 0x000fe40003f26270 */
[----:B------:R-:W-:Y:S01]  /*9be0*/  IADD3 R38, R123, R36, RZ ;  /* 0x000000247b267210 */ /* 0x000fe20007ffe0ff */
[----:B--2---:R-:W-:Y:S10]  /*9bf0*/  @!P4 BRA `(.L_x_2300) ;  /* 0x0000019c0020c947 */ /* 0x004ff40003800000 */
.L_x_2542:
[----:B------:R-:W-:Y:S05]  /*9c00*/  BSYNC B0 ;  /* 0x0000000000007941 */ /* 0x000fea0003800000 */
.L_x_2299:
[----:B------:R-:W-:Y:S01]  /*9c10*/  BSSY B0, `(.L_x_2301) ;  /* 0x000001a000007945 */ /* 0x000fe20003800000 */
[----:B01----:R-:W-:Y:S02]  /*9c20*/  IMAD R0, R36, 0x2, R113 ;  /* 0x0000000224007824 */ /* 0x003fe400078e0271 */
[----:B------:R-:W-:-:S04]  /*9c30*/  IMAD.WIDE R44, R2, 0x80, R116 ;  /* 0x00000080022c7825 */ /* 0x000fc800078e0274 */
[----:B------:R-:W-:Y:S01]  /*9c40*/  IMAD R48, R38, 0x2, R113 ;  /* 0x0000000226307824 */ /* 0x000fe200078e0271 */
[----:B------:R-:W-:Y:S06]  /*9c50*/  @P1 BRA `(.L_x_2302) ;  /* 0x0000000000541947 */ /* 0x000fec0003800000 */
[----:B------:R-:W-:Y:S01]  /*9c60*/  MOV R36, R98 ;  /* 0x0000006200247202 */ /* 0x000fe20000000f00 */
[----:B------:R-:W-:Y:S01]  /*9c70*/  IMAD R39, R45, UR60, RZ ;  /* 0x0000003c2d277c24 */ /* 0x000fe2000f8e02ff */
[----:B------:R-:W-:Y:S01]  /*9c80*/  ULDC UR4, c[0x0][0x310] ;  /* 0x0000c40000047ab9 */ /* 0x000fe20000000800 */
[----:B------:R-:W-:Y:S01]  /*9c90*/  IMAD.MOV.U32 R37, RZ, RZ, R5 ;  /* 0x000000ffff257224 */ /* 0x000fe200078e0005 */
[----:B------:R-:W-:Y:S01]  /*9ca0*/  ISETP.GE.AND P4, PT, R22, UR4, PT ;  /* 0x0000000416007c0c */ /* 0x000fe2000bf86270 */
        /* <DEDUP_REMOVED lines=16> */
.L_x_2302:
[----:B------:R-:W-:Y:S05]  /*9db0*/  BSYNC B0 ;  /* 0x0000000000007941 */ /* 0x000fea0003800000 */
.L_x_2301:
[----:B------:R-:W-:Y:S01]  /*9dc0*/  ISETP.GE.AND P1, PT, R210, R4, PT ;  /* 0x00000004d200720c */ /* 0x000fe20003f26270 */
[----:B------:R-:W-:-:S12]  /*9dd0*/  BSSY B0, `(.L_x_2303) ;  /* 0x0000018000007945 */ /* 0x000fd80003800000 */
[----:B------:R-:W-:Y:S05]  /*9de0*/  @P1 BRA `(.L_x_2304) ;  /* 0x0000000000581947 */ /* 0x000fea0003800000 */
[----:B0-----:R-:W-:Y:S01]  /*9df0*/  IADD3 R39, P1, R44, 0x40, RZ ;  /* 0x000000402c277810 */ /* 0x001fe20007f3e0ff */
[----:B------:R-:W-:Y:S01]  /*9e00*/  IMAD.MOV.U32 R4, RZ, RZ, R98 ;  /* 0x000000ffff047224 */ /* 0x000fe200078e0062 */
[----:B------:R-:W-:Y:S02]  /*9e10*/  ULDC UR4, c[0x0][0x310] ;  /* 0x0000c40000047ab9 */ /* 0x000fe40000000800 */
[----:B------:R-:W-:Y:S01]  /*9e20*/  IADD3.X R44, RZ, R45, RZ, P1, !PT ;  /* 0x0000002dff2c7210 */ /* 0x000fe20000ffe4ff */
[----:B------:R-:W-:Y:S01]  /*9e30*/  IMAD.WIDE.U32 R36, R39, UR60, R4 ;  /* 0x0000003c27247c25 */ /* 0x000fe2000f8e0004 */
[----:B------:R-:W-:-:S03]  /*9e40*/  ISETP.GE.AND P4, PT, R22, UR4, PT ;  /* 0x0000000416007c0c */ /* 0x000fc6000bf86270 */
        /* <DEDUP_REMOVED lines=16> */
.L_x_2304:
[----:B------:R-:W-:Y:S05]  /*9f50*/  BSYNC B0 ;  /* 0x0000000000007941 */ /* 0x000fea0003800000 */
.L_x_2303:
[----:B------:R-:W-:Y:S01]  /*9f60*/  @!PT LDS RZ, [RZ] ;  /* 0x00000000fffff984 */ /* 0x000fe20000000800 */
[----:B------:R-:W-:Y:S01]  /*9f70*/  @!PT LDS RZ, [RZ] ;  /* 0x00000000fffff984 */ /* 0x000fe20000000800 */
[----:B------:R-:W-:Y:S01]  /*9f80*/  @!PT LDS RZ, [RZ] ;  /* 0x00000000fffff984 */ /* 0x000fe20000000800 */
[----:B------:R-:W-:Y:S01]  /*9f90*/  @!PT LDS RZ, [RZ] ;  /* 0x00000000fffff984 */ /* 0x000fe20000000800 */
[----:B------:R1:W-:Y:S06]  /*9fa0*/  MEMBAR.ALL.CTA ;  /* 0x0000000000007992 */ /* 0x0003ec0000008000 */
[----:B-1----:R-:W1:Y:S02]  /*9fb0*/  FENCE.VIEW.ASYNC.S ;  /* 0x00000000000073c6 */ /* 0x002e640000000000 */
[----:B-1----:R1:W-:Y:S01]  /*9fc0*/  BAR.SYNC.DEFER_BLOCKING R151, 0x80 ;  /* 0x000200970000751d */ /* 0x0023e20000010000 */
[----:B------:R-:W-:Y:S01]  /*9fd0*/  ISETP.NE.AND P4, PT, R115, RZ, PT ;  /* 0x000000ff7300720c */ /* 0x000fe20003f85270 */
[----:B------:R-:W-:Y:S01]  /*9fe0*/  VIADD R19, R19, 0x1 ;  /* 0x0000000113137836 */ /* 0x000fe20000000000 */
[----:B------:R-:W-:-:S04]  /*9ff0*/  @!P0 IADD3 R3, R3, 0x348c0, RZ ;  /* 0x000348c003038810 */ /* 0x000fc80007ffe0ff */
[C---:B------:R-:W-:Y:S02]  /*a000*/  ISETP.NE.AND P1, PT, R19.reuse, 0x2, PT ;  /* 0x000000021300780c */ /* 0x040fe40003f25270 */
[----:B------:R-:W-:Y:S02]  /*a010*/  @!P0 PRMT R3, RZ, 0x654, R3 ;  /* 0x00000654ff038816 */ /* 0x000fe40000000003 */
[----:B------:R-:W-:Y:S02]  /*a020*/  SEL R0, RZ, 0x1, P1 ;  /* 0x00000001ff007807 */ /* 0x000fe40000800000 */
[----:B------:R-:W-:Y:S02]  /*a030*/  SEL R19, R19, RZ, P1 ;  /* 0x000000ff13137207 */ /* 0x000fe40000800000 */
[----:B------:R-:W-:Y:S01]  /*a040*/  LOP3.LUT R189, R189, R0, RZ, 0x3c, !PT ;  /* 0x00000000bdbd7212 */ /* 0x000fe200078e3cff */
[----:B------:R1:W-:Y:S01]  /*a050*/  @!P0 SYNCS.ARRIVE.TRANS64.RED.A1T0 RZ, [R3+URZ], RZ ;  /* 0x000000ff03ff89a7 */ /* 0x0003e2000810043f */
[----:B------:R-:W-:Y:S01]  /*a060*/  PLOP3.LUT P0, PT, PT, PT, PT, 0x8, 0x0 ;  /* 0x000000000000781c */ /* 0x000fe20003f0e170 */
[----:B------:R-:W-:-:S12]  /*a070*/  @P4 BRA `(.L_x_2305) ;  /* 0xffffff8400704947 */ /* 0x000fd8000383ffff */
.L_x_2201:
[----:B------:R-:W-:Y:S01]  /*a080*/  BSSY B0, `(.L_x_2306) ;  /* 0x000002c000007945 */ /* 0x000fe20003800000 */
[----:B------:R-:W-:Y:S02]  /*a090*/  ISETP.GE.AND P2, PT, R150, 0x1, PT ;  /* 0x000000019600780c */ /* 0x000fe40003f46270 */
[----:B-1----:R-:W-:Y:S02]  /*a0a0*/  CS2R R2, SRZ ;  /* 0x0000000000027805 */ /* 0x002fe4000001ff00 */
[----:B------:R-:W-:Y:S01]  /*a0b0*/  PLOP3.LUT P1, PT, PT, PT, PT, 0x80, 0x0 ;  /* 0x000000000000781c */ /* 0x000fe20003f2f070 */
[----:B------:R-:W-:Y:S01]  /*a0c0*/  IMAD.MOV.U32 R0, RZ, RZ, RZ ;  /* 0x000000ffff007224 */ /* 0x000fe200078e00ff */
[----:B------:R-:W-:Y:S02]  /*a0d0*/  CS2R R86, SRZ ;  /* 0x0000000000567805 */ /* 0x000fe4000001ff00 */
[----:B------:R-:W-:Y:S02]  /*a0e0*/  CS2R R84, SRZ ;  /* 0x0000000000547805 */ /* 0x000fe4000001ff00 */
[----:B------:R-:W-:-:S02]  /*a0f0*/  CS2R R82, SRZ ;  /* 0x0000000000527805 */ /* 0x000fc4000001ff00 */
[----:B------:R-:W-:Y:S02]  /*a100*/  CS2R R80, SRZ ;  /* 0x0000000000507805 */ /* 0x000fe4000001ff00 */
[----:B------:R-:W-:Y:S01]  /*a110*/  MOV R35, RZ ;  /* 0x000000ff00237202 */ /* 0x000fe20000000f00 */
[----:B------:R-:W-:Y:S01]  /*a120*/  IMAD.MOV.U32 R78, RZ, RZ, RZ ;  /* 0x000000ffff4e7224 */ /* 0x000fe200078e00ff */
[----:B------:R-:W-:Y:S02]  /*a130*/  CS2R R76, SRZ ;  /* 0x00000000004c7805 */ /* 0x000fe4000001ff00 */
[----:B------:R-:W-:Y:S01]  /*a140*/  CS2R R32, SRZ ;  /* 0x0000000000207805 */ /* 0x000fe2000001ff00 */
[----:B------:R-:W-:Y:S01]  /*a150*/  IMAD.MOV.U32 R74, RZ, RZ, RZ ;  /* 0x000000ffff4a7224 */ /* 0x000fe200078e00ff */
[----:B------:R-:W-:Y:S02]  /*a160*/  MOV R73, RZ ;  /* 0x000000ff00497202 */ /* 0x000fe40000000f00 */
[----:B------:R-:W-:Y:S01]  /*a170*/  CS2R R30, SRZ ;  /* 0x00000000001e7805 */ /* 0x000fe2000001ff00 */
[----:B------:R-:W-:Y:S01]  /*a180*/  IMAD.MOV.U32 R70, RZ, RZ, RZ ;  /* 0x000000ffff467224 */ /* 0x000fe200078e00ff */
        /* <DEDUP_REMOVED lines=11> */
[----:B0-----:R-:W-:Y:S02]  /*a240*/  CS2R R46, SRZ ;  /* 0x00000000002e7805 */ /* 0x001fe4000001ff00 */
[----:B--2---:R-:W-:-:S02]  /*a250*/  CS2R R44, SRZ ;  /* 0x00000000002c7805 */ /* 0x004fc4000001ff00 */
[----:B------:R-:W-:Y:S02]  /*a260*/  CS2R R42, SRZ ;  /* 0x00000000002a7805 */ /* 0x000fe4000001ff00 */
[----:B------:R-:W-:Y:S02]  /*a270*/  CS2R R40, SRZ ;  /* 0x0000000000287805 */ /* 0x000fe4000001ff00 */
[----:B------:R-:W-:Y:S02]  /*a280*/  CS2R R38, SRZ ;  /* 0x0000000000267805 */ /* 0x000fe4000001ff00 */
[----:B------:R-:W-:Y:S01]  /*a290*/  CS2R R36, SRZ ;  /* 0x0000000000247805 */ /* 0x000fe2000001ff00 */
[----:B------:R-:W-:Y:S01]  /*a2a0*/  IMAD.MOV.U32 R91, RZ, RZ, RZ ;  /* 0x000000ffff5b7224 */ /* 0x000fe200078e00ff */
[----:B------:R-:W-:Y:S01]  /*a2b0*/  MOV R88, RZ ;  /* 0x000000ff00587202 */ /* 0x000fe20000000f00 */
[----:B------:R-:W-:Y:S01]  /*a2c0*/  IMAD.MOV.U32 R26, RZ, RZ, RZ ;  /* 0x000000ffff1a7224 */ /* 0x000fe200078e00ff */
[----:B------:R-:W-:Y:S01]  /*a2d0*/  CS2R R10, SRZ ;  /* 0x00000000000a7805 */ /* 0x000fe2000001ff00 */
[----:B------:R-:W-:Y:S01]  /*a2e0*/  IMAD.MOV.U32 R93, RZ, RZ, RZ ;  /* 0x000000ffff5d7224 */ /* 0x000fe200078e00ff */
[----:B------:R-:W-:Y:S01]  /*a2f0*/  MOV R28, RZ ;  /* 0x000000ff001c7202 */ /* 0x000fe20000000f00 */
[----:B------:R-:W-:Y:S01]  /*a300*/  IMAD.MOV.U32 R95, RZ, RZ, RZ ;  /* 0x000000ffff5f7224 */ /* 0x000fe200078e00ff */
[----:B------:R-:W-:Y:S06]  /*a310*/  @P0 BRA `(.L_x_2307) ;  /* 0x0000000000080947 */ /* 0x000fec0003800000 */
[----:B------:R-:W0:Y:S02]  /*a320*/  FENCE.VIEW.ASYNC.G ;  /* 0x00000000000073c6 */ /* 0x000e240000000100 */
[----:B0-----:R-:W-:Y:S06]  /*a330*/  BAR.ARV 0xc, 0x120 ;  /* 0x0304800000007b1d */ /* 0x001fec0000002000 */
.L_x_2307:
[----:B------:R-:W-:Y:S05]  /*a340*/  BSYNC B0 ;  /* 0x0000000000007941 */ /* 0x000fea0003800000 */
.L_x_2306:
[----:B------:R-:W-:Y:S01]  /*a350*/  IMAD.MOV.U32 R89, RZ, RZ, RZ ;  /* 0x000000ffff597224 */ /* 0x000fe200078e00ff */
[----:B------:R-:W-:Y:S01]  /*a360*/  MOV R24, RZ ;  /* 0x000000ff00187202 */ /* 0x000fe20000000f00 */
[----:B------:R-:W-:Y:S06]  /*a370*/  @!P2 BRA `(.L_x_2308) ;  /* 0x000001140058a947 */ /* 0x000fec0003800000 */
[----:B------:R-:W0:Y:S01]  /*a380*/  SHFL.IDX PT, R0, R226, RZ, 0x1f ;  /* 0x00001fffe2007589 */ /* 0x000e2200000e0000 */
[----:B------:R-:W-:-:S04]  /*a390*/  LOP3.LUT P0, RZ, R215, 0x3ff, RZ, 0xc0, !PT ;  /* 0x000003ffd7ff7812 */ /* 0x000fc8000780c0ff */
[----:B------:R-:W-:Y:S02]  /*a3a0*/  P2R R24, PR, RZ, 0x1 ;  /* 0x00000001ff187803 */ /* 0x000fe40000000000 */
[----:B0-----:R-:W-:-:S04]  /*a3b0*/  LEA.HI R2, R0, R0, RZ, 0x1 ;  /* 0x0000000000027211 */ /* 0x001fc800078f08ff */
[----:B------:R-:W-:-:S05]  /*a3c0*/  LOP3.LUT R3, R2, 0x1e, RZ, 0xc0, !PT ;  /* 0x0000001e02037812 */ /* 0x000fca00078ec0ff */
[----:B------:R-:W-:-:S04]  /*a3d0*/  IMAD.IADD R0, R0, 0x1, -R3 ;  /* 0x0000000100007824 */ /* 0x000fc800078e0a03 */
        /* <DEDUP_REMOVED lines=20> */
.L_x_2309:
        /* <DEDUP_REMOVED lines=12> */
.L_x_2313:
[----:B-1----:R1:W2:Y:S02]  /*a5e0*/  SYNCS.PHASECHK.TRANS64.TRYWAIT P0, [R18+URZ+0x34800], R3 ;  /* 0x03480003120075a7 */ /* 0x0022a4000800017f */
[----:B--2---:R-:W-:Y:S05]  /*a5f0*/  @!P0 NANOSLEEP.SYNCS 0x989680 ;  /* 0x009896800000895d */ /* 0x004fea0003900000 */
[----:B------:R-:W2:Y:S02]  /*a600*/  @!P0 SYNCS.PHASECHK.TRANS64 P0, [R18+URZ+0x34800], R3 ;  /* 0x03480003120085a7 */ /* 0x000ea4000800007f */
[----:B--2---:R-:W-:Y:S05]  /*a610*/  @!P0 BRA `(.L_x_2313) ;  /* 0xfffffffc00f08947 */ /* 0x004fea000383ffff */
.L_x_2312:
[----:B------:R-:W-:Y:S05]  /*a620*/  BSYNC B0 ;  /* 0x0000000000007941 */ /* 0x000fea0003800000 */
.L_x_2311:
[----:B------:R-:W-:Y:S05]  /*a630*/  BRA `(.L_x_2314) ;  /* 0x0000006c00147947 */ /* 0x000fea0003800000 */
.L_x_2310:
[----:B------:R-:W0:Y:S01]  /*a640*/  LDC.64 R10, c[0x0][0x3d8] ;  /* 0x0000f600ff0a7b82 */ /* 0x000e220000000a00 */
[----:B-----5:R-:W-:Y:S01]  /*a650*/  SHF.R.S32.HI R5, RZ, 0x1f, R146 ;  /* 0x0000001fff057819 */ /* 0x020fe20000011492 */
[----:B------:R-:W-:Y:S01]  /*a660*/  IMAD.MOV.U32 R2, RZ, RZ, R16 ;  /* 0x000000ffff027224 */ /* 0x000fe200078e0010 */
[----:B------:R-:W-:Y:S01]  /*a670*/  ISETP.NE.AND P4, PT, R24, RZ, PT ;  /* 0x000000ff1800720c */ /* 0x000fe20003f85270 */
[----:B------:R-:W-:Y:S01]  /*a680*/  IMAD.MOV.U32 R6, RZ, RZ, R22 ;  /* 0x000000ffff067224 */ /* 0x000fe200078e0016 */
[----:B------:R-:W-:Y:S02]  /*a690*/  SHF.R.S32.HI R3, RZ, 0x1f, R16 ;  /* 0x0000001fff037819 */ /* 0x000fe40000011410 */
[----:B------:R-:W-:Y:S01]  /*a6a0*/  SHF.R.S32.HI R7, RZ, 0x1f, R22 ;  /* 0x0000001fff077819 */ /* 0x000fe20000011416 */
[----:B------:R-:W1:Y:S01]  /*a6b0*/  LDC.64 R12, c[0x0][0x3e8] ;  /* 0x0000fa00ff0c7b82 */ /* 0x000e620000000a00 */
[-C--:B0-----:R-:W-:Y:S01]  /*a6c0*/  IMAD R0, R5, R10.reuse, RZ ;  /* 0x0000000a05007224 */ /* 0x081fe200078e02ff */
[----:B------:R-:W-:Y:S01]  /*a6d0*/  SHF.L.U64.HI R74, R10, 0x6, R11 ;  /* 0x000000060a4a7819 */ /* 0x000fe2000001020b */
[----:B------:R-:W-:-:S02]  /*a6e0*/  IMAD R4, R211, R10, RZ ;  /* 0x0000000ad3047224 */ /* 0x000fc400078e02ff */
[----:B------:R-:W-:-:S04]  /*a6f0*/  IMAD.WIDE.U32 R72, R146, R10, RZ ;  /* 0x0000000a92487225 */ /* 0x000fc800078e00ff */
[----:B-1----:R-:W-:Y:S01]  /*a700*/  IMAD R5, R5, R12, RZ ;  /* 0x0000000c05057224 */ /* 0x002fe200078e02ff */
[----:B------:R-:W-:Y:S01]  /*a710*/  SHF.L.U64.HI R69, R12, 0x6, R13 ;  /* 0x000000060c457819 */ /* 0x000fe2000001020d */
[----:B------:R-:W-:Y:S01]  /*a720*/  IMAD R83, R184, R11, R4 ;  /* 0x0000000bb8537224 */ /* 0x000fe200078e0204 */
[----:B------:R-:W-:Y:S01]  /*a730*/  SHF.L.U32 R75, R12, 0x6, RZ ;  /* 0x000000060c4b7819 */ /* 0x000fe200000006ff */
[C---:B------:R-:W-:Y:S02]  /*a740*/  IMAD R77, R146.reuse, R13, R5 ;  /* 0x0000000d924d7224 */ /* 0x040fe400078e0205 */
[----:B------:R-:W-:Y:S02]  /*a750*/  IMAD R61, R146, R11, R0 ;  /* 0x0000000b923d7224 */ /* 0x000fe400078e0200 */
[----:B------:R-:W-:-:S03]  /*a760*/  IMAD.WIDE.U32 R4, R184, R10, R2 ;  /* 0x0000000ab8047225 */ /* 0x000fc600078e0002 */
[----:B------:R-:W-:Y:S01]  /*a770*/  IADD3 R61, R61, R73, RZ ;  /* 0x000000493d3d7210 */ /* 0x000fe20007ffe0ff */
[----:B------:R-:W-:Y:S01]  /*a780*/  IMAD.WIDE.U32 R8, R184, R10, R6 ;  /* 0x0000000ab8087225 */ /* 0x000fe200078e0006 */
[----:B------:R-:W-:-:S03]  /*a790*/  IADD3 R79, P0, R4, R72, RZ ;  /* 0x00000048044f7210 */ /* 0x000fc60007f1e0ff */
[----:B------:R-:W-:Y:S01]  /*a7a0*/  IMAD R14, R211, R12, RZ ;  /* 0x0000000cd30e7224 */ /* 0x000fe200078e02ff */
[----:B------:R-:W-:Y:S01]  /*a7b0*/  IADD3 R71, P2, R8, R72, RZ ;  /* 0x0000004808477210 */ /* 0x000fe20007f5e0ff */
[-C--:B------:R-:W-:Y:S01]  /*a7c0*/  IMAD.WIDE.U32 R146, R146, R12.reuse, RZ ;  /* 0x0000000c92927225 */ /* 0x080fe200078e00ff */
[C---:B------:R-:W-:Y:S02]  /*a7d0*/  IADD3.X R81, R61.reuse, R5, R83, P0, !PT ;  /* 0x000000053d517210 */ /* 0x040fe400007fe453 */
[----:B------:R-:W-:Y:S01]  /*a7e0*/  IADD3.X R83, R61, R83, R9, P2, !PT ;  /* 0x000000533d537210 */ /* 0x000fe200017fe409 */
[----:B------:R-:W-:-:S04]  /*a7f0*/  IMAD.WIDE.U32 R2, R184, R12, R2 ;  /* 0x0000000cb8027225 */ /* 0x000fc800078e0002 */
[----:B------:R-:W-:Y:S01]  /*a800*/  IMAD.WIDE.U32 R6, R184, R12, R6 ;  /* 0x0000000cb8067225 */ /* 0x000fe200078e0006 */
[----:B------:R-:W-:-:S03]  /*a810*/  IADD3 R60, P1, R2, R146, RZ ;  /* 0x00000092023c7210 */ /* 0x000fc60007f3e0ff */
[----:B------:R-:W-:Y:S01]  /*a820*/  IMAD R14, R184, R13, R14 ;  /* 0x0000000db80e7224 */ /* 0x000fe200078e020e */
[----:B------:R-:W-:Y:S01]  /*a830*/  IADD3 R70, P3, R6, R146, RZ ;  /* 0x0000009206467210 */ /* 0x000fe20007f7e0ff */
[----:B------:R-:W-:Y:S02]  /*a840*/  IMAD.IADD R77, R77, 0x1, R147 ;  /* 0x000000014d4d7824 */ /* 0x000fe400078e0293 */
[----:B------:R-:W-:-:S03]  /*a850*/  IMAD.SHL.U32 R76, R10, 0x40, RZ ;  /* 0x000000400a4c7824 */ /* 0x000fc600078e00ff */
[C---:B------:R-:W-:Y:S02]  /*a860*/  IADD3.X R78, R77.reuse, R3, R14, P1, !PT ;  /* 0x000000034d4e7210 */ /* 0x040fe40000ffe40e */
[----:B------:R-:W-:Y:S01]  /*a870*/  IADD3.X R80, R77, R14, R7, P3, !PT ;  /* 0x0000000e4d507210 */ /* 0x000fe20001ffe407 */
[----:B------:R-:W-:Y:S06]  /*a880*/  @!P4 BRA `(.L_x_2315) ;  /* 0x000000000040c947 */ /* 0x000fec0003800000 */
[----:B------:R-:W-:Y:S01]  /*a890*/  MOV R0, 0x0 ;  /* 0x0000000000007802 */ /* 0x000fe20000000f00 */
[----:B------:R-:W-:Y:S01]  /*a8a0*/  ULDC.64 UR4, c[0x4][0xb8] ;  /* 0x01002e0000047ab9 */ /* 0x000fe20000000a00 */
[----:B------:R-:W-:Y:S01]  /*a8b0*/  ULDC.64 UR6, c[0x4][0xc0] ;  /* 0x0100300000067ab9 */ /* 0x000fe20000000a00 */
[----:B------:R-:W-:Y:S01]  /*a8c0*/  IMAD.U32 R4, RZ, RZ, UR4 ;  /* 0x00000004ff047e24 */ /* 0x000fe2000f8e00ff */
[----:B------:R0:W1:Y:S01]  /*a8d0*/  LDC.64 R2, c[0x4][R0] ;  /* 0x0100000000027b82 */ /* 0x0000620000000a00 */
[----:B------:R-:W-:Y:S01]  /*a8e0*/  IMAD.U32 R5, RZ, RZ, UR5 ;  /* 0x00000005ff057e24 */ /* 0x000fe2000f8e00ff */
[----:B------:R-:W-:Y:S01]  /*a8f0*/  ULDC.64 UR4, c[0x4][0x30] ;  /* 0x01000c0000047ab9 */ /* 0x000fe20000000a00 */
[----:B------:R-:W-:Y:S01]  /*a900*/  MOV R6, UR6 ;  /* 0x0000000600067c02 */ /* 0x000fe20008000f00 */
[----:B------:R-:W-:Y:S01]  /*a910*/  IMAD.U32 R7, RZ, RZ, UR7 ;  /* 0x00000007ff077e24 */ /* 0x000fe2000f8e00ff */
[----:B------:R-:W-:Y:S01]  /*a920*/  MOV R11, UR5 ;  /* 0x00000005000b7c02 */ /* 0x000fe20008000f00 */
[----:B------:R-:W-:Y:S01]  /*a930*/  IMAD.U32 R10, RZ, RZ, UR4 ;  /* 0x00000004ff0a7e24 */ /* 0x000fe2000f8e00ff */
[----:B------:R-:W-:Y:S01]  /*a940*/  MOV R13, RZ ;  /* 0x000000ff000d7202 */ /* 0x000fe20000000f00 */
[----:B------:R-:W-:-:S02]  /*a950*/  IMAD.MOV.U32 R8, RZ, RZ, 0x70 ;  /* 0x00000070ff087424 */ /* 0x000fc400078e00ff */
[----:B0-----:R-:W-:-:S07]  /*a960*/  IMAD.MOV.U32 R12, RZ, RZ, 0x1 ;  /* 0x00000001ff0c7424 */ /* 0x001fce00078e00ff */
[----:B------:R-:W-:-:S07]  /*a970*/  LEPC R20, `(.L_x_2315) ;  /* 0x000000001014794e */ /* 0x000fce0000000000 */
[----:B-1----:R-:W-:Y:S05]  /*a980*/  CALL.ABS.NOINC R2 ;  /* 0x0000000002007343 */ /* 0x002fea0003c00000 */
.L_x_2315:
[----:B------:R-:W0:Y:S01]  /*a990*/  LDC.64 R12, c[0x0][0x3d8] ;  /* 0x0000f600ff0c7b82 */ /* 0x000e220000000a00 */
[----:B------:R-:W-:Y:S01]  /*a9a0*/  SHF.R.S32.HI R5, RZ, 0x1f, R193 ;  /* 0x0000001fff057819 */ /* 0x000fe200000114c1 */
[----:B------:R-:W-:Y:S01]  /*a9b0*/  ULDC.U8 UR4, c[0x0][0x3f0] ;  /* 0x0000fc0000047ab9 */ /* 0x000fe20000000000 */
[----:B------:R-:W-:Y:S01]  /*a9c0*/  BSSY B0, `(.L_x_2316) ;  /* 0x0000684000007945 */ /* 0x000fe20003800000 */
[----:B------:R-:W-:-:S04]  /*a9d0*/  ISETP.NE.AND P0, PT, RZ, UR4, PT ;  /* 0x00000004ff007c0c */ /* 0x000fc8000bf05270 */
[----:B------:R-:W1:Y:S01]  /*a9e0*/  LDC.64 R2, c[0x0][0x3e8] ;  /* 0x0000fa00ff027b82 */ /* 0x000e620000000a00 */
[----:B0-----:R-:W-:-:S04]  /*a9f0*/  IMAD R0, R5, R12, RZ ;  /* 0x0000000c05007224 */ /* 0x001fc800078e02ff */
[C---:B------:R-:W-:Y:S02]  /*aa00*/  IMAD R9, R193.reuse, R13, R0 ;  /* 0x0000000dc1097224 */ /* 0x040fe400078e0200 */
[----:B------:R-:W-:Y:S02]  /*aa10*/  IMAD R0, R193, -0x80, R192 ;  /* 0xffffff80c1007824 */ /* 0x000fe400078e02c0 */
[----:B-1----:R-:W-:Y:S02]  /*aa20*/  IMAD R8, R5, R2, RZ ;  /* 0x0000000205087224 */ /* 0x002fe400078e02ff */
[----:B------:R-:W-:-:S04]  /*aa30*/  IMAD.WIDE.U32 R4, R193, R12, RZ ;  /* 0x0000000cc1047225 */ /* 0x000fc800078e00ff */
[----:B------:R-:W-:Y:S01]  /*aa40*/  IMAD.WIDE.U32 R6, R193, R2, RZ ;  /* 0x00000002c1067225 */ /* 0x000fe200078e00ff */
[----:B------:R-:W-:-:S03]  /*aa50*/  SHF.L.U32 R84, R4, 0x7, RZ ;  /* 0x0000000704547819 */ /* 0x000fc600000006ff */
[----:B------:R-:W-:Y:S02]  /*aa60*/  IMAD R11, R193, R3, R8 ;  /* 0x00000003c10b7224 */ /* 0x000fe400078e0208 */
[----:B------:R-:W-:Y:S02]  /*aa70*/  IMAD.IADD R9, R5, 0x1, R9 ;  /* 0x0000000105097824 */ /* 0x000fe400078e0209 */
[----:B------:R-:W-:Y:S02]  /*aa80*/  IMAD.IADD R5, R7, 0x1, R11 ;  /* 0x0000000107057824 */ /* 0x000fe400078e020b */
[----:B------:R-:W-:Y:S01]  /*aa90*/  IMAD.SHL.U32 R87, R6, 0x80, RZ ;  /* 0x0000008006577824 */ /* 0x000fe200078e00ff */
[----:B------:R-:W-:Y:S02]  /*aaa0*/  SHF.L.U64.HI R82, R4, 0x7, R9 ;  /* 0x0000000704527819 */ /* 0x000fe40000010209 */
[----:B------:R-:W-:Y:S02]  /*aab0*/  SHF.L.U64.HI R85, R6, 0x7, R5 ;  /* 0x0000000706557819 */ /* 0x000fe40000010205 */
[----:B------:R-:W-:Y:S01]  /*aac0*/  VIMNMX R9, R0, 0x80, PT ;  /* 0x0000008000097848 */ /* 0x000fe20003fe0100 */
        /* <DEDUP_REMOVED lines=20> */
[C---:B------:R-:W-:Y:S01]  /*ac10*/  VIADD R6, R16.reuse, 0x10 ;  /* 0x0000001010067836 */ /* 0x040fe20000000000 */
[----:B------:R-:W-:Y:S01]  /*ac20*/  IADD3 R7, R16, 0x20, RZ ;  /* 0x0000002010077810 */ /* 0x000fe20007ffe0ff */
[----:B------:R-:W-:Y:S01]  /*ac30*/  ULDC UR4, c[0x0][0x3d4] ;  /* 0x0000f50000047ab9 */ /* 0x000fe20000000800 */
[----:B------:R-:W-:Y:S01]  /*ac40*/  IMAD.X R5, R82, 0x1, R81, P1 ;  /* 0x0000000152057824 */ /* 0x000fe200008e0651 */
[----:B------:R-:W-:Y:S01]  /*ac50*/  LEA R4, P3, R0, UR6, 0x1 ;  /* 0x0000000600047c11 */ /* 0x000fe2000f8608ff */
[C---:B------:R-:W-:Y:S01]  /*ac60*/  VIADD R8, R16.reuse, 0x30 ;  /* 0x0000003010087836 */ /* 0x040fe20000000000 */
[----:B------:R-:W-:Y:S01]  /*ac70*/  ISETP.GE.AND P1, PT, R7, UR4, PT ;  /* 0x0000000407007c0c */ /* 0x000fe2000bf26270 */
[----:B------:R-:W-:Y:S01]  /*ac80*/  VIADD R11, R16, 0x50 ;  /* 0x00000050100b7836 */ /* 0x000fe20000000000 */
[----:B------:R-:W-:Y:S01]  /*ac90*/  LEA.HI.X R5, R0, UR7, R5, 0x1, P3 ;  /* 0x0000000700057c11 */ /* 0x000fe200098f0c05 */
[----:B------:R-:W-:Y:S01]  /*aca0*/  ULDC.64 UR6, c[0x0][0x3e0] ;  /* 0x0000f80000067ab9 */ /* 0x000fe20000000a00 */
[----:B------:R-:W-:-:S02]  /*acb0*/  IADD3 R0, P4, R87, R60, RZ ;  /* 0x0000003c57007210 */ /* 0x000fc40007f9e0ff */
[----:B------:R-:W-:Y:S02]  /*acc0*/  CS2R R66, SRZ ;  /* 0x0000000000427805 */ /* 0x000fe4000001ff00 */
[----:B------:R-:W-:Y:S02]  /*acd0*/  ISETP.GE.AND P2, PT, R6, UR4, PT ;  /* 0x0000000406007c0c */ /* 0x000fe4000bf46270 */
[----:B------:R-:W-:Y:S02]  /*ace0*/  CS2R R62, SRZ ;  /* 0x00000000003e7805 */ /* 0x000fe4000001ff00 */
[----:B------:R-:W-:Y:S01]  /*acf0*/  LEA R6, P6, R0, UR6, 0x1 ;  /* 0x0000000600067c11 */ /* 0x000fe2000f8c08ff */
[----:B------:R-:W-:Y:S01]  /*ad00*/  IMAD.X R7, R85, 0x1, R78, P4 ;  /* 0x0000000155077824 */ /* 0x000fe200020e064e */
[----:B------:R-:W-:Y:S02]  /*ad10*/  IADD3 R10, R16, 0x40, RZ ;  /* 0x00000040100a7810 */ /* 0x000fe40007ffe0ff */
[----:B------:R-:W-:-:S02]  /*ad20*/  CS2R R56, SRZ ;  /* 0x0000000000387805 */ /* 0x000fc4000001ff00 */
[----:B------:R-:W-:Y:S02]  /*ad30*/  ISETP.GE.AND P3, PT, R16, UR4, PT ;  /* 0x0000000410007c0c */ /* 0x000fe4000bf66270 */
[----:B------:R-:W-:Y:S02]  /*ad40*/  CS2R R52, SRZ ;  /* 0x0000000000347805 */ /* 0x000fe4000001ff00 */
[----:B------:R-:W-:Y:S02]  /*ad50*/  LEA.HI.X R7, R0, UR7, R7, 0x1, P6 ;  /* 0x0000000700077c11 */ /* 0x000fe4000b0f0c07 */
        /* <DEDUP_REMOVED lines=23> */
.L_x_2319:
[----:B------:R-:W-:Y:S05]  /*aed0*/  BSYNC B1 ;  /* 0x0000000000017941 */ /* 0x000fea0003800000 */
.L_x_2318:
[----:B------:R-:W-:Y:S01]  /*aee0*/  ISETP.GE.AND P1, PT, R210, R9, PT ;  /* 0x00000009d200720c */ /* 0x000fe20003f26270 */
[----:B------:R-:W-:Y:S01]  /*aef0*/  BSSY B1, `(.L_x_2320) ;  /* 0x000003d000017945 */ /* 0x000fe20003800000 */
[----:B-1----:R-:W-:Y:S02]  /*af00*/  LOP3.LUT R5, R196, 0x18, R22, 0xf8, !PT ;  /* 0x00000018c4057812 */ /* 0x002fe400078ef816 */
        /* <DEDUP_REMOVED lines=14> */
[C---:B------:R-:W-:Y:S01]  /*aff0*/  VIADD R6, R16.reuse, 0x20 ;  /* 0x0000002010067836 */ /* 0x040fe20000000000 */
[----:B------:R-:W-:Y:S01]  /*b000*/  IADD3 R76, P2, P3, R79, R76, R84 ;  /* 0x0000004c4f4c7210 */ /* 0x000fe20007b5e054 */
[----:B------:R-:W-:Y:S01]  /*b010*/  ULDC UR4, c[0x0][0x3d4] ;  /* 0x0000f50000047ab9 */ /* 0x000fe20000000800 */
[----:B------:R-:W-:Y:S01]  /*b020*/  IADD3 R4, R16, 0x10, RZ ;  /* 0x0000001010047810 */ /* 0x000fe20007ffe0ff */
[----:B------:R-:W-:Y:S01]  /*b030*/  ULDC.64 UR6, c[0x0][0x3c8] ;  /* 0x0000f20000067ab9 */ /* 0x000fe20000000a00 */
[----:B------:R-:W-:Y:S01]  /*b040*/  IADD3.X R0, R78, R69, R85, P4, P5 ;  /* 0x000000454e007210 */ /* 0x000fe200027ea455 */
[----:B------:R-:W-:Y:S01]  /*b050*/  ULDC.64 UR8, c[0x0][0x3e0] ;  /* 0x0000f80000087ab9 */ /* 0x000fe20000000a00 */
[----:B------:R-:W-:Y:S01]  /*b060*/  IADD3.X R5, R81, R74, R82, P2, P3 ;  /* 0x0000004a51057210 */ /* 0x000fe200017e6452 */
[C---:B------:R-:W-:Y:S01]  /*b070*/  VIADD R7, R16.reuse, 0x30 ;  /* 0x0000003010077836 */ /* 0x040fe20000000000 */
[----:B------:R-:W-:-:S02]  /*b080*/  ISETP.GE.AND P5, PT, R16, UR4, PT ;  /* 0x0000000410007c0c */ /* 0x000fc4000bfa6270 */
[----:B------:R-:W-:Y:S02]  /*b090*/  CS2R R42, SRZ ;  /* 0x00000000002a7805 */ /* 0x000fe4000001ff00 */
[----:B------:R-:W-:Y:S02]  /*b0a0*/  ISETP.GE.AND P2, PT, R4, UR4, PT ;  /* 0x0000000404007c0c */ /* 0x000fe4000bf46270 */
[----:B------:R-:W-:Y:S02]  /*b0b0*/  CS2R R40, SRZ ;  /* 0x0000000000287805 */ /* 0x000fe4000001ff00 */
[----:B------:R-:W-:Y:S02]  /*b0c0*/  LEA R4, P3, R76, UR6, 0x1 ;  /* 0x000000064c047c11 */ /* 0x000fe4000f8608ff */
[----:B------:R-:W-:Y:S02]  /*b0d0*/  ISETP.GE.AND P4, PT, R6, UR4, PT ;  /* 0x0000000406007c0c */ /* 0x000fe4000bf86270 */
[----:B------:R-:W-:-:S02]  /*b0e0*/  LEA R6, P6, R75, UR8, 0x1 ;  /* 0x000000084b067c11 */ /* 0x000fc4000f8c08ff */
[----:B------:R-:W-:Y:S02]  /*b0f0*/  LEA.HI.X R5, R76, UR7, R5, 0x1, P3 ;  /* 0x000000074c057c11 */ /* 0x000fe400098f0c05 */
[----:B------:R-:W-:Y:S02]  /*b100*/  ISETP.GE.AND P3, PT, R7, UR4, PT ;  /* 0x0000000407007c0c */ /* 0x000fe4000bf66270 */
[----:B------:R-:W-:Y:S01]  /*b110*/  LEA.HI.X R7, R75, UR9, R0, 0x1, P6 ;  /* 0x000000094b077c11 */ /* 0x000fe2000b0f0c00 */
[C---:B------:R-:W-:Y:S01]  /*b120*/  VIADD R0, R16.reuse, 0x50 ;  /* 0x0000005010007836 */ /* 0x040fe20000000000 */
[----:B------:R-:W-:Y:S01]  /*b130*/  IADD3 R8, R16, 0x40, RZ ;  /* 0x0000004010087810 */ /* 0x000fe20007ffe0ff */
[----:B------:R1:W5:Y:S03]  /*b140*/  @!P5 LDG.E.64 R42, desc[UR56][R4.64] ;  /* 0x00000038042ad981 */ /* 0x000366000c1e1b00 */
[----:B------:R-:W-:Y:S01]  /*b150*/  ISETP.GE.AND P6, PT, R8, UR4, PT ;  /* 0x0000000408007c0c */ /* 0x000fe2000bfc6270 */
[----:B------:R1:W5:Y:S01]  /*b160*/  @!P5 LDG.E.64 R40, desc[UR56][R6.64] ;  /* 0x000000380628d981 */ /* 0x000362000c1e1b00 */
        /* <DEDUP_REMOVED lines=21> */
.L_x_2321:
[----:B------:R-:W-:Y:S05]  /*b2c0*/  BSYNC B1 ;  /* 0x0000000000017941 */ /* 0x000fea0003800000 */
.L_x_2320:
[----:B-1----:R-:W-:Y:S01]  /*b2d0*/  IMAD R5, R197, 0x200, R10 ;  /* 0x00000200c5057824 */ /* 0x002fe200078e020a */
[----:B------:R-:W-:Y:S01]  /*b2e0*/  LOP3.LUT P2, RZ, R217, 0x4, RZ, 0xc0, !PT ;  /* 0x00000004d9ff7812 */ /* 0x000fe2000784c0ff */
[----:B-----5:R-:W-:Y:S01]  /*b2f0*/  IMAD.MOV.U32 R0, RZ, RZ, R70 ;  /* 0x000000ffff007224 */ /* 0x020fe200078e0046 */
[----:B------:R-:W-:Y:S01]  /*b300*/  MOV R14, R64 ;  /* 0x00000040000e7202 */ /* 0x000fe20000000f00 */
[----:B------:R-:W-:Y:S01]  /*b310*/  IMAD.MOV.U32 R11, RZ, RZ, R71 ;  /* 0x000000ffff0b7224 */ /* 0x000fe200078e0047 */
[----:B------:R-:W-:Y:S01]  /*b320*/  LEA R60, R5, R18, 0x1 ;  /* 0x00000012053c7211 */ /* 0x000fe200078e08ff */
[----:B------:R-:W-:Y:S01]  /*b330*/  IMAD.MOV.U32 R7, RZ, RZ, R77 ;  /* 0x000000ffff077224 */ /* 0x000fe200078e004d */
[----:B------:R-:W-:Y:S01]  /*b340*/  PRMT R85, R0, 0x7610, R85 ;  /* 0x0000761000557816 */ /* 0x000fe20000000055 */
[----:B------:R-:W-:Y:S01]  /*b350*/  IMAD.MOV.U32 R0, RZ, RZ, R65 ;  /* 0x000000ffff007224 */ /* 0x000fe200078e0041 */
[----:B------:R-:W-:Y:S01]  /*b360*/  PRMT R83, R14, 0x7610, R83 ;  /* 0x000076100e537816 */ /* 0x000fe20000000053 */
[C---:B------:R-:W-:Y:S01]  /*b370*/  VIADD R15, R60.reuse, 0x10400 ;  /* 0x000104003c0f7836 */ /* 0x040fe20000000000 */
[----:B------:R-:W-:Y:S01]  /*b380*/  PRMT R84, R11, 0x7610, R84 ;  /* 0x000076100b547816 */ /* 0x000fe20000000054 */
[----:B------:R-:W-:Y:S01]  /*b390*/  IMAD.MOV.U32 R14, RZ, RZ, R59 ;  /* 0x000000ffff0e7224 */ /* 0x000fe200078e003b */
[----:B------:R-:W-:Y:S01]  /*b3a0*/  MOV R11, R58 ;  /* 0x0000003a000b7202 */ /* 0x000fe20000000f00 */
[----:B------:R-:W-:Y:S01]  /*b3b0*/  IMAD.MOV.U32 R5, RZ, RZ, R61 ;  /* 0x000000ffff057224 */ /* 0x000fe200078e003d */
[----:B------:R-:W-:Y:S01]  /*b3c0*/  IADD3 R10, R60, 0x10440, RZ ;  /* 0x000104403c0a7810 */ /* 0x000fe20007ffe0ff */
[----:B------:R-:W-:Y:S01]  /*b3d0*/  @P2 VIADD R10, R15, 0xffffffc0 ;  /* 0xffffffc00f0a2836 */ /* 0x000fe20000000000 */
[----:B0-----:R-:W-:Y:S01]  /*b3e0*/  ISETP.NE.AND P2, PT, R80, 0x1, PT ;  /* 0x000000015000780c */ /* 0x001fe20003f45270 */
[----:B------:R-:W-:Y:S01]  /*b3f0*/  IMAD.MOV.U32 R69, RZ, RZ, R53 ;  /* 0x000000ffff457224 */ /* 0x000fe200078e0035 */
[----:B------:R-:W-:Y:S01]  /*b400*/  PRMT R82, R82, 0x5410, R0 ;  /* 0x0000541052527816 */ /* 0x000fe20000000000 */
[----:B------:R-:W-:Y:S01]  /*b410*/  IMAD.MOV.U32 R0, RZ, RZ, R54 ;  /* 0x000000ffff007224 */ /* 0x000fe200078e0036 */
[----:B------:R-:W-:Y:S01]  /*b420*/  PRMT R80, R11, 0x5410, R14 ;  /* 0x000054100b507816 */ /* 0x000fe2000000000e */
[----:B------:R-:W-:Y:S01]  /*b430*/  IMAD.MOV.U32 R14, RZ, RZ, R49 ;  /* 0x000000ffff0e7224 */ /* 0x000fe200078e0031 */
[----:B------:R-:W-:Y:S01]  /*b440*/  MOV R11, R55 ;  /* 0x00000037000b7202 */ /* 0x000fe20000000f00 */
[----:B------:R-:W-:Y:S01]  /*b450*/  IMAD.MOV.U32 R4, RZ, RZ, R72 ;  /* 0x000000ffff047224 */ /* 0x000fe200078e0048 */
[----:B------:R-:W-:Y:S01]  /*b460*/  MOV R61, R67 ;  /* 0x00000043003d7202 */ /* 0x000fe20000000f00 */
[----:B------:R-:W-:Y:S01]  /*b470*/  ULDC.64 UR4, c[0x0][0x3c8] ;  /* 0x0000f20000047ab9 */ /* 0x000fe20000000a00 */
[----:B------:R-:W-:Y:S01]  /*b480*/  PRMT R77, R0, 0x5410, R11 ;  /* 0x00005410004d7816 */ /* 0x000fe2000000000b */
[----:B------:R-:W-:Y:S01]  /*b490*/  IMAD.MOV.U32 R0, RZ, RZ, R48 ;  /* 0x000000ffff007224 */ /* 0x000fe200078e0030 */
[----:B------:R-:W-:Y:S01]  /*b4a0*/  MOV R11, R46 ;  /* 0x0000002e000b7202 */ /* 0x000fe20000000f00 */
[----:B------:R-:W0:Y:S01]  /*b4b0*/  @P2 LDC R15, c[0x0][0x430] ;  /* 0x00010c00ff0f2b82 */ /* 0x000e220000000800 */
[----:B------:R-:W-:Y:S01]  /*b4c0*/  PRMT R84, R84, 0x5410, R61 ;  /* 0x0000541054547816 */ /* 0x000fe2000000003d */
[----:B------:R-:W-:Y:S01]  /*b4d0*/  ULDC.64 UR6, c[0x0][0x3e0] ;  /* 0x0000f80000067ab9 */ /* 0x000fe20000000a00 */
[----:B------:R-:W-:Y:S01]  /*b4e0*/  PRMT R75, R0, 0x5410, R14 ;  /* 0x00005410004b7816 */ /* 0x000fe2000000000e */
[----:B------:R-:W-:Y:S01]  /*b4f0*/  IMAD.MOV.U32 R0, RZ, RZ, R47 ;  /* 0x000000ffff007224 */ /* 0x000fe200078e002f */
[----:B------:R-:W-:Y:S01]  /*b500*/  PRMT R73, R11, 0x7610, R73 ;  /* 0x000076100b497816 */ /* 0x000fe20000000049 */
[----:B------:R-:W-:Y:S01]  /*b510*/  IMAD.MOV.U32 R11, RZ, RZ, R66 ;  /* 0x000000ffff0b7224 */ /* 0x000fe200078e0042 */
[----:B------:R-:W-:Y:S01]  /*b520*/  MOV R61, R56 ;  /* 0x00000038003d7202 */ /* 0x000fe20000000f00 */
[----:B------:R-:W1:Y:S01]  /*b530*/  @P2 LDC R14, c[0x0][0x42c] ;  /* 0x00010b00ff0e2b82 */ /* 0x000e620000000800 */
[----:B------:R-:W-:Y:S01]  /*b540*/  PRMT R73, R73, 0x5410, R0 ;  /* 0x0000541049497816 */ /* 0x000fe20000000000 */
[----:B------:R-:W-:Y:S01]  /*b550*/  IMAD.MOV.U32 R0, RZ, RZ, R62 ;  /* 0x000000ffff007224 */ /* 0x000fe200078e003e */
[----:B------:R-:W-:Y:S01]  /*b560*/  PRMT R85, R85, 0x5410, R11 ;  /* 0x0000541055557816 */ /* 0x000fe2000000000b */
[----:B------:R-:W-:Y:S01]  /*b570*/  IMAD.MOV.U32 R11, RZ, RZ, R63 ;  /* 0x000000ffff0b7224 */ /* 0x000fe200078e003f */
[----:B------:R-:W-:Y:S01]  /*b580*/  PRMT R81, R61, 0x7610, R81 ;  /* 0x000076103d517816 */ /* 0x000fe20000000051 */
[----:B------:R-:W-:Y:S01]  /*b590*/  IMAD.MOV.U32 R61, RZ, RZ, R57 ;  /* 0x000000ffff3d7224 */ /* 0x000fe200078e0039 */
[----:B------:R-:W-:Y:S01]  /*b5a0*/  PRMT R83, R83, 0x5410, R0 ;  /* 0x0000541053537816 */ /* 0x000fe20000000000 */
[----:B------:R-:W-:Y:S01]  /*b5b0*/  IMAD R0, R193, 0x80, R184 ;  /* 0x00000080c1007824 */ /* 0x000fe200078e02b8 */
[----:B------:R-:W-:-:S02]  /*b5c0*/  PRMT R82, R11, 0x7610, R82 ;  /* 0x000076100b527816 */ /* 0x000fc40000000052 */
[----:B------:R-:W-:Y:S02]  /*b5d0*/  PRMT R81, R81, 0x5410, R61 ;  /* 0x0000541051517816 */ /* 0x000fe4000000003d */
[----:B------:R-:W-:Y:S01]  /*b5e0*/  LEA R11, R213, R0, 0x6 ;  /* 0x00000000d50b7211 */ /* 0x000fe200078e30ff */
[----:B------:R-:W-:Y:S01]  /*b5f0*/  IMAD.MOV.U32 R0, RZ, RZ, R52 ;  /* 0x000000ffff007224 */ /* 0x000fe200078e0034 */
[----:B------:R-:W-:Y:S02]  /*b600*/  MOV R61, R50 ;  /* 0x00000032003d7202 */ /* 0x000fe40000000f00 */
[----:B------:R-:W-:Y:S02]  /*b610*/  MOV R6, R146 ;  /* 0x0000009200067202 */ /* 0x000fe40000000f00 */
[----:B------:R-:W-:Y:S02]  /*b620*/  PRMT R79, R0, 0x5410, R69 ;  /* 0x00005410004f7816 */ /* 0x000fe40000000045 */
[----:B------:R-:W-:Y:S01]  /*b630*/  PRMT R76, R61, 0x7610, R76 ;  /* 0x000076103d4c7816 */ /* 0x000fe2000000004c */
[----:B------:R-:W-:Y:S01]  /*b640*/  IMAD.MOV.U32 R61, RZ, RZ, R44 ;  /* 0x000000ffff3d7224 */ /* 0x000fe200078e002c */
[----:B------:R-:W-:Y:S01]  /*b650*/  MOV R69, R45 ;  /* 0x0000002d00457202 */ /* 0x000fe20000000f00 */
[----:B-1----:R-:W-:-:S03]  /*b660*/  @P2 IMAD.HI.U32 R0, R11, R14, RZ ;  /* 0x0000000e0b002227 */ /* 0x002fc600078e00ff */
[----:B------:R-:W-:Y:S01]  /*b670*/  PRMT R74, R61, 0x5410, R69 ;  /* 0x000054103d4a7816 */ /* 0x000fe20000000045 */
[----:B------:R-:W-:Y:S01]  /*b680*/  IMAD.MOV.U32 R14, RZ, RZ, R51 ;  /* 0x000000ffff0e7224 */ /* 0x000fe200078e0033 */
[----:B0-----:R-:W-:Y:S01]  /*b690*/  @P2 SHF.R.U32.HI R11, RZ, R15, R0 ;  /* 0x0000000fff0b2219 */ /* 0x001fe20000011600 */
[----:B------:R-:W-:Y:S01]  /*b6a0*/  IMAD.MOV.U32 R0, RZ, RZ, R40 ;  /* 0x000000ffff007224 */ /* 0x000fe200078e0028 */
[----:B------:R-:W-:Y:S01]  /*b6b0*/  MOV R61, R36 ;  /* 0x00000024003d7202 */ /* 0x000fe20000000f00 */
[----:B------:R-:W-:Y:S01]  /*b6c0*/  IMAD.MOV.U32 R69, RZ, RZ, R37 ;  /* 0x000000ffff457224 */ /* 0x000fe200078e0025 */
[----:B------:R-:W-:Y:S01]  /*b6d0*/  PRMT R76, R76, 0x5410, R14 ;  /* 0x000054104c4c7816 */ /* 0x000fe2000000000e */
[----:B------:R-:W-:Y:S01]  /*b6e0*/  IMAD.MOV.U32 R14, RZ, RZ, R41 ;  /* 0x000000ffff0e7224 */ /* 0x000fe200078e0029 */
[----:B------:R-:W-:Y:S01]  /*b6f0*/  SHF.R.S32.HI R15, RZ, 0x1f, R11 ;  /* 0x0000001fff0f7819 */ /* 0x000fe2000001140b */
[----:B------:R-:W-:Y:S01]  /*b700*/  IMAD.WIDE.U32 R4, R11, R12, R4 ;  /* 0x0000000c0b047225 */ /* 0x000fe200078e0004 */
[----:B------:R-:W-:-:S02]  /*b710*/  PRMT R61, R61, 0x5410, R69 ;  /* 0x000054103d3d7816 */ /* 0x000fc40000000045 */
[----:B------:R-:W-:Y:S01]  /*b720*/  PRMT R72, R0, 0x5410, R14 ;  /* 0x0000541000487816 */ /* 0x000fe2000000000e */
[C---:B------:R-:W-:Y:S01]  /*b730*/  IMAD R0, R15.reuse, R12, RZ ;  /* 0x0000000c0f007224 */ /* 0x040fe200078e02ff */
[----:B------:R-:W-:Y:S01]  /*b740*/  MOV R12, R33 ;  /* 0x00000021000c7202 */ /* 0x000fe20000000f00 */
[-C--:B------:R-:W-:Y:S02]  /*b750*/  IMAD R14, R15, R2.reuse, RZ ;  /* 0x000000020f0e7224 */ /* 0x080fe400078e02ff */
[C---:B------:R-:W-:Y:S02]  /*b760*/  IMAD R13, R11.reuse, R13, R0 ;  /* 0x0000000d0b0d7224 */ /* 0x040fe400078e0200 */
[----:B------:R-:W-:-:S04]  /*b770*/  IMAD.WIDE.U32 R6, R11, R2, R6 ;  /* 0x000000020b067225 */ /* 0x000fc800078e0006 */
[----:B------:R-:W-:Y:S01]  /*b780*/  IMAD R15, R11, R3, R14 ;  /* 0x000000030b0f7224 */ /* 0x000fe200078e020e */
[----:B------:R-:W-:Y:S01]  /*b790*/  LEA R3, P2, R4, UR4, 0x1 ;  /* 0x0000000404037c11 */ /* 0x000fe2000f8408ff */
[----:B------:R-:W-:Y:S01]  /*b7a0*/  IMAD.MOV.U32 R2, RZ, RZ, R32 ;  /* 0x000000ffff027224 */ /* 0x000fe200078e0020 */
[----:B------:R-:W-:Y:S01]  /*b7b0*/  LEA R0, P3, R6, UR6, 0x1 ;  /* 0x0000000606007c11 */ /* 0x000fe2000f8608ff */
[----:B------:R-:W-:Y:S01]  /*b7c0*/  IMAD.IADD R11, R5, 0x1, R13 ;  /* 0x00000001050b7824 */ /* 0x000fe200078e020d */
[----:B------:R-:W-:Y:S01]  /*b7d0*/  UMOV UR4, 0xffffffff ;  /* 0xffffffff00047882 */ /* 0x000fe20000000000 */
[----:B------:R-:W-:Y:S01]  /*b7e0*/  IMAD.IADD R5, R7, 0x1, R15 ;  /* 0x0000000107057824 */ /* 0x000fe200078e020f */
[----:B------:R-:W-:Y:S02]  /*b7f0*/  PRMT R69, R2, 0x5410, R12 ;  /* 0x0000541002457816 */ /* 0x000fe4000000000c */
[----:B------:R-:W-:Y:S02]  /*b800*/  LEA.HI.X R4, R4, UR5, R11, 0x1, P2 ;  /* 0x0000000504047c11 */ /* 0x000fe400090f0c0b */
[----:B------:R-:W-:-:S02]  /*b810*/  LEA.HI.X R2, R6, UR7, R5, 0x1, P3 ;  /* 0x0000000706027c11 */ /* 0x000fc400098f0c05 */
[----:B------:R-:W-:Y:S01]  /*b820*/  LEA.HI R5, R209, R209, RZ, 0x1 ;  /* 0x000000d1d1057211 */ /* 0x000fe200078f08ff */
[----:B------:R-:W-:Y:S06]  /*b830*/  BRA.DIV UR4, `(.L_x_2322) ;  /* 0x0000018204247947 */ /* 0x000fec000b800000 */
.L_x_2545:
[----:B------:R-:W-:-:S03]  /*b840*/  UMOV UR4, 0xffffffff ;  /* 0xffffffff00047882 */ /* 0x000fc60000000000 */
[----:B------:R-:W-:Y:S05]  /*b850*/  BRA.DIV UR4, `(.L_x_2323) ;  /* 0x0000018204447947 */ /* 0x000fea000b800000 */
.L_x_2548:
[----:B------:R-:W-:-:S03]  /*b860*/  UMOV UR4, 0xffffffff ;  /* 0xffffffff00047882 */ /* 0x000fc60000000000 */
[----:B------:R-:W-:Y:S05]  /*b870*/  BRA.DIV UR4, `(.L_x_2324) ;  /* 0x0000018204647947 */ /* 0x000fea000b800000 */
.L_x_2551:
[----:B------:R-:W-:-:S03]  /*b880*/  UMOV UR4, 0xffffffff ;  /* 0xffffffff00047882 */ /* 0x000fc60000000000 */
[----:B------:R-:W-:Y:S05]  /*b890*/  BRA.DIV UR4, `(.L_x_2325) ;  /* 0x0000018204847947 */ /* 0x000fea000b800000 */
.L_x_2554:
[----:B------:R-:W-:-:S03]  /*b8a0*/  UMOV UR4, 0xffffffff ;  /* 0xffffffff00047882 */ /* 0x000fc60000000000 */
[----:B------:R-:W-:Y:S05]  /*b8b0*/  BRA.DIV UR4, `(.L_x_2326) ;  /* 0x0000018204a47947 */ /* 0x000fea000b800000 */
.L_x_2557:
[----:B------:R-:W-:Y:S01]  /*b8c0*/  UMOV UR4, 0xffffffff ;  /* 0xffffffff00047882 */ /* 0x000fe20000000000 */
[----:B------:R-:W-:Y:S02]  /*b8d0*/  LOP3.LUT R4, R5, 0xfffffffe, RZ, 0xc0, !PT ;  /* 0xfffffffe05047812 */ /* 0x000fe400078ec0ff */
[----:B------:R-:W-:Y:S05]  /*b8e0*/  BRA.DIV UR4, `(.L_x_2327) ;  /* 0x0000018204c07947 */ /* 0x000fea000b800000 */
.L_x_2560:
[----:B------:R-:W-:Y:S01]  /*b8f0*/  UMOV UR4, 0xffffffff ;  /* 0xffffffff00047882 */ /* 0x000fe20000000000 */
[----:B------:R-:W-:Y:S02]  /*b900*/  IADD3 R4, R209, -R4, RZ ;  /* 0x80000004d1047210 */ /* 0x000fe40007ffe0ff */
[----:B------:R-:W-:Y:S05]  /*b910*/  BRA.DIV UR4, `(.L_x_2328) ;  /* 0x0000018204dc7947 */ /* 0x000fea000b800000 */
.L_x_2563:
[----:B------:R-:W-:Y:S01]  /*b920*/  UMOV UR4, 0xffffffff ;  /* 0xffffffff00047882 */ /* 0x000fe20000000000 */
[----:B------:R-:W-:Y:S02]  /*b930*/  SHF.L.U32 R5, R4, 0x1f, RZ ;  /* 0x0000001f04057819 */ /* 0x000fe400000006ff */
[----:B------:R-:W-:Y:S05]  /*b940*/  BRA.DIV UR4, `(.L_x_2329) ;  /* 0x0000018204f87947 */ /* 0x000fea000b800000 */
.L_x_2566:
[----:B------:R-:W0:Y:S01]  /*b950*/  SYNCS.PHASECHK.TRANS64.TRYWAIT P2, [R18+URZ+0x34800], R5 ;  /* 0x03480005120075a7 */ /* 0x000e22000804017f */
[----:B------:R-:W-:Y:S01]  /*b960*/  IMAD.MOV.U32 R4, RZ, RZ, R25 ;  /* 0x000000ffff047224 */ /* 0x000fe200078e0019 */
[----:B------:R-:W-:Y:S01]  /*b970*/  MOV R3, R24 ;  /* 0x0000001800037202 */ /* 0x000fe20000000f00 */
[----:B------:R-:W-:Y:S01]  /*b980*/  IMAD.MOV.U32 R0, RZ, RZ, R28 ;  /* 0x000000ffff007224 */ /* 0x000fe200078e001c */
[----:B------:R-:W-:Y:S01]  /*b990*/  MOV R7, R35 ;  /* 0x0000002300077202 */ /* 0x000fe20000000f00 */
[----:B------:R-:W-:Y:S01]  /*b9a0*/  IMAD.MOV.U32 R2, RZ, RZ, R29 ;  /* 0x000000ffff027224 */ /* 0x000fe200078e001d */
[----:B------:R-:W-:Y:S01]  /*b9b0*/  PRMT R3, R3, 0x5410, R4 ;  /* 0x0000541003037816 */ /* 0x000fe20000000004 */
[----:B------:R-:W-:Y:S01]  /*b9c0*/  IMAD.MOV.U32 R4, RZ, RZ, R42 ;  /* 0x000000ffff047224 */ /* 0x000fe200078e002a */
[----:B------:R-:W-:Y:S01]  /*b9d0*/  BSSY B1, `(.L_x_2330) ;  /* 0x0000015000017945 */ /* 0x000fe20003800000 */
        /* <DEDUP_REMOVED lines=20> */
.L_x_2567:
[----:B------:R-:W-:Y:S05]  /*bb20*/  BSYNC B1 ;  /* 0x0000000000017941 */ /* 0x000fea0003800000 */
.L_x_2330:
[----:B------:R-:W-:Y:S01]  /*bb30*/  BSSY B1, `(.L_x_2332) ;  /* 0x000011b000017945 */ /* 0x000fe20003800000 */
[----:B------:R-:W-:-:S03]  /*bb40*/  PRMT R2, R2, 0x5410, R4 ;  /* 0x0000541002027816 */ /* 0x000fc60000000004 */
[----:B------:R-:W-:Y:S05]  /*bb50*/  @P0 BRA `(.L_x_2333) ;  /* 0x0000001000600947 */ /* 0x000fea0003800000 */
[----:B0-----:R-:W0:Y:S01]  /*bb60*/  LDC R5, c[0x0][0x3d4] ;  /* 0x0000f500ff057b82 */ /* 0x001e220000000800 */
        /* <DEDUP_REMOVED lines=26> */
[----:B------:R-:W-:Y:S01]  /*bd10*/  FMUL.FTZ R71, R71, R85 ;  /* 0x0000005547477220 */ /* 0x000fe20000410000 */
[----:B------:R-:W-:Y:S02]  /*bd20*/  HADD2.F32 R4, -RZ, R4.H1_H1 ;  /* 0x30000004ff047230 */ /* 0x000fe40000004100 */
[----:B------:R-:W-:-:S02]  /*bd30*/  HADD2.F32 R66, -RZ, R6.H0_H0 ;  /* 0x20000006ff427230 */ /* 0x000fc40000004100 */
[----:B------:R-:W-:Y:S01]  /*bd40*/  FFMA.FTZ R92, R70, R88, R71 ;  /* 0x00000058465c7223 */ /* 0x000fe20000010047 */
[----:B------:R-:W-:Y:S02]  /*bd50*/  HADD2.F32 R67, -RZ, R6.H1_H1 ;  /* 0x30000006ff437230 */ /* 0x000fe40000004100 */
[----:B------:R-:W-:Y:S01]  /*bd60*/  FMUL.FTZ R90, R4, R87 ;  /* 0x00000057045a7220 */ /* 0x000fe20000410000 */
[--C-:B------:R-:W-:Y:S02]  /*bd70*/  HADD2.F32 R71, -RZ, R84.reuse.H0_H0 ;  /* 0x20000054ff477230 */ /* 0x100fe40000004100 */
[----:B------:R-:W-:Y:S01]  /*bd80*/  FFMA.FTZ R89, R70, R85, -R89 ;  /* 0x0000005546597223 */ /* 0x000fe20000010859 */
[----:B------:R-:W-:Y:S02]  /*bd90*/  HADD2.F32 R6, -RZ, R5.H0_H0 ;  /* 0x20000005ff067230 */ /* 0x000fe40000004100 */
[----:B------:R-:W-:Y:S01]  /*bda0*/  FMUL.FTZ R88, R4, R86 ;  /* 0x0000005604587220 */ /* 0x000fe20000410000 */
[----:B------:R-:W-:-:S02]  /*bdb0*/  HADD2.F32 R84, -RZ, R84.H1_H1 ;  /* 0x30000054ff547230 */ /* 0x000fc40000004100 */
[C---:B------:R-:W-:Y:S01]  /*bdc0*/  FFMA.FTZ R90, R7.reuse, R86, -R90 ;  /* 0x00000056075a7223 */ /* 0x040fe2000001085a */
[----:B------:R-:W-:Y:S02]  /*bdd0*/  HADD2.F32 R5, -RZ, R5.H1_H1 ;  /* 0x30000005ff057230 */ /* 0x000fe40000004100 */
[----:B------:R-:W-:Y:S01]  /*bde0*/  FFMA.FTZ R87, R7, R87, R88 ;  /* 0x0000005707577223 */ /* 0x000fe20000010058 */
[----:B------:R-:W-:Y:S02]  /*bdf0*/  HADD2.F32 R70, -RZ, R91.H0_H0 ;  /* 0x2000005bff467230 */ /* 0x000fe40000004100 */
[CC--:B------:R-:W-:Y:S01]  /*be00*/  FMUL.FTZ R85, R67.reuse, R71.reuse ;  /* 0x0000004743557220 */ /* 0x0c0fe20000410000 */
[----:B------:R-:W-:Y:S02]  /*be10*/  HADD2.F32 R4, -RZ, R93.H0_H0 ;  /* 0x2000005dff047230 */ /* 0x000fe40000004100 */
[----:B------:R-:W-:Y:S01]  /*be20*/  FMUL.FTZ R86, R67, R84 ;  /* 0x0000005443567220 */ /* 0x000fe20000410000 */
        /* <DEDUP_REMOVED lines=11> */
.L_x_2335:
[----:B------:R-:W-:Y:S05]  /*bee0*/  BSYNC B2 ;  /* 0x0000000000027941 */ /* 0x000fea0003800000 */
.L_x_2334:
        /* <DEDUP_REMOVED lines=21> */
[--C-:B------:R-:W-:Y:S02]  /*c040*/  HADD2.F32 R65, -RZ, R82.reuse.H1_H1 ;  /* 0x30000052ff417230 */ /* 0x100fe40000004100 */
[----:B------:R-:W-:Y:S01]  /*c050*/  FFMA.FTZ R71, R64, R67, -R71 ;  /* 0x0000004340477223 */ /* 0x000fe20000010847 */
[--C-:B------:R-:W-:Y:S02]  /*c060*/  HADD2.F32 R6, -RZ, R5.reuse.H0_H0 ;  /* 0x20000005ff067230 */ /* 0x100fe40000004100 */
[-C--:B------:R-:W-:Y:S01]  /*c070*/  FMUL.FTZ R70, R4, R66.reuse ;  /* 0x0000004204467220 */ /* 0x080fe20000410000 */
[----:B------:R-:W-:Y:S02]  /*c080*/  HADD2.F32 R82, -RZ, R82.H0_H0 ;  /* 0x20000052ff527230 */ /* 0x000fe40000004100 */
[----:B------:R-:W-:Y:S01]  /*c090*/  FFMA.FTZ R84, R7, R66, -R84 ;  /* 0x0000004207547223 */ /* 0x000fe20000010854 */
[----:B------:R-:W-:-:S02]  /*c0a0*/  HADD2.F32 R5, -RZ, R5.H1_H1 ;  /* 0x30000005ff057230 */ /* 0x000fc40000004100 */
        /* <DEDUP_REMOVED lines=16> */
.L_x_2337:
[----:B------:R-:W-:Y:S05]  /*c1b0*/  BSYNC B2 ;  /* 0x0000000000027941 */ /* 0x000fea0003800000 */
.L_x_2336:
[----:B------:R-:W-:Y:S04]  /*c1c0*/  BSSY B2, `(.L_x_2338) ;  /* 0x000002c000027945 */ /* 0x000fe80003800000 */
[----:B------:R-:W-:Y:S05]  /*c1d0*/  @P3 BRA `(.L_x_2339) ;  /* 0x0000000000a83947 */ /* 0x000fea0003800000 */
[----:B01----:R-:W0:Y:S01]  /*c1e0*/  LDS.128 R4, [R60+0x14400] ;  /* 0x014400003c047984 */ /* 0x003e220000000c00 */
[----:B------:R-:W-:Y:S01]  /*c1f0*/  SHF.R.U32.HI R63, RZ, 0x10, R57 ;  /* 0x00000010ff3f7819 */ /* 0x000fe20000011639 */
[----:B------:R-:W-:Y:S01]  /*c200*/  HADD2.F32 R62, -RZ, R81.H0_H0 ;  /* 0x20000051ff3e7230 */ /* 0x000fe20000004100 */
[--C-:B------:R-:W-:Y:S01]  /*c210*/  SHF.R.U32.HI R65, RZ, 0x10, R59.reuse ;  /* 0x00000010ff417819 */ /* 0x100fe2000001163b */
        /* <DEDUP_REMOVED lines=38> */
.L_x_2339:
[----:B------:R-:W-:Y:S05]  /*c480*/  BSYNC B2 ;  /* 0x0000000000027941 */ /* 0x000fea0003800000 */
.L_x_2338:
        /* <DEDUP_REMOVED lines=44> */
.L_x_2341:
[----:B------:R-:W-:Y:S05]  /*c750*/  BSYNC B2 ;  /* 0x0000000000027941 */ /* 0x000fea0003800000 */
.L_x_2340:
        /* <DEDUP_REMOVED lines=44> */
.L_x_2343:
[----:B------:R-:W-:Y:S05]  /*ca20*/  BSYNC B2 ;  /* 0x0000000000027941 */ /* 0x000fea0003800000 */
.L_x_2342:
        /* <DEDUP_REMOVED lines=43> */
.L_x_2333:
[----:B------:R-:W-:Y:S05]  /*cce0*/  BSYNC B1 ;  /* 0x0000000000017941 */ /* 0x000fea0003800000 */
.L_x_2332:
        /* <DEDUP_REMOVED lines=57> */
.L_x_2346:
[----:B------:R-:W-:Y:S05]  /*d080*/  BSYNC B1 ;  /* 0x0000000000017941 */ /* 0x000fea0003800000 */
.L_x_2345:
        /* <DEDUP_REMOVED lines=44> */
.L_x_2348:
[----:B------:R-:W-:Y:S05]  /*d350*/  BSYNC B1 ;  /* 0x0000000000017941 */ /* 0x000fea0003800000 */
.L_x_2347:
[----:B------:R-:W-:Y:S04]  /*d360*/  BSSY B1, `(.L_x_2349) ;  /* 0x000002c000017945 */ /* 0x000fe80003800000 */
[----:B------:R-:W-:Y:S05]  /*d370*/  @P2 BRA `(.L_x_2350) ;  /* 0x0000000000a82947 */ /* 0x000fea0003800000 */
[----:B01----:R-:W0:Y:S01]  /*d380*/  LDS.128 R4, [R60+0x16400] ;  /* 0x016400003c047984 */ /* 0x003e220000000c00 */
[----:B------:R-:W-:Y:S01]  /*d390*/  SHF.R.U32.HI R38, RZ, 0x10, R33 ;  /* 0x00000010ff267819 */ /* 0x000fe20000011621 */
[--C-:B------:R-:W-:Y:S01]  /*d3a0*/  HADD2.F32 R37, -RZ, R69.reuse.H0_H0 ;  /* 0x20000045ff257230 */ /* 0x100fe20000004100 */
[--C-:B------:R-:W-:Y:S01]  /*d3b0*/  SHF.R.U32.HI R36, RZ, 0x10, R35.reuse ;  /* 0x00000010ff247819 */ /* 0x100fe20000011623 */
[----:B------:R-:W-:Y:S01]  /*d3c0*/  HADD2.F32 R69, -RZ, R69.H1_H1 ;  /* 0x30000045ff457230 */ /* 0x000fe20000004100 */
        /* <DEDUP_REMOVED lines=37> */
.L_x_2350:
[----:B------:R-:W-:Y:S05]  /*d620*/  BSYNC B1 ;  /* 0x0000000000017941 */ /* 0x000fea0003800000 */
.L_x_2349:
[----:B------:R-:W-:Y:S04]  /*d630*/  BSSY B1, `(.L_x_2351) ;  /* 0x000002c000017945 */ /* 0x000fe80003800000 */
[----:B------:R-:W-:Y:S05]  /*d640*/  @P3 BRA `(.L_x_2352) ;  /* 0x0000000000a83947 */ /* 0x000fea0003800000 */
[----:B012---:R-:W0:Y:S01]  /*d650*/  LDS.128 R4, [R10+0x6000] ;  /* 0x006000000a047984 */ /* 0x007e220000000c00 */
[--C-:B------:R-:W-:Y:S01]  /*d660*/  SHF.R.U64 R39, R30, 0x10, R31.reuse ;  /* 0x000000101e277819 */ /* 0x100fe2000000121f */
[--C-:B------:R-:W-:Y:S01]  /*d670*/  HADD2.F32 R30, -RZ, R13.reuse.H0_H0 ;  /* 0x2000000dff1e7230 */ /* 0x100fe20000004100 */
[----:B------:R-:W-:Y:S01]  /*d680*/  SHF.R.U32.HI R31, RZ, 0x10, R31 ;  /* 0x00000010ff1f7819 */ /* 0x000fe2000001161f */
[----:B------:R-:W-:Y:S01]  /*d690*/  HADD2.F32 R32, -RZ, R12.H0_H0 ;  /* 0x2000000cff207230 */ /* 0x000fe20000004100 */
[--C-:B------:R-:W-:Y:S01]  /*d6a0*/  SHF.R.U32.HI R33, RZ, 0x10, R29.reuse ;  /* 0x00000010ff217819 */ /* 0x100fe2000001161d */
        /* <DEDUP_REMOVED lines=14> */
[--C-:B------:R-:W-:Y:S02]  /*d790*/  HADD2.F32 R6, -RZ, R5.reuse.H0_H0 ;  /* 0x20000005ff067230 */ /* 0x100fe40000004100 */
[C---:B------:R-:W-:Y:S01]  /*d7a0*/  FMUL.FTZ R34, R4.reuse, R32 ;  /* 0x0000002004227220 */ /* 0x040fe20000410000 */
[----:B------:R-:W-:Y:S01]  /*d7b0*/  FMUL.FTZ R36, R4, R30 ;  /* 0x0000001e04247220 */ /* 0x000fe20000410000 */
[----:B------:R-:W-:Y:S02]  /*d7c0*/  HADD2.F32 R28, -RZ, R12.H1_H1 ;  /* 0x3000000cff1c7230 */ /* 0x000fe40000004100 */
[----:B------:R-:W-:Y:S01]  /*d7d0*/  FMUL.FTZ R33, R15, R13 ;  /* 0x0000000d0f217220 */ /* 0x000fe20000410000 */
[----:B------:R-:W-:-:S02]  /*d7e0*/  HADD2.F32 R5, -RZ, R5.H1_H1 ;  /* 0x30000005ff057230 */ /* 0x000fc40000004100 */
[C---:B------:R-:W-:Y:S01]  /*d7f0*/  FFMA.FTZ R34, R7.reuse, R30, -R34 ;  /* 0x0000001e07227223 */ /* 0x040fe20000010822 */
[----:B------:R-:W-:Y:S02]  /*d800*/  HADD2.F32 R12, -RZ, R37.H0_H0 ;  /* 0x20000025ff0c7230 */ /* 0x000fe40000004100 */
[----:B------:R-:W-:Y:S01]  /*d810*/  FFMA.FTZ R29, R7, R32, R36 ;  /* 0x00000020071d7223 */ /* 0x000fe20000010024 */
        /* <DEDUP_REMOVED lines=13> */
.L_x_2352:
[----:B------:R-:W-:Y:S05]  /*d8f0*/  BSYNC B1 ;  /* 0x0000000000017941 */ /* 0x000fea0003800000 */
.L_x_2351:
[----:B------:R-:W-:Y:S04]  /*d900*/  BSSY B1, `(.L_x_2353) ;  /* 0x000002c000017945 */ /* 0x000fe80003800000 */
[----:B------:R-:W-:Y:S05]  /*d910*/  @P4 BRA `(.L_x_2354) ;  /* 0x0000000000a84947 */ /* 0x000fea0003800000 */
[----:B0123--:R-:W0:Y:S01]  /*d920*/  LDS.128 R4, [R60+0x1a400] ;  /* 0x01a400003c047984 */ /* 0x00fe220000000c00 */
[--C-:B------:R-:W-:Y:S01]  /*d930*/  SHF.R.U64 R33, R26, 0x10, R27.reuse ;  /* 0x000000101a217819 */ /* 0x100fe2000000121b */
[----:B------:R-:W-:Y:S01]  /*d940*/  HADD2.F32 R26, -RZ, R3.H0_H0 ;  /* 0x20000003ff1a7230 */ /* 0x000fe20000004100 */
[----:B------:R-:W-:Y:S02]  /*d950*/  SHF.R.U32.HI R12, RZ, 0x10, R27 ;  /* 0x00000010ff0c7819 */ /* 0x000fe4000001161b */
        /* <DEDUP_REMOVED lines=20> */
[----:B------:R-:W-:Y:S01]  /*daa0*/  FMUL.FTZ R27, R13, R11 ;  /* 0x0000000b0d1b7220 */ /* 0x000fe20000410000 */
[----:B------:R-:W-:Y:S02]  /*dab0*/  HADD2.F32 R5, -RZ, R5.H1_H1 ;  /* 0x30000005ff057230 */ /* 0x000fe40000004100 */
[C---:B------:R-:W-:Y:S01]  /*dac0*/  FFMA.FTZ R28, R7.reuse, R24, -R28 ;  /* 0x00000018071c7223 */ /* 0x040fe2000001081c */
[----:B------:R-:W-:Y:S02]  /*dad0*/  HADD2.F32 R4, -RZ, R31.H0_H0 ;  /* 0x2000001fff047230 */ /* 0x000fe40000004100 */
[----:B------:R-:W-:Y:S01]  /*dae0*/  FFMA.FTZ R15, R7, R26, R30 ;  /* 0x0000001a070f7223 */ /* 0x000fe2000001001e */
[----:B------:R-:W-:Y:S02]  /*daf0*/  HADD2.F32 R3, -RZ, R33.H0_H0 ;  /* 0x20000021ff037230 */ /* 0x000fe40000004100 */
[-C--:B------:R-:W-:Y:S01]  /*db00*/  FMUL.FTZ R25, R13, R14.reuse ;  /* 0x0000000e0d197220 */ /* 0x080fe20000410000 */
[C---:B------:R-:W-:Y:S01]  /*db10*/  FFMA.FTZ R14, R12.reuse, R14, R27 ;  /* 0x0000000e0c0e7223 */ /* 0x040fe2000001001b */
[C---:B------:R-:W-:Y:S01]  /*db20*/  FMUL.FTZ R7, R5.reuse, R4 ;  /* 0x0000000405077220 */ /* 0x040fe20000410000 */
[----:B------:R-:W-:Y:S01]  /*db30*/  FMUL.FTZ R13, R5, R3 ;  /* 0x00000003050d7220 */ /* 0x000fe20000410000 */
[----:B------:R-:W-:-:S02]  /*db40*/  FFMA.FTZ R25, R12, R11, -R25 ;  /* 0x0000000b0c197223 */ /* 0x000fc40000010819 */
[----:B------:R-:W-:Y:S01]  /*db50*/  FFMA.FTZ R5, R6, R3, -R7 ;  /* 0x0000000306057223 */ /* 0x000fe20000010807 */
[----:B------:R-:W-:Y:S01]  /*db60*/  F2FP.F16.F32.PACK_AB R7, R32, R29 ;  /* 0x0000001d2007723e */ /* 0x000fe200000000ff */
[----:B------:R-:W-:Y:S01]  /*db70*/  FFMA.FTZ R12, R6, R4, R13 ;  /* 0x00000004060c7223 */ /* 0x000fe2000001000d */
[----:B------:R-:W-:Y:S02]  /*db80*/  F2FP.F16.F32.PACK_AB R4, R15, R28 ;  /* 0x0000001c0f04723e */ /* 0x000fe400000000ff */
[----:B------:R-:W-:Y:S02]  /*db90*/  F2FP.F16.F32.PACK_AB R6, R14, R25 ;  /* 0x000000190e06723e */ /* 0x000fe400000000ff */
[----:B------:R-:W-:-:S05]  /*dba0*/  F2FP.F16.F32.PACK_AB R5, R12, R5 ;  /* 0x000000050c05723e */ /* 0x000fca00000000ff */
[----:B------:R4:W-:Y:S02]  /*dbb0*/  STS.128 [R60+0x1a400], R4 ;  /* 0x01a400043c007388 */ /* 0x0009e40000000c00 */
.L_x_2354:
[----:B------:R-:W-:Y:S05]  /*dbc0*/  BSYNC B1 ;  /* 0x0000000000017941 */ /* 0x000fea0003800000 */
.L_x_2353:
[----:B------:R-:W-:Y:S05]  /*dbd0*/  @P5 BRA `(.L_x_2344) ;  /* 0x0000003400885947 */ /* 0x000fea0003800000 */
[----:B01234-:R-:W0:Y:S01]  /*dbe0*/  LDS.128 R4, [R10+0xa000] ;  /* 0x00a000000a047984 */ /* 0x01fe220000000c00 */
[----:B------:R-:W-:Y:S01]  /*dbf0*/  SHF.R.U64 R25, R20, 0x10, R21 ;  /* 0x0000001014197819 */ /* 0x000fe20000001215 */
[----:B------:R-:W-:Y:S01]  /*dc00*/  HADD2.F32 R12, -RZ, R2.H0_H0 ;  /* 0x20000002ff0c7230 */ /* 0x000fe20000004100 */
        /* <DEDUP_REMOVED lines=25> */
[----:B------:R-:W-:Y:S02]  /*dda0*/  HADD2.F32 R0, -RZ, R25.H0_H0 ;  /* 0x20000019ff007230 */ /* 0x000fe40000004100 */
[CC--:B------:R-:W-:Y:S01]  /*ddb0*/  FMUL.FTZ R12, R8.reuse, R9.reuse ;  /* 0x00000009080c7220 */ /* 0x0c0fe20000410000 */
[----:B------:R-:W-:Y:S01]  /*ddc0*/  FMUL.FTZ R8, R8, R2 ;  /* 0x0000000208087220 */ /* 0x000fe20000410000 */
[C---:B------:R-:W-:Y:S01]  /*ddd0*/  FMUL.FTZ R11, R5.reuse, R4 ;  /* 0x00000004050b7220 */ /* 0x040fe20000410000 */
[----:B------:R-:W-:Y:S01]  /*dde0*/  FMUL.FTZ R13, R5, R0 ;  /* 0x00000000050d7220 */ /* 0x000fe20000410000 */
[C---:B------:R-:W-:Y:S02]  /*ddf0*/  FFMA.FTZ R12, R7.reuse, R2, -R12 ;  /* 0x00000002070c7223 */ /* 0x040fe4000001080c */
[C---:B------:R-:W-:Y:S01]  /*de00*/  FFMA.FTZ R5, R6.reuse, R0, -R11 ;  /* 0x0000000006057223 */ /* 0x040fe2000001080b */
[----:B------:R-:W-:Y:S01]  /*de10*/  FFMA.FTZ R9, R7, R9, R8 ;  /* 0x0000000907097223 */ /* 0x000fe20000010008 */
[----:B------:R-:W-:Y:S01]  /*de20*/  FFMA.FTZ R0, R6, R4, R13 ;  /* 0x0000000406007223 */ /* 0x000fe2000001000d */
[----:B------:R-:W-:-:S02]  /*de30*/  F2FP.F16.F32.PACK_AB R7, R15, R26 ;  /* 0x0000001a0f07723e */ /* 0x000fc400000000ff */
[----:B------:R-:W-:Y:S02]  /*de40*/  F2FP.F16.F32.PACK_AB R4, R3, R24 ;  /* 0x000000180304723e */ /* 0x000fe400000000ff */
[----:B------:R-:W-:Y:S02]  /*de50*/  F2FP.F16.F32.PACK_AB R6, R9, R12 ;  /* 0x0000000c0906723e */ /* 0x000fe400000000ff */
[----:B------:R-:W-:-:S05]  /*de60*/  F2FP.F16.F32.PACK_AB R5, R0, R5 ;  /* 0x000000050005723e */ /* 0x000fca00000000ff */
[----:B------:R0:W-:Y:S01]  /*de70*/  STS.128 [R10+0xa000], R4 ;  /* 0x00a000040a007388 */ /* 0x0001e20000000c00 */
[----:B------:R-:W-:Y:S05]  /*de80*/  BRA `(.L_x_2344) ;  /* 0x0000003000dc7947 */ /* 0x000fea0003800000 */
.L_x_2317:
        /* <DEDUP_REMOVED lines=64> */
.L_x_2356:
[----:B------:R-:W-:Y:S05]  /*e290*/  BSYNC B1 ;  /* 0x0000000000017941 */ /* 0x000fea0003800000 */
.L_x_2355:
[----:B------:R-:W-:Y:S01]  /*e2a0*/  BSSY B1, `(.L_x_2357) ;  /* 0x0000026000017945 */ /* 0x000fe20003800000 */
[----:B-----5:R-:W-:Y:S01]  /*e2b0*/  IMAD.MOV.U32 R72, RZ, RZ, R4 ;  /* 0x000000ffff487224 */ /* 0x020fe200078e0004 */
[----:B------:R-:W-:Y:S01]  /*e2c0*/  MOV R73, R5 ;  /* 0x0000000500497202 */ /* 0x000fe20000000f00 */
[----:B------:R-:W-:Y:S01]  /*e2d0*/  IMAD.MOV.U32 R77, RZ, RZ, R6 ;  /* 0x000000ffff4d7224 */ /* 0x000fe200078e0006 */
[----:B------:R-:W-:Y:S01]  /*e2e0*/  CS2R R66, SRZ ;  /* 0x0000000000427805 */ /* 0x000fe2000001ff00 */
[----:B------:R-:W-:Y:S06]  /*e2f0*/  @P1 BRA `(.L_x_2358) ;  /* 0x0000000000801947 */ /* 0x000fec0003800000 */
[----:B------:R-:W-:Y:S01]  /*e300*/  IADD3 R76, P2, P3, R71, R76, R84 ;  /* 0x0000004c474c7210 */ /* 0x000fe20007b5e054 */
[----:B------:R-:W-:Y:S01]  /*e310*/  ULDC.64 UR4, c[0x0][0x3c8] ;  /* 0x0000f20000047ab9 */ /* 0x000fe20000000a00 */
[----:B------:R-:W-:Y:S01]  /*e320*/  IADD3 R75, P4, P5, R70, R75, R87 ;  /* 0x0000004b464b7210 */ /* 0x000fe20007d9e057 */
[----:B------:R-:W-:Y:S01]  /*e330*/  ULDC.64 UR6, c[0x0][0x3e0] ;  /* 0x0000f80000067ab9 */ /* 0x000fe20000000a00 */
[----:B0-----:R-:W-:Y:S02]  /*e340*/  IADD3.X R15, R83, R74, R82, P2, P3 ;  /* 0x0000004a530f7210 */ /* 0x001fe400017e6452 */
        /* <DEDUP_REMOVED lines=27> */
.L_x_2358:
[----:B------:R-:W-:Y:S05]  /*e500*/  BSYNC B1 ;  /* 0x0000000000017941 */ /* 0x000fea0003800000 */
.L_x_2357:
[----:B------:R-:W-:Y:S01]  /*e510*/  IMAD.MOV.U32 R0, RZ, RZ, R7 ;  /* 0x000000ffff007224 */ /* 0x000fe200078e0007 */
[----:B01----:R-:W-:Y:S01]  /*e520*/  MOV R14, R24 ;  /* 0x00000018000e7202 */ /* 0x003fe20000000f00 */
[----:B------:R-:W-:Y:S01]  /*e530*/  IMAD.MOV.U32 R15, RZ, RZ, R25 ;  /* 0x000000ffff0f7224 */ /* 0x000fe200078e0019 */
[----:B------:R-:W-:Y:S01]  /*e540*/  ISETP.NE.AND P2, PT, R78, 0x1, PT ;  /* 0x000000014e00780c */ /* 0x000fe20003f45270 */
[----:B------:R-:W-:Y:S01]  /*e550*/  IMAD.MOV.U32 R69, RZ, RZ, R39 ;  /* 0x000000ffff457224 */ /* 0x000fe200078e0027 */
[----:B------:R-:W-:Y:S01]  /*e560*/  PRMT R87, R0, 0x7610, R87 ;  /* 0x0000761000577816 */ /* 0x000fe20000000057 */
[----:B------:R-:W-:Y:S01]  /*e570*/  IMAD.MOV.U32 R0, RZ, RZ, R26 ;  /* 0x000000ffff007224 */ /* 0x000fe200078e001a */
[----:B------:R-:W-:Y:S01]  /*e580*/  PRMT R80, R14, 0x5410, R15 ;  /* 0x000054100e507816 */ /* 0x000fe2000000000f */
[----:B------:R-:W-:Y:S01]  /*e590*/  IMAD.MOV.U32 R15, RZ, RZ, R29 ;  /* 0x000000ffff0f7224 */ /* 0x000fe200078e001d */
[----:B------:R-:W-:Y:S01]  /*e5a0*/  MOV R14, R27 ;  /* 0x0000001b000e7202 */ /* 0x000fe20000000f00 */
[----:B------:R-:W-:Y:S01]  /*e5b0*/  ULDC.64 UR4, c[0x0][0x3c8] ;  /* 0x0000f20000047ab9 */ /* 0x000fe20000000a00 */
[----:B------:R-:W-:Y:S01]  /*e5c0*/  MOV R20, R30 ;  /* 0x0000001e00147202 */ /* 0x000fe20000000f00 */
[----:B------:R-:W-:Y:S01]  /*e5d0*/  ULDC.64 UR6, c[0x0][0x3e0] ;  /* 0x0000f80000067ab9 */ /* 0x000fe20000000a00 */
[----:B------:R-:W-:Y:S01]  /*e5e0*/  PRMT R81, R0, 0x5410, R14 ;  /* 0x0000541000517816 */ /* 0x000fe2000000000e */
[----:B------:R-:W-:Y:S01]  /*e5f0*/  IMAD.MOV.U32 R0, RZ, RZ, R28 ;  /* 0x000000ffff007224 */ /* 0x000fe200078e001c */
[----:B------:R-:W-:Y:S01]  /*e600*/  PRMT R75, R20, 0x7610, R75 ;  /* 0x00007610144b7816 */ /* 0x000fe2000000004b */
[----:B------:R-:W0:Y:S01]  /*e610*/  @P2 LDC R14, c[0x0][0x42c] ;  /* 0x00010b00ff0e2b82 */ /* 0x000e220000000800 */
[----:B------:R-:W-:Y:S01]  /*e620*/  PRMT R89, R89, 0x5410, R72 ;  /* 0x0000541059597816 */ /* 0x000fe20000000048 */
[----:B-----5:R-:W-:Y:S01]  /*e630*/  IMAD.MOV.U32 R71, RZ, RZ, R43 ;  /* 0x000000ffff477224 */ /* 0x020fe200078e002b */
[----:B------:R-:W-:Y:S01]  /*e640*/  PRMT R74, R0, 0x5410, R15 ;  /* 0x00005410004a7816 */ /* 0x000fe2000000000f */
[----:B------:R-:W-:Y:S01]  /*e650*/  IMAD.MOV.U32 R0, RZ, RZ, R31 ;  /* 0x000000ffff007224 */ /* 0x000fe200078e001f */
[----:B------:R-:W-:Y:S01]  /*e660*/  PRMT R90, R73, 0x7610, R90 ;  /* 0x00007610495a7816 */ /* 0x000fe2000000005a */
[----:B------:R-:W-:Y:S01]  /*e670*/  IMAD.MOV.U32 R15, RZ, RZ, R32 ;  /* 0x000000ffff0f7224 */ /* 0x000fe200078e0020 */
[----:B------:R-:W-:Y:S01]  /*e680*/  PRMT R88, R88, 0x5410, R77 ;  /* 0x0000541058587816 */ /* 0x000fe2000000004d */
[----:B------:R-:W1:Y:S01]  /*e690*/  @P2 LDC R21, c[0x0][0x430] ;  /* 0x00010c00ff152b82 */ /* 0x000e620000000800 */
[----:B------:R-:W-:Y:S01]  /*e6a0*/  PRMT R75, R75, 0x5410, R0 ;  /* 0x000054104b4b7816 */ /* 0x000fe20000000000 */
[----:B------:R-:W-:Y:S01]  /*e6b0*/  IMAD.MOV.U32 R0, RZ, RZ, R34 ;  /* 0x000000ffff007224 */ /* 0x000fe200078e0022 */
[----:B------:R-:W-:-:S02]  /*e6c0*/  MOV R20, R33 ;  /* 0x0000002100147202 */ /* 0x000fc40000000f00 */
[----:B------:R-:W-:Y:S01]  /*e6d0*/  PRMT R89, R15, 0x7610, R89 ;  /* 0x000076100f597816 */ /* 0x000fe20000000059 */
[----:B------:R-:W-:Y:S01]  /*e6e0*/  IMAD.MOV.U32 R15, RZ, RZ, R35 ;  /* 0x000000ffff0f7224 */ /* 0x000fe200078e0023 */
[----:B------:R-:W-:Y:S02]  /*e6f0*/  PRMT R90, R90, 0x5410, R20 ;  /* 0x000054105a5a7816 */ /* 0x000fe40000000014 */
[----:B------:R-:W-:Y:S01]  /*e700*/  PRMT R88, R0, 0x7610, R88 ;  /* 0x0000761000587816 */ /* 0x000fe20000000058 */
[----:B------:R-:W-:Y:S01]  /*e710*/  IMAD R0, R193, 0x80, R184 ;  /* 0x00000080c1007824 */ /* 0x000fe200078e02b8 */
[----:B------:R-:W-:Y:S02]  /*e720*/  MOV R20, R36 ;  /* 0x0000002400147202 */ /* 0x000fe40000000f00 */
[----:B------:R-:W-:Y:S02]  /*e730*/  PRMT R87, R87, 0x5410, R15 ;  /* 0x0000541057577816 */ /* 0x000fe4000000000f */
[----:B------:R-:W-:Y:S01]  /*e740*/  PRMT R82, R20, 0x7610, R82 ;  /* 0x0000761014527816 */ /* 0x000fe20000000052 */
[----:B------:R-:W-:Y:S01]  /*e750*/  IMAD.MOV.U32 R20, RZ, RZ, R37 ;  /* 0x000000ffff147224 */ /* 0x000fe200078e0025 */
[----:B------:R-:W-:Y:S01]  /*e760*/  LEA R15, R213, R0, 0x6 ;  /* 0x00000000d50f7211 */ /* 0x000fe200078e30ff */
[----:B------:R-:W-:-:S03]  /*e770*/  IMAD.MOV.U32 R0, RZ, RZ, R38 ;  /* 0x000000ffff007224 */ /* 0x000fc600078e0026 */
[----:B------:R-:W-:Y:S02]  /*e780*/  PRMT R82, R82, 0x5410, R20 ;  /* 0x0000541052527816 */ /* 0x000fe40000000014 */
[----:B------:R-:W-:Y:S02]  /*e790*/  MOV R20, R60 ;  /* 0x0000003c00147202 */ /* 0x000fe40000000f00 */
[----:B------:R-:W-:Y:S01]  /*e7a0*/  PRMT R83, R0, 0x5410, R69 ;  /* 0x0000541000537816 */ /* 0x000fe20000000045 */
[----:B0-----:R-:W-:Y:S01]  /*e7b0*/  @P2 IMAD.HI.U32 R0, R15, R14, RZ ;  /* 0x0000000e0f002227 */ /* 0x001fe200078e00ff */
[----:B------:R-:W-:Y:S02]  /*e7c0*/  PRMT R76, R20, 0x7610, R76 ;  /* 0x00007610144c7816 */ /* 0x000fe4000000004c */
[----:B------:R-:W-:Y:S01]  /*e7d0*/  MOV R69, R63 ;  /* 0x0000003f00457202 */ /* 0x000fe20000000f00 */
[----:B------:R-:W-:Y:S01]  /*e7e0*/  IMAD.MOV.U32 R14, RZ, RZ, R61 ;  /* 0x000000ffff0e7224 */ /* 0x000fe200078e003d */
[----:B-1----:R-:W-:Y:S01]  /*e7f0*/  @P2 SHF.R.U32.HI R15, RZ, R21, R0 ;  /* 0x00000015ff0f2219 */ /* 0x002fe20000011600 */
[----:B------:R-:W-:-:S02]  /*e800*/  IMAD.MOV.U32 R20, RZ, RZ, R62 ;  /* 0x000000ffff147224 */ /* 0x000fc400078e003e */
[----:B------:R-:W-:Y:S01]  /*e810*/  IMAD.MOV.U32 R0, RZ, RZ, R40 ;  /* 0x000000ffff007224 */ /* 0x000fe200078e0028 */
[----:B------:R-:W-:Y:S01]  /*e820*/  PRMT R76, R76, 0x5410, R14 ;  /* 0x000054104c4c7816 */ /* 0x000fe2000000000e */
[----:B------:R-:W-:Y:S01]  /*e830*/  IMAD.MOV.U32 R14, RZ, RZ, R41 ;  /* 0x000000ffff0e7224 */ /* 0x000fe200078e0029 */
[----:B------:R-:W-:Y:S01]  /*e840*/  SHF.R.S32.HI R21, RZ, 0x1f, R15 ;  /* 0x0000001fff157819 */ /* 0x000fe2000001140f */
[-C--:B------:R-:W-:Y:S01]  /*e850*/  IMAD.WIDE.U32 R8, R15, R12.reuse, R8 ;  /* 0x0000000c0f087225 */ /* 0x080fe200078e0008 */
[----:B------:R-:W-:Y:S02]  /*e860*/  PRMT R77, R20, 0x5410, R69 ;  /* 0x00005410144d7816 */ /* 0x000fe40000000045 */
[----:B------:R-:W-:Y:S01]  /*e870*/  PRMT R69, R0, 0x5410, R14 ;  /* 0x0000541000457816 */ /* 0x000fe2000000000e */
[C---:B------:R-:W-:Y:S01]  /*e880*/  IMAD R0, R21.reuse, R12, RZ ;  /* 0x0000000c15007224 */ /* 0x040fe200078e02ff */
[----:B------:R-:W-:Y:S01]  /*e890*/  MOV R12, R45 ;  /* 0x0000002d000c7202 */ /* 0x000fe20000000f00 */
[----:B------:R-:W-:Y:S01]  /*e8a0*/  IMAD R14, R21, R2, RZ ;  /* 0x00000002150e7224 */ /* 0x000fe200078e02ff */
[----:B------:R-:W-:Y:S01]  /*e8b0*/  MOV R20, R42 ;  /* 0x0000002a00147202 */ /* 0x000fe20000000f00 */
[----:B------:R-:W-:-:S03]  /*e8c0*/  IMAD.WIDE.U32 R10, R15, R2, R10 ;  /* 0x000000020f0a7225 */ /* 0x000fc600078e000a */
[----:B------:R-:W-:Y:S01]  /*e8d0*/  PRMT R70, R20, 0x5410, R71 ;  /* 0x0000541014467816 */ /* 0x000fe20000000047 */
[C---:B------:R-:W-:Y:S01]  /*e8e0*/  IMAD R13, R15.reuse, R13, R0 ;  /* 0x0000000d0f0d7224 */ /* 0x040fe200078e0200 */
[----:B------:R-:W-:Y:S01]  /*e8f0*/  LEA R0, P3, R10, UR6, 0x1 ;  /* 0x000000060a007c11 */ /* 0x000fe2000f8608ff */
[----:B------:R-:W-:Y:S01]  /*e900*/  IMAD R15, R15, R3, R14 ;  /* 0x000000030f0f7224 */ /* 0x000fe200078e020e */
[----:B------:R-:W-:Y:S01]  /*e910*/  LEA R3, P2, R8, UR4, 0x1 ;  /* 0x0000000408037c11 */ /* 0x000fe2000f8408ff */
[----:B------:R-:W-:Y:S01]  /*e920*/  IMAD.MOV.U32 R2, RZ, RZ, R44 ;  /* 0x000000ffff027224 */ /* 0x000fe200078e002c */
[----:B------:R-:W-:Y:S01]  /*e930*/  UMOV UR4, 0xffffffff ;  /* 0xffffffff00047882 */ /* 0x000fe20000000000 */
[----:B------:R-:W-:Y:S02]  /*e940*/  IMAD.IADD R13, R9, 0x1, R13 ;  /* 0x00000001090d7824 */ /* 0x000fe400078e020d */
[----:B------:R-:W-:Y:S01]  /*e950*/  IMAD.IADD R9, R11, 0x1, R15 ;  /* 0x000000010b097824 */ /* 0x000fe200078e020f */
[----:B------:R-:W-:-:S02]  /*e960*/  PRMT R21, R2, 0x5410, R12 ;  /* 0x0000541002157816 */ /* 0x000fc4000000000c */
[----:B------:R-:W-:Y:S02]  /*e970*/  LEA.HI.X R8, R8, UR5, R13, 0x1, P2 ;  /* 0x0000000508087c11 */ /* 0x000fe400090f0c0d */
[----:B------:R-:W-:Y:S02]  /*e980*/  LEA.HI.X R2, R10, UR7, R9, 0x1, P3 ;  /* 0x000000070a027c11 */ /* 0x000fe400098f0c09 */
[----:B------:R-:W-:Y:S01]  /*e990*/  LEA.HI R9, R209, R209, RZ, 0x1 ;  /* 0x000000d1d1097211 */ /* 0x000fe200078f08ff */
[----:B------:R-:W-:Y:S06]  /*e9a0*/  BRA.DIV UR4, `(.L_x_2359) ;  /* 0x00000156041c7947 */ /* 0x000fec000b800000 */
.L_x_2570:
[----:B------:R-:W-:-:S03]  /*e9b0*/  UMOV UR4, 0xffffffff ;  /* 0xffffffff00047882 */ /* 0x000fc60000000000 */
[----:B------:R-:W-:Y:S05]  /*e9c0*/  BRA.DIV UR4, `(.L_x_2360) ;  /* 0x00000156043c7947 */ /* 0x000fea000b800000 */
.L_x_2573:
[----:B------:R-:W-:-:S03]  /*e9d0*/  UMOV UR4, 0xffffffff ;  /* 0xffffffff00047882 */ /* 0x000fc60000000000 */
[----:B------:R-:W-:Y:S05]  /*e9e0*/  BRA.DIV UR4, `(.L_x_2361) ;  /* 0x00000156045c7947 */ /* 0x000fea000b800000 */
.L_x_2576:
[----:B------:R-:W-:-:S03]  /*e9f0*/  UMOV UR4, 0xffffffff ;  /* 0xffffffff00047882 */ /* 0x000fc60000000000 */
[----:B------:R-:W-:Y:S05]  /*ea00*/  BRA.DIV UR4, `(.L_x_2362) ;  /* 0x00000156047c7947 */ /* 0x000fea000b800000 */
.L_x_2579:
[----:B------:R-:W-:-:S03]  /*ea10*/  UMOV UR4, 0xffffffff ;  /* 0xffffffff00047882 */ /* 0x000fc60000000000 */
[----:B------:R-:W-:Y:S05]  /*ea20*/  BRA.DIV UR4, `(.L_x_2363) ;  /* 0x00000156049c7947 */ /* 0x000fea000b800000 */
.L_x_2582:
[----:B------:R-:W-:Y:S01]  /*ea30*/  UMOV UR4, 0xffffffff ;  /* 0xffffffff00047882 */ /* 0x000fe20000000000 */
[----:B------:R-:W-:Y:S02]  /*ea40*/  LOP3.LUT R8, R9, 0xfffffffe, RZ, 0xc0, !PT ;  /* 0xfffffffe09087812 */ /* 0x000fe400078ec0ff */
[----:B------:R-:W-:Y:S05]  /*ea50*/  BRA.DIV UR4, `(.L_x_2364) ;  /* 0x0000015604b87947 */ /* 0x000fea000b800000 */
.L_x_2585:
[----:B------:R-:W-:Y:S01]  /*ea60*/  UMOV UR4, 0xffffffff ;  /* 0xffffffff00047882 */ /* 0x000fe20000000000 */
[----:B------:R-:W-:Y:S02]  /*ea70*/  IADD3 R8, R209, -R8, RZ ;  /* 0x80000008d1087210 */ /* 0x000fe40007ffe0ff */
[----:B------:R-:W-:Y:S05]  /*ea80*/  BRA.DIV UR4, `(.L_x_2365) ;  /* 0x0000015604d47947 */ /* 0x000fea000b800000 */
.L_x_2588:
[----:B------:R-:W-:Y:S01]  /*ea90*/  UMOV UR4, 0xffffffff ;  /* 0xffffffff00047882 */ /* 0x000fe20000000000 */
[----:B------:R-:W-:Y:S02]  /*eaa0*/  SHF.L.U32 R9, R8, 0x1f, RZ ;  /* 0x0000001f08097819 */ /* 0x000fe400000006ff */
[----:B------:R-:W-:Y:S05]  /*eab0*/  BRA.DIV UR4, `(.L_x_2366) ;  /* 0x0000015604f07947 */ /* 0x000fea000b800000 */
.L_x_2591:
[----:B------:R-:W0:Y:S01]  /*eac0*/  SYNCS.PHASECHK.TRANS64.TRYWAIT P2, [R18+URZ+0x34800], R9 ;  /* 0x03480009120075a7 */ /* 0x000e22000804017f */
[----:B------:R-:W-:Y:S01]  /*ead0*/  IMAD.MOV.U32 R0, RZ, RZ, R46 ;  /* 0x000000ffff007224 */ /* 0x000fe200078e002e */
[----:B------:R-:W-:Y:S01]  /*eae0*/  MOV R3, R48 ;  /* 0x0000003000037202 */ /* 0x000fe20000000f00 */
[----:B------:R-:W-:Y:S01]  /*eaf0*/  IMAD.MOV.U32 R2, RZ, RZ, R47 ;  /* 0x000000ffff027224 */ /* 0x000fe200078e002f */
[----:B------:R-:W-:Y:S01]  /*eb00*/  MOV R11, R57 ;  /* 0x00000039000b7202 */ /* 0x000fe20000000f00 */
[----:B------:R-:W-:Y:S01]  /*eb10*/  IMAD.MOV.U32 R8, RZ, RZ, R49 ;  /* 0x000000ffff087224 */ /* 0x000fe200078e0031 */
[----:B------:R-:W-:Y:S01]  /*eb20*/  BSSY B1, `(.L_x_2367) ;  /* 0x0000017000017945 */ /* 0x000fe20003800000 */
        /* <DEDUP_REMOVED lines=22> */
.L_x_2592:
[----:B------:R-:W-:Y:S05]  /*ec90*/  BSYNC B1 ;  /* 0x0000000000017941 */ /* 0x000fea0003800000 */
.L_x_2367:
        /* <DEDUP_REMOVED lines=11> */
[----:B0-----:R-:W-:Y:S01]  /*ed50*/  LOP3.LUT R9, R196, 0x38, R22, 0xf8, !PT ;  /* 0x00000038c4097812 */ /* 0x001fe200078ef816 */
[----:B------:R-:W-:Y:S01]  /*ed60*/  HADD2.F32 R91, -RZ, R90.H1_H1 ;  /* 0x3000005aff5b7230 */ /* 0x000fe20000004100 */
[----:B------:R-:W-:Y:S02]  /*ed70*/  SHF.R.S32.HI R11, RZ, 0x1f, R10 ;  /* 0x0000001fff0b7819 */ /* 0x000fe4000001140a */
[----:B------:R-:W-:Y:S02]  /*ed80*/  LOP3.LUT R8, R9, R198, RZ, 0x3c, !PT ;  /* 0x000000c609087212 */ /* 0x000fe400078e3cff */
[----:B------:R-:W-:Y:S01]  /*ed90*/  LEA.HI R12, R11, R10, RZ, 0x3 ;  /* 0x0000000a0b0c7211 */ /* 0x000fe200078f18ff */
[----:B------:R-:W-:Y:S01]  /*eda0*/  IMAD.SHL.U32 R11, R10, 0x8, RZ ;  /* 0x000000080a0b7824 */ /* 0x000fe200078e00ff */
[----:B------:R-:W-:-:S02]  /*edb0*/  LEA R9, R197, R8, 0x9 ;  /* 0x00000008c5097211 */ /* 0x000fc400078e48ff */
[----:B------:R-:W-:Y:S01]  /*edc0*/  SHF.R.U64 R102, R32, 0x10, R33 ;  /* 0x0000001020667819 */ /* 0x000fe20000001221 */
[----:B------:R-:W-:Y:S01]  /*edd0*/  IMAD.SHL.U32 R12, R12, 0x400, RZ ;  /* 0x000004000c0c7824 */ /* 0x000fe200078e00ff */
[----:B------:R-:W-:Y:S01]  /*ede0*/  LOP3.LUT R11, R196, 0x38, R11, 0xf8, !PT ;  /* 0x00000038c40b7812 */ /* 0x000fe200078ef80b */
[----:B------:R-:W-:Y:S01]  /*edf0*/  IMAD R84, R9, 0x2, R18 ;  /* 0x0000000209547824 */ /* 0x000fe200078e0212 */
[--C-:B------:R-:W-:Y:S02]  /*ee00*/  SHF.R.U64 R99, R4, 0x10, R5.reuse ;  /* 0x0000001004637819 */ /* 0x100fe40000001205 */
[----:B------:R-:W-:Y:S02]  /*ee10*/  LOP3.LUT R12, R12, 0x7fffe000, RZ, 0xc0, !PT ;  /* 0x7fffe0000c0c7812 */ /* 0x000fe400078ec0ff */
[----:B------:R-:W-:Y:S02]  /*ee20*/  LOP3.LUT R13, R11, R198, RZ, 0x3c, !PT ;  /* 0x000000c60b0d7212 */ /* 0x000fe400078e3cff */
[----:B------:R-:W0:Y:S01]  /*ee30*/  LDS.128 R8, [R84+0x10400] ;  /* 0x0104000054087984 */ /* 0x000e220000000c00 */
[----:B------:R-:W-:Y:S01]  /*ee40*/  IMAD R12, R197, 0x200, R12 ;  /* 0x00000200c50c7824 */ /* 0x000fe200078e020c */
[----:B------:R-:W-:-:S02]  /*ee50*/  SHF.R.U32.HI R94, RZ, 0x10, R5 ;  /* 0x00000010ff5e7819 */ /* 0x000fc40000011605 */
[----:B------:R-:W-:Y:S02]  /*ee60*/  SHF.R.U32.HI R93, RZ, 0x10, R33 ;  /* 0x00000010ff5d7819 */ /* 0x000fe40000011621 */
[----:B------:R-:W-:Y:S01]  /*ee70*/  IADD3 R13, R12, R13, RZ ;  /* 0x0000000d0c0d7210 */ /* 0x000fe20007ffe0ff */
[----:B------:R-:W-:Y:S01]  /*ee80*/  HADD2.F32 R94, -RZ, R94.H0_H0 ;  /* 0x2000005eff5e7230 */ /* 0x000fe20000004100 */
[--C-:B------:R-:W-:Y:S02]  /*ee90*/  SHF.R.U64 R101, R34, 0x10, R35.reuse ;  /* 0x0000001022657819 */ /* 0x100fe40000001223 */
[----:B------:R-:W-:Y:S01]  /*eea0*/  SHF.R.U32.HI R100, RZ, 0x10, R35 ;  /* 0x00000010ff647819 */ /* 0x000fe20000011623 */
[----:B------:R-:W-:Y:S01]  /*eeb0*/  IMAD R86, R13, 0x2, R18 ;  /* 0x000000020d567824 */ /* 0x000fe200078e0212 */
[--C-:B------:R-:W-:Y:S02]  /*eec0*/  SHF.R.U32.HI R95, RZ, 0x10, R7.reuse ;  /* 0x00000010ff5f7819 */ /* 0x100fe40000011607 */
[----:B------:R-:W-:-:S02]  /*eed0*/  SHF.R.U64 R97, R6, 0x10, R7 ;  /* 0x0000001006617819 */ /* 0x000fc40000001207 */
[----:B------:R-:W1:Y:S01]  /*eee0*/  LDS.128 R12, [R86+0x10400] ;  /* 0x01040000560c7984 */ /* 0x000e620000000c00 */
[--C-:B0-----:R-:W-:Y:S02]  /*eef0*/  HADD2.F32 R5, -RZ, R9.reuse.H0_H0 ;  /* 0x20000009ff057230 */ /* 0x101fe40000004100 */
[----:B------:R-:W-:Y:S02]  /*ef00*/  HADD2.F32 R4, -RZ, R8.H0_H0 ;  /* 0x20000008ff047230 */ /* 0x000fe40000004100 */
[----:B------:R-:W-:Y:S02]  /*ef10*/  HADD2.F32 R9, -RZ, R9.H1_H1 ;  /* 0x30000009ff097230 */ /* 0x000fe40000004100 */
[----:B------:R-:W-:Y:S02]  /*ef20*/  HADD2.F32 R6, -RZ, R10.H0_H0 ;  /* 0x2000000aff067230 */ /* 0x000fe40000004100 */
[--C-:B------:R-:W-:Y:S02]  /*ef30*/  HADD2.F32 R7, -RZ, R11.reuse.H0_H0 ;  /* 0x2000000bff077230 */ /* 0x100fe40000004100 */
[----:B------:R-:W-:-:S02]  /*ef40*/  HADD2.F32 R11, -RZ, R11.H1_H1 ;  /* 0x3000000bff0b7230 */ /* 0x000fc40000004100 */
[----:B------:R-:W-:Y:S02]  /*ef50*/  HADD2.F32 R8, -RZ, R8.H1_H1 ;  /* 0x30000008ff087230 */ /* 0x000fe40000004100 */
[----:B------:R-:W-:Y:S02]  /*ef60*/  HADD2.F32 R10, -RZ, R10.H1_H1 ;  /* 0x3000000aff0a7230 */ /* 0x000fe40000004100 */
[--C-:B-1----:R-:W-:Y:S02]  /*ef70*/  HADD2.F32 R32, -RZ, R13.reuse.H0_H0 ;  /* 0x2000000dff207230 */ /* 0x102fe40000004100 */
[----:B------:R-:W-:Y:S02]  /*ef80*/  HADD2.F32 R33, -RZ, R13.H1_H1 ;  /* 0x3000000dff217230 */ /* 0x000fe40000004100 */
[----:B------:R-:W-:Y:S02]  /*ef90*/  HADD2.F32 R13, -RZ, R12.H0_H0 ;  /* 0x2000000cff0d7230 */ /* 0x000fe40000004100 */
[C---:B------:R-:W-:Y:S01]  /*efa0*/  FMUL.FTZ R90, R32.reuse, R92 ;  /* 0x0000005c205a7220 */ /* 0x040fe20000410000 */
[----:B------:R-:W-:Y:S01]  /*efb0*/  FMUL.FTZ R96, R32, R91 ;  /* 0x0000005b20607220 */ /* 0x000fe20000410000 */
[----:B------:R-:W-:-:S02]  /*efc0*/  HADD2.F32 R32, -RZ, R93.H0_H0 ;  /* 0x2000005dff207230 */ /* 0x000fc40000004100 */
[----:B------:R-:W-:Y:S01]  /*efd0*/  FMUL.FTZ R98, R33, R94 ;  /* 0x0000005e21627220 */ /* 0x000fe20000410000 */
[C---:B------:R-:W-:Y:S01]  /*efe0*/  FFMA.FTZ R91, R5.reuse, R91, -R90 ;  /* 0x0000005b055b7223 */ /* 0x040fe2000001085a */
[--C-:B------:R-:W-:Y:S02]  /*eff0*/  HADD2.F32 R90, -RZ, R89.reuse.H1_H1 ;  /* 0x30000059ff5a7230 */ /* 0x100fe40000004100 */
[----:B------:R-:W-:Y:S01]  /*f000*/  FFMA.FTZ R96, R5, R92, R96 ;  /* 0x0000005c05607223 */ /* 0x000fe20000010060 */
[----:B------:R-:W-:Y:S02]  /*f010*/  HADD2.F32 R89, -RZ, R89.H0_H0 ;  /* 0x20000059ff597230 */ /* 0x000fe40000004100 */
[----:B------:R-:W-:Y:S01]  /*f020*/  FMUL.FTZ R92, R33, R32 ;  /* 0x00000020215c7220 */ /* 0x000fe20000410000 */
[----:B------:R-:W-:Y:S02]  /*f030*/  HADD2.F32 R34, -RZ, R14.H0_H0 ;  /* 0x2000000eff227230 */ /* 0x000fe40000004100 */
[----:B------:R-:W-:Y:S01]  /*f040*/  FMUL.FTZ R5, R13, R90 ;  /* 0x0000005a0d057220 */ /* 0x000fe20000410000 */
[----:B------:R-:W-:-:S02]  /*f050*/  HADD2.F32 R33, -RZ, R88.H1_H1 ;  /* 0x30000058ff217230 */ /* 0x000fc40000004100 */
[-C--:B------:R-:W-:Y:S01]  /*f060*/  FMUL.FTZ R13, R13, R89.reuse ;  /* 0x000000590d0d7220 */ /* 0x080fe20000410000 */
[----:B------:R-:W-:Y:S02]  /*f070*/  HADD2.F32 R35, -RZ, R15.H0_H0 ;  /* 0x2000000fff237230 */ /* 0x000fe40000004100 */
[C---:B------:R-:W-:Y:S01]  /*f080*/  FFMA.FTZ R89, R4.reuse, R89, -R5 ;  /* 0x0000005904597223 */ /* 0x040fe20000010805 */
[----:B------:R-:W-:Y:S02]  /*f090*/  HADD2.F32 R5, -RZ, R88.H0_H0 ;  /* 0x20000058ff057230 */ /* 0x000fe40000004100 */
[----:B------:R-:W-:Y:S01]  /*f0a0*/  FFMA.FTZ R90, R4, R90, R13 ;  /* 0x0000005a045a7223 */ /* 0x000fe2000001000d */
[--C-:B------:R-:W-:Y:S02]  /*f0b0*/  HADD2.F32 R88, -RZ, R87.reuse.H0_H0 ;  /* 0x20000057ff587230 */ /* 0x100fe40000004100 */
[----:B------:R-:W-:Y:S01]  /*f0c0*/  FFMA.FTZ R98, R9, R32, -R98 ;  /* 0x0000002009627223 */ /* 0x000fe20000010862 */
[----:B------:R-:W-:-:S02]  /*f0d0*/  HADD2.F32 R4, -RZ, R87.H1_H1 ;  /* 0x30000057ff047230 */ /* 0x000fc40000004100 */
[----:B------:R-:W-:Y:S01]  /*f0e0*/  FFMA.FTZ R93, R9, R94, R92 ;  /* 0x0000005e095d7223 */ /* 0x000fe2000001005c */
[C---:B------:R-:W-:Y:S01]  /*f0f0*/  FMUL.FTZ R9, R34.reuse, R33 ;  /* 0x0000002122097220 */ /* 0x040fe20000410000 */
[-C--:B------:R-:W-:Y:S01]  /*f100*/  FMUL.FTZ R13, R34, R5.reuse ;  /* 0x00000005220d7220 */ /* 0x080fe20000410000 */
[----:B------:R-:W-:Y:S02]  /*f110*/  HADD2.F32 R15, -RZ, R15.H1_H1 ;  /* 0x3000000fff0f7230 */ /* 0x000fe40000004100 */
[C---:B------:R-:W-:Y:S01]  /*f120*/  FMUL.FTZ R92, R35.reuse, R88 ;  /* 0x00000058235c7220 */ /* 0x040fe20000410000 */
[----:B------:R-:W-:Y:S02]  /*f130*/  HADD2.F32 R34, -RZ, R95.H0_H0 ;  /* 0x2000005fff227230 */ /* 0x000fe40000004100 */
[-C--:B------:R-:W-:Y:S01]  /*f140*/  FMUL.FTZ R35, R35, R4.reuse ;  /* 0x0000000423237220 */ /* 0x080fe20000410000 */
[----:B------:R-:W-:Y:S02]  /*f150*/  HADD2.F32 R32, -RZ, R100.H0_H0 ;  /* 0x20000064ff207230 */ /* 0x000fe40000004100 */
[C---:B------:R-:W-:Y:S01]  /*f160*/  FFMA.FTZ R87, R6.reuse, R5, -R9 ;  /* 0x0000000506577223 */ /* 0x040fe20000010809 */
[----:B------:R-:W-:Y:S01]  /*f170*/  FFMA.FTZ R33, R6, R33, R13 ;  /* 0x0000002106217223 */ /* 0x000fe2000001000d */
[----:B------:R-:W-:Y:S01]  /*f180*/  FFMA.FTZ R92, R7, R4, -R92 ;  /* 0x00000004075c7223 */ /* 0x000fe2000001085c */
[----:B------:R-:W-:-:S02]  /*f190*/  HADD2.F32 R12, -RZ, R12.H1_H1 ;  /* 0x3000000cff0c7230 */ /* 0x000fc40000004100 */
[----:B------:R-:W-:Y:S01]  /*f1a0*/  FMUL.FTZ R6, R15, R34 ;  /* 0x000000220f067220 */ /* 0x000fe20000410000 */
[----:B------:R-:W-:Y:S02]  /*f1b0*/  HADD2.F32 R14, -RZ, R14.H1_H1 ;  /* 0x3000000eff0e7230 */ /* 0x000fe40000004100 */
[----:B------:R-:W-:Y:S01]  /*f1c0*/  FFMA.FTZ R88, R7, R88, R35 ;  /* 0x0000005807587223 */ /* 0x000fe20000010023 */
[-C--:B------:R-:W-:Y:S01]  /*f1d0*/  FMUL.FTZ R4, R15, R32.reuse ;  /* 0x000000200f047220 */ /* 0x080fe20000410000 */
[----:B------:R-:W-:Y:S02]  /*f1e0*/  HADD2.F32 R9, -RZ, R99.H0_H0 ;  /* 0x20000063ff097230 */ /* 0x000fe40000004100 */
[C---:B------:R-:W-:Y:S01]  /*f1f0*/  FFMA.FTZ R95, R11.reuse, R32, -R6 ;  /* 0x000000200b5f7223 */ /* 0x040fe20000010806 */
[----:B------:R-:W-:Y:S02]  /*f200*/  HADD2.F32 R13, -RZ, R97.H0_H0 ;  /* 0x20000061ff0d7230 */ /* 0x000fe40000004100 */
[----:B------:R-:W-:Y:S01]  /*f210*/  FFMA.FTZ R97, R11, R34, R4 ;  /* 0x000000220b617223 */ /* 0x000fe20000010004 */
[----:B------:R-:W-:-:S02]  /*f220*/  HADD2.F32 R5, -RZ, R102.H0_H0 ;  /* 0x20000066ff057230 */ /* 0x000fc40000004100 */
[----:B------:R-:W-:Y:S01]  /*f230*/  FMUL.FTZ R11, R12, R9 ;  /* 0x000000090c0b7220 */ /* 0x000fe20000410000 */
[----:B------:R-:W-:Y:S02]  /*f240*/  HADD2.F32 R7, -RZ, R101.H0_H0 ;  /* 0x20000065ff077230 */ /* 0x000fe40000004100 */
[----:B------:R-:W-:Y:S01]  /*f250*/  FMUL.FTZ R35, R14, R13 ;  /* 0x0000000d0e237220 */ /* 0x000fe20000410000 */
[-C--:B------:R-:W-:Y:S01]  /*f260*/  FMUL.FTZ R12, R12, R5.reuse ;  /* 0x000000050c0c7220 */ /* 0x080fe20000410000 */
[----:B------:R-:W-:Y:S01]  /*f270*/  FFMA.FTZ R4, R8, R5, -R11 ;  /* 0x0000000508047223 */ /* 0x000fe2000001080b */
[-C--:B------:R-:W-:Y:S01]  /*f280*/  FMUL.FTZ R14, R14, R7.reuse ;  /* 0x000000070e0e7220 */ /* 0x080fe20000410000 */
[----:B------:R-:W-:Y:S01]  /*f290*/  FFMA.FTZ R6, R10, R7, -R35 ;  /* 0x000000070a067223 */ /* 0x000fe20000010823 */
[----:B------:R-:W-:Y:S01]  /*f2a0*/  FFMA.FTZ R15, R8, R9, R12 ;  /* 0x00000009080f7223 */ /* 0x000fe2000001000c */
[----:B------:R-:W-:Y:S01]  /*f2b0*/  F2FP.F16.F32.PACK_AB R7, R95, R92 ;  /* 0x0000005c5f07723e */ /* 0x000fe200000000ff */
[----:B------:R-:W-:Y:S01]  /*f2c0*/  FFMA.FTZ R10, R10, R13, R14 ;  /* 0x0000000d0a0a7223 */ /* 0x000fe2000001000e */
        /* <DEDUP_REMOVED lines=9> */
.L_x_2372:
[----:B------:R-:W-:Y:S05]  /*f360*/  BSYNC B2 ;  /* 0x0000000000027941 */ /* 0x000fea0003800000 */
.L_x_2371:
[----:B------:R-:W-:Y:S04]  /*f370*/  BSSY B2, `(.L_x_2373) ;  /* 0x0000061000027945 */ /* 0x000fe80003800000 */
[----:B------:R-:W-:Y:S05]  /*f380*/  @P2 BRA `(.L_x_2374) ;  /* 0x00000004007c2947 */ /* 0x000fea0003800000 */
[----:B-1----:R-:W-:Y:S01]  /*f390*/  LEA.HI R4, R85, R216, RZ, 0x1d ;  /* 0x000000d855047211 */ /* 0x002fe200078fe8ff */
[----:B------:R-:W-:Y:S01]  /*f3a0*/  HADD2.F32 R34, -RZ, R82.H1_H1 ;  /* 0x30000052ff227230 */ /* 0x000fe20000004100 */
[----:B------:R-:W-:Y:S01]  /*f3b0*/  SHF.R.U64 R89, R36, 0x10, R37 ;  /* 0x0000001024597819 */ /* 0x000fe20000001225 */
[--C-:B------:R-:W-:Y:S01]  /*f3c0*/  HADD2.F32 R36, -RZ, R80.reuse.H1_H1 ;  /* 0x30000050ff247230 */ /* 0x100fe20000004100 */
[----:B------:R-:W-:Y:S01]  /*f3d0*/  SHF.R.S32.HI R5, RZ, 0x1f, R4 ;  /* 0x0000001fff057819 */ /* 0x000fe20000011404 */
[----:B------:R-:W-:Y:S01]  /*f3e0*/  HADD2.F32 R80, -RZ, R80.H0_H0 ;  /* 0x20000050ff507230 */ /* 0x000fe20000004100 */
[--C-:B------:R-:W-:Y:S01]  /*f3f0*/  SHF.R.U64 R86, R24, 0x10, R25.reuse ;  /* 0x0000001018567819 */ /* 0x100fe20000001219 */
[----:B------:R-:W-:Y:S01]  /*f400*/  HADD2.F32 R82, -RZ, R82.H0_H0 ;  /* 0x20000052ff527230 */ /* 0x000fe20000004100 */
[----:B------:R-:W-:Y:S01]  /*f410*/  LEA.HI R6, R5, R4, RZ, 0x3 ;  /* 0x0000000405067211 */ /* 0x000fe200078f18ff */
[----:B------:R-:W-:Y:S01]  /*f420*/  IMAD.SHL.U32 R5, R4, 0x8, RZ ;  /* 0x0000000804057824 */ /* 0x000fe200078e00ff */
[----:B------:R-:W-:-:S02]  /*f430*/  SHF.R.U32.HI R33, RZ, 0x10, R25 ;  /* 0x00000010ff217819 */ /* 0x000fc40000011619 */
[----:B------:R-:W-:Y:S02]  /*f440*/  SHF.L.U32 R6, R6, 0xa, RZ ;  /* 0x0000000a06067819 */ /* 0x000fe400000006ff */
[----:B------:R-:W-:Y:S01]  /*f450*/  LOP3.LUT R5, R196, 0x38, R5, 0xf8, !PT ;  /* 0x00000038c4057812 */ /* 0x000fe200078ef805 */
[----:B------:R-:W-:Y:S01]  /*f460*/  HADD2.F32 R33, -RZ, R33.H0_H0 ;  /* 0x20000021ff217230 */ /* 0x000fe20000004100 */
[----:B------:R-:W-:Y:S02]  /*f470*/  LOP3.LUT R6, R6, 0x7fffe000, RZ, 0xc0, !PT ;  /* 0x7fffe00006067812 */ /* 0x000fe400078ec0ff */
[----:B0-----:R-:W-:Y:S02]  /*f480*/  LOP3.LUT R9, R5, R198, RZ, 0x3c, !PT ;  /* 0x000000c605097212 */ /* 0x001fe400078e3cff */
[----:B------:R-:W-:Y:S01]  /*f490*/  SHF.R.U32.HI R35, RZ, 0x10, R37 ;  /* 0x00000010ff237819 */ /* 0x000fe20000011625 */
[----:B------:R-:W-:Y:S01]  /*f4a0*/  IMAD R8, R197, 0x200, R6 ;  /* 0x00000200c5087824 */ /* 0x000fe200078e0206 */
[--C-:B------:R-:W-:Y:S01]  /*f4b0*/  SHF.R.U64 R88, R38, 0x10, R39.reuse ;  /* 0x0000001026587819 */ /* 0x100fe20000001227 */
[----:B------:R-:W0:Y:S01]  /*f4c0*/  LDS.128 R4, [R224] ;  /* 0x00000000e0047984 */ /* 0x000e220000000c00 */
[----:B------:R-:W-:Y:S01]  /*f4d0*/  SHF.R.U32.HI R87, RZ, 0x10, R39 ;  /* 0x00000010ff577819 */ /* 0x000fe20000011627 */
[----:B------:R-:W-:Y:S01]  /*f4e0*/  IMAD.IADD R9, R8, 0x1, R9 ;  /* 0x0000000108097824 */ /* 0x000fe200078e0209 */
[----:B------:R-:W-:-:S02]  /*f4f0*/  SHF.R.U64 R39, R26, 0x10, R27 ;  /* 0x000000101a277819 */ /* 0x000fc4000000121b */
[----:B------:R-:W-:Y:S02]  /*f500*/  SHF.R.U32.HI R37, RZ, 0x10, R27 ;  /* 0x00000010ff257819 */ /* 0x000fe4000001161b */
[----:B------:R-:W-:-:S05]  /*f510*/  LEA R12, R9, R18, 0x1 ;  /* 0x00000012090c7211 */ /* 0x000fca00078e08ff */
[----:B------:R-:W1:Y:S01]  /*f520*/  LDS.128 R8, [R12+0x10400] ;  /* 0x010400000c087984 */ /* 0x000e620000000c00 */
[--C-:B0-----:R-:W-:Y:S02]  /*f530*/  HADD2.F32 R13, -RZ, R5.reuse.H0_H0 ;  /* 0x20000005ff0d7230 */ /* 0x101fe40000004100 */
[----:B------:R-:W-:Y:S02]  /*f540*/  HADD2.F32 R14, -RZ, R5.H1_H1 ;  /* 0x30000005ff0e7230 */ /* 0x000fe40000004100 */
[----:B------:R-:W-:Y:S02]  /*f550*/  HADD2.F32 R5, -RZ, R4.H0_H0 ;  /* 0x20000004ff057230 */ /* 0x000fe40000004100 */
[----:B------:R-:W-:Y:S02]  /*f560*/  HADD2.F32 R15, -RZ, R6.H0_H0 ;  /* 0x20000006ff0f7230 */ /* 0x000fe40000004100 */
        /* <DEDUP_REMOVED lines=13> */
[C---:B------:R-:W-:Y:S01]  /*f640*/  FMUL.FTZ R34, R9.reuse, R80 ;  /* 0x0000005009227220 */ /* 0x040fe20000410000 */
[----:B------:R-:W-:Y:S02]  /*f650*/  HADD2.F32 R26, -RZ, R81.H0_H0 ;  /* 0x20000051ff1a7230 */ /* 0x000fe40000004100 */
[C---:B------:R-:W-:Y:S01]  /*f660*/  FFMA.FTZ R35, R14.reuse, R25, -R35 ;  /* 0x000000190e237223 */ /* 0x040fe20000010823 */
[----:B------:R-:W-:Y:S01]  /*f670*/  FFMA.FTZ R33, R14, R33, R13 ;  /* 0x000000210e217223 */ /* 0x000fe2000001000d */
[-C--:B------:R-:W-:Y:S01]  /*f680*/  FMUL.FTZ R9, R9, R82.reuse ;  /* 0x0000005209097220 */ /* 0x080fe20000410000 */
[----:B------:R-:W-:Y:S02]  /*f690*/  HADD2.F32 R14, -RZ, R83.H0_H0 ;  /* 0x20000053ff0e7230 */ /* 0x000fe40000004100 */
[----:B------:R-:W-:Y:S01]  /*f6a0*/  FFMA.FTZ R82, R5, R82, -R34 ;  /* 0x0000005205527223 */ /* 0x000fe20000010822 */
[----:B------:R-:W-:-:S02]  /*f6b0*/  HADD2.F32 R32, -RZ, R11.H0_H0 ;  /* 0x2000000bff207230 */ /* 0x000fc40000004100 */
[----:B------:R-:W-:Y:S01]  /*f6c0*/  FMUL.FTZ R34, R27, R26 ;  /* 0x0000001a1b227220 */ /* 0x000fe20000410000 */
[----:B------:R-:W-:Y:S02]  /*f6d0*/  HADD2.F32 R81, -RZ, R81.H1_H1 ;  /* 0x30000051ff517230 */ /* 0x000fe40000004100 */
[----:B------:R-:W-:Y:S01]  /*f6e0*/  FFMA.FTZ R80, R5, R80, R9 ;  /* 0x0000005005507223 */ /* 0x000fe20000010009 */
[----:B------:R-:W-:Y:S02]  /*f6f0*/  HADD2.F32 R83, -RZ, R83.H1_H1 ;  /* 0x30000053ff537230 */ /* 0x000fe40000004100 */
[-C--:B------:R-:W-:Y:S01]  /*f700*/  FMUL.FTZ R36, R27, R14.reuse ;  /* 0x0000000e1b247220 */ /* 0x080fe20000410000 */
[----:B------:R-:W-:Y:S01]  /*f710*/  FFMA.FTZ R27, R15, R14, -R34 ;  /* 0x0000000e0f1b7223 */ /* 0x000fe20000010822 */
[C---:B------:R-:W-:Y:S01]  /*f720*/  FMUL.FTZ R5, R32.reuse, R81 ;  /* 0x0000005120057220 */ /* 0x040fe20000410000 */
[----:B------:R-:W-:Y:S02]  /*f730*/  HADD2.F32 R11, -RZ, R11.H1_H1 ;  /* 0x3000000bff0b7230 */ /* 0x000fe40000004100 */
[----:B------:R-:W-:Y:S01]  /*f740*/  FMUL.FTZ R32, R32, R83 ;  /* 0x0000005320207220 */ /* 0x000fe20000410000 */
[----:B------:R-:W-:-:S02]  /*f750*/  HADD2.F32 R34, -RZ, R37.H0_H0 ;  /* 0x20000025ff227230 */ /* 0x000fc40000004100 */
[----:B------:R-:W-:Y:S01]  /*f760*/  FFMA.FTZ R36, R15, R26, R36 ;  /* 0x0000001a0f247223 */ /* 0x000fe20000010024 */
[----:B------:R-:W-:Y:S02]  /*f770*/  HADD2.F32 R14, -RZ, R87.H0_H0 ;  /* 0x20000057ff0e7230 */ /* 0x000fe40000004100 */
[C---:B------:R-:W-:Y:S01]  /*f780*/  FFMA.FTZ R83, R24.reuse, R83, -R5 ;  /* 0x0000005318537223 */ /* 0x040fe20000010805 */
[----:B------:R-:W-:Y:S01]  /*f790*/  FFMA.FTZ R32, R24, R81, R32 ;  /* 0x0000005118207223 */ /* 0x000fe20000010020 */
[C---:B------:R-:W-:Y:S01]  /*f7a0*/  FMUL.FTZ R26, R11.reuse, R34 ;  /* 0x000000220b1a7220 */ /* 0x040fe20000410000 */
[----:B------:R-:W-:Y:S02]  /*f7b0*/  HADD2.F32 R8, -RZ, R8.H1_H1 ;  /* 0x30000008ff087230 */ /* 0x000fe40000004100 */
[-C--:B------:R-:W-:Y:S01]  /*f7c0*/  FMUL.FTZ R24, R11, R14.reuse ;  /* 0x0000000e0b187220 */ /* 0x080fe20000410000 */
[----:B------:R-:W-:Y:S02]  /*f7d0*/  HADD2.F32 R10, -RZ, R10.H1_H1 ;  /* 0x3000000aff0a7230 */ /* 0x000fe40000004100 */
[----:B------:R-:W-:Y:S01]  /*f7e0*/  FFMA.FTZ R26, R7, R14, -R26 ;  /* 0x0000000e071a7223 */ /* 0x000fe2000001081a */
[----:B------:R-:W-:-:S02]  /*f7f0*/  HADD2.F32 R11, -RZ, R86.H0_H0 ;  /* 0x20000056ff0b7230 */ /* 0x000fc40000004100 */
[----:B------:R-:W-:Y:S02]  /*f800*/  HADD2.F32 R13, -RZ, R39.H0_H0 ;  /* 0x20000027ff0d7230 */ /* 0x000fe40000004100 */
        /* <DEDUP_REMOVED lines=19> */
[----:B------:R2:W-:Y:S01]  /*f940*/  STS.128 [R224], R4 ;  /* 0x00000004e0007388 */ /* 0x0005e20000000c00 */
[----:B------:R-:W-:Y:S02]  /*f950*/  F2FP.F16.F32.PACK_AB R8, R25, R80 ;  /* 0x000000501908723e */ /* 0x000fe400000000ff */
[----:B------:R-:W-:-:S05]  /*f960*/  F2FP.F16.F32.PACK_AB R10, R13, R36 ;  /* 0x000000240d0a723e */ /* 0x000fca00000000ff */
[----:B------:R2:W-:Y:S02]  /*f970*/  STS.128 [R12+0x10400], R8 ;  /* 0x010400080c007388 */ /* 0x0005e40000000c00 */
.L_x_2374:
[----:B------:R-:W-:Y:S05]  /*f980*/  BSYNC B2 ;  /* 0x0000000000027941 */ /* 0x000fea0003800000 */
.L_x_2373:
[----:B------:R-:W-:Y:S05]  /*f990*/  @P3 BRA `(.L_x_2370) ;  /* 0x00000004007c3947 */ /* 0x000fea0003800000 */
[----:B------:R-:W-:Y:S02]  /*f9a0*/  LEA.HI R85, R85, R222, RZ, 0x1d ;  /* 0x000000de55557211 */ /* 0x000fe400078fe8ff */
[----:B------:R-:W-:Y:S02]  /*f9b0*/  SHF.R.U64 R39, R28, 0x10, R29 ;  /* 0x000000101c277819 */ /* 0x000fe4000000121d */
[----:B-12---:R-:W-:Y:S02]  /*f9c0*/  SHF.R.S32.HI R4, RZ, 0x1f, R85 ;  /* 0x0000001fff047819 */ /* 0x006fe40000011455 */
[----:B------:R-:W-:Y:S01]  /*f9d0*/  SHF.R.U32.HI R28, RZ, 0x10, R29 ;  /* 0x00000010ff1c7819 */ /* 0x000fe2000001161d */
[----:B------:R-:W-:Y:S01]  /*f9e0*/  HADD2.F32 R29, -RZ, R76.H1_H1 ;  /* 0x3000004cff1d7230 */ /* 0x000fe20000004100 */
[----:B------:R-:W-:Y:S01]  /*f9f0*/  LEA.HI R4, R4, R85, RZ, 0x3 ;  /* 0x0000005504047211 */ /* 0x000fe200078f18ff */
[----:B------:R-:W-:Y:S01]  /*fa00*/  IMAD.SHL.U32 R85, R85, 0x8, RZ ;  /* 0x0000000855557824 */ /* 0x000fe200078e00ff */
[--C-:B------:R-:W-:Y:S01]  /*fa10*/  SHF.R.U64 R38, R30, 0x10, R31.reuse ;  /* 0x000000101e267819 */ /* 0x100fe2000000121f */
[----:B------:R-:W-:Y:S01]  /*fa20*/  HADD2.F32 R28, -RZ, R28.H0_H0 ;  /* 0x2000001cff1c7230 */ /* 0x000fe20000004100 */
[----:B------:R-:W-:Y:S01]  /*fa30*/  SHF.R.U32.HI R34, RZ, 0x10, R31 ;  /* 0x00000010ff227819 */ /* 0x000fe2000001161f */
[----:B------:R-:W-:Y:S01]  /*fa40*/  IMAD.SHL.U32 R4, R4, 0x400, RZ ;  /* 0x0000040004047824 */ /* 0x000fe200078e00ff */
[----:B------:R-:W-:Y:S01]  /*fa50*/  LOP3.LUT R85, R196, 0x38, R85, 0xf8, !PT ;  /* 0x00000038c4557812 */ /* 0x000fe200078ef855 */
[--C-:B------:R-:W-:Y:S01]  /*fa60*/  HADD2.F32 R31, -RZ, R74.reuse.H1_H1 ;  /* 0x3000004aff1f7230 */ /* 0x100fe20000004100 */
[----:B------:R-:W-:Y:S01]  /*fa70*/  SHF.R.U64 R80, R60, 0x10, R61 ;  /* 0x000000103c507819 */ /* 0x000fe2000000123d */
[----:B------:R-:W-:Y:S01]  /*fa80*/  HADD2.F32 R74, -RZ, R74.H0_H0 ;  /* 0x2000004aff4a7230 */ /* 0x000fe20000004100 */
[----:B------:R-:W-:Y:S01]  /*fa90*/  LOP3.LUT R4, R4, 0x7fffe000, RZ, 0xc0, !PT ;  /* 0x7fffe00004047812 */ /* 0x000fe200078ec0ff */
[----:B------:R-:W-:Y:S01]  /*faa0*/  HADD2.F32 R76, -RZ, R76.H0_H0 ;  /* 0x2000004cff4c7230 */ /* 0x000fe20000004100 */
[----:B------:R-:W-:-:S02]  /*fab0*/  LOP3.LUT R85, R85, R198, RZ, 0x3c, !PT ;  /* 0x000000c655557212 */ /* 0x000fc400078e3cff */
[----:B------:R-:W-:Y:S02]  /*fac0*/  LEA R8, R197, R4, 0x9 ;  /* 0x00000004c5087211 */ /* 0x000fe400078e48ff */
[----:B------:R-:W1:Y:S01]  /*fad0*/  LDS.128 R4, [R221] ;  /* 0x00000000dd047984 */ /* 0x000e620000000c00 */
[----:B------:R-:W-:Y:S02]  /*fae0*/  SHF.R.U32.HI R61, RZ, 0x10, R61 ;  /* 0x00000010ff3d7819 */ /* 0x000fe4000001163d */
[----:B------:R-:W-:Y:S01]  /*faf0*/  IMAD.IADD R85, R8, 0x1, R85 ;  /* 0x0000000108557824 */ /* 0x000fe200078e0255 */
[--C-:B------:R-:W-:Y:S02]  /*fb00*/  SHF.R.U64 R60, R62, 0x10, R63.reuse ;  /* 0x000000103e3c7819 */ /* 0x100fe4000000123f */
[----:B------:R-:W-:Y:S01]  /*fb10*/  SHF.R.U32.HI R62, RZ, 0x10, R63 ;  /* 0x00000010ff3e7819 */ /* 0x000fe2000001163f */
[----:B------:R-:W-:-:S05]  /*fb20*/  IMAD R85, R85, 0x2, R18 ;  /* 0x0000000255557824 */ /* 0x000fca00078e0212 */
[----:B0-----:R-:W0:Y:S01]  /*fb30*/  LDS.128 R8, [R85+0x10400] ;  /* 0x0104000055087984 */ /* 0x001e220000000c00 */
[--C-:B-1----:R-:W-:Y:S02]  /*fb40*/  HADD2.F32 R12, -RZ, R5.reuse.H0_H0 ;  /* 0x20000005ff0c7230 */ /* 0x102fe40000004100 */
[----:B------:R-:W-:Y:S02]  /*fb50*/  HADD2.F32 R13, -RZ, R5.H1_H1 ;  /* 0x30000005ff0d7230 */ /* 0x000fe40000004100 */
[----:B------:R-:W-:Y:S02]  /*fb60*/  HADD2.F32 R5, -RZ, R4.H0_H0 ;  /* 0x20000004ff057230 */ /* 0x000fe40000004100 */
[----:B------:R-:W-:Y:S02]  /*fb70*/  HADD2.F32 R14, -RZ, R6.H0_H0 ;  /* 0x20000006ff0e7230 */ /* 0x000fe40000004100 */
[--C-:B------:R-:W-:Y:S02]  /*fb80*/  HADD2.F32 R15, -RZ, R7.reuse.H0_H0 ;  /* 0x20000007ff0f7230 */ /* 0x100fe40000004100 */
        /* <DEDUP_REMOVED lines=10> */
[----:B------:R-:W-:Y:S01]  /*fc30*/  FMUL.FTZ R12, R9, R74 ;  /* 0x0000004a090c7220 */ /* 0x000fe20000410000 */
[----:B------:R-:W-:Y:S01]  /*fc40*/  FMUL.FTZ R32, R25, R24 ;  /* 0x0000001819207220 */ /* 0x000fe20000410000 */
[----:B------:R-:W-:Y:S01]  /*fc50*/  FMUL.FTZ R29, R9, R76 ;  /* 0x0000004c091d7220 */ /* 0x000fe20000410000 */
[----:B------:R-:W-:-:S02]  /*fc60*/  HADD2.F32 R26, -RZ, R10.H0_H0 ;  /* 0x2000000aff1a7230 */ /* 0x000fc40000004100 */
[C---:B------:R-:W-:Y:S01]  /*fc70*/  FFMA.FTZ R30, R13.reuse, R24, -R30 ;  /* 0x000000180d1e7223 */ /* 0x040fe2000001081e */
[----:B------:R-:W-:Y:S02]  /*fc80*/  HADD2.F32 R25, -RZ, R75.H0_H0 ;  /* 0x2000004bff197230 */ /* 0x000fe40000004100 */
[----:B------:R-:W-:Y:S01]  /*fc90*/  FFMA.FTZ R32, R13, R28, R32 ;  /* 0x0000001c0d207223 */ /* 0x000fe20000010020 */
[----:B------:R-:W-:Y:S02]  /*fca0*/  HADD2.F32 R9, -RZ, R77.H0_H0 ;  /* 0x2000004dff097230 */ /* 0x000fe40000004100 */
[C---:B------:R-:W-:Y:S01]  /*fcb0*/  FFMA.FTZ R76, R5.reuse, R76, -R12 ;  /* 0x0000004c054c7223 */ /* 0x040fe2000001080c */
[----:B------:R-:W-:Y:S02]  /*fcc0*/  HADD2.F32 R27, -RZ, R11.H0_H0 ;  /* 0x2000000bff1b7230 */ /* 0x000fe40000004100 */
[----:B------:R-:W-:Y:S01]  /*fcd0*/  FFMA.FTZ R29, R5, R74, R29 ;  /* 0x0000004a051d7223 */ /* 0x000fe2000001001d */
[----:B------:R-:W-:-:S02]  /*fce0*/  HADD2.F32 R28, -RZ, R75.H1_H1 ;  /* 0x3000004bff1c7230 */ /* 0x000fc40000004100 */
[C---:B------:R-:W-:Y:S01]  /*fcf0*/  FMUL.FTZ R5, R26.reuse, R25 ;  /* 0x000000191a057220 */ /* 0x040fe20000410000 */
[-C--:B------:R-:W-:Y:S01]  /*fd00*/  FMUL.FTZ R13, R26, R9.reuse ;  /* 0x000000091a0d7220 */ /* 0x080fe20000410000 */
[----:B------:R-:W-:Y:S02]  /*fd10*/  HADD2.F32 R12, -RZ, R77.H1_H1 ;  /* 0x3000004dff0c7230 */ /* 0x000fe40000004100 */
[----:B------:R-:W-:Y:S02]  /*fd20*/  HADD2.F32 R26, -RZ, R34.H0_H0 ;  /* 0x20000022ff1a7230 */ /* 0x000fe40000004100 */
[----:B------:R-:W-:Y:S01]  /*fd30*/  FMUL.FTZ R34, R27, R28 ;  /* 0x0000001c1b227220 */ /* 0x000fe20000410000 */
[----:B------:R-:W-:Y:S02]  /*fd40*/  HADD2.F32 R11, -RZ, R11.H1_H1 ;  /* 0x3000000bff0b7230 */ /* 0x000fe40000004100 */
[----:B------:R-:W-:Y:S01]  /*fd50*/  FFMA.FTZ R31, R14, R9, -R5 ;  /* 0x000000090e1f7223 */ /* 0x000fe20000010805 */
[----:B------:R-:W-:-:S02]  /*fd60*/  HADD2.F32 R24, -RZ, R62.H0_H0 ;  /* 0x2000003eff187230 */ /* 0x000fc40000004100 */
[-C--:B------:R-:W-:Y:S01]  /*fd70*/  FMUL.FTZ R27, R27, R12.reuse ;  /* 0x0000000c1b1b7220 */ /* 0x080fe20000410000 */
[----:B------:R-:W-:Y:S01]  /*fd80*/  FFMA.FTZ R34, R15, R12, -R34 ;  /* 0x0000000c0f227223 */ /* 0x000fe20000010822 */
[----:B------:R-:W-:Y:S01]  /*fd90*/  FFMA.FTZ R14, R14, R25, R13 ;  /* 0x000000190e0e7223 */ /* 0x000fe2000001000d */
[C---:B------:R-:W-:Y:S01]  /*fda0*/  FMUL.FTZ R36, R11.reuse, R26 ;  /* 0x0000001a0b247220 */ /* 0x040fe20000410000 */
[----:B------:R-:W-:Y:S01]  /*fdb0*/  FMUL.FTZ R12, R11, R24 ;  /* 0x000000180b0c7220 */ /* 0x000fe20000410000 */
[----:B------:R-:W-:Y:S02]  /*fdc0*/  HADD2.F32 R8, -RZ, R8.H1_H1 ;  /* 0x30000008ff087230 */ /* 0x000fe40000004100 */
[----:B------:R-:W-:Y:S01]  /*fdd0*/  FFMA.FTZ R27, R15, R28, R27 ;  /* 0x0000001c0f1b7223 */ /* 0x000fe2000001001b */
        /* <DEDUP_REMOVED lines=27> */
.L_x_2370:
[----:B------:R-:W-:Y:S05]  /*ff90*/  BSYNC B1 ;  /* 0x0000000000017941 */ /* 0x000fea0003800000 */
.L_x_2369:
        /* <DEDUP_REMOVED lines=8> */
[--C-:B------:R-:W-:Y:S01]  /*10020*/  HADD2.F32 R31, -RZ, R78.reuse.H1_H1 ;  /* 0x3000004eff1f7230 */ /* 0x100fe20000004100 */
[----:B------:R-:W-:Y:S01]  /*10030*/  SHF.R.U64 R60, R52, 0x10, R53 ;  /* 0x00000010343c7819 */ /* 0x000fe20000001235 */
[--C-:B------:R-:W-:Y:S01]  /*10040*/  HADD2.F32 R33, -RZ, R69.reuse.H1_H1 ;  /* 0x30000045ff217230 */ /* 0x100fe20000004100 */
[----:B------:R-:W-:Y:S01]  /*10050*/  SHF.R.S32.HI R5, RZ, 0x1f, R4 ;  /* 0x0000001fff057819 */ /* 0x000fe20000011404 */
[----:B------:R-:W-:Y:S01]  /*10060*/  HADD2.F32 R30, -RZ, R69.H0_H0 ;  /* 0x20000045ff1e7230 */ /* 0x000fe20000004100 */
[----:B------:R-:W-:Y:S01]  /*10070*/  SHF.L.U32 R6, R4, 0x3, RZ ;  /* 0x0000000304067819 */ /* 0x000fe200000006ff */
[----:B------:R-:W-:Y:S01]  /*10080*/  HADD2.F32 R78, -RZ, R78.H0_H0 ;  /* 0x2000004eff4e7230 */ /* 0x000fe20000004100 */
[----:B------:R-:W-:Y:S02]  /*10090*/  LEA.HI R5, R5, R4, RZ, 0x3 ;  /* 0x0000000405057211 */ /* 0x000fe400078f18ff */
[----:B------:R-:W-:-:S02]  /*100a0*/  LOP3.LUT R4, R191, 0x38, R6, 0xf8, !PT ;  /* 0x00000038bf047812 */ /* 0x000fc400078ef806 */
[----:B------:R-:W-:Y:S01]  /*100b0*/  SHF.R.U32.HI R52, RZ, 0x10, R53 ;  /* 0x00000010ff347819 */ /* 0x000fe20000011635 */
[----:B------:R-:W-:Y:S01]  /*100c0*/  IMAD.SHL.U32 R5, R5, 0x400, RZ ;  /* 0x0000040005057824 */ /* 0x000fe200078e00ff */
[----:B------:R-:W-:Y:S02]  /*100d0*/  LOP3.LUT R8, R4, R225, RZ, 0x3c, !PT ;  /* 0x000000e104087212 */ /* 0x000fe400078e3cff */
[----:B------:R-:W-:Y:S02]  /*100e0*/  SHF.R.U32.HI R32, RZ, 0x10, R41 ;  /* 0x00000010ff207819 */ /* 0x000fe40000011629 */
[----:B0-----:R-:W-:Y:S02]  /*100f0*/  LOP3.LUT R9, R5, 0x7fffe000, RZ, 0xc0, !PT ;  /* 0x7fffe00005097812 */ /* 0x001fe400078ec0ff */
[----:B------:R-:W0:Y:S01]  /*10100*/  LDS.128 R4, [R223] ;  /* 0x00000000df047984 */ /* 0x000e220000000c00 */
[----:B------:R-:W-:Y:S01]  /*10110*/  HADD2.F32 R32, -RZ, R32.H0_H0 ;  /* 0x20000020ff207230 */ /* 0x000fe20000004100 */
[----:B------:R-:W-:-:S02]  /*10120*/  IADD3 R9, R8, R9, R199 ;  /* 0x0000000908097210 */ /* 0x000fc40007ffe0c7 */
[----:B------:R-:W-:Y:S02]  /*10130*/  SHF.R.U64 R40, R40, 0x10, R41 ;  /* 0x0000001028287819 */ /* 0x000fe40000001229 */
[----:B------:R-:W-:Y:S01]  /*10140*/  SHF.R.U64 R41, R54, 0x10, R55 ;  /* 0x0000001036297819 */ /* 0x000fe20000001237 */
[----:B------:R-:W-:Y:S01]  /*10150*/  IMAD R12, R9, 0x2, R18 ;  /* 0x00000002090c7824 */ /* 0x000fe200078e0212 */
[----:B------:R-:W-:Y:S02]  /*10160*/  SHF.R.U64 R39, R42, 0x10, R43 ;  /* 0x000000102a277819 */ /* 0x000fe4000000122b */
[----:B------:R-:W-:Y:S02]  /*10170*/  SHF.R.U32.HI R54, RZ, 0x10, R55 ;  /* 0x00000010ff367819 */ /* 0x000fe40000011637 */
[----:B------:R-:W1:Y:S01]  /*10180*/  LDS.128 R8, [R12+0x10400] ;  /* 0x010400000c087984 */ /* 0x000e620000000c00 */
[----:B------:R-:W-:Y:S01]  /*10190*/  SHF.R.U32.HI R42, RZ, 0x10, R43 ;  /* 0x00000010ff2a7819 */ /* 0x000fe2000001162b */
[----:B0-----:R-:W-:-:S02]  /*101a0*/  HADD2.F32 R14, -RZ, R5.H0_H0 ;  /* 0x20000005ff0e7230 */ /* 0x001fc40000004100 */
[----:B------:R-:W-:Y:S02]  /*101b0*/  HADD2.F32 R15, -RZ, R5.H1_H1 ;  /* 0x30000005ff0f7230 */ /* 0x000fe40000004100 */
[----:B------:R-:W-:Y:S02]  /*101c0*/  HADD2.F32 R5, -RZ, R4.H0_H0 ;  /* 0x20000004ff057230 */ /* 0x000fe40000004100 */
[----:B------:R-:W-:Y:S02]  /*101d0*/  HADD2.F32 R24, -RZ, R6.H0_H0 ;  /* 0x20000006ff187230 */ /* 0x000fe40000004100 */
[--C-:B------:R-:W-:Y:S02]  /*101e0*/  HADD2.F32 R25, -RZ, R7.reuse.H0_H0 ;  /* 0x20000007ff197230 */ /* 0x100fe40000004100 */
        /* <DEDUP_REMOVED lines=15> */
[--C-:B------:R-:W-:Y:S02]  /*102e0*/  HADD2.F32 R27, -RZ, R70.reuse.H0_H0 ;  /* 0x20000046ff1b7230 */ /* 0x100fe40000004100 */
[----:B------:R-:W-:Y:S01]  /*102f0*/  FFMA.FTZ R36, R15, R32, R36 ;  /* 0x000000200f247223 */ /* 0x000fe20000010024 */
[----:B------:R-:W-:Y:S02]  /*10300*/  HADD2.F32 R9, -RZ, R79.H0_H0 ;  /* 0x2000004fff097230 */ /* 0x000fe40000004100 */
[C---:B------:R-:W-:Y:S01]  /*10310*/  FFMA.FTZ R78, R5.reuse, R78, -R14 ;  /* 0x0000004e054e7223 */ /* 0x040fe2000001080e */
[----:B------:R-:W-:Y:S02]  /*10320*/  HADD2.F32 R29, -RZ, R11.H0_H0 ;  /* 0x2000000bff1d7230 */ /* 0x000fe40000004100 */
[----:B------:R-:W-:Y:S01]  /*10330*/  FFMA.FTZ R31, R5, R30, R31 ;  /* 0x0000001e051f7223 */ /* 0x000fe2000001001f */
[----:B------:R-:W-:-:S02]  /*10340*/  HADD2.F32 R70, -RZ, R70.H1_H1 ;  /* 0x30000046ff467230 */ /* 0x000fc40000004100 */
[C---:B------:R-:W-:Y:S01]  /*10350*/  FMUL.FTZ R5, R28.reuse, R27 ;  /* 0x0000001b1c057220 */ /* 0x040fe20000410000 */
[----:B------:R-:W-:Y:S02]  /*10360*/  HADD2.F32 R14, -RZ, R79.H1_H1 ;  /* 0x3000004fff0e7230 */ /* 0x000fe40000004100 */
[-C--:B------:R-:W-:Y:S01]  /*10370*/  FMUL.FTZ R15, R28, R9.reuse ;  /* 0x000000091c0f7220 */ /* 0x080fe20000410000 */
[----:B------:R-:W-:Y:S02]  /*10380*/  HADD2.F32 R11, -RZ, R11.H1_H1 ;  /* 0x3000000bff0b7230 */ /* 0x000fe40000004100 */
[----:B------:R-:W-:Y:S01]  /*10390*/  FMUL.FTZ R32, R29, R70 ;  /* 0x000000461d207220 */ /* 0x000fe20000410000 */
[----:B------:R-:W-:Y:S02]  /*103a0*/  HADD2.F32 R28, -RZ, R42.H0_H0 ;  /* 0x2000002aff1c7230 */ /* 0x000fe40000004100 */
        /* <DEDUP_REMOVED lines=36> */
.L_x_2376:
[----:B------:R-:W-:Y:S05]  /*105f0*/  BSYNC B1 ;  /* 0x0000000000017941 */ /* 0x000fea0003800000 */
.L_x_2375:
[----:B------:R-:W-:Y:S04]  /*10600*/  BSSY B1, `(.L_x_2377) ;  /* 0x0000060000017945 */ /* 0x000fe80003800000 */
[----:B------:R-:W-:Y:S05]  /*10610*/  @P1 BRA `(.L_x_2378) ;  /* 0x0000000400781947 */ /* 0x000fea0003800000 */
[----:B-1234-:R-:W-:Y:S01]  /*10620*/  LEA.HI R4, R13, R216, RZ, 0x1d ;  /* 0x000000d80d047211 */ /* 0x01efe200078fe8ff */
[--C-:B------:R-:W-:Y:S01]  /*10630*/  HADD2.F32 R31, -RZ, R72.reuse.H1_H1 ;  /* 0x30000048ff1f7230 */ /* 0x100fe20000004100 */
[----:B------:R-:W-:Y:S01]  /*10640*/  SHF.R.U64 R42, R56, 0x10, R57 ;  /* 0x00000010382a7819 */ /* 0x000fe20000001239 */
[--C-:B------:R-:W-:Y:S01]  /*10650*/  HADD2.F32 R33, -RZ, R21.reuse.H1_H1 ;  /* 0x30000015ff217230 */ /* 0x100fe20000004100 */
[----:B------:R-:W-:Y:S01]  /*10660*/  SHF.R.S32.HI R5, RZ, 0x1f, R4 ;  /* 0x0000001fff057819 */ /* 0x000fe20000011404 */
[----:B------:R-:W-:Y:S01]  /*10670*/  HADD2.F32 R72, -RZ, R72.H0_H0 ;  /* 0x20000048ff487230 */ /* 0x000fe20000004100 */
[----:B------:R-:W-:Y:S01]  /*10680*/  SHF.L.U32 R6, R4, 0x3, RZ ;  /* 0x0000000304067819 */ /* 0x000fe200000006ff */
[----:B------:R-:W-:Y:S01]  /*10690*/  HADD2.F32 R30, -RZ, R21.H0_H0 ;  /* 0x20000015ff1e7230 */ /* 0x000fe20000004100 */
[----:B------:R-:W-:Y:S01]  /*106a0*/  LEA.HI R5, R5, R4, RZ, 0x3 ;  /* 0x0000000405057211 */ /* 0x000fe200078f18ff */
[----:B------:R-:W-:Y:S01]  /*106b0*/  HADD2.F32 R21, -RZ, R71.H0_H0 ;  /* 0x20000047ff157230 */ /* 0x000fe20000004100 */
        /* <DEDUP_REMOVED lines=12> */
[----:B------:R-:W-:Y:S02]  /*10780*/  SHF.R.U32.HI R58, RZ, 0x10, R59 ;  /* 0x00000010ff3a7819 */ /* 0x000fe4000001163b */
[----:B------:R-:W-:Y:S02]  /*10790*/  SHF.R.U32.HI R46, RZ, 0x10, R47 ;  /* 0x00000010ff2e7819 */ /* 0x000fe4000001162f */
[----:B------:R-:W1:Y:S01]  /*107a0*/  LDS.128 R8, [R12+0x10400] ;  /* 0x010400000c087984 */ /* 0x000e620000000c00 */
[----:B------:R-:W-:Y:S01]  /*107b0*/  SHF.R.U64 R40, R44, 0x10, R45 ;  /* 0x000000102c287819 */ /* 0x000fe2000000122d */
        /* <DEDUP_REMOVED lines=19> */
[----:B------:R-:W-:Y:S01]  /*108f0*/  FFMA.FTZ R34, R15, R26, -R34 ;  /* 0x0000001a0f227223 */ /* 0x000fe20000010822 */
[----:B------:R-:W-:Y:S02]  /*10900*/  HADD2.F32 R9, -RZ, R73.H0_H0 ;  /* 0x20000049ff097230 */ /* 0x000fe40000004100 */
[----:B------:R-:W-:Y:S01]  /*10910*/  FFMA.FTZ R27, R5, R30, R27 ;  /* 0x0000001e051b7223 */ /* 0x000fe2000001001b */
[----:B------:R-:W-:Y:S02]  /*10920*/  HADD2.F32 R29, -RZ, R11.H0_H0 ;  /* 0x2000000bff1d7230 */ /* 0x000fe40000004100 */
[----:B------:R-:W-:Y:S01]  /*10930*/  FFMA.FTZ R36, R15, R32, R36 ;  /* 0x000000200f247223 */ /* 0x000fe20000010024 */
[----:B------:R-:W-:Y:S02]  /*10940*/  HADD2.F32 R30, -RZ, R71.H1_H1 ;  /* 0x30000047ff1e7230 */ /* 0x000fe40000004100 */
[----:B------:R-:W-:Y:S01]  /*10950*/  FFMA.FTZ R72, R5, R72, -R14 ;  /* 0x0000004805487223 */ /* 0x000fe2000001080e */
[----:B------:R-:W-:Y:S01]  /*10960*/  FMUL.FTZ R5, R28, R21 ;  /* 0x000000151c057220 */ /* 0x000fe20000410000 */
[----:B------:R-:W-:-:S02]  /*10970*/  HADD2.F32 R14, -RZ, R73.H1_H1 ;  /* 0x30000049ff0e7230 */ /* 0x000fc40000004100 */
[-C--:B------:R-:W-:Y:S01]  /*10980*/  FMUL.FTZ R15, R28, R9.reuse ;  /* 0x000000091c0f7220 */ /* 0x080fe20000410000 */
[----:B------:R-:W-:Y:S02]  /*10990*/  HADD2.F32 R11, -RZ, R11.H1_H1 ;  /* 0x3000000bff0b7230 */ /* 0x000fe40000004100 */
[C---:B------:R-:W-:Y:S01]  /*109a0*/  FMUL.FTZ R32, R29.reuse, R30 ;  /* 0x0000001e1d207220 */ /* 0x040fe20000410000 */
[----:B------:R-:W-:Y:S02]  /*109b0*/  HADD2.F32 R28, -RZ, R46.H0_H0 ;  /* 0x2000002eff1c7230 */ /* 0x000fe40000004100 */
[C---:B------:R-:W-:Y:S01]  /*109c0*/  FFMA.FTZ R31, R24.reuse, R9, -R5 ;  /* 0x00000009181f7223 */ /* 0x040fe20000010805 */
[----:B------:R-:W-:Y:S02]  /*109d0*/  HADD2.F32 R26, -RZ, R58.H0_H0 ;  /* 0x2000003aff1a7230 */ /* 0x000fe40000004100 */
[-C--:B------:R-:W-:Y:S01]  /*109e0*/  FMUL.FTZ R29, R29, R14.reuse ;  /* 0x0000000e1d1d7220 */ /* 0x080fe20000410000 */
[----:B------:R-:W-:Y:S01]  /*109f0*/  FFMA.FTZ R32, R25, R14, -R32 ;  /* 0x0000000e19207223 */ /* 0x000fe20000010820 */
[----:B------:R-:W-:Y:S01]  /*10a00*/  FFMA.FTZ R24, R24, R21, R15 ;  /* 0x0000001518187223 */ /* 0x000fe2000001000f */
[C---:B------:R-:W-:Y:S01]  /*10a10*/  FMUL.FTZ R38, R11.reuse, R28 ;  /* 0x0000001c0b267220 */ /* 0x040fe20000410000 */
[----:B------:R-:W-:Y:S01]  /*10a20*/  FMUL.FTZ R14, R11, R26 ;  /* 0x0000001a0b0e7220 */ /* 0x000fe20000410000 */
[----:B------:R-:W-:-:S02]  /*10a30*/  HADD2.F32 R8, -RZ, R8.H1_H1 ;  /* 0x30000008ff087230 */ /* 0x000fc40000004100 */
[----:B------:R-:W-:Y:S01]  /*10a40*/  FFMA.FTZ R29, R25, R30, R29 ;  /* 0x0000001e191d7223 */ /* 0x000fe2000001001d */
        /* <DEDUP_REMOVED lines=10> */
[----:B------:R-:W-:Y:S01]  /*10af0*/  FMUL.FTZ R8, R8, R5 ;  /* 0x0000000508087220 */ /* 0x000fe20000410000 */
[----:B------:R-:W-:Y:S02]  /*10b00*/  HADD2.F32 R6, -RZ, R6.H1_H1 ;  /* 0x30000006ff067230 */ /* 0x000fe40000004100 */
        /* <DEDUP_REMOVED lines=15> */
.L_x_2378:
[----:B------:R-:W-:Y:S05]  /*10c00*/  BSYNC B1 ;  /* 0x0000000000017941 */ /* 0x000fea0003800000 */
.L_x_2377:
[----:B------:R-:W-:Y:S05]  /*10c10*/  @P2 BRA `(.L_x_2344) ;  /* 0x0000000400782947 */ /* 0x000fea0003800000 */
[----:B------:R-:W-:Y:S01]  /*10c20*/  LEA.HI R13, R13, R222, RZ, 0x1d ;  /* 0x000000de0d0d7211 */ /* 0x000fe200078fe8ff */
[----:B------:R-:W-:Y:S01]  /*10c30*/  HADD2.F32 R29, -RZ, R0.H1_H1 ;  /* 0x30000000ff1d7230 */ /* 0x000fe20000004100 */
[----:B------:R-:W-:Y:S01]  /*10c40*/  SHF.R.U32.HI R30, RZ, 0x10, R49 ;  /* 0x00000010ff1e7819 */ /* 0x000fe20000011631 */
[----:B------:R-:W-:Y:S01]  /*10c50*/  HADD2.F32 R28, -RZ, R3.H1_H1 ;  /* 0x30000003ff1c7230 */ /* 0x000fe20000004100 */
[----:B01234-:R-:W-:Y:S02]  /*10c60*/  SHF.R.S32.HI R6, RZ, 0x1f, R13 ;  /* 0x0000001fff067819 */ /* 0x01ffe4000001140d */
        /* <DEDUP_REMOVED lines=8> */
[----:B------:R-:W-:Y:S02]  /*10cf0*/  LOP3.LUT R9, R6, 0x7fffe000, RZ, 0xc0, !PT ;  /* 0x7fffe00006097812 */ /* 0x000fe400078ec0ff */
        /* <DEDUP_REMOVED lines=20> */
[----:B------:R-:W-:Y:S01]  /*10e40*/  FMUL.FTZ R34, R24, R28 ;  /* 0x0000001c18227220 */ /* 0x000fe20000410000 */
[----:B------:R-:W-:Y:S02]  /*10e50*/  HADD2.F32 R24, -RZ, R64.H0_H0 ;  /* 0x20000040ff187230 */ /* 0x000fe40000004100 */
[----:B------:R-:W-:Y:S01]  /*10e60*/  FMUL.FTZ R31, R25, R30 ;  /* 0x0000001e191f7220 */ /* 0x000fe20000410000 */
[----:B------:R-:W-:Y:S01]  /*10e70*/  FFMA.FTZ R32, R13, R28, -R32 ;  /* 0x0000001c0d207223 */ /* 0x000fe20000010820 */
[----:B------:R-:W-:-:S02]  /*10e80*/  HADD2.F32 R28, -RZ, R0.H0_H0 ;  /* 0x20000000ff1c7230 */ /* 0x000fc40000004100 */
[----:B------:R-:W-:Y:S01]  /*10e90*/  FFMA.FTZ R34, R13, R29, R34 ;  /* 0x0000001d0d227223 */ /* 0x000fe20000010022 */
[----:B------:R-:W-:Y:S02]  /*10ea0*/  HADD2.F32 R0, -RZ, R3.H0_H0 ;  /* 0x20000003ff007230 */ /* 0x000fe40000004100 */
[-C--:B------:R-:W-:Y:S01]  /*10eb0*/  FMUL.FTZ R25, R25, R24.reuse ;  /* 0x0000001819197220 */ /* 0x080fe20000410000 */
[----:B------:R-:W-:Y:S01]  /*10ec0*/  FFMA.FTZ R31, R14, R24, -R31 ;  /* 0x000000180e1f7223 */ /* 0x000fe2000001081f */
[C---:B------:R-:W-:Y:S01]  /*10ed0*/  FMUL.FTZ R24, R9.reuse, R28 ;  /* 0x0000001c09187220 */ /* 0x040fe20000410000 */
[----:B------:R-:W-:Y:S02]  /*10ee0*/  HADD2.F32 R26, -RZ, R10.H0_H0 ;  /* 0x2000000aff1a7230 */ /* 0x000fe40000004100 */
[-C--:B------:R-:W-:Y:S01]  /*10ef0*/  FMUL.FTZ R9, R9, R0.reuse ;  /* 0x0000000009097220 */ /* 0x080fe20000410000 */
[----:B------:R-:W-:Y:S02]  /*10f00*/  HADD2.F32 R3, -RZ, R2.H0_H0 ;  /* 0x20000002ff037230 */ /* 0x000fe40000004100 */
[----:B------:R-:W-:Y:S01]  /*10f10*/  FFMA.FTZ R24, R5, R0, -R24 ;  /* 0x0000000005187223 */ /* 0x000fe20000010818 */
[----:B------:R-:W-:-:S02]  /*10f20*/  HADD2.F32 R0, -RZ, R20.H0_H0 ;  /* 0x20000014ff007230 */ /* 0x000fc40000004100 */
[----:B------:R-:W-:Y:S01]  /*10f30*/  FFMA.FTZ R25, R14, R30, R25 ;  /* 0x0000001e0e197223 */ /* 0x000fe20000010019 */
[--C-:B------:R-:W-:Y:S02]  /*10f40*/  HADD2.F32 R27, -RZ, R11.reuse.H0_H0 ;  /* 0x2000000bff1b7230 */ /* 0x100fe40000004100 */
[C---:B------:R-:W-:Y:S01]  /*10f50*/  FMUL.FTZ R14, R26.reuse, R3 ;  /* 0x000000031a0e7220 */ /* 0x040fe20000410000 */
[----:B------:R-:W-:Y:S02]  /*10f60*/  HADD2.F32 R2, -RZ, R2.H1_H1 ;  /* 0x30000002ff027230 */ /* 0x000fe40000004100 */
[-C--:B------:R-:W-:Y:S01]  /*10f70*/  FMUL.FTZ R30, R26, R0.reuse ;  /* 0x000000001a1e7220 */ /* 0x080fe20000410000 */
[----:B------:R-:W-:Y:S02]  /*10f80*/  HADD2.F32 R20, -RZ, R20.H1_H1 ;  /* 0x30000014ff147230 */ /* 0x000fe40000004100 */
[----:B------:R-:W-:Y:S01]  /*10f90*/  FFMA.FTZ R26, R15, R0, -R14 ;  /* 0x000000000f1a7223 */ /* 0x000fe2000001080e */
[----:B------:R-:W-:-:S02]  /*10fa0*/  HADD2.F32 R11, -RZ, R11.H1_H1 ;  /* 0x3000000bff0b7230 */ /* 0x000fc40000004100 */
[C---:B------:R-:W-:Y:S01]  /*10fb0*/  FMUL.FTZ R36, R27.reuse, R2 ;  /* 0x000000021b247220 */ /* 0x040fe20000410000 */
[----:B------:R-:W-:Y:S02]  /*10fc0*/  HADD2.F32 R14, -RZ, R50.H0_H0 ;  /* 0x20000032ff0e7230 */ /* 0x000fe40000004100 */
[----:B------:R-:W-:Y:S01]  /*10fd0*/  FMUL.FTZ R27, R27, R20 ;  /* 0x000000141b1b7220 */ /* 0x000fe20000410000 */
[----:B------:R-:W-:Y:S02]  /*10fe0*/  HADD2.F32 R0, -RZ, R66.H0_H0 ;  /* 0x20000042ff007230 */ /* 0x000fe40000004100 */
[----:B------:R-:W-:Y:S01]  /*10ff0*/  FFMA.FTZ R28, R5, R28, R9 ;  /* 0x0000001c051c7223 */ /* 0x000fe20000010009 */
[----:B------:R-:W-:Y:S02]  /*11000*/  HADD2.F32 R8, -RZ, R8.H1_H1 ;  /* 0x30000008ff087230 */ /* 0x000fe40000004100 */
[----:B------:R-:W-:Y:S01]  /*11010*/  FFMA.FTZ R27, R21, R2, R27 ;  /* 0x00000002151b7223 */ /* 0x000fe2000001001b */
[C---:B------:R-:W-:Y:S01]  /*11020*/  FMUL.FTZ R38, R11.reuse, R14 ;  /* 0x0000000e0b267220 */ /* 0x040fe20000410000 */
[----:B------:R-:W-:Y:S01]  /*11030*/  FMUL.FTZ R2, R11, R0 ;  /* 0x000000000b027220 */ /* 0x000fe20000410000 */
[----:B------:R-:W-:-:S02]  /*11040*/  HADD2.F32 R10, -RZ, R10.H1_H1 ;  /* 0x3000000aff0a7230 */ /* 0x000fc40000004100 */
[----:B------:R-:W-:Y:S01]  /*11050*/  FFMA.FTZ R30, R15, R3, R30 ;  /* 0x000000030f1e7223 */ /* 0x000fe2000001001e */
[----:B------:R-:W-:Y:S02]  /*11060*/  HADD2.F32 R9, -RZ, R35.H0_H0 ;  /* 0x20000023ff097230 */ /* 0x000fe40000004100 */
[C---:B------:R-:W-:Y:S01]  /*11070*/  FFMA.FTZ R29, R7.reuse, R0, -R38 ;  /* 0x00000000071d7223 */ /* 0x040fe20000010826 */
[----:B------:R-:W-:Y:S02]  /*11080*/  HADD2.F32 R11, -RZ, R33.H0_H0 ;  /* 0x20000021ff0b7230 */ /* 0x000fe40000004100 */
[----:B------:R-:W-:Y:S01]  /*11090*/  FFMA.FTZ R2, R7, R14, R2 ;  /* 0x0000000e07027223 */ /* 0x000fe20000010002 */
[----:B------:R-:W-:Y:S02]  /*110a0*/  HADD2.F32 R3, -RZ, R39.H0_H0 ;  /* 0x20000027ff037230 */ /* 0x000fe40000004100 */
[----:B------:R-:W-:Y:S01]  /*110b0*/  FMUL.FTZ R7, R8, R9 ;  /* 0x0000000908077220 */ /* 0x000fe20000410000 */
[----:B------:R-:W-:-:S02]  /*110c0*/  HADD2.F32 R5, -RZ, R37.H0_H0 ;  /* 0x20000025ff057230 */ /* 0x000fc40000004100 */
[----:B------:R-:W-:Y:S01]  /*110d0*/  FMUL.FTZ R15, R10, R11 ;  /* 0x0000000b0a0f7220 */ /* 0x000fe20000410000 */
[----:B------:R-:W-:Y:S02]  /*110e0*/  HADD2.F32 R6, -RZ, R6.H1_H1 ;  /* 0x30000006ff067230 */ /* 0x000fe40000004100 */
[----:B------:R-:W-:Y:S01]  /*110f0*/  FMUL.FTZ R8, R8, R3 ;  /* 0x0000000308087220 */ /* 0x000fe20000410000 */
[----:B------:R-:W-:Y:S01]  /*11100*/  FFMA.FTZ R36, R21, R20, -R36 ;  /* 0x0000001415247223 */ /* 0x000fe20000010824 */
        /* <DEDUP_REMOVED lines=15> */
.L_x_2344:
[----:B------:R-:W-:Y:S05]  /*11200*/  BSYNC B0 ;  /* 0x0000000000007941 */ /* 0x000fea0003800000 */
.L_x_2316:
        /* <DEDUP_REMOVED lines=8> */
.L_x_2314:
[----:B------:R-:W-:-:S13]  /*11290*/  ISETP.NE.AND P0, PT, R190, 0x3, PT ;  /* 0x00000003be00780c */ /* 0x000fda0003f05270 */
[----:B------:R-:W-:Y:S05]  /*112a0*/  @!P0 BRA `(.L_x_2379) ;  /* 0x0000000000048947 */ /* 0x000fea0003800000 */
[----:B------:R-:W-:Y:S01]  /*112b0*/  BPT.TRAP 0x1 ;  /* 0x000000040000795c */ /* 0x000fe20000300000 */
.L_x_2379:
[----:B------:R-:W-:Y:S02]  /*112c0*/  LEA R0, R185, R18, 0x3 ;  /* 0x00000012b9007211 */ /* 0x000fe400078e18ff */
[----:B01----:R-:W-:-:S04]  /*112d0*/  SHF.L.U32 R3, R188, 0x1f, RZ ;  /* 0x0000001fbc037819 */ /* 0x003fc800000006ff */
[----:B------:R0:W1:Y:S01]  /*112e0*/  SYNCS.PHASECHK.TRANS64.TRYWAIT P2, [R0+URZ+0x34830], R3 ;  /* 0x03483003000075a7 */ /* 0x000062000804017f */
[----:B------:R-:W-:Y:S05]  /*112f0*/  @!P0 BRA `(.L_x_2380) ;  /* 0x0000000000048947 */ /* 0x000fea0003800000 */
[----:B------:R-:W-:Y:S01]  /*11300*/  BPT.TRAP 0x1 ;  /* 0x000000040000795c */ /* 0x000fe20000300000 */
.L_x_2380:
[----:B------:R-:W2:Y:S01]  /*11310*/  S2R R2, SR_TID.X ;  /* 0x0000000000027919 */ /* 0x000ea20000002100 */
[----:B------:R-:W-:Y:S01]  /*11320*/  IMAD.MOV.U32 R151, RZ, RZ, RZ ;  /* 0x000000ffff977224 */ /* 0x000fe200078e00ff */
[----:B--2---:R-:W-:-:S04]  /*11330*/  LOP3.LUT R2, R2, 0x7f, RZ, 0xc0, !PT ;  /* 0x0000007f02027812 */ /* 0x004fc800078ec0ff */
[----:B------:R-:W-:Y:S01]  /*11340*/  ISETP.NE.AND P1, PT, R2, RZ, PT ;  /* 0x000000ff0200720c */ /* 0x000fe20003f25270 */
[----:B-1----:R-:W-:-:S12]  /*11350*/  @P2 BRA `(.L_x_2381) ;  /* 0x0000000000082947 */ /* 0x002fd80003800000 */
[----:B------:R-:W1:Y:S02]  /*11360*/  SYNCS.PHASECHK.TRANS64.TRYWAIT P2, [R0+URZ+0x34830], R3 ;  /* 0x03483003000075a7 */ /* 0x000e64000804017f */
[----:B-1----:R-:W-:Y:S05]  /*11370*/  @!P2 BRA `(.L_x_2382) ;  /* 0x0000012c00fca947 */ /* 0x002fea0003800000 */
.L_x_2381:
[----:B------:R-:W-:Y:S05]  /*11380*/  WARPSYNC.ALL ;  /* 0x0000000000007948 */ /* 0x000fea0003800000 */
[----:B------:R-:W-:Y:S01]  /*11390*/  VIADD R2, R18, 0x1c400 ;  /* 0x0001c40012027836 */ /* 0x000fe20000000000 */
[----:B------:R-:W-:Y:S01]  /*113a0*/  R2UR UR4, R68 ;  /* 0x00000000440472ca */ /* 0x000fe200000e0000 */
[----:B------:R-:W-:Y:S01]  /*113b0*/  UMOV UR9, 0x40000040 ;  /* 0x4000004000097882 */ /* 0x000fe20000000000 */
[----:B01----:R-:W-:Y:S01]  /*113c0*/  MOV R3, 0x40000040 ;  /* 0x4000004000037802 */ /* 0x003fe20000000f00 */
[----:B---34-:R-:W-:Y:S01]  /*113d0*/  WARPGROUP.ARRIVE ;  /* 0x00000000000079c5 */ /* 0x018fe20000000000 */
[----:B------:R-:W-:Y:S01]  /*113e0*/  SHF.R.U32.HI R2, RZ, 0x4, R2 ;  /* 0x00000004ff027819 */ /* 0x000fe20000011602 */
[----:B------:R-:W-:Y:S01]  /*113f0*/  IMAD.MOV.U32 R7, RZ, RZ, 0x40000040 ;  /* 0x40000040ff077424 */ /* 0x000fe200078e00ff */
[----:B------:R-:W-:Y:S01]  /*11400*/  R2UR UR11, R3 ;  /* 0x00000000030b72ca */ /* 0x000fe200000e0000 */
[----:B------:R-:W-:Y:S01]  /*11410*/  IMAD.U32 R9, RZ, RZ, UR9 ;  /* 0x00000009ff097e24 */ /* 0x000fe2000f8e00ff */
[----:B------:R-:W-:Y:S01]  /*11420*/  LOP3.LUT R2, R2, 0x3fff, RZ, 0xc0, !PT ;  /* 0x00003fff02027812 */ /* 0x000fe200078ec0ff */
[----:B------:R-:W-:Y:S01]  /*11430*/  UMOV UR53, 0x40000040 ;  /* 0x4000004000357882 */ /* 0x000fe20000000000 */
[----:B------:R-:W-:Y:S01]  /*11440*/  UMOV UR49, 0x40000040 ;  /* 0x4000004000317882 */ /* 0x000fe20000000000 */
[----:B------:R-:W-:Y:S01]  /*11450*/  UMOV UR45, 0x40000040 ;  /* 0x40000040002d7882 */ /* 0x000fe20000000000 */
[----:B------:R-:W-:Y:S01]  /*11460*/  LOP3.LUT R5, R2, 0x10000, RZ, 0xfc, !PT ;  /* 0x0001000002057812 */ /* 0x000fe200078efcff */
[----:B------:R-:W-:Y:S01]  /*11470*/  ULOP3.LUT UR4, UR4, 0x10000, URZ, 0xfc, !UPT ;  /* 0x0001000004047892 */ /* 0x000fe2000f8efc3f */
[----:B------:R-:W-:Y:S01]  /*11480*/  MOV R3, 0x40000040 ;  /* 0x4000004000037802 */ /* 0x000fe20000000f00 */
[----:B------:R-:W-:Y:S01]  /*11490*/  UMOV UR41, 0x40000040 ;  /* 0x4000004000297882 */ /* 0x000fe20000000000 */
[----:B------:R-:W-:Y:S01]  /*114a0*/  UMOV UR37, 0x40000040 ;  /* 0x4000004000257882 */ /* 0x000fe20000000000 */
[----:B------:R-:W-:Y:S01]  /*114b0*/  IMAD R2, R185, 0xc00, R5 ;  /* 0x00000c00b9027824 */ /* 0x000fe200078e0205 */
[----:B------:R-:W-:Y:S01]  /*114c0*/  UIADD3 UR5, UR4, 0x2, URZ ;  /* 0x0000000204057890 */ /* 0x000fe2000fffe03f */
[----:B------:R-:W-:Y:S01]  /*114d0*/  R2UR UR39, R3 ;  /* 0x00000000032772ca */ /* 0x000fe200000e0000 */
[----:B------:R-:W-:Y:S01]  /*114e0*/  UMOV UR8, UR4 ;  /* 0x0000000400087c82 */ /* 0x000fe20008000000 */
[----:B------:R-:W-:Y:S01]  /*114f0*/  UIADD3 UR52, UR4, 0x406, URZ ;  /* 0x0000040604347890 */ /* 0x000fe2000fffe03f */
[C---:B------:R-:W-:Y:S01]  /*11500*/  R2UR UR10, R2.reuse ;  /* 0x00000000020a72ca */ /* 0x040fe200000e0000 */
[----:B------:R-:W-:Y:S01]  /*11510*/  IMAD.U32 R8, RZ, RZ, UR8 ;  /* 0x00000008ff087e24 */ /* 0x000fe2000f8e00ff */
[----:B------:R-:W-:Y:S01]  /*11520*/  IADD3 R6, R2, 0x2, RZ ;  /* 0x0000000202067810 */ /* 0x000fe20007ffe0ff */
[----:B------:R-:W-:Y:S01]  /*11530*/  UIADD3 UR48, UR4, 0x800, URZ ;  /* 0x0000080004307890 */ /* 0x000fe2000fffe03f */
[----:B------:R-:W-:Y:S01]  /*11540*/  LEA R88, R193, R204, 0x7 ;  /* 0x000000ccc1587211 */ /* 0x000fe200078e38ff */
[----:B------:R-:W-:Y:S01]  /*11550*/  UIADD3 UR44, UR4, 0x802, URZ ;  /* 0x00000802042c7890 */ /* 0x000fe2000fffe03f */
[----:B------:R0:W-:Y:S01]  /*11560*/  STL.64 [R1+0x30], R8 ;  /* 0x0000300801007387 */ /* 0x0001e20000100a00 */
[----:B------:R-:W-:Y:S01]  /*11570*/  UIADD3 UR40, UR4, 0x804, URZ ;  /* 0x0000080404287890 */ /* 0x000fe2000fffe03f */
[----:B------:R-:W-:Y:S01]  /*11580*/  @!P1 VIADD R0, R0, 0x34840 ;  /* 0x0003484000009836 */ /* 0x000fe20000000000 */
[----:B------:R-:W-:Y:S01]  /*11590*/  UIADD3 UR36, UR4, 0x806, URZ ;  /* 0x0000080604247890 */ /* 0x000fe2000fffe03f */
[----:B------:R-:W-:Y:S01]  /*115a0*/  BSSY B0, `(.L_x_2383) ;  /* 0x0000675000007945 */ /* 0x000fe20003800000 */
[-C--:B------:R-:W-:Y:S01]  /*115b0*/  MOV R149, R151.reuse ;  /* 0x0000009700957202 */ /* 0x080fe20000000f00 */
[--C-:B------:R-:W-:Y:S01]  /*115c0*/  IMAD.MOV.U32 R148, RZ, RZ, R151.reuse ;  /* 0x000000ffff947224 */ /* 0x100fe200078e0097 */
[----:B------:R-:W-:Y:S01]  /*115d0*/  HGMMA.64x128x16.F32 R24, gdesc[UR8], RZ, !UPT, gsb0 ;  /* 0x01e00000081879f0 */ /* 0x000fe2000c0008ff */
[----:B------:R-:W-:Y:S01]  /*115e0*/  R2UR UR10, R6 ;  /* 0x00000000060a72ca */ /* 0x000fe200000e0000 */
[----:B------:R-:W-:Y:S01]  /*115f0*/  UMOV UR8, UR5 ;  /* 0x0000000500087c82 */ /* 0x000fe20008000000 */
[----:B------:R-:W-:Y:S01]  /*11600*/  R2UR UR11, R7 ;  /* 0x00000000070b72ca */ /* 0x000fe200000e0000 */
[----:B------:R-:W-:Y:S01]  /*11610*/  UMOV UR9, 0x40000040 ;  /* 0x4000004000097882 */ /* 0x000fe20000000000 */
[----:B------:R-:W-:Y:S01]  /*11620*/  VIADD R6, R2, 0x4 ;  /* 0x0000000402067836 */ /* 0x000fe20000000000 */
[----:B------:R-:W-:Y:S01]  /*11630*/  UIADD3 UR5, UR4, 0x4, URZ ;  /* 0x0000000404057890 */ /* 0x000fe2000fffe03f */
[----:B------:R-:W-:Y:S01]  /*11640*/  IMAD.MOV.U32 R7, RZ, RZ, 0x40000040 ;  /* 0x40000040ff077424 */ /* 0x000fe200078e00ff */
[----:B0-----:R-:W-:Y:S01]  /*11650*/  MOV R9, UR9 ;  /* 0x0000000900097c02 */ /* 0x001fe20008000f00 */
[----:B------:R-:W-:Y:S01]  /*11660*/  IMAD.U32 R8, RZ, RZ, UR8 ;  /* 0x00000008ff087e24 */ /* 0x000fe2000f8e00ff */
[----:B------:R-:W-:Y:S01]  /*11670*/  @!P1 PRMT R0, RZ, 0x654, R0 ;  /* 0x00000654ff009816 */ /* 0x000fe20000000000 */
[--C-:B------:R-:W-:Y:S01]  /*11680*/  IMAD.MOV.U32 R147, RZ, RZ, R151.reuse ;  /* 0x000000ffff937224 */ /* 0x100fe200078e0097 */
[-C--:B-----5:R-:W-:Y:S01]  /*11690*/  MOV R146, R151.reuse ;  /* 0x0000009700927202 */ /* 0x0a0fe20000000f00 */
[--C-:B------:R-:W-:Y:S01]  /*116a0*/  IMAD.MOV.U32 R145, RZ, RZ, R151.reuse ;  /* 0x000000ffff917224 */ /* 0x100fe200078e0097 */
        /* <DEDUP_REMOVED lines=53> */
[----:B0-----:R-:W-:Y:S01]  /*11a00*/  MOV R8, UR8 ;  /* 0x0000000800087c02 */ /* 0x001fe20008000f00 */
[----:B------:R-:W-:-:S05]  /*11a10*/  IMAD.U32 R9, RZ, RZ, UR9 ;  /* 0x00000009ff097e24 */ /* 0x000fca000f8e00ff */
        /* <DEDUP_REMOVED lines=8> */
[----:B------:R-:W-:Y:S01]  /*11aa0*/  IMAD.MOV.U32 R7, RZ, RZ, 0x40000040 ;  /* 0x40000040ff077424 */ /* 0x000fe200078e00ff */
[----:B------:R-:W-:Y:S01]  /*11ab0*/  IADD3 R6, R2, 0x400, RZ ;  /* 0x0000040002067810 */ /* 0x000fe20007ffe0ff */
[----:B------:R-:W-:Y:S01]  /*11ac0*/  UIADD3 UR5, UR4, 0x400, URZ ;  /* 0x0000040004057890 */ /* 0x000fe2000fffe03f */
[----:B0-----:R-:W-:Y:S02]  /*11ad0*/  IMAD.U32 R8, RZ, RZ, UR8 ;  /* 0x00000008ff087e24 */ /* 0x001fe4000f8e00ff */
        /* <DEDUP_REMOVED lines=26> */
[----:B------:R-:W-:Y:S01]  /*11c80*/  IMAD.U32 R9, RZ, RZ, UR9 ;  /* 0x00000009ff097e24 */ /* 0x000fe2000f8e00ff */
        /* <DEDUP_REMOVED lines=11> */
[----:B0-----:R-:W-:Y:S01]  /*11d40*/  IMAD.U32 R8, RZ, RZ, UR8 ;  /* 0x00000008ff087e24 */ /* 0x001fe2000f8e00ff */
[----:B------:R-:W-:Y:S01]  /*11d50*/  ULDC UR5, c[0x0][0x988] ;  /* 0x0002620000057ab9 */ /* 0x000fe20000000800 */
[----:B------:R-:W-:Y:S01]  /*11d60*/  IMAD.U32 R9, RZ, RZ, UR9 ;  /* 0x00000009ff097e24 */ /* 0x000fe2000f8e00ff */
[----:B------:R-:W-:Y:S01]  /*11d70*/  R2UR UR54, R6 ;  /* 0x00000000063672ca */ /* 0x000fe200000e0000 */
[----:B------:R-:W-:Y:S01]  /*11d80*/  VIADD R6, R2, 0x800 ;  /* 0x0000080002067836 */ /* 0x000fe20000000000 */
[----:B------:R-:W-:-:S02]  /*11d90*/  R2UR UR55, R7 ;  /* 0x00000000073772ca */ /* 0x000fc400000e0000 */
[----:B------:R-:W-:Y:S01]  /*11da0*/  MOV R7, 0x40000040 ;  /* 0x4000004000077802 */ /* 0x000fe20000000f00 */
[----:B------:R0:W-:Y:S01]  /*11db0*/  STL.64 [R1], R8 ;  /* 0x0000000801007387 */ /* 0x0001e20000100a00 */
[----:B------:R-:W-:Y:S01]  /*11dc0*/  R2UR UR50, R6 ;  /* 0x00000000063272ca */ /* 0x000fe200000e0000 */
[----:B------:R-:W-:Y:S01]  /*11dd0*/  VIADD R6, R2, 0x802 ;  /* 0x0000080202067836 */ /* 0x000fe20000000000 */
[----:B------:R-:W-:Y:S01]  /*11de0*/  R2UR UR51, R7 ;  /* 0x00000000073372ca */ /* 0x000fe200000e0000 */
[----:B------:R-:W-:-:S03]  /*11df0*/  IMAD.MOV.U32 R7, RZ, RZ, 0x40000040 ;  /* 0x40000040ff077424 */ /* 0x000fc600078e00ff */
[----:B------:R-:W-:Y:S02]  /*11e00*/  R2UR UR46, R6 ;  /* 0x00000000062e72ca */ /* 0x000fe400000e0000 */
[----:B------:R-:W-:Y:S01]  /*11e10*/  R2UR UR47, R7 ;  /* 0x00000000072f72ca */ /* 0x000fe200000e0000 */
[----:B------:R-:W-:Y:S01]  /*11e20*/  IMAD.MOV.U32 R7, RZ, RZ, 0x40000040 ;  /* 0x40000040ff077424 */ /* 0x000fe200078e00ff */
[C---:B------:R-:W-:Y:S01]  /*11e30*/  IADD3 R6, R2.reuse, 0x804, RZ ;  /* 0x0000080402067810 */ /* 0x040fe20007ffe0ff */
[----:B------:R-:W-:Y:S02]  /*11e40*/  VIADD R2, R2, 0x806 ;  /* 0x0000080602027836 */ /* 0x000fe40000000000 */
[----:B0-----:R-:W-:Y:S01]  /*11e50*/  IMAD.MOV.U32 R9, RZ, RZ, -0x80 ;  /* 0xffffff80ff097424 */ /* 0x001fe200078e00ff */
[----:B------:R-:W-:Y:S02]  /*11e60*/  R2UR UR42, R6 ;  /* 0x00000000062a72ca */ /* 0x000fe400000e0000 */
[----:B------:R-:W-:-:S02]  /*11e70*/  R2UR UR43, R7 ;  /* 0x00000000072b72ca */ /* 0x000fc400000e0000 */
[----:B------:R-:W-:Y:S01]  /*11e80*/  R2UR UR38, R2 ;  /* 0x00000000022672ca */ /* 0x000fe200000e0000 */
        /* <DEDUP_REMOVED lines=18> */
[----:B------:R-:W-:-:S07]  /*11fb0*/  WARPGROUP.ARRIVE ;  /* 0x00000000000079c5 */ /* 0x000fce0000000000 */
[----:B------:R-:W-:Y:S01]  /*11fc0*/  HGMMA.64x128x16.F32 R24, gdesc[UR36], R24, gsb0 ;  /* 0x01e00000241879f0 */ /* 0x000fe20008000818 */
[----:B------:R-:W-:Y:S01]  /*11fd0*/  ULDC UR38, c[0x0][0x9d8] ;  /* 0x0002760000267ab9 */ /* 0x000fe20000000800 */
[----:B------:R-:W-:Y:S01]  /*11fe0*/  ULDC UR39, c[0x0][0x9d8] ;  /* 0x0002760000277ab9 */ /* 0x000fe20000000800 */
[----:B------:R-:W-:Y:S02]  /*11ff0*/  WARPGROUP.DEPBAR.LE gsb0, 0x0 ;  /* 0x00008000000079c5 */ /* 0x000fe40000010000 */
[----:B------:R-:W-:Y:S01]  /*12000*/  FMUL.FTZ R8, R36, UR4 ;  /* 0x0000000424087c20 */ /* 0x000fe20008410000 */
[----:B------:R-:W-:Y:S02]  /*12010*/  IMAD R36, R150, R9, 0x80 ;  /* 0x0000008096247424 */ /* 0x000fe400078e0209 */
[----:B------:R-:W-:Y:S01]  /*12020*/  FMUL.FTZ R12, R40, UR4 ;  /* 0x00000004280c7c20 */ /* 0x000fe20008410000 */
[----:B------:R-:W-:Y:S01]  /*12030*/  FMUL.FTZ R26, R26, UR4 ;  /* 0x000000041a1a7c20 */ /* 0x000fe20008410000 */
[----:B------:R-:W-:Y:S01]  /*12040*/  FMUL.FTZ R27, R27, UR4 ;  /* 0x000000041b1b7c20 */ /* 0x000fe20008410000 */
[----:B------:R-:W-:-:S02]  /*12050*/  IMAD.IADD R36, R195, 0x1, R36 ;  /* 0x00000001c3247824 */ /* 0x000fc400078e0224 */
[----:B------:R-:W-:Y:S01]  /*12060*/  FMUL.FTZ R10, R33, UR4 ;  /* 0x00000004210a7c20 */ /* 0x000fe20008410000 */
[----:B------:R-:W-:Y:S01]  /*12070*/  FMUL.FTZ R30, R30, UR4 ;  /* 0x000000041e1e7c20 */ /* 0x000fe20008410000 */
[----:B------:R0:W-:Y:S01]  /*12080*/  MUFU.TANH R33, R27 ;  /* 0x0000001b00217308 */ /* 0x0001e20000002400 */
[----:B------:R-:W-:Y:S01]  /*12090*/  FMUL.FTZ R31, R31, UR4 ;  /* 0x000000041f1f7c20 */ /* 0x000fe20008410000 */
[----:B------:R-:W-:Y:S01]  /*120a0*/  IADD3 R40, -R192, 0x1, R36 ;  /* 0x00000001c0287810 */ /* 0x000fe20007ffe124 */
[----:B------:R-:W-:Y:S01]  /*120b0*/  FMUL.FTZ R34, R34, UR4 ;  /* 0x0000000422227c20 */ /* 0x000fe20008410000 */
[----:B------:R-:W-:Y:S01]  /*120c0*/  FMUL.FTZ R14, R41, UR4 ;  /* 0x00000004290e7c20 */ /* 0x000fe20008410000 */
[----:B------:R-:W-:Y:S01]  /*120d0*/  FMUL.FTZ R35, R35, UR4 ;  /* 0x0000000423237c20 */ /* 0x000fe20008410000 */
[----:B------:R-:W-:Y:S01]  /*120e0*/  FMUL.FTZ R38, R38, UR4 ;  /* 0x0000000426267c20 */ /* 0x000fe20008410000 */
[----:B------:R-:W-:Y:S01]  /*120f0*/  FMUL.FTZ R39, R39, UR4 ;  /* 0x0000000427277c20 */ /* 0x000fe20008410000 */
[----:B------:R-:W1:Y:S01]  /*12100*/  MUFU.TANH R26, R26 ;  /* 0x0000001a001a7308 */ /* 0x000e620000002400 */
[----:B0-----:R-:W-:-:S02]  /*12110*/  IMAD R27, R201, -0x2, R40 ;  /* 0xfffffffec91b7824 */ /* 0x001fc400078e0228 */
[----:B------:R-:W-:Y:S01]  /*12120*/  FMUL.FTZ R11, R37, UR4 ;  /* 0x00000004250b7c20 */ /* 0x000fe20008410000 */
[----:B------:R-:W-:Y:S01]  /*12130*/  FMUL.FTZ R42, R42, UR4 ;  /* 0x000000042a2a7c20 */ /* 0x000fe20008410000 */
[----:B------:R-:W-:Y:S01]  /*12140*/  FMUL.FTZ R43, R43, UR4 ;  /* 0x000000042b2b7c20 */ /* 0x000fe20008410000 */
[----:B------:R-:W-:Y:S01]  /*12150*/  FMUL.FTZ R46, R46, UR4 ;  /* 0x000000042e2e7c20 */ /* 0x000fe20008410000 */
[----:B------:R-:W-:Y:S01]  /*12160*/  FMUL.FTZ R47, R47, UR4 ;  /* 0x000000042f2f7c20 */ /* 0x000fe20008410000 */
[----:B------:R-:W-:Y:S01]  /*12170*/  FMUL.FTZ R50, R50, UR4 ;  /* 0x0000000432327c20 */ /* 0x000fe20008410000 */
[----:B------:R0:W-:Y:S01]  /*12180*/  MUFU.TANH R100, R31 ;  /* 0x0000001f00647308 */ /* 0x0001e20000002400 */
        /* <DEDUP_REMOVED lines=8> */
[----:B0-----:R-:W-:Y:S01]  /*12210*/  IMAD R31, R201, -0x2, R36 ;  /* 0xfffffffec91f7824 */ /* 0x001fe200078e0224 */
[----:B------:R-:W-:Y:S01]  /*12220*/  IADD3 R36, R27, 0x8, R88 ;  /* 0x000000081b247810 */ /* 0x000fe20007ffe058 */
[----:B------:R-:W-:Y:S01]  /*12230*/  FMUL.FTZ R63, R63, UR4 ;  /* 0x000000043f3f7c20 */ /* 0x000fe20008410000 */
[----:B------:R-:W-:Y:S01]  /*12240*/  FMUL.FTZ R67, R67, UR4 ;  /* 0x0000000443437c20 */ /* 0x000fe20008410000 */
[----:B------:R-:W-:Y:S01]  /*12250*/  FMUL.FTZ R13, R44, UR4 ;  /* 0x000000042c0d7c20 */ /* 0x000fe20008410000 */
[----:B------:R-:W-:Y:S01]  /*12260*/  VIMNMX R41, R31, R36, PT ;  /* 0x000000241f297248 */ /* 0x000fe20003fe0100 */
[----:B------:R-:W-:Y:S01]  /*12270*/  FMUL.FTZ R70, R70, UR4 ;  /* 0x0000000446467c20 */ /* 0x000fe20008410000 */
[----:B------:R-:W0:Y:S01]  /*12280*/  MUFU.TANH R34, R34 ;  /* 0x0000002200227308 */ /* 0x000e220000002400 */
[----:B------:R-:W-:Y:S01]  /*12290*/  FMUL.FTZ R20, R48, UR4 ;  /* 0x0000000430147c20 */ /* 0x000fe20008410000 */
[----:B------:R-:W-:Y:S01]  /*122a0*/  ISETP.GT.AND P2, PT, R41, RZ, PT ;  /* 0x000000ff2900720c */ /* 0x000fe20003f44270 */
[----:B------:R-:W-:Y:S01]  /*122b0*/  FMUL.FTZ R71, R71, UR4 ;  /* 0x0000000447477c20 */ /* 0x000fe20008410000 */
[C---:B------:R-:W-:Y:S01]  /*122c0*/  ISETP.GT.AND P3, PT, R41.reuse, 0x1, PT ;  /* 0x000000012900780c */ /* 0x040fe20003f64270 */
[----:B------:R-:W-:Y:S01]  /*122d0*/  FMUL.FTZ R2, R24, UR4 ;  /* 0x0000000418027c20 */ /* 0x000fe20008410000 */
[----:B------:R-:W-:Y:S01]  /*122e0*/  ISETP.GT.AND P4, PT, R41, 0x8, PT ;  /* 0x000000082900780c */ /* 0x000fe20003f84270 */
[----:B------:R-:W-:Y:S01]  /*122f0*/  FMUL.FTZ R24, R52, UR4 ;  /* 0x0000000434187c20 */ /* 0x000fe20008410000 */
[----:B------:R-:W3:Y:S01]  /*12300*/  MUFU.TANH R35, R35 ;  /* 0x0000002300237308 */ /* 0x000ee20000002400 */
[----:B-1----:R-:W-:Y:S01]  /*12310*/  FSEL R102, R26, -INF , P2 ;  /* 0xff8000001a667808 */ /* 0x002fe20001000000 */
[----:B------:R-:W-:Y:S01]  /*12320*/  FMUL.FTZ R74, R74, UR4 ;  /* 0x000000044a4a7c20 */ /* 0x000fe20008410000 */
[----:B------:R-:W-:Y:S01]  /*12330*/  FSEL R33, R33, -INF , P3 ;  /* 0xff80000021217808 */ /* 0x000fe20001800000 */
[----:B------:R-:W-:Y:S01]  /*12340*/  FMUL.FTZ R6, R29, UR4 ;  /* 0x000000041d067c20 */ /* 0x000fe20008410000 */
[----:B------:R-:W-:Y:S01]  /*12350*/  ISETP.GT.AND P2, PT, R41, 0x9, PT ;  /* 0x000000092900780c */ /* 0x000fe20003f44270 */
[----:B------:R-:W-:Y:S01]  /*12360*/  FMUL.FTZ R75, R75, UR4 ;  /* 0x000000044b4b7c20 */ /* 0x000fe20008410000 */
[----:B--2---:R-:W-:Y:S01]  /*12370*/  FSEL R104, R30, -INF , P4 ;  /* 0xff8000001e687808 */ /* 0x004fe20002000000 */
[----:B------:R-:W1:Y:S01]  /*12380*/  MUFU.TANH R38, R38 ;  /* 0x0000002600267308 */ /* 0x000e620000002400 */
[----:B------:R-:W-:Y:S01]  /*12390*/  FMNMX.FTZ R37, R102, R33, !PT ;  /* 0x0000002166257209 */ /* 0x000fe20007810000 */
[----:B------:R-:W-:Y:S01]  /*123a0*/  FMUL.FTZ R29, R56, UR4 ;  /* 0x00000004381d7c20 */ /* 0x000fe20008410000 */
[----:B------:R-:W-:Y:S01]  /*123b0*/  ISETP.GT.AND P3, PT, R41, 0x10, PT ;  /* 0x000000102900780c */ /* 0x000fe20003f64270 */
[----:B------:R-:W-:Y:S01]  /*123c0*/  FMUL.FTZ R78, R78, UR4 ;  /* 0x000000044e4e7c20 */ /* 0x000fe20008410000 */
[----:B------:R-:W-:Y:S01]  /*123d0*/  FSEL R100, R100, -INF , P2 ;  /* 0xff80000064647808 */ /* 0x000fe20001000000 */
[----:B------:R-:W-:Y:S01]  /*123e0*/  FMUL.FTZ R79, R79, UR4 ;  /* 0x000000044f4f7c20 */ /* 0x000fe20008410000 */
[----:B------:R-:W-:Y:S01]  /*123f0*/  FMNMX.FTZ R37, R104, R37, !PT ;  /* 0x0000002568257209 */ /* 0x000fe20007810000 */
[----:B------:R-:W2:Y:S01]  /*12400*/  MUFU.TANH R39, R39 ;  /* 0x0000002700277308 */ /* 0x000ea20000002400 */
[----:B------:R-:W-:Y:S01]  /*12410*/  ISETP.GT.AND P2, PT, R41, 0x11, PT ;  /* 0x000000112900780c */ /* 0x000fe20003f44270 */
[----:B------:R-:W-:Y:S01]  /*12420*/  FMUL.FTZ R82, R82, UR4 ;  /* 0x0000000452527c20 */ /* 0x000fe20008410000 */
[----:B0-----:R-:W-:Y:S01]  /*12430*/  FSEL R98, R34, -INF , P3 ;  /* 0xff80000022627808 */ /* 0x001fe20001800000 */
[----:B------:R-:W-:Y:S01]  /*12440*/  FMUL.FTZ R83, R83, UR4 ;  /* 0x0000000453537c20 */ /* 0x000fe20008410000 */
[----:B------:R-:W-:Y:S01]  /*12450*/  FMNMX.FTZ R37, R100, R37, !PT ;  /* 0x0000002564257209 */ /* 0x000fe20007810000 */
[----:B------:R-:W-:Y:S01]  /*12460*/  FMUL.FTZ R86, R86, UR4 ;  /* 0x0000000456567c20 */ /* 0x000fe20008410000 */
[----:B------:R-:W-:Y:S01]  /*12470*/  ISETP.GT.AND P3, PT, R41, 0x18, PT ;  /* 0x000000182900780c */ /* 0x000fe20003f64270 */
[----:B------:R-:W0:Y:S01]  /*12480*/  MUFU.TANH R42, R42 ;  /* 0x0000002a002a7308 */ /* 0x000e220000002400 */
[----:B---3--:R-:W-:Y:S01]  /*12490*/  FSEL R96, R35, -INF , P2 ;  /* 0xff80000023607808 */ /* 0x008fe20001000000 */
[----:B------:R-:W-:Y:S01]  /*124a0*/  FMUL.FTZ R87, R87, UR4 ;  /* 0x0000000457577c20 */ /* 0x000fe20008410000 */
[----:B------:R-:W-:Y:S01]  /*124b0*/  FMNMX.FTZ R37, R98, R37, !PT ;  /* 0x0000002562257209 */ /* 0x000fe20007810000 */
[----:B------:R-:W-:Y:S01]  /*124c0*/  FMUL.FTZ R64, R64, UR4 ;  /* 0x0000000440407c20 */ /* 0x000fe20008410000 */
[----:B------:R-:W-:Y:S01]  /*124d0*/  ISETP.GT.AND P2, PT, R41, 0x19, PT ;  /* 0x000000192900780c */ /* 0x000fe20003f44270 */
[----:B------:R-:W-:Y:S01]  /*124e0*/  FMUL.FTZ R3, R25, UR4 ;  /* 0x0000000419037c20 */ /* 0x000fe20008410000 */
[----:B-1----:R-:W-:Y:S01]  /*124f0*/  FSEL R92, R38, -INF , P3 ;  /* 0xff800000265c7808 */ /* 0x002fe20001800000 */
[----:B------:R-:W1:Y:S01]  /*12500*/  MUFU.TANH R43, R43 ;  /* 0x0000002b002b7308 */ /* 0x000e620000002400 */
[----:B------:R-:W-:Y:S01]  /*12510*/  FMNMX.FTZ R37, R96, R37, !PT ;  /* 0x0000002560257209 */ /* 0x000fe20007810000 */
[----:B------:R-:W-:Y:S01]  /*12520*/  FMUL.FTZ R4, R28, UR4 ;  /* 0x000000041c047c20 */ /* 0x000fe20008410000 */
[----:B------:R-:W-:Y:S01]  /*12530*/  ISETP.GT.AND P3, PT, R41, 0x20, PT ;  /* 0x000000202900780c */ /* 0x000fe20003f64270 */
[----:B------:R-:W-:Y:S01]  /*12540*/  FMUL.FTZ R7, R32, UR4 ;  /* 0x0000000420077c20 */ /* 0x000fe20008410000 */
[----:B--2---:R-:W-:Y:S01]  /*12550*/  FSEL R90, R39, -INF , P2 ;  /* 0xff800000275a7808 */ /* 0x004fe20001000000 */
[----:B------:R-:W-:Y:S01]  /*12560*/  FMUL.FTZ R76, R76, UR4 ;  /* 0x000000044c4c7c20 */ /* 0x000fe20008410000 */
[----:B------:R-:W-:Y:S01]  /*12570*/  FMNMX.FTZ R37, R92, R37, !PT ;  /* 0x000000255c257209 */ /* 0x000fe20007810000 */
[----:B------:R-:W-:Y:S01]  /*12580*/  MUFU.TANH R46, R46 ;  /* 0x0000002e002e7308 */ /* 0x000fe20000002400 */
[C---:B------:R-:W-:Y:S01]  /*12590*/  ISETP.GT.AND P2, PT, R41.reuse, 0x21, PT ;  /* 0x000000212900780c */ /* 0x040fe20003f44270 */
[----:B------:R-:W-:Y:S01]  /*125a0*/  FMUL.FTZ R68, R68, UR4 ;  /* 0x0000000444447c20 */ /* 0x000fe20008410000 */
[----:B0-----:R-:W-:Y:S01]  /*125b0*/  FSEL R94, R42, -INF , P3 ;  /* 0xff8000002a5e7808 */ /* 0x001fe20001800000 */
[----:B------:R-:W-:Y:S01]  /*125c0*/  FMUL.FTZ R72, R72, UR4 ;  /* 0x0000000448487c20 */ /* 0x000fe20008410000 */
[----:B------:R-:W-:Y:S01]  /*125d0*/  FMNMX.FTZ R37, R90, R37, !PT ;  /* 0x000000255a257209 */ /* 0x000fe20007810000 */
[----:B------:R-:W-:Y:S01]  /*125e0*/  FMUL.FTZ R80, R80, UR4 ;  /* 0x0000000450507c20 */ /* 0x000fe20008410000 */
[----:B------:R-:W-:Y:S01]  /*125f0*/  ISETP.GT.AND P3, PT, R41, 0x28, PT ;  /* 0x000000282900780c */ /* 0x000fe20003f64270 */
[----:B------:R-:W0:Y:S01]  /*12600*/  MUFU.TANH R47, R47 ;  /* 0x0000002f002f7308 */ /* 0x000e220000002400 */
[----:B------:R-:W-:Y:S01]  /*12610*/  FMNMX.FTZ R37, R94, R37, !PT ;  /* 0x000000255e257209 */ /* 0x000fe20007810000 */
[----:B------:R-:W-:Y:S01]  /*12620*/  FMUL.FTZ R84, R84, UR4 ;  /* 0x0000000454547c20 */ /* 0x000fe20008410000 */
[----:B------:R-:W-:Y:S01]  /*12630*/  VIADDMNMX R27, R88, R27, R31, PT ;  /* 0x0000001b581b7246 */ /* 0x000fe2000380011f */
[----:B------:R-:W-:Y:S01]  /*12640*/  FMUL.FTZ R15, R45, UR4 ;  /* 0x000000042d0f7c20 */ /* 0x000fe20008410000 */
[----:B------:R-:W-:Y:S01]  /*12650*/  FMUL.FTZ R25, R49, UR4 ;  /* 0x0000000431197c20 */ /* 0x000fe20008410000 */
[----:B------:R-:W-:Y:S01]  /*12660*/  FMUL.FTZ R28, R53, UR4 ;  /* 0x00000004351c7c20 */ /* 0x000fe20008410000 */
[----:B------:R-:W-:Y:S01]  /*12670*/  ISETP.GT.AND P4, PT, R27, 0x8, PT ;  /* 0x000000081b00780c */ /* 0x000fe20003f84270 */
        /* <DEDUP_REMOVED lines=9> */
[----:B------:R-:W-:Y:S01]  /*12710*/  FMUL.FTZ R85, R85, UR4 ;  /* 0x0000000455557c20 */ /* 0x000fe20008410000 */
[----:B------:R4:W-:Y:S06]  /*12720*/  @!P1 SYNCS.ARRIVE.TRANS64.RED.A1T0 RZ, [R0+URZ], RZ ;  /* 0x000000ff00ff99a7 */ /* 0x0009ec000810043f */
[----:B------:R1:W-:Y:S08]  /*12730*/  MUFU.TANH R40, R66 ;  /* 0x0000004200287308 */ /* 0x0003f00000002400 */
[----:B------:R0:W4:Y:S01]  /*12740*/  MUFU.TANH R9, R54 ;  /* 0x0000003600097308 */ /* 0x0001220000002400 */
[----:B-1----:R-:W-:-:S02]  /*12750*/  FSEL R66, R43, -INF , P2 ;  /* 0xff8000002b427808 */ /* 0x002fc40001000000 */
[----:B------:R-:W-:Y:S02]  /*12760*/  ISETP.GT.AND P2, PT, R41, 0x29, PT ;  /* 0x000000292900780c */ /* 0x000fe40003f44270 */
[----:B------:R-:W-:-:S03]  /*12770*/  FMNMX.FTZ R37, R66, R37, !PT ;  /* 0x0000002542257209 */ /* 0x000fc60007810000 */
[----:B------:R1:W-:Y:S01]  /*12780*/  MUFU.TANH R21, R62 ;  /* 0x0000003e00157308 */ /* 0x0003e20000002400 */
[----:B0-----:R-:W-:Y:S02]  /*12790*/  FSEL R54, R47, -INF , P2 ;  /* 0xff8000002f367808 */ /* 0x001fe40001000000 */
[----:B------:R-:W-:-:S05]  /*127a0*/  ISETP.GT.AND P2, PT, R41, 0x31, PT ;  /* 0x000000312900780c */ /* 0x000fca0003f44270 */
[----:B------:R-:W0:Y:S01]  /*127b0*/  MUFU.TANH R55, R55 ;  /* 0x0000003700377308 */ /* 0x000e220000002400 */
[----:B-1----:R-:W-:Y:S02]  /*127c0*/  FSEL R62, R46, -INF , P3 ;  /* 0xff8000002e3e7808 */ /* 0x002fe40001800000 */
[C---:B------:R-:W-:Y:S02]  /*127d0*/  ISETP.GT.AND P3, PT, R41.reuse, 0x30, PT ;  /* 0x000000302900780c */ /* 0x040fe40003f64270 */
[----:B------:R-:W-:Y:S02]  /*127e0*/  FMNMX.FTZ R37, R62, R37, !PT ;  /* 0x000000253e257209 */ /* 0x000fe40007810000 */
[----:B--2---:R-:W-:Y:S01]  /*127f0*/  FSEL R50, R50, -INF , P3 ;  /* 0xff80000032327808 */ /* 0x004fe20001800000 */
[----:B------:R-:W1:Y:S01]  /*12800*/  MUFU.TANH R58, R58 ;  /* 0x0000003a003a7308 */ /* 0x000e620000002400 */
[----:B------:R-:W-:Y:S02]  /*12810*/  FMNMX.FTZ R37, R54, R37, !PT ;  /* 0x0000002536257209 */ /* 0x000fe40007810000 */
[----:B------:R-:W-:-:S02]  /*12820*/  ISETP.GT.AND P3, PT, R41, 0x38, PT ;  /* 0x000000382900780c */ /* 0x000fc40003f64270 */
[----:B---3--:R-:W-:Y:S02]  /*12830*/  FSEL R46, R51, -INF , P2 ;  /* 0xff800000332e7808 */ /* 0x008fe40001000000 */
[----:B------:R-:W-:Y:S01]  /*12840*/  FMNMX.FTZ R37, R50, R37, !PT ;  /* 0x0000002532257209 */ /* 0x000fe20007810000 */
[----:B------:R-:W2:Y:S01]  /*12850*/  MUFU.TANH R59, R59 ;  /* 0x0000003b003b7308 */ /* 0x000ea20000002400 */
[----:B------:R-:W-:Y:S02]  /*12860*/  ISETP.GT.AND P2, PT, R41, 0x39, PT ;  /* 0x000000392900780c */ /* 0x000fe40003f44270 */
[----:B----4-:R-:W-:Y:S01]  /*12870*/  FSEL R42, R9, -INF , P3 ;  /* 0xff800000092a7808 */ /* 0x010fe20001800000 */
[----:B------:R-:W-:Y:S01]  /*12880*/  FMUL.FTZ R9, R60, UR4 ;  /* 0x000000043c097c20 */ /* 0x000fe20008410000 */
[----:B------:R-:W-:Y:S02]  /*12890*/  FMNMX.FTZ R37, R46, R37, !PT ;  /* 0x000000252e257209 */ /* 0x000fe40007810000 */
[----:B------:R-:W-:Y:S01]  /*128a0*/  ISETP.GT.AND P3, PT, R41, 0x40, PT ;  /* 0x000000402900780c */ /* 0x000fe20003f64270 */
[----:B------:R-:W3:Y:S01]  /*128b0*/  MUFU.TANH R36, R63 ;  /* 0x0000003f00247308 */ /* 0x000ee20000002400 */
[----:B0-----:R-:W-:-:S02]  /*128c0*/  FSEL R38, R55, -INF , P2 ;  /* 0xff80000037267808 */ /* 0x001fc40001000000 */
[----:B------:R-:W-:Y:S02]  /*128d0*/  FMNMX.FTZ R37, R42, R37, !PT ;  /* 0x000000252a257209 */ /* 0x000fe40007810000 */
[C---:B------:R-:W-:Y:S02]  /*128e0*/  ISETP.GT.AND P2, PT, R41.reuse, 0x41, PT ;  /* 0x000000412900780c */ /* 0x040fe40003f44270 */
[----:B-1----:R-:W-:Y:S01]  /*128f0*/  FSEL R34, R58, -INF , P3 ;  /* 0xff8000003a227808 */ /* 0x002fe20001800000 */
[----:B------:R-:W0:Y:S01]  /*12900*/  MUFU.TANH R44, R67 ;  /* 0x00000043002c7308 */ /* 0x000e220000002400 */
[----:B------:R-:W-:Y:S02]  /*12910*/  FMNMX.FTZ R37, R38, R37, !PT ;  /* 0x0000002526257209 */ /* 0x000fe40007810000 */
[----:B------:R-:W-:Y:S02]  /*12920*/  ISETP.GT.AND P3, PT, R41, 0x48, PT ;  /* 0x000000482900780c */ /* 0x000fe40003f64270 */
[----:B--2---:R-:W-:-:S02]  /*12930*/  FSEL R26, R59, -INF , P2 ;  /* 0xff8000003b1a7808 */ /* 0x004fc40001000000 */
[----:B------:R-:W-:Y:S01]  /*12940*/  FMNMX.FTZ R37, R34, R37, !PT ;  /* 0x0000002522257209 */ /* 0x000fe20007810000 */
[----:B------:R-:W1:Y:S01]  /*12950*/  MUFU.TANH R48, R70 ;  /* 0x0000004600307308 */ /* 0x000e620000002400 */
[----:B------:R-:W-:Y:S02]  /*12960*/  ISETP.GT.AND P2, PT, R41, 0x49, PT ;  /* 0x000000492900780c */ /* 0x000fe40003f44270 */
[----:B------:R-:W-:Y:S02]  /*12970*/  FSEL R30, R21, -INF , P3 ;  /* 0xff800000151e7808 */ /* 0x000fe40001800000 */
[----:B------:R-:W-:Y:S02]  /*12980*/  FMNMX.FTZ R37, R26, R37, !PT ;  /* 0x000000251a257209 */ /* 0x000fe40007810000 */
[----:B------:R-:W-:Y:S01]  /*12990*/  ISETP.GT.AND P3, PT, R41, 0x50, PT ;  /* 0x000000502900780c */ /* 0x000fe20003f64270 */
[----:B------:R-:W2:Y:S01]  /*129a0*/  MUFU.TANH R52, R71 ;  /* 0x0000004700347308 */ /* 0x000ea20000002400 */
[----:B---3--:R-:W-:-:S02]  /*129b0*/  FSEL R36, R36, -INF , P2 ;  /* 0xff80000024247808 */ /* 0x008fc40001000000 */
[----:B------:R-:W-:Y:S02]  /*129c0*/  FMNMX.FTZ R37, R30, R37, !PT ;  /* 0x000000251e257209 */ /* 0x000fe40007810000 */
[C---:B------:R-:W-:Y:S02]  /*129d0*/  ISETP.GT.AND P2, PT, R41.reuse, 0x51, PT ;  /* 0x000000512900780c */ /* 0x040fe40003f44270 */
[----:B------:R-:W-:Y:S01]  /*129e0*/  FSEL R40, R40, -INF , P3 ;  /* 0xff80000028287808 */ /* 0x000fe20001800000 */
[----:B------:R-:W3:Y:S01]  /*129f0*/  MUFU.TANH R56, R74 ;  /* 0x0000004a00387308 */ /* 0x000ee20000002400 */
[----:B------:R-:W-:Y:S02]  /*12a00*/  FMNMX.FTZ R37, R36, R37, !PT ;  /* 0x0000002524257209 */ /* 0x000fe40007810000 */
[----:B------:R-:W-:Y:S02]  /*12a10*/  ISETP.GT.AND P3, PT, R41, 0x58, PT ;  /* 0x000000582900780c */ /* 0x000fe40003f64270 */
[----:B0-----:R-:W-:-:S02]  /*12a20*/  FSEL R44, R44, -INF , P2 ;  /* 0xff8000002c2c7808 */ /* 0x001fc40001000000 */
[----:B------:R-:W-:Y:S01]  /*12a30*/  FMNMX.FTZ R37, R40, R37, !PT ;  /* 0x0000002528257209 */ /* 0x000fe20007810000 */
[----:B------:R-:W0:Y:S01]  /*12a40*/  MUFU.TANH R75, R75 ;  /* 0x0000004b004b7308 */ /* 0x000e220000002400 */
[C---:B------:R-:W-:Y:S02]  /*12a50*/  ISETP.GT.AND P2, PT, R41.reuse, 0x59, PT ;  /* 0x000000592900780c */ /* 0x040fe40003f44270 */
[----:B-1----:R-:W-:Y:S02]  /*12a60*/  FSEL R48, R48, -INF , P3 ;  /* 0xff80000030307808 */ /* 0x002fe40001800000 */
[----:B------:R-:W-:Y:S02]  /*12a70*/  FMNMX.FTZ R37, R44, R37, !PT ;  /* 0x000000252c257209 */ /* 0x000fe40007810000 */
[----:B------:R-:W-:Y:S01]  /*12a80*/  ISETP.GT.AND P3, PT, R41, 0x60, PT ;  /* 0x000000602900780c */ /* 0x000fe20003f64270 */
[----:B------:R-:W1:Y:S01]  /*12a90*/  MUFU.TANH R70, R78 ;  /* 0x0000004e00467308 */ /* 0x000e620000002400 */
[----:B--2---:R-:W-:-:S02]  /*12aa0*/  FSEL R52, R52, -INF , P2 ;  /* 0xff80000034347808 */ /* 0x004fc40001000000 */
[----:B------:R-:W-:Y:S02]  /*12ab0*/  FMNMX.FTZ R37, R48, R37, !PT ;  /* 0x0000002530257209 */ /* 0x000fe40007810000 */
[C---:B------:R-:W-:Y:S02]  /*12ac0*/  ISETP.GT.AND P2, PT, R41.reuse, 0x61, PT ;  /* 0x000000612900780c */ /* 0x040fe40003f44270 */
[----:B---3--:R-:W-:Y:S01]  /*12ad0*/  FSEL R56, R56, -INF , P3 ;  /* 0xff80000038387808 */ /* 0x008fe20001800000 */
[----:B------:R-:W2:Y:S01]  /*12ae0*/  MUFU.TANH R74, R79 ;  /* 0x0000004f004a7308 */ /* 0x000ea20000002400 */
        /* <DEDUP_REMOVED lines=13> */
[----:B------:R-:W-:Y:S01]  /*12bc0*/  FMNMX.FTZ R21, R74, R37, !PT ;  /* 0x000000254a157209 */ /* 0x000fe20007810000 */
[----:B------:R-:W2:Y:S01]  /*12bd0*/  MUFU.TANH R86, R86 ;  /* 0x0000005600567308 */ /* 0x000ea20000002400 */
[----:B0-----:R-:W-:Y:S02]  /*12be0*/  FSEL R60, R82, -INF , P3 ;  /* 0xff800000523c7808 */ /* 0x001fe40001800000 */
[----:B------:R-:W-:Y:S02]  /*12bf0*/  ISETP.GT.AND P3, PT, R41, 0x78, PT ;  /* 0x000000782900780c */ /* 0x000fe40003f64270 */
        /* <DEDUP_REMOVED lines=8> */
[----:B------:R-:W-:-:S03]  /*12c80*/  FMNMX.FTZ R21, R82, R21, !PT ;  /* 0x0000001552157209 */ /* 0x000fc60007810000 */
[----:B------:R-:W-:Y:S01]  /*12c90*/  MUFU.TANH R39, R64 ;  /* 0x0000004000277308 */ /* 0x000fe20000002400 */
[----:B0-----:R-:W-:-:S04]  /*12ca0*/  FSEL R86, R87, -INF , P2 ;  /* 0xff80000057567808 */ /* 0x001fc80001000000 */
[----:B------:R-:W-:-:S03]  /*12cb0*/  FMNMX.FTZ R21, R86, R21, !PT ;  /* 0x0000001556157209 */ /* 0x000fc60007810000 */
[----:B------:R-:W-:Y:S02]  /*12cc0*/  MUFU.TANH R2, R2 ;  /* 0x0000000200027308 */ /* 0x000fe40000002400 */
[----:B------:R-:W0:Y:S06]  /*12cd0*/  SHFL.BFLY PT, R108, R21, 0x2, 0x1f ;  /* 0x0c401f00156c7f89 */ /* 0x000e2c00000e0000 */
[----:B------:R-:W1:Y:S08]  /*12ce0*/  MUFU.TANH R3, R3 ;  /* 0x0000000300037308 */ /* 0x000e700000002400 */
[----:B------:R-:W2:Y:S08]  /*12cf0*/  MUFU.TANH R4, R4 ;  /* 0x0000000400047308 */ /* 0x000eb00000002400 */
[----:B------:R-:W3:Y:S01]  /*12d00*/  MUFU.TANH R6, R6 ;  /* 0x0000000600067308 */ /* 0x000ee20000002400 */
[----:B-1----:R-:W-:-:S02]  /*12d10*/  FSEL R3, R3, -INF , P3 ;  /* 0xff80000003037808 */ /* 0x002fc40001800000 */
[----:B0-----:R-:W-:Y:S02]  /*12d20*/  FMNMX.FTZ R9, R21, R108, !PT ;  /* 0x0000006c15097209 */ /* 0x001fe40007810000 */
[----:B------:R-:W-:-:S03]  /*12d30*/  ISETP.GT.AND P3, PT, R27, 0x10, PT ;  /* 0x000000101b00780c */ /* 0x000fc60003f64270 */
[----:B------:R-:W0:Y:S01]  /*12d40*/  SHFL.BFLY PT, R64, R9, 0x1, 0x1f ;  /* 0x0c201f0009407f89 */ /* 0x000e2200000e0000 */
[----:B------:R-:W1:Y:S08]  /*12d50*/  MUFU.TANH R7, R7 ;  /* 0x0000000700077308 */ /* 0x000e700000002400 */
[----:B------:R-:W-:Y:S08]  /*12d60*/  MUFU.TANH R10, R10 ;  /* 0x0000000a000a7308 */ /* 0x000ff00000002400 */
[----:B------:R4:W-:Y:S01]  /*12d70*/  MUFU.TANH R108, R76 ;  /* 0x0000004c006c7308 */ /* 0x0009e20000002400 */
[----:B0-----:R-:W-:Y:S01]  /*12d80*/  FMNMX.FTZ R21, R9, R64, !PT ;  /* 0x0000004009157209 */ /* 0x001fe20007810000 */
[----:B------:R-:W-:-:S06]  /*12d90*/  IMAD.U32 R9, RZ, RZ, UR5 ;  /* 0x00000005ff097e24 */ /* 0x000fcc000f8e00ff */
[----:B------:R-:W0:Y:S01]  /*12da0*/  MUFU.TANH R8, R8 ;  /* 0x0000000800087308 */ /* 0x000e220000002400 */
[C---:B------:R-:W-:Y:S01]  /*12db0*/  FSETP.NEU.FTZ.AND P2, PT, R21.reuse, -INF , PT ;  /* 0xff8000001500780b */ /* 0x040fe20003f5d000 */
[----:B------:R-:W-:-:S05]  /*12dc0*/  FMUL.FTZ R35, R21, R9 ;  /* 0x0000000915237220 */ /* 0x000fca0000410000 */
[----:B------:R-:W-:Y:S01]  /*12dd0*/  FSEL R35, R35, RZ, P2 ;  /* 0x000000ff23237208 */ /* 0x000fe20001000000 */
[----:B------:R2:W-:Y:S01]  /*12de0*/  MUFU.TANH R41, R68 ;  /* 0x0000004400297308 */ /* 0x0005e20000002400 */
[----:B------:R-:W-:-:S03]  /*12df0*/  ISETP.GT.AND P2, PT, R27, RZ, PT ;  /* 0x000000ff1b00720c */ /* 0x000fc60003f44270 */
[-CC-:B------:R-:W-:Y:S01]  /*12e00*/  FFMA.FTZ R177, R98, R9.reuse, -R35.reuse ;  /* 0x0000000962b17223 */ /* 0x180fe20000010823 */
[----:B----4-:R-:W-:Y:S01]  /*12e10*/  FSEL R76, R2, -INF , P2 ;  /* 0xff800000024c7808 */ /* 0x010fe20001000000 */
[-CC-:B------:R-:W-:Y:S01]  /*12e20*/  FFMA.FTZ R179, R92, R9.reuse, -R35.reuse ;  /* 0x000000095cb37223 */ /* 0x180fe20000010823 */
[----:B------:R-:W-:Y:S01]  /*12e30*/  ISETP.GT.AND P2, PT, R27, 0x9, PT ;  /* 0x000000091b00780c */ /* 0x000fe20003f44270 */
[----:B------:R-:W-:Y:S01]  /*12e40*/  MUFU.TANH R11, R11 ;  /* 0x0000000b000b7308 */ /* 0x000fe20000002400 */
[----:B--2---:R-:W-:Y:S01]  /*12e50*/  FSEL R68, R4, -INF , P4 ;  /* 0xff80000004447808 */ /* 0x004fe20002000000 */
[--C-:B------:R-:W-:Y:S01]  /*12e60*/  FFMA.FTZ R4, R96, R9, -R35.reuse ;  /* 0x0000000960047223 */ /* 0x100fe20000010823 */
[----:B------:R-:W-:Y:S01]  /*12e70*/  FMNMX.FTZ R31, R76, R3, !PT ;  /* 0x000000034c1f7209 */ /* 0x000fe20007810000 */
[-CC-:B------:R-:W-:Y:S01]  /*12e80*/  FFMA.FTZ R2, R100, R9.reuse, -R35.reuse ;  /* 0x0000000964027223 */ /* 0x180fe20000010823 */
[-CC-:B------:R-:W-:Y:S01]  /*12e90*/  FFMA.FTZ R173, R94, R9.reuse, -R35.reuse ;  /* 0x000000095ead7223 */ /* 0x180fe20000010823 */
[--C-:B------:R-:W-:Y:S01]  /*12ea0*/  FFMA.FTZ R175, R62, R9, -R35.reuse ;  /* 0x000000093eaf7223 */ /* 0x100fe20000010823 */
[----:B------:R-:W-:Y:S01]  /*12eb0*/  FMNMX.FTZ R31, R68, R31, !PT ;  /* 0x0000001f441f7209 */ /* 0x000fe20007810000 */
[----:B------:R3:W-:Y:S01]  /*12ec0*/  MUFU.TANH R106, R72 ;  /* 0x00000048006a7308 */ /* 0x0007e20000002400 */
[-CC-:B------:R-:W-:Y:S01]  /*12ed0*/  FFMA.FTZ R181, R102, R9.reuse, -R35.reuse ;  /* 0x0000000966b57223 */ /* 0x180fe20000010823 */
[-CC-:B------:R-:W-:Y:S01]  /*12ee0*/  FFMA.FTZ R183, R104, R9.reuse, -R35.reuse ;  /* 0x0000000968b77223 */ /* 0x180fe20000010823 */
[-CC-:B------:R-:W-:Y:S01]  /*12ef0*/  FFMA.FTZ R169, R50, R9.reuse, -R35.reuse ;  /* 0x0000000932a97223 */ /* 0x180fe20000010823 */
[-CC-:B------:R-:W-:Y:S01]  /*12f00*/  FFMA.FTZ R171, R42, R9.reuse, -R35.reuse ;  /* 0x000000092aab7223 */ /* 0x180fe20000010823 */
[-CC-:B------:R-:W-:Y:S01]  /*12f10*/  FFMA.FTZ R165, R34, R9.reuse, -R35.reuse ;  /* 0x0000000922a57223 */ /* 0x180fe20000010823 */
[-CC-:B------:R-:W-:Y:S01]  /*12f20*/  FFMA.FTZ R64, R33, R9.reuse, -R35.reuse ;  /* 0x0000000921407223 */ /* 0x180fe20000010823 */
[-CC-:B------:R-:W-:Y:S01]  /*12f30*/  FFMA.FTZ R26, R26, R9.reuse, -R35.reuse ;  /* 0x000000091a1a7223 */ /* 0x180fe20000010823 */
[----:B------:R-:W2:Y:S01]  /*12f40*/  MUFU.TANH R12, R12 ;  /* 0x0000000c000c7308 */ /* 0x000ea20000002400 */
[----:B---3--:R-:W-:Y:S01]  /*12f50*/  FSEL R72, R6, -INF , P2 ;  /* 0xff80000006487808 */ /* 0x008fe20001000000 */
[-CC-:B------:R-:W-:Y:S01]  /*12f60*/  FFMA.FTZ R6, R90, R9.reuse, -R35.reuse ;  /* 0x000000095a067223 */ /* 0x180fe20000010823 */
[----:B------:R-:W-:Y:S01]  /*12f70*/  ISETP.GT.AND P2, PT, R27, 0x11, PT ;  /* 0x000000111b00780c */ /* 0x000fe20003f44270 */
[--C-:B------:R-:W-:Y:S01]  /*12f80*/  FFMA.FTZ R167, R30, R9, -R35.reuse ;  /* 0x000000091ea77223 */ /* 0x100fe20000010823 */
[----:B------:R-:W-:Y:S01]  /*12f90*/  FMNMX.FTZ R31, R72, R31, !PT ;  /* 0x0000001f481f7209 */ /* 0x000fe20007810000 */
[-CC-:B------:R-:W-:Y:S01]  /*12fa0*/  FFMA.FTZ R30, R36, R9.reuse, -R35.reuse ;  /* 0x00000009241e7223 */ /* 0x180fe20000010823 */
[-CC-:B------:R-:W-:Y:S01]  /*12fb0*/  FFMA.FTZ R161, R40, R9.reuse, -R35.reuse ;  /* 0x0000000928a17223 */ /* 0x180fe20000010823 */
        /* <DEDUP_REMOVED lines=8> */
[----:B------:R-:W3:Y:S01]  /*13040*/  MUFU.TANH R14, R14 ;  /* 0x0000000e000e7308 */ /* 0x000ee20000002400 */
[----:B-1----:R-:W-:Y:S01]  /*13050*/  FSEL R80, R7, -INF , P3 ;  /* 0xff80000007507808 */ /* 0x002fe20001800000 */
[-CC-:B------:R-:W-:Y:S01]  /*13060*/  FFMA.FTZ R153, R60, R9.reuse, -R35.reuse ;  /* 0x000000093c997223 */ /* 0x180fe20000010823 */
[C---:B------:R-:W-:Y:S01]  /*13070*/  ISETP.GT.AND P3, PT, R27.reuse, 0x18, PT ;  /* 0x000000181b00780c */ /* 0x040fe20003f64270 */
[--C-:B------:R-:W-:Y:S01]  /*13080*/  FFMA.FTZ R52, R78, R9, -R35.reuse ;  /* 0x000000094e347223 */ /* 0x100fe20000010823 */
[----:B------:R-:W-:Y:S01]  /*13090*/  FMNMX.FTZ R31, R80, R31, !PT ;  /* 0x0000001f501f7209 */ /* 0x000fe20007810000 */
[-CC-:B------:R-:W-:Y:S01]  /*130a0*/  FFMA.FTZ R155, R82, R9.reuse, -R35.reuse ;  /* 0x00000009529b7223 */ /* 0x180fe20000010823 */
[----:B0-----:R-:W-:Y:S01]  /*130b0*/  FSEL R88, R8, -INF , P3 ;  /* 0xff80000008587808 */ /* 0x001fe20001800000 */
[----:B------:R0:W-:Y:S01]  /*130c0*/  MUFU.TANH R112, R84 ;  /* 0x0000005400707308 */ /* 0x0001e20000002400 */
[----:B------:R-:W-:Y:S01]  /*130d0*/  ISETP.GT.AND P3, PT, R27, 0x20, PT ;  /* 0x000000201b00780c */ /* 0x000fe20003f64270 */
[-CC-:B------:R-:W-:Y:S01]  /*130e0*/  FFMA.FTZ R8, R66, R9.reuse, -R35.reuse ;  /* 0x0000000942087223 */ /* 0x180fe20000010823 */
[----:B------:R-:W-:-:S02]  /*130f0*/  FFMA.FTZ R56, R86, R9, -R35 ;  /* 0x0000000956387223 */ /* 0x000fc40000010823 */
[----:B--2---:R-:W-:Y:S01]  /*13100*/  FSEL R98, R12, -INF , P3 ;  /* 0xff8000000c627808 */ /* 0x004fe20001800000 */
[-CC-:B------:R-:W-:Y:S01]  /*13110*/  FFMA.FTZ R12, R46, R9.reuse, -R35.reuse ;  /* 0x000000092e0c7223 */ /* 0x180fe20000010823 */
[C---:B------:R-:W-:Y:S01]  /*13120*/  ISETP.GT.AND P3, PT, R27.reuse, 0x28, PT ;  /* 0x000000281b00780c */ /* 0x040fe20003f64270 */
[----:B------:R-:W1:Y:S01]  /*13130*/  MUFU.TANH R13, R13 ;  /* 0x0000000d000d7308 */ /* 0x000e620000002400 */
[----:B0-----:R-:W-:Y:S01]  /*13140*/  FSEL R84, R10, -INF , P2 ;  /* 0xff8000000a547808 */ /* 0x001fe20001000000 */
[----:B------:R-:W-:Y:S01]  /*13150*/  FFMA.FTZ R10, R54, R9, -R35 ;  /* 0x00000009360a7223 */ /* 0x000fe20000010823 */
[----:B------:R-:W-:Y:S02]  /*13160*/  ISETP.GT.AND P2, PT, R27, 0x19, PT ;  /* 0x000000191b00780c */ /* 0x000fe40003f44270 */
[----:B------:R-:W-:Y:S02]  /*13170*/  FMNMX.FTZ R31, R84, R31, !PT ;  /* 0x0000001f541f7209 */ /* 0x000fe40007810000 */
[----:B------:R-:W-:Y:S01]  /*13180*/  FSEL R96, R11, -INF , P2 ;  /* 0xff8000000b607808 */ /* 0x000fe20001000000 */
[----:B------:R-:W0:Y:S01]  /*13190*/  MUFU.TANH R15, R15 ;  /* 0x0000000f000f7308 */ /* 0x000e220000002400 */
[----:B------:R-:W-:-:S02]  /*131a0*/  FMNMX.FTZ R31, R88, R31, !PT ;  /* 0x0000001f581f7209 */ /* 0x000fc40007810000 */
[C---:B------:R-:W-:Y:S02]  /*131b0*/  ISETP.GT.AND P2, PT, R27.reuse, 0x21, PT ;  /* 0x000000211b00780c */ /* 0x040fe40003f44270 */
[----:B------:R-:W-:Y:S02]  /*131c0*/  FMNMX.FTZ R31, R96, R31, !PT ;  /* 0x0000001f601f7209 */ /* 0x000fe40007810000 */
[----:B---3--:R-:W-:Y:S01]  /*131d0*/  FSEL R92, R14, -INF , P2 ;  /* 0xff8000000e5c7808 */ /* 0x008fe20001000000 */
[----:B------:R-:W2:Y:S01]  /*131e0*/  MUFU.TANH R20, R20 ;  /* 0x0000001400147308 */ /* 0x000ea20000002400 */
[----:B------:R-:W-:Y:S01]  /*131f0*/  FMNMX.FTZ R31, R98, R31, !PT ;  /* 0x0000001f621f7209 */ /* 0x000fe20007810000 */
[----:B------:R-:W-:Y:S01]  /*13200*/  FFMA.FTZ R14, R38, R9, -R35 ;  /* 0x00000009260e7223 */ /* 0x000fe20000010823 */
[----:B------:R-:W-:Y:S02]  /*13210*/  ISETP.GT.AND P2, PT, R27, 0x29, PT ;  /* 0x000000291b00780c */ /* 0x000fe40003f44270 */
[----:B-1----:R-:W-:-:S02]  /*13220*/  FSEL R100, R13, -INF , P3 ;  /* 0xff8000000d647808 */ /* 0x002fc40001800000 */
[----:B------:R-:W-:Y:S01]  /*13230*/  FMNMX.FTZ R31, R92, R31, !PT ;  /* 0x0000001f5c1f7209 */ /* 0x000fe20007810000 */
[----:B------:R-:W1:Y:S01]  /*13240*/  MUFU.TANH R25, R25 ;  /* 0x0000001900197308 */ /* 0x000e620000002400 */
[----:B------:R-:W-:Y:S02]  /*13250*/  ISETP.GT.AND P3, PT, R27, 0x30, PT ;  /* 0x000000301b00780c */ /* 0x000fe40003f64270 */
[----:B0-----:R-:W-:Y:S02]  /*13260*/  FSEL R90, R15, -INF , P2 ;  /* 0xff8000000f5a7808 */ /* 0x001fe40001000000 */
[----:B------:R-:W-:Y:S02]  /*13270*/  FMNMX.FTZ R31, R100, R31, !PT ;  /* 0x0000001f641f7209 */ /* 0x000fe40007810000 */
[----:B------:R-:W-:Y:S01]  /*13280*/  ISETP.GT.AND P2, PT, R27, 0x31, PT ;  /* 0x000000311b00780c */ /* 0x000fe20003f44270 */
[----:B------:R-:W0:Y:S01]  /*13290*/  MUFU.TANH R24, R24 ;  /* 0x0000001800187308 */ /* 0x000e220000002400 */
[----:B--2---:R-:W-:-:S02]  /*132a0*/  FSEL R20, R20, -INF , P3 ;  /* 0xff80000014147808 */ /* 0x004fc40001800000 */
[----:B------:R-:W-:Y:S02]  /*132b0*/  FMNMX.FTZ R31, R90, R31, !PT ;  /* 0x0000001f5a1f7209 */ /* 0x000fe40007810000 */
[----:B------:R-:W-:Y:S02]  /*132c0*/  ISETP.GT.AND P3, PT, R27, 0x38, PT ;  /* 0x000000381b00780c */ /* 0x000fe40003f64270 */
[----:B------:R-:W-:Y:S01]  /*132d0*/  FMNMX.FTZ R31, R20, R31, !PT ;  /* 0x0000001f141f7209 */ /* 0x000fe20007810000 */
        /* <DEDUP_REMOVED lines=8> */
[----:B------:R-:W0:Y:S01]  /*13360*/  MUFU.TANH R32, R32 ;  /* 0x0000002000207308 */ /* 0x000e220000002400 */
[----:B--2---:R-:W-:Y:S02]  /*13370*/  FSEL R28, R28, -INF , P2 ;  /* 0xff8000001c1c7808 */ /* 0x004fe40001000000 */
[----:B------:R-:W-:Y:S02]  /*13380*/  ISETP.GT.AND P2, PT, R27, 0x41, PT ;  /* 0x000000411b00780c */ /* 0x000fe40003f44270 */
[----:B------:R-:W-:-:S03]  /*13390*/  FMNMX.FTZ R31, R28, R31, !PT ;  /* 0x0000001f1c1f7209 */ /* 0x000fc60007810000 */
[----:B------:R-:W2:Y:S01]  /*133a0*/  MUFU.TANH R61, R61 ;  /* 0x0000003d003d7308 */ /* 0x000ea20000002400 */
[----:B-1----:R-:W-:Y:S02]  /*133b0*/  FSEL R66, R29, -INF , P3 ;  /* 0xff8000001d427808 */ /* 0x002fe40001800000 */
[----:B------:R-:W-:Y:S02]  /*133c0*/  ISETP.GT.AND P3, PT, R27, 0x48, PT ;  /* 0x000000481b00780c */ /* 0x000fe40003f64270 */
[----:B------:R-:W-:Y:S02]  /*133d0*/  FMNMX.FTZ R31, R66, R31, !PT ;  /* 0x0000001f421f7209 */ /* 0x000fe40007810000 */
[----:B------:R-:W-:Y:S01]  /*133e0*/  FSEL R62, R37, -INF , P3 ;  /* 0xff800000253e7808 */ /* 0x000fe20001800000 */
[----:B------:R-:W1:Y:S01]  /*133f0*/  MUFU.TANH R65, R65 ;  /* 0x0000004100417308 */ /* 0x000e620000002400 */
[----:B0-----:R-:W-:Y:S02]  /*13400*/  FSEL R32, R32, -INF , P2 ;  /* 0xff80000020207808 */ /* 0x001fe40001000000 */
[----:B------:R-:W-:-:S02]  /*13410*/  ISETP.GT.AND P2, PT, R27, 0x49, PT ;  /* 0x000000491b00780c */ /* 0x000fc40003f44270 */
[----:B------:R-:W-:Y:S02]  /*13420*/  FMNMX.FTZ R31, R32, R31, !PT ;  /* 0x0000001f201f7209 */ /* 0x000fe40007810000 */
[----:B------:R-:W-:Y:S01]  /*13430*/  ISETP.GT.AND P3, PT, R27, 0x50, PT ;  /* 0x000000501b00780c */ /* 0x000fe20003f64270 */
[----:B------:R-:W0:Y:S01]  /*13440*/  MUFU.TANH R69, R69 ;  /* 0x0000004500457308 */ /* 0x000e220000002400 */
[----:B--2---:R-:W-:Y:S02]  /*13450*/  FSEL R54, R61, -INF , P2 ;  /* 0xff8000003d367808 */ /* 0x004fe40001000000 */
[----:B------:R-:W-:Y:S02]  /*13460*/  FMNMX.FTZ R31, R62, R31, !PT ;  /* 0x0000001f3e1f7209 */ /* 0x000fe40007810000 */
[----:B------:R-:W-:Y:S02]  /*13470*/  ISETP.GT.AND P2, PT, R27, 0x51, PT ;  /* 0x000000511b00780c */ /* 0x000fe40003f44270 */
[----:B------:R-:W-:Y:S01]  /*13480*/  FSEL R102, R39, -INF , P3 ;  /* 0xff80000027667808 */ /* 0x000fe20001800000 */
[----:B------:R-:W2:Y:S01]  /*13490*/  MUFU.TANH R73, R73 ;  /* 0x0000004900497308 */ /* 0x000ea20000002400 */
[----:B------:R-:W-:-:S02]  /*134a0*/  FMNMX.FTZ R31, R54, R31, !PT ;  /* 0x0000001f361f7209 */ /* 0x000fc40007810000 */
[----:B------:R-:W-:Y:S02]  /*134b0*/  ISETP.GT.AND P3, PT, R27, 0x58, PT ;  /* 0x000000581b00780c */ /* 0x000fe40003f64270 */
[----:B-1----:R-:W-:Y:S02]  /*134c0*/  FSEL R104, R65, -INF , P2 ;  /* 0xff80000041687808 */ /* 0x002fe40001000000 */
[----:B------:R-:W-:Y:S01]  /*134d0*/  FMNMX.FTZ R31, R102, R31, !PT ;  /* 0x0000001f661f7209 */ /* 0x000fe20007810000 */
[----:B------:R-:W1:Y:S01]  /*134e0*/  MUFU.TANH R77, R77 ;  /* 0x0000004d004d7308 */ /* 0x000e620000002400 */
[----:B------:R-:W-:Y:S02]  /*134f0*/  ISETP.GT.AND P2, PT, R27, 0x59, PT ;  /* 0x000000591b00780c */ /* 0x000fe40003f44270 */
[----:B------:R-:W-:Y:S02]  /*13500*/  FSEL R50, R41, -INF , P3 ;  /* 0xff80000029327808 */ /* 0x000fe40001800000 */
[----:B------:R-:W-:-:S02]  /*13510*/  FMNMX.FTZ R31, R104, R31, !PT ;  /* 0x0000001f681f7209 */ /* 0x000fc40007810000 */
[----:B------:R-:W-:Y:S01]  /*13520*/  ISETP.GT.AND P3, PT, R27, 0x60, PT ;  /* 0x000000601b00780c */ /* 0x000fe20003f64270 */
[----:B------:R-:W3:Y:S01]  /*13530*/  MUFU.TANH R81, R81 ;  /* 0x0000005100517308 */ /* 0x000ee20000002400 */
[----:B0-----:R-:W-:Y:S02]  /*13540*/  FSEL R46, R69, -INF , P2 ;  /* 0xff800000452e7808 */ /* 0x001fe40001000000 */
[----:B------:R-:W-:Y:S02]  /*13550*/  FMNMX.FTZ R31, R50, R31, !PT ;  /* 0x0000001f321f7209 */ /* 0x000fe40007810000 */
[----:B------:R-:W-:Y:S02]  /*13560*/  ISETP.GT.AND P2, PT, R27, 0x61, PT ;  /* 0x000000611b00780c */ /* 0x000fe40003f44270 */
[----:B------:R-:W-:Y:S01]  /*13570*/  FSEL R106, R106, -INF , P3 ;  /* 0xff8000006a6a7808 */ /* 0x000fe20001800000 */
[----:B------:R-:W0:Y:S01]  /*13580*/  MUFU.TANH R85, R85 ;  /* 0x0000005500557308 */ /* 0x000e220000002400 */
[----:B------:R-:W-:-:S02]  /*13590*/  FMNMX.FTZ R31, R46, R31, !PT ;  /* 0x0000001f2e1f7209 */ /* 0x000fc40007810000 */
[----:B------:R-:W-:Y:S02]  /*135a0*/  ISETP.GT.AND P3, PT, R27, 0x68, PT ;  /* 0x000000681b00780c */ /* 0x000fe40003f64270 */
[----:B--2---:R-:W-:Y:S02]  /*135b0*/  FSEL R42, R73, -INF , P2 ;  /* 0xff800000492a7808 */ /* 0x004fe40001000000 */
[----:B------:R-:W-:Y:S01]  /*135c0*/  FMNMX.FTZ R31, R106, R31, !PT ;  /* 0x0000001f6a1f7209 */ /* 0x000fe20007810000 */
[----:B------:R-:W-:Y:S01]  /*135d0*/  MUFU.EX2 R181, R181 ;  /* 0x000000b500b57308 */ /* 0x000fe20000000800 */
[----:B------:R-:W-:Y:S02]  /*135e0*/  ISETP.GT.AND P2, PT, R27, 0x69, PT ;  /* 0x000000691b00780c */ /* 0x000fe40003f44270 */
[----:B------:R-:W-:Y:S02]  /*135f0*/  FSEL R108, R108, -INF , P3 ;  /* 0xff8000006c6c7808 */ /* 0x000fe40001800000 */
[----:B------:R-:W-:-:S02]  /*13600*/  FMNMX.FTZ R31, R42, R31, !PT ;  /* 0x0000001f2a1f7209 */ /* 0x000fc40007810000 */
[----:B------:R-:W-:Y:S01]  /*13610*/  ISETP.GT.AND P3, PT, R27, 0x70, PT ;  /* 0x000000701b00780c */ /* 0x000fe20003f64270 */
[----:B------:R-:W2:Y:S01]  /*13620*/  MUFU.EX2 R64, R64 ;  /* 0x0000004000407308 */ /* 0x000ea20000000800 */
[----:B-1----:R-:W-:Y:S02]  /*13630*/  FSEL R38, R77, -INF , P2 ;  /* 0xff8000004d267808 */ /* 0x002fe40001000000 */
[----:B------:R-:W-:Y:S02]  /*13640*/  FMNMX.FTZ R31, R108, R31, !PT ;  /* 0x0000001f6c1f7209 */ /* 0x000fe40007810000 */
[----:B------:R-:W-:Y:S02]  /*13650*/  ISETP.GT.AND P2, PT, R27, 0x71, PT ;  /* 0x000000711b00780c */ /* 0x000fe40003f44270 */
[----:B------:R-:W-:Y:S01]  /*13660*/  FSEL R110, R110, -INF , P3 ;  /* 0xff8000006e6e7808 */ /* 0x000fe20001800000 */
[----:B------:R-:W1:Y:S01]  /*13670*/  MUFU.EX2 R183, R183 ;  /* 0x000000b700b77308 */ /* 0x000e620000000800 */
[----:B------:R-:W-:-:S02]  /*13680*/  FMNMX.FTZ R31, R38, R31, !PT ;  /* 0x0000001f261f7209 */ /* 0x000fc40007810000 */
[----:B------:R-:W-:Y:S02]  /*13690*/  ISETP.GT.AND P3, PT, R27, 0x78, PT ;  /* 0x000000781b00780c */ /* 0x000fe40003f64270 */
[----:B---3--:R-:W-:Y:S02]  /*136a0*/  FSEL R34, R81, -INF , P2 ;  /* 0xff80000051227808 */ /* 0x008fe40001000000 */
[----:B------:R-:W-:Y:S01]  /*136b0*/  FMNMX.FTZ R31, R110, R31, !PT ;  /* 0x0000001f6e1f7209 */ /* 0x000fe20007810000 */
[----:B------:R-:W3:Y:S01]  /*136c0*/  MUFU.EX2 R2, R2 ;  /* 0x0000000200027308 */ /* 0x000ee20000000800 */
[----:B------:R-:W-:Y:S02]  /*136d0*/  ISETP.GT.AND P2, PT, R27, 0x79, PT ;  /* 0x000000791b00780c */ /* 0x000fe40003f44270 */
[----:B------:R-:W-:Y:S02]  /*136e0*/  FSEL R112, R112, -INF , P3 ;  /* 0xff80000070707808 */ /* 0x000fe40001800000 */
[----:B------:R-:W-:-:S02]  /*136f0*/  FMNMX.FTZ R31, R34, R31, !PT ;  /* 0x0000001f221f7209 */ /* 0x000fc40007810000 */
[----:B0-----:R-:W-:Y:S01]  /*13700*/  FSEL R114, R85, -INF , P2 ;  /* 0xff80000055727808 */ /* 0x001fe20001000000 */
[----:B------:R-:W0:Y:S01]  /*13710*/  MUFU.EX2 R177, R177 ;  /* 0x000000b100b17308 */ /* 0x000e220000000800 */
[----:B------:R-:W-:-:S04]  /*13720*/  FMNMX.FTZ R31, R112, R31, !PT ;  /* 0x0000001f701f7209 */ /* 0x000fc80007810000 */
[----:B------:R-:W-:-:S03]  /*13730*/  FMNMX.FTZ R31, R114, R31, !PT ;  /* 0x0000001f721f7209 */ /* 0x000fc60007810000 */
[----:B------:R-:W4:Y:S02]  /*13740*/  MUFU.EX2 R4, R4 ;  /* 0x0000000400047308 */ /* 0x000f240000000800 */
[----:B------:R-:W2:Y:S06]  /*13750*/  SHFL.BFLY PT, R116, R31, 0x2, 0x1f ;  /* 0x0c401f001f747f89 */ /* 0x000eac00000e0000 */
[----:B------:R-:W4:Y:S08]  /*13760*/  MUFU.EX2 R179, R179 ;  /* 0x000000b300b37308 */ /* 0x000f300000000800 */
[----:B------:R-:W4:Y:S08]  /*13770*/  MUFU.EX2 R6, R6 ;  /* 0x0000000600067308 */ /* 0x000f300000000800 */
[----:B------:R-:W-:Y:S01]  /*13780*/  MUFU.EX2 R173, R173 ;  /* 0x000000ad00ad7308 */ /* 0x000fe20000000800 */
[----:B--2---:R-:W-:-:S05]  /*13790*/  FMNMX.FTZ R116, R31, R116, !PT ;  /* 0x000000741f747209 */ /* 0x004fca0007810000 */
[----:B------:R-:W2:Y:S02]  /*137a0*/  SHFL.BFLY PT, R7, R116, 0x1, 0x1f ;  /* 0x0c201f0074077f89 */ /* 0x000ea400000e0000 */
[----:B------:R-:W-:Y:S08]  /*137b0*/  MUFU.EX2 R8, R8 ;  /* 0x0000000800087308 */ /* 0x000ff00000000800 */
[----:B------:R-:W-:Y:S08]  /*137c0*/  MUFU.EX2 R175, R175 ;  /* 0x000000af00af7308 */ /* 0x000ff00000000800 */
[----:B------:R-:W-:Y:S01]  /*137d0*/  MUFU.EX2 R10, R10 ;  /* 0x0000000a000a7308 */ /* 0x000fe20000000800 */
[----:B--2---:R-:W-:-:S07]  /*137e0*/  FMNMX.FTZ R194, R116, R7, !PT ;  /* 0x0000000774c27209 */ /* 0x004fce0007810000 */
[----:B------:R-:W-:Y:S01]  /*137f0*/  MUFU.EX2 R169, R169 ;  /* 0x000000a900a97308 */ /* 0x000fe20000000800 */
[----:B------:R-:W-:Y:S02]  /*13800*/  MOV R116, R151 ;  /* 0x0000009700747202 */ /* 0x000fe40000000f00 */
[C---:B------:R-:W-:Y:S01]  /*13810*/  FSETP.NEU.FTZ.AND P2, PT, R194.reuse, -INF , PT ;  /* 0xff800000c200780b */ /* 0x040fe20003f5d000 */
[----:B------:R-:W-:-:S04]  /*13820*/  FMUL.FTZ R7, R194, R9 ;  /* 0x00000009c2077220 */ /* 0x000fc80000410000 */
[----:B------:R-:W-:Y:S01]  /*13830*/  MUFU.EX2 R12, R12 ;  /* 0x0000000c000c7308 */ /* 0x000fe20000000800 */
[----:B------:R-:W-:-:S05]  /*13840*/  FSEL R39, R7, RZ, P2 ;  /* 0x000000ff07277208 */ /* 0x000fca0001000000 */
[-CC-:B------:R-:W-:Y:S01]  /*13850*/  FFMA.FTZ R180, R76, R9.reuse, -R39.reuse ;  /* 0x000000094cb47223 */ /* 0x180fe20000010827 */
[-CC-:B------:R-:W-:Y:S01]  /*13860*/  FFMA.FTZ R11, R3, R9.reuse, -R39.reuse ;  /* 0x00000009030b7223 */ /* 0x180fe20000010827 */
[-CC-:B------:R-:W-:Y:S01]  /*13870*/  FFMA.FTZ R182, R68, R9.reuse, -R39.reuse ;  /* 0x0000000944b67223 */ /* 0x180fe20000010827 */
[-CC-:B------:R-:W-:Y:S01]  /*13880*/  FFMA.FTZ R168, R20, R9.reuse, -R39.reuse ;  /* 0x0000000914a87223 */ /* 0x180fe20000010827 */
[----:B------:R-:W-:Y:S01]  /*13890*/  FADD.FTZ R20, R181, R64 ;  /* 0x00000040b5147221 */ /* 0x000fe20000010000 */
[-CC-:B------:R-:W-:Y:S01]  /*138a0*/  FFMA.FTZ R13, R72, R9.reuse, -R39.reuse ;  /* 0x00000009480d7223 */ /* 0x180fe20000010827 */
[----:B------:R-:W-:Y:S01]  /*138b0*/  MUFU.EX2 R180, R180 ;  /* 0x000000b400b47308 */ /* 0x000fe20000000800 */
[-CC-:B------:R-:W-:Y:S01]  /*138c0*/  FFMA.FTZ R176, R80, R9.reuse, -R39.reuse ;  /* 0x0000000950b07223 */ /* 0x180fe20000010827 */
[----:B-1----:R-:W-:Y:S01]  /*138d0*/  FADD.FTZ R3, R183, R20 ;  /* 0x00000014b7037221 */ /* 0x002fe20000010000 */
[-CC-:B------:R-:W-:Y:S01]  /*138e0*/  FFMA.FTZ R15, R84, R9.reuse, -R39.reuse ;  /* 0x00000009540f7223 */ /* 0x180fe20000010827 */
[-CC-:B------:R-:W-:Y:S01]  /*138f0*/  FFMA.FTZ R178, R88, R9.reuse, -R39.reuse ;  /* 0x0000000958b27223 */ /* 0x180fe20000010827 */
[-C--:B------:R-:W-:Y:S01]  /*13900*/  FFMA.FTZ R25, R96, R9.reuse, -R39 ;  /* 0x0000000960197223 */ /* 0x080fe20000010827 */
[----:B---3--:R-:W-:Y:S01]  /*13910*/  FADD.FTZ R20, R2, R3 ;  /* 0x0000000302147221 */ /* 0x008fe20000010000 */
[-CC-:B------:R-:W-:Y:S01]  /*13920*/  FFMA.FTZ R172, R98, R9.reuse, -R39.reuse ;  /* 0x0000000962ac7223 */ /* 0x180fe20000010827 */
[----:B------:R-:W1:Y:S01]  /*13930*/  MUFU.EX2 R11, R11 ;  /* 0x0000000b000b7308 */ /* 0x000e620000000800 */
[-CC-:B------:R-:W-:Y:S01]  /*13940*/  FFMA.FTZ R170, R24, R9.reuse, -R39.reuse ;  /* 0x0000000918aa7223 */ /* 0x180fe20000010827 */
[----:B0-----:R-:W-:Y:S01]  /*13950*/  FADD.FTZ R3, R177, R20 ;  /* 0x00000014b1037221 */ /* 0x001fe20000010000 */
[-CC-:B------:R-:W-:Y:S01]  /*13960*/  FFMA.FTZ R27, R92, R9.reuse, -R39.reuse ;  /* 0x000000095c1b7223 */ /* 0x180fe20000010827 */
[-CC-:B------:R-:W-:Y:S01]  /*13970*/  FFMA.FTZ R174, R100, R9.reuse, -R39.reuse ;  /* 0x0000000964ae7223 */ /* 0x180fe20000010827 */
[-C--:B------:R-:W-:Y:S01]  /*13980*/  FFMA.FTZ R29, R90, R9.reuse, -R39 ;  /* 0x000000095a1d7223 */ /* 0x080fe20000010827 */
[----:B----4-:R-:W-:Y:S01]  /*13990*/  FADD.FTZ R20, R4, R3 ;  /* 0x0000000304147221 */ /* 0x010fe20000010000 */
[-CC-:B------:R-:W-:Y:S01]  /*139a0*/  FFMA.FTZ R31, R94, R9.reuse, -R39.reuse ;  /* 0x000000095e1f7223 */ /* 0x180fe20000010827 */
[----:B------:R-:W0:Y:S01]  /*139b0*/  MUFU.EX2 R182, R182 ;  /* 0x000000b600b67308 */ /* 0x000e220000000800 */
[-CC-:B------:R-:W-:Y:S01]  /*139c0*/  FFMA.FTZ R33, R28, R9.reuse, -R39.reuse ;  /* 0x000000091c217223 */ /* 0x180fe20000010827 */
[----:B------:R-:W-:Y:S01]  /*139d0*/  FADD.FTZ R7, R179, R20 ;  /* 0x00000014b3077221 */ /* 0x000fe20000010000 */
[-CC-:B------:R-:W-:Y:S01]  /*139e0*/  FFMA.FTZ R164, R66, R9.reuse, -R39.reuse ;  /* 0x0000000942a47223 */ /* 0x180fe20000010827 */
[-CC-:B------:R-:W-:Y:S01]  /*139f0*/  FFMA.FTZ R35, R32, R9.reuse, -R39.reuse ;  /* 0x0000000920237223 */ /* 0x180fe20000010827 */
[-C--:B------:R-:W-:Y:S01]  /*13a00*/  FFMA.FTZ R166, R62, R9.reuse, -R39 ;  /* 0x000000093ea67223 */ /* 0x080fe20000010827 */
[----:B------:R-:W-:Y:S01]  /*13a10*/  FADD.FTZ R24, R6, R7 ;  /* 0x0000000706187221 */ /* 0x000fe20000010000 */
[----:B------:R-:W-:Y:S01]  /*13a20*/  IMAD.IADD R28, R195, 0x1, -R192 ;  /* 0x00000001c31c7824 */ /* 0x000fe200078e0ac0 */
[----:B------:R-:W2:Y:S01]  /*13a30*/  MUFU.EX2 R13, R13 ;  /* 0x0000000d000d7308 */ /* 0x000ea20000000800 */
[----:B-1----:R-:W-:Y:S01]  /*13a40*/  FADD.FTZ R3, R180, R11 ;  /* 0x0000000bb4037221 */ /* 0x002fe20000010000 */
[----:B------:R-:W-:Y:S01]  /*13a50*/  FADD.FTZ R7, R173, R24 ;  /* 0x00000018ad077221 */ /* 0x000fe20000010000 */
[-CC-:B------:R-:W-:Y:S01]  /*13a60*/  FFMA.FTZ R37, R54, R9.reuse, -R39.reuse ;  /* 0x0000000936257223 */ /* 0x180fe20000010827 */
[----:B------:R-:W-:Y:S01]  /*13a70*/  LEA R28, R193, R28, 0x7 ;  /* 0x0000001cc11c7211 */ /* 0x000fe200078e38ff */
[-C--:B------:R-:W-:Y:S01]  /*13a80*/  FFMA.FTZ R102, R102, R9.reuse, -R39 ;  /* 0x0000000966667223 */ /* 0x080fe20000010827 */
[----:B------:R-:W-:Y:S01]  /*13a90*/  FADD.FTZ R24, R8, R7 ;  /* 0x0000000708187221 */ /* 0x000fe20000010000 */
[-C--:B------:R-:W-:Y:S01]  /*13aa0*/  FFMA.FTZ R104, R104, R9.reuse, -R39 ;  /* 0x0000000968687223 */ /* 0x080fe20000010827 */
[----:B------:R-:W1:Y:S01]  /*13ab0*/  MUFU.EX2 R176, R176 ;  /* 0x000000b000b07308 */ /* 0x000e620000000800 */
[----:B0-----:R-:W-:Y:S01]  /*13ac0*/  FADD.FTZ R20, R182, R3 ;  /* 0x00000003b6147221 */ /* 0x001fe20000010000 */
[----:B------:R-:W-:Y:S01]  /*13ad0*/  FADD.FTZ R7, R175, R24 ;  /* 0x00000018af077221 */ /* 0x000fe20000010000 */
[----:B------:R-:W-:Y:S01]  /*13ae0*/  SHF.R.S32.HI R41, RZ, 0x1f, R28 ;  /* 0x0000001fff297819 */ /* 0x000fe2000001141c */
[-CC-:B------:R-:W-:Y:S01]  /*13af0*/  FFMA.FTZ R50, R50, R9.reuse, -R39.reuse ;  /* 0x0000000932327223 */ /* 0x180fe20000010827 */
[-C--:B------:R-:W-:Y:S01]  /*13b00*/  FFMA.FTZ R46, R46, R9.reuse, -R39 ;  /* 0x000000092e2e7223 */ /* 0x080fe20000010827 */
[----:B------:R-:W-:Y:S01]  /*13b10*/  FADD.FTZ R24, R10, R7 ;  /* 0x000000070a187221 */ /* 0x000fe20000010000 */
[----:B------:R-:W-:Y:S01]  /*13b20*/  LEA.HI R7, R41, R28, RZ, 0x7 ;  /* 0x0000001c29077211 */ /* 0x000fe200078f38ff */
[----:B------:R-:W0:Y:S01]  /*13b30*/  MUFU.EX2 R15, R15 ;  /* 0x0000000f000f7308 */ /* 0x000e220000000800 */
[----:B--2---:R-:W-:Y:S01]  /*13b40*/  FADD.FTZ R3, R13, R20 ;  /* 0x000000140d037221 */ /* 0x004fe20000010000 */
[----:B------:R-:W-:Y:S01]  /*13b50*/  FADD.FTZ R43, R169, R24 ;  /* 0x00000018a92b7221 */ /* 0x000fe20000010000 */
[--C-:B------:R-:W-:Y:S01]  /*13b60*/  FFMA.FTZ R106, R106, R9, -R39.reuse ;  /* 0x000000096a6a7223 */ /* 0x100fe20000010827 */
[----:B------:R-:W-:Y:S01]  /*13b70*/  F2FP.F16.F32.PACK_AB R183, R2, R183 ;  /* 0x000000b702b7723e */ /* 0x000fe200000000ff */
[-C--:B------:R-:W-:Y:S01]  /*13b80*/  FFMA.FTZ R42, R42, R9.reuse, -R39 ;  /* 0x000000092a2a7223 */ /* 0x080fe20000010827 */
[----:B------:R-:W-:Y:S01]  /*13b90*/  FADD.FTZ R24, R12, R43 ;  /* 0x0000002b0c187221 */ /* 0x000fe20000010000 */
[-C--:B------:R-:W-:Y:S01]  /*13ba0*/  FFMA.FTZ R108, R108, R9.reuse, -R39 ;  /* 0x000000096c6c7223 */ /* 0x080fe20000010827 */
[----:B------:R-:W2:Y:S01]  /*13bb0*/  MUFU.EX2 R178, R178 ;  /* 0x000000b200b27308 */ /* 0x000ea20000000800 */
[----:B-1----:R-:W-:Y:S01]  /*13bc0*/  FADD.FTZ R20, R176, R3 ;  /* 0x00000003b0147221 */ /* 0x002fe20000010000 */
[-CC-:B------:R-:W-:Y:S01]  /*13bd0*/  FFMA.FTZ R38, R38, R9.reuse, -R39.reuse ;  /* 0x0000000926267223 */ /* 0x180fe20000010827 */
[-CC-:B------:R-:W-:Y:S01]  /*13be0*/  FFMA.FTZ R110, R110, R9.reuse, -R39.reuse ;  /* 0x000000096e6e7223 */ /* 0x180fe20000010827 */
[-CC-:B------:R-:W-:Y:S01]  /*13bf0*/  FFMA.FTZ R34, R34, R9.reuse, -R39.reuse ;  /* 0x0000000922227223 */ /* 0x180fe20000010827 */
[-CC-:B------:R-:W-:Y:S01]  /*13c00*/  FFMA.FTZ R112, R112, R9.reuse, -R39.reuse ;  /* 0x0000000970707223 */ /* 0x180fe20000010827 */
[----:B------:R-:W-:Y:S01]  /*13c10*/  FFMA.FTZ R114, R114, R9, -R39 ;  /* 0x0000000972727223 */ /* 0x000fe20000010827 */
[----:B------:R-:W-:Y:S01]  /*13c20*/  F2FP.F16.F32.PACK_AB R182, R13, R182 ;  /* 0x000000b60db6723e */ /* 0x000fe200000000ff */
[----:B------:R-:W1:Y:S01]  /*13c30*/  MUFU.EX2 R25, R25 ;  /* 0x0000001900197308 */ /* 0x000e620000000800 */
[----:B0-----:R-:W-:Y:S01]  /*13c40*/  FADD.FTZ R3, R15, R20 ;  /* 0x000000140f037221 */ /* 0x001fe20000010000 */
[----:B------:R-:W-:Y:S01]  /*13c50*/  SHF.R.S32.HI R7, RZ, 0x7, R7 ;  /* 0x00000007ff077819 */ /* 0x000fe20000011407 */
[--C-:B------:R-:W-:Y:S01]  /*13c60*/  IMAD.MOV.U32 R100, RZ, RZ, R151.reuse ;  /* 0x000000ffff647224 */ /* 0x100fe200078e0097 */
[----:B------:R-:W-:Y:S01]  /*13c70*/  F2FP.F16.F32.PACK_AB R177, R4, R177 ;  /* 0x000000b104b1723e */ /* 0x000fe200000000ff */
[----:B------:R-:W-:Y:S01]  /*13c80*/  IMAD.MOV.U32 R96, RZ, RZ, R151 ;  /* 0x000000ffff607224 */ /* 0x000fe200078e0097 */
[----:B------:R-:W-:Y:S01]  /*13c90*/  F2FP.F16.F32.PACK_AB R175, R10, R175 ;  /* 0x000000af0aaf723e */ /* 0x000fe200000000ff */
[----:B------:R-:W-:Y:S01]  /*13ca0*/  VIADD R10, R150, 0xfffffffe ;  /* 0xfffffffe960a7836 */ /* 0x000fe20000000000 */
[----:B------:R-:W0:Y:S01]  /*13cb0*/  MUFU.EX2 R172, R172 ;  /* 0x000000ac00ac7308 */ /* 0x000e220000000800 */
[----:B--2---:R-:W-:Y:S01]  /*13cc0*/  FADD.FTZ R20, R178, R3 ;  /* 0x00000003b2147221 */ /* 0x004fe20000010000 */
[----:B------:R-:W-:Y:S01]  /*13cd0*/  F2FP.F16.F32.PACK_AB R180, R11, R180 ;  /* 0x000000b40bb4723e */ /* 0x000fe200000000ff */
[--C-:B------:R-:W-:Y:S01]  /*13ce0*/  IMAD.MOV.U32 R150, RZ, RZ, R151.reuse ;  /* 0x000000ffff967224 */ /* 0x100fe200078e0097 */
[----:B------:R-:W-:Y:S01]  /*13cf0*/  F2FP.F16.F32.PACK_AB R181, R64, R181 ;  /* 0x000000b540b5723e */ /* 0x000fe200000000ff */
[--C-:B------:R-:W-:Y:S01]  /*13d00*/  IMAD.MOV.U32 R94, RZ, RZ, R151.reuse ;  /* 0x000000ffff5e7224 */ /* 0x100fe200078e0097 */
[----:B------:R-:W-:Y:S01]  /*13d10*/  F2FP.F16.F32.PACK_AB R179, R6, R179 ;  /* 0x000000b306b3723e */ /* 0x000fe200000000ff */
[--C-:B------:R-:W-:Y:S01]  /*13d20*/  IMAD.MOV.U32 R90, RZ, RZ, R151.reuse ;  /* 0x000000ffff5a7224 */ /* 0x100fe200078e0097 */
[----:B------:R-:W2:Y:S01]  /*13d30*/  MUFU.EX2 R27, R27 ;  /* 0x0000001b001b7308 */ /* 0x000ea20000000800 */
[----:B-1----:R-:W-:Y:S01]  /*13d40*/  FADD.FTZ R3, R25, R20 ;  /* 0x0000001419037221 */ /* 0x002fe20000010000 */
[----:B------:R-:W-:Y:S01]  /*13d50*/  F2FP.F16.F32.PACK_AB R173, R8, R173 ;  /* 0x000000ad08ad723e */ /* 0x000fe200000000ff */
[----:B------:R-:W-:Y:S01]  /*13d60*/  IMAD.MOV.U32 R88, RZ, RZ, R151 ;  /* 0x000000ffff587224 */ /* 0x000fe200078e0097 */
[----:B------:R-:W-:-:S02]  /*13d70*/  F2FP.F16.F32.PACK_AB R169, R12, R169 ;  /* 0x000000a90ca9723e */ /* 0x000fc400000000ff */
[----:B------:R-:W-:Y:S02]  /*13d80*/  F2FP.F16.F32.PACK_AB R176, R15, R176 ;  /* 0x000000b00fb0723e */ /* 0x000fe400000000ff */
[----:B------:R-:W1:Y:S01]  /*13d90*/  MUFU.EX2 R171, R171 ;  /* 0x000000ab00ab7308 */ /* 0x000e620000000800 */
[----:B0-----:R-:W-:Y:S01]  /*13da0*/  FADD.FTZ R20, R172, R3 ;  /* 0x00000003ac147221 */ /* 0x001fe20000010000 */
[----:B------:R-:W-:Y:S02]  /*13db0*/  F2FP.F16.F32.PACK_AB R178, R25, R178 ;  /* 0x000000b219b2723e */ /* 0x000fe400000000ff */
[-C--:B------:R-:W-:Y:S02]  /*13dc0*/  MOV R98, R151.reuse ;  /* 0x0000009700627202 */ /* 0x080fe40000000f00 */
[----:B------:R-:W-:Y:S02]  /*13dd0*/  MOV R92, R151 ;  /* 0x00000097005c7202 */ /* 0x000fe40000000f00 */
        /* <DEDUP_REMOVED lines=16> */
[----:B--2---:R-:W-:-:S07]  /*13ee0*/  FADD.FTZ R0, R168, R3 ;  /* 0x00000003a8007221 */ /* 0x004fce0000010000 */
[----:B------:R-:W2:Y:S01]  /*13ef0*/  MUFU.EX2 R167, R167 ;  /* 0x000000a700a77308 */ /* 0x000ea20000000800 */
[C---:B-1----:R-:W-:Y:S01]  /*13f00*/  FADD.FTZ R20, R26.reuse, R45 ;  /* 0x0000002d1a147221 */ /* 0x042fe20000010000 */
[----:B------:R-:W-:-:S06]  /*13f10*/  F2FP.F16.F32.PACK_AB R165, R26, R165 ;  /* 0x000000a51aa5723e */ /* 0x000fcc00000000ff */
[----:B------:R-:W1:Y:S01]  /*13f20*/  MUFU.EX2 R170, R170 ;  /* 0x000000aa00aa7308 */ /* 0x000e620000000800 */
[C---:B0-----:R-:W-:Y:S01]  /*13f30*/  FADD.FTZ R3, R31.reuse, R0 ;  /* 0x000000001f037221 */ /* 0x041fe20000010000 */
[----:B------:R-:W-:-:S06]  /*13f40*/  F2FP.F16.F32.PACK_AB R168, R31, R168 ;  /* 0x000000a81fa8723e */ /* 0x000fcc00000000ff */
[----:B------:R-:W0:Y:S01]  /*13f50*/  MUFU.EX2 R30, R30 ;  /* 0x0000001e001e7308 */ /* 0x000e220000000800 */
[----:B--2---:R-:W-:-:S07]  /*13f60*/  FADD.FTZ R45, R167, R20 ;  /* 0x00000014a72d7221 */ /* 0x004fce0000010000 */
[----:B------:R-:W2:Y:S01]  /*13f70*/  MUFU.EX2 R33, R33 ;  /* 0x0000002100217308 */ /* 0x000ea20000000800 */
[----:B-1----:R-:W-:-:S07]  /*13f80*/  FADD.FTZ R0, R170, R3 ;  /* 0x00000003aa007221 */ /* 0x002fce0000010000 */
[----:B------:R-:W1:Y:S01]  /*13f90*/  MUFU.EX2 R161, R161 ;  /* 0x000000a100a17308 */ /* 0x000e620000000800 */
[C---:B0-----:R-:W-:Y:S01]  /*13fa0*/  FADD.FTZ R20, R30.reuse, R45 ;  /* 0x0000002d1e147221 */ /* 0x041fe20000010000 */
[----:B------:R-:W-:-:S06]  /*13fb0*/  F2FP.F16.F32.PACK_AB R167, R30, R167 ;  /* 0x000000a71ea7723e */ /* 0x000fcc00000000ff */
        /* <DEDUP_REMOVED lines=25> */
[----:B------:R2:W3:Y:S01]  /*14150*/  MUFU.EX2 R41, R104 ;  /* 0x0000006800297308 */ /* 0x0004e20000000800 */
[----:B-1----:R-:W-:-:S07]  /*14160*/  FADD.FTZ R0, R102, R3 ;  /* 0x0000000366007221 */ /* 0x002fce0000010000 */
[----:B------:R-:W1:Y:S01]  /*14170*/  MUFU.EX2 R159, R159 ;  /* 0x0000009f009f7308 */ /* 0x000e620000000800 */
[C---:B0-----:R-:W-:Y:S01]  /*14180*/  FADD.FTZ R2, R44.reuse, R47 ;  /* 0x0000002f2c027221 */ /* 0x041fe20000010000 */
[----:B------:R-:W-:Y:S02]  /*14190*/  F2FP.F16.F32.PACK_AB R157, R44, R157 ;  /* 0x0000009d2c9d723e */ /* 0x000fe400000000ff */
[----:B--2---:R-:W-:-:S04]  /*141a0*/  MOV R104, R151 ;  /* 0x0000009700687202 */ /* 0x004fc80000000f00 */
        /* <DEDUP_REMOVED lines=23> */
[----:B------:R-:W-:Y:S01]  /*14320*/  F2FP.F16.F32.PACK_AB R156, R39, R106 ;  /* 0x0000006a279c723e */ /* 0x000fe200000000ff */
[----:B------:R-:W-:-:S05]  /*14330*/  IMAD.MOV.U32 R106, RZ, RZ, R151 ;  /* 0x000000ffff6a7224 */ /* 0x000fca00078e0097 */
[----:B------:R-:W0:Y:S01]  /*14340*/  MUFU.EX2 R110, R110 ;  /* 0x0000006e006e7308 */ /* 0x000e220000000800 */
[----:B--2---:R-:W-:-:S07]  /*14350*/  FADD.FTZ R0, R108, R49 ;  /* 0x000000316c007221 */ /* 0x004fce0000010000 */
[----:B------:R-:W2:Y:S01]  /*14360*/  MUFU.EX2 R47, R34 ;  /* 0x00000022002f7308 */ /* 0x000ea20000000800 */
[C---:B-1----:R-:W-:Y:S01]  /*14370*/  FADD.FTZ R13, R45.reuse, R0 ;  /* 0x000000002d0d7221 */ /* 0x042fe20000010000 */
[----:B------:R-:W-:Y:S01]  /*14380*/  F2FP.F16.F32.PACK_AB R158, R45, R108 ;  /* 0x0000006c2d9e723e */ /* 0x000fe200000000ff */
[----:B------:R-:W-:-:S05]  /*14390*/  IMAD.MOV.U32 R108, RZ, RZ, R151 ;  /* 0x000000ffff6c7224 */ /* 0x000fca00078e0097 */
[----:B------:R-:W1:Y:S01]  /*143a0*/  MUFU.EX2 R112, R112 ;  /* 0x0000007000707308 */ /* 0x000e620000000800 */
[----:B0-----:R-:W-:-:S07]  /*143b0*/  FADD.FTZ R0, R110, R13 ;  /* 0x0000000d6e007221 */ /* 0x001fce0000010000 */
[----:B------:R-:W0:Y:S01]  /*143c0*/  MUFU.EX2 R155, R155 ;  /* 0x0000009b009b7308 */ /* 0x000e220000000800 */
[C---:B--2---:R-:W-:Y:S01]  /*143d0*/  FADD.FTZ R13, R47.reuse, R0 ;  /* 0x000000002f0d7221 */ /* 0x044fe20000010000 */
[----:B------:R-:W-:Y:S02]  /*143e0*/  F2FP.F16.F32.PACK_AB R152, R47, R110 ;  /* 0x0000006e2f98723e */ /* 0x000fe400000000ff */
[----:B------:R-:W-:Y:S02]  /*143f0*/  MOV R0, 0x3f800000 ;  /* 0x3f80000000007802 */ /* 0x000fe40000000f00 */
[----:B------:R-:W-:Y:S02]  /*14400*/  MOV R110, R151 ;  /* 0x00000097006e7202 */ /* 0x000fe40000000f00 */
[----:B------:R2:W3:Y:S01]  /*14410*/  MUFU.EX2 R11, R114 ;  /* 0x00000072000b7308 */ /* 0x0004e20000000800 */
[----:B-1----:R-:W-:Y:S01]  /*14420*/  FADD.FTZ R4, R112, R13 ;  /* 0x0000000d70047221 */ /* 0x002fe20000010000 */
[----:B------:R-:W-:-:S04]  /*14430*/  VIMNMX R13, RZ, R7, !PT ;  /* 0x00000007ff0d7248 */ /* 0x000fc80007fe0100 */
[----:B------:R-:W-:Y:S02]  /*14440*/  ISETP.GE.AND P2, PT, R10, R13, PT ;  /* 0x0000000d0a00720c */ /* 0x000fe40003f46270 */
[----:B------:R-:W1:Y:S01]  /*14450*/  MUFU.EX2 R56, R56 ;  /* 0x0000003800387308 */ /* 0x000e620000000800 */
[----:B0-----:R-:W-:Y:S01]  /*14460*/  FADD.FTZ R3, R155, R2 ;  /* 0x000000029b037221 */ /* 0x001fe20000010000 */
[----:B------:R-:W-:Y:S02]  /*14470*/  IMAD.MOV.U32 R2, RZ, RZ, 0x3f800000 ;  /* 0x3f800000ff027424 */ /* 0x000fe400078e00ff */
[--C-:B--2---:R-:W-:Y:S01]  /*14480*/  IMAD.MOV.U32 R114, RZ, RZ, R151.reuse ;  /* 0x000000ffff727224 */ /* 0x104fe200078e0097 */
[C---:B---3--:R-:W-:Y:S01]  /*14490*/  F2FP.F16.F32.PACK_AB R154, R11.reuse, R112 ;  /* 0x000000700b9a723e */ /* 0x048fe200000000ff */
[----:B------:R-:W-:Y:S01]  /*144a0*/  FADD.FTZ R4, R11, R4 ;  /* 0x000000040b047221 */ /* 0x000fe20000010000 */
[----:B------:R-:W-:Y:S02]  /*144b0*/  IMAD.MOV.U32 R112, RZ, RZ, R151 ;  /* 0x000000ffff707224 */ /* 0x000fe400078e0097 */
[C---:B-1----:R-:W-:Y:S01]  /*144c0*/  FADD.FTZ R3, R56.reuse, R3 ;  /* 0x0000000338037221 */ /* 0x042fe20000010000 */
[----:B------:R-:W-:Y:S01]  /*144d0*/  F2FP.F16.F32.PACK_AB R155, R56, R155 ;  /* 0x0000009b389b723e */ /* 0x000fe200000000ff */
[----:B------:R-:W-:Y:S06]  /*144e0*/  @!P2 BRA `(.L_x_2384) ;  /* 0x000000380000a947 */ /* 0x000fec0003800000 */
[----:B------:R-:W-:Y:S01]  /*144f0*/  BSSY B1, `(.L_x_2385) ;  /* 0x000037e000017945 */ /* 0x000fe20003800000 */
[----:B------:R-:W-:Y:S01]  /*14500*/  IMAD.MOV.U32 R12, RZ, RZ, R21 ;  /* 0x000000ffff0c7224 */ /* 0x000fe200078e0015 */
[----:B------:R-:W-:Y:S01]  /*14510*/  MOV R7, R194 ;  /* 0x000000c200077202 */ /* 0x000fe20000000f00 */
[----:B------:R-:W-:Y:S01]  /*14520*/  IMAD.MOV.U32 R6, RZ, RZ, R10 ;  /* 0x000000ffff067224 */ /* 0x000fe200078e000a */
[----:B------:R-:W-:Y:S01]  /*14530*/  MOV R20, R185 ;  /* 0x000000b900147202 */ /* 0x000fe20000000f00 */
[----:B------:R-:W-:Y:S01]  /*14540*/  IMAD.MOV.U32 R15, RZ, RZ, R188 ;  /* 0x000000ffff0f7224 */ /* 0x000fe200078e00bc */
[----:B------:R-:W-:Y:S01]  /*14550*/  CS2R R150, SRZ ;  /* 0x0000000000967805 */ /* 0x000fe2000001ff00 */
[----:B------:R-:W-:Y:S01]  /*14560*/  IMAD.MOV.U32 R0, RZ, RZ, 0x3f800000 ;  /* 0x3f800000ff007424 */ /* 0x000fe200078e00ff */
        /* <DEDUP_REMOVED lines=31> */
.L_x_2396:
[----:B------:R-:W-:-:S05]  /*14760*/  VIADD R8, R20, 0x1 ;  /* 0x0000000114087836 */ /* 0x000fca0000000000 */
[----:B------:R-:W-:-:S04]  /*14770*/  ISETP.NE.AND P2, PT, R8, 0x2, PT ;  /* 0x000000020800780c */ /* 0x000fc80003f45270 */
[----:B------:R-:W-:Y:S02]  /*14780*/  SEL R188, RZ, 0x1, P2 ;  /* 0x00000001ffbc7807 */ /* 0x000fe40001000000 */
[----:B------:R-:W-:Y:S02]  /*14790*/  SEL R185, R8, RZ, P2 ;  /* 0x000000ff08b97207 */ /* 0x000fe40001000000 */
[----:B------:R-:W-:Y:S01]  /*147a0*/  LOP3.LUT R188, R15, R188, RZ, 0x3c, !PT ;  /* 0x000000bc0fbc7212 */ /* 0x000fe200078e3cff */
[----:B------:R-:W-:Y:S06]  /*147b0*/  @!P0 BRA `(.L_x_2386) ;  /* 0x0000000000048947 */ /* 0x000fec0003800000 */
[----:B------:R-:W-:Y:S01]  /*147c0*/  BPT.TRAP 0x1 ;  /* 0x000000040000795c */ /* 0x000fe20000300000 */
.L_x_2386:
[----:B------:R-:W-:Y:S02]  /*147d0*/  LEA R14, R185, R18, 0x3 ;  /* 0x00000012b90e7211 */ /* 0x000fe400078e18ff */
[----:B------:R-:W-:-:S04]  /*147e0*/  SHF.L.U32 R11, R188, 0x1f, RZ ;  /* 0x0000001fbc0b7819 */ /* 0x000fc800000006ff */
[----:B------:R0:W1:Y:S01]  /*147f0*/  SYNCS.PHASECHK.TRANS64.TRYWAIT P2, [R14+URZ+0x34830], R11 ;  /* 0x0348300b0e0075a7 */ /* 0x000062000804017f */
[----:B------:R-:W-:Y:S05]  /*14800*/  @!P0 BRA `(.L_x_2387) ;  /* 0x0000000000048947 */ /* 0x000fea0003800000 */
[----:B------:R-:W-:Y:S01]  /*14810*/  BPT.TRAP 0x1 ;  /* 0x000000040000795c */ /* 0x000fe20000300000 */
.L_x_2387:
[----:B------:R-:W-:Y:S01]  /*14820*/  BSSY B2, `(.L_x_2388) ;  /* 0x0000006000027945 */ /* 0x000fe20003800000 */
[----:B------:R-:W-:Y:S02]  /*14830*/  IMAD R8, R185, 0xc00, R5 ;  /* 0x00000c00b9087824 */ /* 0x000fe400078e0205 */
[----:B------:R-:W-:Y:S01]  /*14840*/  IMAD.MOV.U32 R9, RZ, RZ, 0x40000040 ;  /* 0x40000040ff097424 */ /* 0x000fe200078e00ff */
[----:B-1----:R-:W-:Y:S06]  /*14850*/  @P2 BRA `(.L_x_2389) ;  /* 0x0000000000082947 */ /* 0x002fec0003800000 */
[----:B------:R-:W1:Y:S02]  /*14860*/  SYNCS.PHASECHK.TRANS64.TRYWAIT P2, [R14+URZ+0x34830], R11 ;  /* 0x0348300b0e0075a7 */ /* 0x000e64000804017f */
[----:B-1----:R-:W-:Y:S05]  /*14870*/  @!P2 BRA `(.L_x_2390) ;  /* 0x000000f800d0a947 */ /* 0x002fea0003800000 */
.L_x_2389:
[----:B------:R-:W-:Y:S05]  /*14880*/  BSYNC B2 ;  /* 0x0000000000027941 */ /* 0x000fea0003800000 */
.L_x_2388:
[----:B------:R-:W2:Y:S04]  /*14890*/  LDL.64 R24, [R1+0x30] ;  /* 0x0000300001187983 */ /* 0x000ea80000100a00 */
[----:B------:R-:W3:Y:S04]  /*148a0*/  LDL.64 R230, [R1+0x28] ;  /* 0x0000280001e67983 */ /* 0x000ee80000100a00 */
[----:B------:R-:W4:Y:S01]  /*148b0*/  LDL.64 R228, [R1+0x20] ;  /* 0x0000200001e47983 */ /* 0x000f220000100a00 */
[C---:B------:R-:W-:Y:S02]  /*148c0*/  R2UR UR6, R8.reuse ;  /* 0x00000000080672ca */ /* 0x040fe400000e0000 */
[----:B------:R-:W-:Y:S01]  /*148d0*/  R2UR UR7, R9 ;  /* 0x00000000090772ca */ /* 0x000fe200000e0000 */
[----:B------:R-:W5:Y:S01]  /*148e0*/  LDL.64 R234, [R1+0x18] ;  /* 0x0000180001ea7983 */ /* 0x000f620000100a00 */
[----:B------:R-:W-:Y:S01]  /*148f0*/  VIADD R10, R8, 0x2 ;  /* 0x00000002080a7836 */ /* 0x000fe20000000000 */
[----:B01----:R-:W-:-:S02]  /*14900*/  MOV R11, 0x40000040 ;  /* 0x40000040000b7802 */ /* 0x003fc40000000f00 */
[----:B------:R-:W5:Y:S01]  /*14910*/  LDL.64 R232, [R1+0x10] ;  /* 0x0000100001e87983 */ /* 0x000f620000100a00 */
[----:B--2---:R-:W-:Y:S02]  /*14920*/  R2UR UR4, R24 ;  /* 0x00000000180472ca */ /* 0x004fe400000e0000 */
[----:B------:R-:W-:Y:S02]  /*14930*/  R2UR UR5, R25 ;  /* 0x00000000190572ca */ /* 0x000fe400000e0000 */
[----:B------:R-:W-:-:S11]  /*14940*/  WARPGROUP.ARRIVE ;  /* 0x00000000000079c5 */ /* 0x000fd60000000000 */
[----:B------:R-:W-:Y:S01]  /*14950*/  HGMMA.64x128x16.F32 R24, gdesc[UR4], RZ, !UPT, gsb0 ;  /* 0x01e00000041879f0 */ /* 0x000fe2000c0008ff */
[----:B------:R-:W-:Y:S02]  /*14960*/  R2UR UR6, R10 ;  /* 0x000000000a0672ca */ /* 0x000fe400000e0000 */
[----:B------:R-:W-:Y:S02]  /*14970*/  R2UR UR7, R11 ;  /* 0x000000000b0772ca */ /* 0x000fe400000e0000 */
[----:B---3--:R-:W-:Y:S02]  /*14980*/  R2UR UR4, R230 ;  /* 0x00000000e60472ca */ /* 0x008fe400000e0000 */
[----:B------:R-:W-:Y:S01]  /*14990*/  R2UR UR5, R231 ;  /* 0x00000000e70572ca */ /* 0x000fe200000e0000 */
[----:B------:R-:W-:Y:S01]  /*149a0*/  VIADD R10, R8, 0x4 ;  /* 0x00000004080a7836 */ /* 0x000fe20000000000 */
[----:B------:R-:W2:Y:S01]  /*149b0*/  LDL.64 R230, [R1+0x8] ;  /* 0x0000080001e67983 */ /* 0x000ea20000100a00 */
[----:B------:R-:W-:Y:S01]  /*149c0*/  IMAD.MOV.U32 R11, RZ, RZ, 0x40000040 ;  /* 0x40000040ff0b7424 */ /* 0x000fe200078e00ff */
[----:B------:R-:W-:-:S02]  /*149d0*/  WARPGROUP.DEPBAR.LE gsb0, 0x0 ;  /* 0x00008000000079c5 */ /* 0x000fc40000010000 */
[----:B------:R-:W-:-:S07]  /*149e0*/  WARPGROUP.ARRIVE ;  /* 0x00000000000079c5 */ /* 0x000fce0000000000 */
[----:B------:R-:W-:Y:S01]  /*149f0*/  HGMMA.64x128x16.F32 R24, gdesc[UR4], R24, gsb0 ;  /* 0x01e00000041879f0 */ /* 0x000fe20008000818 */
[----:B------:R-:W-:Y:S02]  /*14a00*/  R2UR UR6, R10 ;  /* 0x000000000a0672ca */ /* 0x000fe400000e0000 */
[----:B------:R-:W-:Y:S02]  /*14a10*/  R2UR UR7, R11 ;  /* 0x000000000b0772ca */ /* 0x000fe400000e0000 */
[----:B----4-:R-:W-:Y:S02]  /*14a20*/  R2UR UR4, R228 ;  /* 0x00000000e40472ca */ /* 0x010fe400000e0000 */
[----:B------:R-:W-:Y:S01]  /*14a30*/  R2UR UR5, R229 ;  /* 0x00000000e50572ca */ /* 0x000fe200000e0000 */
[----:B------:R-:W-:Y:S01]  /*14a40*/  IMAD.MOV.U32 R11, RZ, RZ, 0x40000040 ;  /* 0x40000040ff0b7424 */ /* 0x000fe200078e00ff */
[----:B------:R-:W-:Y:S01]  /*14a50*/  IADD3 R10, R8, 0x6, RZ ;  /* 0x00000006080a7810 */ /* 0x000fe20007ffe0ff */
[----:B------:R-:W3:Y:S01]  /*14a60*/  LDL.64 R228, [R1] ;  /* 0x0000000001e47983 */ /* 0x000ee20000100a00 */
[----:B------:R-:W-:-:S02]  /*14a70*/  WARPGROUP.DEPBAR.LE gsb0, 0x0 ;  /* 0x00008000000079c5 */ /* 0x000fc40000010000 */
[----:B------:R-:W-:-:S07]  /*14a80*/  WARPGROUP.ARRIVE ;  /* 0x00000000000079c5 */ /* 0x000fce0000000000 */
[----:B------:R-:W-:Y:S01]  /*14a90*/  HGMMA.64x128x16.F32 R24, gdesc[UR4], R24, gsb0 ;  /* 0x01e00000041879f0 */ /* 0x000fe20008000818 */
        /* <DEDUP_REMOVED lines=8> */
[----:B------:R-:W-:Y:S01]  /*14b20*/  HGMMA.64x128x16.F32 R24, gdesc[UR4], R24, gsb0 ;  /* 0x01e00000041879f0 */ /* 0x000fe20008000818 */
        /* <DEDUP_REMOVED lines=8> */
[----:B------:R-:W-:Y:S01]  /*14bb0*/  HGMMA.64x128x16.F32 R24, gdesc[UR4], R24, gsb0 ;  /* 0x01e00000041879f0 */ /* 0x000fe20008000818 */
[----:B------:R-:W-:Y:S02]  /*14bc0*/  R2UR UR6, R10 ;  /* 0x000000000a0672ca */ /* 0x000fe400000e0000 */
[----:B------:R-:W-:Y:S02]  /*14bd0*/  R2UR UR7, R11 ;  /* 0x000000000b0772ca */ /* 0x000fe400000e0000 */
[----:B--2---:R-:W-:Y:S02]  /*14be0*/  R2UR UR4, R230 ;  /* 0x00000000e60472ca */ /* 0x004fe400000e0000 */
        /* <DEDUP_REMOVED lines=14> */
[----:B------:R-:W-:Y:S01]  /*14cd0*/  HGMMA.64x128x16.F32 R24, gdesc[UR4], R24, gsb0 ;  /* 0x01e00000041879f0 */ /* 0x000fe20008000818 */
        /* <DEDUP_REMOVED lines=110> */
.L_x_2391:
[----:B------:R-:W-:Y:S02]  /*153c0*/  SHF.L.U32 R0, R15, 0x1f, RZ ;  /* 0x0000001f0f007819 */ /* 0x000fe400000006ff */
[----:B------:R-:W-:-:S04]  /*153d0*/  LEA R15, R20, R18, 0x3 ;  /* 0x00000012140f7211 */ /* 0x000fc800078e18ff */
[----:B------:R0:W1:Y:S01]  /*153e0*/  SYNCS.PHASECHK.TRANS64.TRYWAIT P2, [R15+URZ+0x34850], R0 ;  /* 0x034850000f0075a7 */ /* 0x000062000804017f */
[----:B------:R-:W-:Y:S05]  /*153f0*/  @!P0 BRA `(.L_x_2392) ;  /* 0x0000000000048947 */ /* 0x000fea0003800000 */
[----:B------:R-:W-:Y:S01]  /*15400*/  BPT.TRAP 0x1 ;  /* 0x000000040000795c */ /* 0x000fe20000300000 */
.L_x_2392:
[----:B------:R-:W-:Y:S04]  /*15410*/  BSSY B2, `(.L_x_2393) ;  /* 0x0000004000027945 */ /* 0x000fe80003800000 */
[----:B-1----:R-:W-:Y:S05]  /*15420*/  @P2 BRA `(.L_x_2394) ;  /* 0x0000000000082947 */ /* 0x002fea0003800000 */
[----:B------:R-:W1:Y:S02]  /*15430*/  SYNCS.PHASECHK.TRANS64.TRYWAIT P2, [R15+URZ+0x34850], R0 ;  /* 0x034850000f0075a7 */ /* 0x000e64000804017f */
[----:B-1----:R-:W-:Y:S05]  /*15440*/  @!P2 BRA `(.L_x_2395) ;  /* 0x000000ec00f0a947 */ /* 0x002fea0003800000 */
.L_x_2394:
[----:B------:R-:W-:Y:S05]  /*15450*/  BSYNC B2 ;  /* 0x0000000000027941 */ /* 0x000fea0003800000 */
.L_x_2393:
[----:B01----:R-:W-:Y:S01]  /*15460*/  VIADD R0, R18, 0x400 ;  /* 0x0000040012007836 */ /* 0x003fe20000000000 */
[----:B------:R-:W-:Y:S01]  /*15470*/  WARPGROUP.ARRIVE ;  /* 0x00000000000079c5 */ /* 0x000fe20000000000 */
[----:B------:R-:W-:Y:S02]  /*15480*/  IMAD.MOV.U32 R11, RZ, RZ, 0x40000040 ;  /* 0x40000040ff0b7424 */ /* 0x000fe400078e00ff */
[----:B------:R-:W-:Y:S01]  /*15490*/  FMUL.FTZ R21, R30, UR39 ;  /* 0x000000271e157c20 */ /* 0x000fe20008410000 */
[----:B------:R-:W-:Y:S01]  /*154a0*/  FMUL.FTZ R30, R33, UR39 ;  /* 0x00000027211e7c20 */ /* 0x000fe20008410000 */
[----:B------:R-:W-:Y:S01]  /*154b0*/  SHF.R.U32.HI R0, RZ, 0x4, R0 ;  /* 0x00000004ff007819 */ /* 0x000fe20000011600 */
[----:B------:R-:W-:Y:S01]  /*154c0*/  FMUL.FTZ R33, R36, UR39 ;  /* 0x0000002724217c20 */ /* 0x000fe20008410000 */
[----:B------:R-:W-:Y:S01]  /*154d0*/  FMUL.FTZ R36, R40, UR39 ;  /* 0x0000002728247c20 */ /* 0x000fe20008410000 */
[----:B------:R-:W-:Y:S01]  /*154e0*/  FMUL.FTZ R40, R47, UR39 ;  /* 0x000000272f287c20 */ /* 0x000fe20008410000 */
[----:B------:R-:W-:Y:S01]  /*154f0*/  LOP3.LUT R0, R0, 0x3fff, RZ, 0xc0, !PT ;  /* 0x00003fff00007812 */ /* 0x000fe200078ec0ff */
[----:B------:R-:W-:Y:S01]  /*15500*/  FMUL.FTZ R47, R49, UR39 ;  /* 0x00000027312f7c20 */ /* 0x000fe20008410000 */
        /* <DEDUP_REMOVED lines=8> */
[----:B------:R-:W-:Y:S01]  /*15590*/  MOV R9, 0x40000040 ;  /* 0x4000004000097802 */ /* 0x000fe20000000f00 */
[----:B------:R-:W0:Y:S01]  /*155a0*/  MUFU.TANH R0, R0 ;  /* 0x0000000000007308 */ /* 0x000e220000002400 */
[----:B------:R-:W-:Y:S01]  /*155b0*/  FMUL.FTZ R39, R46, UR39 ;  /* 0x000000272e277c20 */ /* 0x000fe20008410000 */
[C---:B------:R-:W-:Y:S01]  /*155c0*/  VIADD R10, R8.reuse, 0x80 ;  /* 0x00000080080a7836 */ /* 0x040fe20000000000 */
[----:B------:R-:W-:Y:S01]  /*155d0*/  R2UR UR6, R8 ;  /* 0x00000000080672ca */ /* 0x000fe200000e0000 */
[----:B------:R-:W-:Y:S01]  /*155e0*/  FMUL.FTZ R46, R54, UR39 ;  /* 0x00000027362e7c20 */ /* 0x000fe20008410000 */
[----:B------:R-:W-:Y:S01]  /*155f0*/  R2UR UR7, R9 ;  /* 0x00000000090772ca */ /* 0x000fe200000e0000 */
        /* <DEDUP_REMOVED lines=12> */
[----:B------:R-:W-:Y:S01]  /*156c0*/  HGMMA.64x128x16.F32 R88, R180, gdesc[UR4].tnspB, R88, gsb0 ;  /* 0x41e00004b4587df0 */ /* 0x000fe20008000858 */
[----:B------:R-:W-:Y:S01]  /*156d0*/  R2UR UR6, R10 ;  /* 0x000000000a0672ca */ /* 0x000fe200000e0000 */
[----:B------:R-:W-:Y:S01]  /*156e0*/  FMUL.FTZ R34, R37, UR39 ;  /* 0x0000002725227c20 */ /* 0x000fe20008410000 */
[----:B------:R-:W-:Y:S01]  /*156f0*/  R2UR UR7, R11 ;  /* 0x000000000b0772ca */ /* 0x000fe200000e0000 */
[----:B------:R-:W-:Y:S01]  /*15700*/  IMAD.MOV.U32 R11, RZ, RZ, 0x40000040 ;  /* 0x40000040ff0b7424 */ /* 0x000fe200078e00ff */
[----:B------:R-:W-:Y:S01]  /*15710*/  IADD3 R10, R8, 0x100, RZ ;  /* 0x00000100080a7810 */ /* 0x000fe20007ffe0ff */
        /* <DEDUP_REMOVED lines=19> */
[----:B------:R-:W-:Y:S01]  /*15850*/  @!P1 VIADD R14, R14, 0x34840 ;  /* 0x000348400e0e9836 */ /* 0x000fe20000000000 */
[----:B------:R-:W-:-:S04]  /*15860*/  @!P1 IADD3 R15, R15, 0x34860, RZ ;  /* 0x000348600f0f9810 */ /* 0x000fc80007ffe0ff */
[----:B------:R-:W-:Y:S01]  /*15870*/  MUFU.TANH R33, R33 ;  /* 0x0000002100217308 */ /* 0x000fe20000002400 */
[----:B------:R-:W-:Y:S02]  /*15880*/  @!P1 PRMT R14, RZ, 0x654, R14 ;  /* 0x00000654ff0e9816 */ /* 0x000fe4000000000e */
[----:B------:R-:W-:-:S05]  /*15890*/  @!P1 PRMT R15, RZ, 0x654, R15 ;  /* 0x00000654ff0f9816 */ /* 0x000fca000000000f */
[----:B------:R-:W5:Y:S08]  /*158a0*/  MUFU.TANH R34, R34 ;  /* 0x0000002200227308 */ /* 0x000f700000002400 */
[----:B------:R-:W-:Y:S08]  /*158b0*/  MUFU.TANH R36, R36 ;  /* 0x0000002400247308 */ /* 0x000ff00000002400 */
        /* <DEDUP_REMOVED lines=17> */
[----:B------:R-:W-:Y:S02]  /*159d0*/  R2UR UR6, R10 ;  /* 0x000000000a0672ca */ /* 0x000fe400000e0000 */
[----:B------:R-:W-:Y:S01]  /*159e0*/  R2UR UR7, R11 ;  /* 0x000000000b0772ca */ /* 0x000fe200000e0000 */
[----:B------:R-:W-:-:S03]  /*159f0*/  IMAD.MOV.U32 R11, RZ, RZ, -0x80 ;  /* 0xffffff80ff0b7424 */ /* 0x000fc600078e00ff */
[----:B------:R-:W-:Y:S01]  /*15a00*/  MUFU.TANH R180, R180 ;  /* 0x000000b400b47308 */ /* 0x000fe20000002400 */
[----:B------:R-:W-:-:S05]  /*15a10*/  IMAD R10, R6, R11, 0x1 ;  /* 0x00000001060a7424 */ /* 0x000fca00078e020b */
[----:B------:R-:W-:Y:S01]  /*15a20*/  LEA R11, R193, R10, 0x7 ;  /* 0x0000000ac10b7211 */ /* 0x000fe200078e38ff */
[----:B------:R-:W-:Y:S01]  /*15a30*/  VIADD R10, R8, 0x180 ;  /* 0x00000180080a7836 */ /* 0x000fe20000000000 */
[----:B------:R-:W-:Y:S02]  /*15a40*/  MUFU.TANH R182, R182 ;  /* 0x000000b600b67308 */ /* 0x000fe40000002400 */
[----:B------:R-:W-:Y:S01]  /*15a50*/  IADD3 R52, -R192, R11, R195 ;  /* 0x0000000bc0347210 */ /* 0x000fe20007ffe1c3 */
[----:B------:R-:W-:-:S05]  /*15a60*/  IMAD.MOV.U32 R11, RZ, RZ, 0x40000040 ;  /* 0x40000040ff0b7424 */ /* 0x000fca00078e00ff */
        /* <DEDUP_REMOVED lines=21> */
[----:B------:R-:W-:Y:S01]  /*15bc0*/  R2UR UR6, R10 ;  /* 0x000000000a0672ca */ /* 0x000fe200000e0000 */
[----:B------:R-:W-:Y:S01]  /*15bd0*/  FMUL.FTZ R10, R72, UR39 ;  /* 0x00000027480a7c20 */ /* 0x000fe20008410000 */
[----:B------:R-:W-:Y:S01]  /*15be0*/  R2UR UR7, R11 ;  /* 0x000000000b0772ca */ /* 0x000fe200000e0000 */
[----:B------:R-:W-:-:S03]  /*15bf0*/  IMAD R11, R201, -0x2, R52 ;  /* 0xfffffffec90b7824 */ /* 0x000fc600078e0234 */
[----:B------:R-:W-:Y:S01]  /*15c00*/  MUFU.TANH R176, R176 ;  /* 0x000000b000b07308 */ /* 0x000fe20000002400 */
[----:B------:R-:W-:Y:S01]  /*15c10*/  FMUL.FTZ R52, R59, UR39 ;  /* 0x000000273b347c20 */ /* 0x000fe20008410000 */
[----:B------:R-:W-:Y:S01]  /*15c20*/  FMUL.FTZ R59, R78, UR39 ;  /* 0x000000274e3b7c20 */ /* 0x000fe20008410000 */
[----:B------:R-:W-:-:S04]  /*15c30*/  IADD3 R54, R204, R11, RZ ;  /* 0x0000000bcc367210 */ /* 0x000fc80007ffe0ff */
[C---:B------:R-:W-:Y:S01]  /*15c40*/  ISETP.GT.AND P2, PT, R54.reuse, RZ, PT ;  /* 0x000000ff3600720c */ /* 0x040fe20003f44270 */
[----:B------:R-:W-:Y:S01]  /*15c50*/  MUFU.TANH R178, R178 ;  /* 0x000000b200b27308 */ /* 0x000fe20000002400 */
[----:B------:R-:W-:Y:S02]  /*15c60*/  ISETP.GT.AND P3, PT, R54, 0x1, PT ;  /* 0x000000013600780c */ /* 0x000fe40003f64270 */
[----:B0-----:R-:W-:Y:S02]  /*15c70*/  FSEL R0, R0, -INF , P2 ;  /* 0xff80000000007808 */ /* 0x001fe40001000000 */
[----:B-1----:R-:W-:Y:S02]  /*15c80*/  FSEL R56, R9, -INF , P3 ;  /* 0xff80000009387808 */ /* 0x002fe40001800000 */
[----:B------:R-:W-:Y:S01]  /*15c90*/  ISETP.GT.AND P2, PT, R54, 0x8, PT ;  /* 0x000000083600780c */ /* 0x000fe20003f44270 */
[----:B------:R-:W-:Y:S01]  /*15ca0*/  MUFU.TANH R10, R10 ;  /* 0x0000000a000a7308 */ /* 0x000fe20000002400 */
[----:B------:R-:W-:-:S02]  /*15cb0*/  FMNMX.FTZ R9, R0, R7, !PT ;  /* 0x0000000700097209 */ /* 0x000fc40007810000 */
[----:B------:R-:W-:Y:S02]  /*15cc0*/  ISETP.GT.AND P3, PT, R54, 0x9, PT ;  /* 0x000000093600780c */ /* 0x000fe40003f64270 */
[----:B------:R-:W-:Y:S02]  /*15cd0*/  FSEL R58, R24, -INF , P2 ;  /* 0xff800000183a7808 */ /* 0x000fe40001000000 */
[----:B------:R-:W-:Y:S01]  /*15ce0*/  FMNMX.FTZ R9, R56, R9, !PT ;  /* 0x0000000938097209 */ /* 0x000fe20007810000 */
[----:B------:R-:W-:Y:S01]  /*15cf0*/  MUFU.TANH R48, R48 ;  /* 0x0000003000307308 */ /* 0x000fe20000002400 */
[----:B------:R-:W-:Y:S02]  /*15d00*/  ISETP.GT.AND P2, PT, R54, 0x10, PT ;  /* 0x000000103600780c */ /* 0x000fe40003f44270 */
[----:B--2---:R-:W-:Y:S01]  /*15d10*/  FSEL R24, R25, -INF , P3 ;  /* 0xff80000019187808 */ /* 0x004fe20001800000 */
[----:B------:R-:W-:Y:S01]  /*15d20*/  FMUL.FTZ R25, R62, UR39 ;  /* 0x000000273e197c20 */ /* 0x000fe20008410000 */
[----:B------:R-:W-:Y:S01]  /*15d30*/  FMNMX.FTZ R11, R58, R9, !PT ;  /* 0x000000093a0b7209 */ /* 0x000fe20007810000 */
[----:B------:R-:W-:Y:S01]  /*15d40*/  FMUL.FTZ R9, R64, UR39 ;  /* 0x0000002740097c20 */ /* 0x000fe20008410000 */
[----:B------:R-:W-:Y:S01]  /*15d50*/  ISETP.GT.AND P3, PT, R54, 0x11, PT ;  /* 0x000000113600780c */ /* 0x000fe20003f64270 */
[----:B------:R-:W-:Y:S01]  /*15d60*/  MUFU.TANH R51, R51 ;  /* 0x0000003300337308 */ /* 0x000fe20000002400 */
[----:B---3--:R-:W-:-:S02]  /*15d70*/  FSEL R28, R28, -INF , P2 ;  /* 0xff8000001c1c7808 */ /* 0x008fc40001000000 */
[----:B------:R-:W-:Y:S02]  /*15d80*/  FMNMX.FTZ R11, R24, R11, !PT ;  /* 0x0000000b180b7209 */ /* 0x000fe40007810000 */
[----:B------:R-:W-:Y:S02]  /*15d90*/  ISETP.GT.AND P2, PT, R54, 0x18, PT ;  /* 0x000000183600780c */ /* 0x000fe40003f44270 */
[----:B----4-:R-:W-:Y:S01]  /*15da0*/  FSEL R30, R30, -INF , P3 ;  /* 0xff8000001e1e7808 */ /* 0x010fe20001800000 */
[----:B------:R-:W-:Y:S01]  /*15db0*/  MUFU.TANH R9, R9 ;  /* 0x0000000900097308 */ /* 0x000fe20000002400 */
[----:B------:R-:W-:Y:S02]  /*15dc0*/  FMNMX.FTZ R11, R28, R11, !PT ;  /* 0x0000000b1c0b7209 */ /* 0x000fe40007810000 */
[----:B------:R-:W-:Y:S02]  /*15dd0*/  ISETP.GT.AND P3, PT, R54, 0x19, PT ;  /* 0x000000193600780c */ /* 0x000fe40003f64270 */
[----:B------:R-:W-:-:S02]  /*15de0*/  FMNMX.FTZ R11, R30, R11, !PT ;  /* 0x0000000b1e0b7209 */ /* 0x000fc40007810000 */
[----:B-----5:R-:W-:Y:S01]  /*15df0*/  FSEL R34, R34, -INF , P3 ;  /* 0xff80000022227808 */ /* 0x020fe20001800000 */
[----:B------:R-:W-:Y:S01]  /*15e00*/  MUFU.TANH R52, R52 ;  /* 0x0000003400347308 */ /* 0x000fe20000002400 */
[----:B------:R-:W-:-:S04]  /*15e10*/  ISETP.GT.AND P3, PT, R54, 0x21, PT ;  /* 0x000000213600780c */ /* 0x000fc80003f64270 */
[----:B------:R-:W-:Y:S02]  /*15e20*/  FSEL R38, R38, -INF , P3 ;  /* 0xff80000026267808 */ /* 0x000fe40001800000 */
[----:B------:R-:W-:Y:S01]  /*15e30*/  ISETP.GT.AND P3, PT, R54, 0x29, PT ;  /* 0x000000293600780c */ /* 0x000fe20003f64270 */
[----:B------:R-:W-:Y:S03]  /*15e40*/  MUFU.TANH R25, R25 ;  /* 0x0000001900197308 */ /* 0x000fe60000002400 */
[----:B------:R-:W-:Y:S02]  /*15e50*/  FSEL R44, R44, -INF , P3 ;  /* 0xff8000002c2c7808 */ /* 0x000fe40001800000 */
[----:B------:R-:W-:-:S03]  /*15e60*/  ISETP.GT.AND P3, PT, R54, 0x31, PT ;  /* 0x000000313600780c */ /* 0x000fc60003f64270 */
[----:B------:R-:W-:Y:S01]  /*15e70*/  MUFU.TANH R57, R57 ;  /* 0x0000003900397308 */ /* 0x000fe20000002400 */
[----:B------:R-:W-:Y:S01]  /*15e80*/  FSEL R68, R47, -INF , P3 ;  /* 0xff8000002f447808 */ /* 0x000fe20001800000 */
[----:B------:R-:W-:Y:S01]  /*15e90*/  FMUL.FTZ R47, R67, UR39 ;  /* 0x00000027432f7c20 */ /* 0x000fe20008410000 */
[----:B------:R-:W-:-:S04]  /*15ea0*/  ISETP.GT.AND P3, PT, R54, 0x39, PT ;  /* 0x000000393600780c */ /* 0x000fc80003f64270 */
[----:B------:R-:W-:Y:S01]  /*15eb0*/  FSEL R50, R50, -INF , P3 ;  /* 0xff80000032327808 */ /* 0x000fe20001800000 */
[----:B------:R-:W-:Y:S01]  /*15ec0*/  MUFU.TANH R47, R47 ;  /* 0x0000002f002f7308 */ /* 0x000fe20000002400 */
[----:B------:R-:W-:-:S07]  /*15ed0*/  ISETP.GT.AND P3, PT, R54, 0x41, PT ;  /* 0x000000413600780c */ /* 0x000fce0003f64270 */
[----:B------:R-:W-:Y:S01]  /*15ee0*/  MUFU.TANH R59, R59 ;  /* 0x0000003b003b7308 */ /* 0x000fe20000002400 */
[----:B------:R-:W-:Y:S02]  /*15ef0*/  WARPGROUP.DEPBAR.LE gsb0, 0x0 ;  /* 0x00008000000079c5 */ /* 0x000fe40000010000 */
[----:B------:R-:W-:Y:S01]  /*15f00*/  WARPGROUP.ARRIVE ;  /* 0x00000000000079c5 */ /* 0x000fe20000000000 */
[----:B------:R-:W-:Y:S01]  /*15f10*/  FMUL.FTZ R172, R61, UR39 ;  /* 0x000000273dac7c20 */ /* 0x000fe20008410000 */
[----:B------:R-:W-:Y:S01]  /*15f20*/  FMUL.FTZ R174, R65, UR39 ;  /* 0x0000002741ae7c20 */ /* 0x000fe20008410000 */
[----:B------:R-:W-:Y:S01]  /*15f30*/  FMUL.FTZ R61, R79, UR39 ;  /* 0x000000274f3d7c20 */ /* 0x000fe20008410000 */
[----:B------:R-:W-:Y:S02]  /*15f40*/  FMUL.FTZ R65, R83, UR39 ;  /* 0x0000002753417c20 */ /* 0x000fe40008410000 */
[----:B------:R-:W-:Y:S01]  /*15f50*/  HGMMA.64x128x16.F32 R88, R168, gdesc[UR4].tnspB, R88, gsb0 ;  /* 0x41e00004a8587df0 */ /* 0x000fe20008000858 */
[----:B------:R-:W0:Y:S08]  /*15f60*/  MUFU.TANH R172, R172 ;  /* 0x000000ac00ac7308 */ /* 0x000e300000002400 */
[----:B------:R-:W-:Y:S08]  /*15f70*/  MUFU.TANH R174, R174 ;  /* 0x000000ae00ae7308 */ /* 0x000ff00000002400 */
[----:B------:R-:W-:Y:S08]  /*15f80*/  MUFU.TANH R61, R61 ;  /* 0x0000003d003d7308 */ /* 0x000ff00000002400 */
[----:B------:R-:W-:Y:S01]  /*15f90*/  MUFU.TANH R65, R65 ;  /* 0x0000004100417308 */ /* 0x000fe20000002400 */
[----:B------:R-:W-:-:S07]  /*15fa0*/  WARPGROUP.DEPBAR.LE gsb0, 0x0 ;  /* 0x00008000000079c5 */ /* 0x000fce0000010000 */
[----:B------:R1:W2:Y:S01]  /*15fb0*/  MUFU.TANH R170, R60 ;  /* 0x0000003c00aa7308 */ /* 0x0002a20000002400 */
[----:B------:R-:W-:Y:S01]  /*15fc0*/  FSEL R168, R55, -INF , P3 ;  /* 0xff80000037a87808 */ /* 0x000fe20001800000 */
[----:B------:R-:W-:Y:S01]  /*15fd0*/  WARPGROUP.ARRIVE ;  /* 0x00000000000079c5 */ /* 0x000fe20000000000 */
[----:B------:R-:W-:Y:S01]  /*15fe0*/  ISETP.GT.AND P3, PT, R54, 0x49, PT ;  /* 0x000000493600780c */ /* 0x000fe20003f64270 */
[----:B------:R-:W-:-:S03]  /*15ff0*/  FMUL.FTZ R55, R74, UR39 ;  /* 0x000000274a377c20 */ /* 0x000fc60008410000 */
[----:B0-----:R-:W-:Y:S02]  /*16000*/  FSEL R172, R172, -INF , P3 ;  /* 0xff800000acac7808 */ /* 0x001fe40001800000 */
[----:B-1----:R-:W-:Y:S01]  /*16010*/  FSEL R60, R33, -INF , P2 ;  /* 0xff800000213c7808 */ /* 0x002fe20001000000 */
[----:B------:R-:W-:Y:S01]  /*16020*/  FMUL.FTZ R33, R63, UR39 ;  /* 0x000000273f217c20 */ /* 0x000fe20008410000 */
[----:B------:R-:W-:Y:S01]  /*16030*/  ISETP.GT.AND P2, PT, R54, 0x20, PT ;  /* 0x000000203600780c */ /* 0x000fe20003f44270 */
[----:B------:R-:W-:Y:S01]  /*16040*/  FMUL.FTZ R63, R82, UR39 ;  /* 0x00000027523f7c20 */ /* 0x000fe20008410000 */
[----:B------:R-:W-:Y:S01]  /*16050*/  FMNMX.FTZ R11, R60, R11, !PT ;  /* 0x0000000b3c0b7209 */ /* 0x000fe20007810000 */
[----:B------:R-:W-:Y:S01]  /*16060*/  MUFU.TANH R55, R55 ;  /* 0x0000003700377308 */ /* 0x000fe20000002400 */
[----:B------:R-:W-:Y:S02]  /*16070*/  FSEL R36, R36, -INF , P2 ;  /* 0xff80000024247808 */ /* 0x000fe40001000000 */
[----:B------:R-:W-:-:S02]  /*16080*/  FMNMX.FTZ R11, R34, R11, !PT ;  /* 0x0000000b220b7209 */ /* 0x000fc40007810000 */
[----:B------:R-:W-:Y:S02]  /*16090*/  ISETP.GT.AND P2, PT, R54, 0x28, PT ;  /* 0x000000283600780c */ /* 0x000fe40003f44270 */
[----:B------:R-:W-:Y:S01]  /*160a0*/  FMNMX.FTZ R11, R36, R11, !PT ;  /* 0x0000000b240b7209 */ /* 0x000fe20007810000 */
[----:B------:R-:W-:Y:S01]  /*160b0*/  MUFU.TANH R33, R33 ;  /* 0x0000002100217308 */ /* 0x000fe20000002400 */
[----:B------:R-:W-:Y:S02]  /*160c0*/  FSEL R42, R42, -INF , P2 ;  /* 0xff8000002a2a7808 */ /* 0x000fe40001000000 */
[----:B------:R-:W-:Y:S02]  /*160d0*/  FMNMX.FTZ R11, R38, R11, !PT ;  /* 0x0000000b260b7209 */ /* 0x000fe40007810000 */
[----:B------:R-:W-:Y:S02]  /*160e0*/  ISETP.GT.AND P2, PT, R54, 0x30, PT ;  /* 0x000000303600780c */ /* 0x000fe40003f44270 */
[----:B------:R-:W-:Y:S01]  /*160f0*/  FMNMX.FTZ R11, R42, R11, !PT ;  /* 0x0000000b2a0b7209 */ /* 0x000fe20007810000 */
[----:B------:R-:W-:Y:S01]  /*16100*/  MUFU.TANH R63, R63 ;  /* 0x0000003f003f7308 */ /* 0x000fe20000002400 */
[----:B------:R-:W-:Y:S01]  /*16110*/  FSEL R64, R45, -INF , P2 ;  /* 0xff8000002d407808 */ /* 0x000fe20001000000 */
[----:B------:R-:W-:Y:S01]  /*16120*/  FMUL.FTZ R45, R66, UR39 ;  /* 0x00000027422d7c20 */ /* 0x000fe20008410000 */
[----:B------:R-:W-:Y:S01]  /*16130*/  FMNMX.FTZ R11, R44, R11, !PT ;  /* 0x0000000b2c0b7209 */ /* 0x000fe20007810000 */
[----:B------:R-:W-:Y:S01]  /*16140*/  FMUL.FTZ R66, R86, UR39 ;  /* 0x0000002756427c20 */ /* 0x000fe20008410000 */
[----:B------:R-:W-:-:S02]  /*16150*/  ISETP.GT.AND P2, PT, R54, 0x38, PT ;  /* 0x000000383600780c */ /* 0x000fc40003f44270 */
[----:B------:R-:W-:Y:S01]  /*16160*/  FMNMX.FTZ R11, R64, R11, !PT ;  /* 0x0000000b400b7209 */ /* 0x000fe20007810000 */
[----:B------:R-:W-:Y:S01]  /*16170*/  MUFU.TANH R45, R45 ;  /* 0x0000002d002d7308 */ /* 0x000fe20000002400 */
[----:B------:R-:W-:Y:S01]  /*16180*/  FSEL R72, R49, -INF , P2 ;  /* 0xff80000031487808 */ /* 0x000fe20001000000 */
[----:B------:R-:W-:Y:S01]  /*16190*/  FMUL.FTZ R49, R70, UR39 ;  /* 0x0000002746317c20 */ /* 0x000fe20008410000 */
[----:B------:R-:W-:Y:S01]  /*161a0*/  FMNMX.FTZ R11, R68, R11, !PT ;  /* 0x0000000b440b7209 */ /* 0x000fe20007810000 */
[----:B------:R-:W-:Y:S01]  /*161b0*/  FMUL.FTZ R70, R87, UR39 ;  /* 0x0000002757467c20 */ /* 0x000fe20008410000 */
[----:B------:R-:W-:Y:S02]  /*161c0*/  ISETP.GT.AND P2, PT, R54, 0x40, PT ;  /* 0x000000403600780c */ /* 0x000fe40003f44270 */
[----:B------:R-:W-:Y:S01]  /*161d0*/  FMNMX.FTZ R11, R72, R11, !PT ;  /* 0x0000000b480b7209 */ /* 0x000fe20007810000 */
[----:B------:R-:W-:Y:S01]  /*161e0*/  MUFU.TANH R49, R49 ;  /* 0x0000003100317308 */ /* 0x000fe20000002400 */
[----:B------:R-:W-:Y:S01]  /*161f0*/  FSEL R76, R53, -INF , P2 ;  /* 0xff800000354c7808 */ /* 0x000fe20001000000 */
[----:B------:R-:W-:Y:S01]  /*16200*/  FMUL.FTZ R53, R71, UR39 ;  /* 0x0000002747357c20 */ /* 0x000fe20008410000 */
[----:B------:R-:W-:-:S02]  /*16210*/  FMNMX.FTZ R11, R50, R11, !PT ;  /* 0x0000000b320b7209 */ /* 0x000fc40007810000 */
[----:B------:R-:W-:Y:S02]  /*16220*/  ISETP.GT.AND P2, PT, R54, 0x48, PT ;  /* 0x000000483600780c */ /* 0x000fe40003f44270 */
[----:B------:R-:W-:Y:S01]  /*16230*/  FMNMX.FTZ R11, R76, R11, !PT ;  /* 0x0000000b4c0b7209 */ /* 0x000fe20007810000 */
[----:B------:R-:W-:Y:S01]  /*16240*/  MUFU.TANH R53, R53 ;  /* 0x0000003500357308 */ /* 0x000fe20000002400 */
[----:B--2---:R-:W-:Y:S02]  /*16250*/  FSEL R170, R170, -INF , P2 ;  /* 0xff800000aaaa7808 */ /* 0x004fe40001000000 */
[----:B------:R-:W-:Y:S02]  /*16260*/  FMNMX.FTZ R11, R168, R11, !PT ;  /* 0x0000000ba80b7209 */ /* 0x000fe40007810000 */
[----:B------:R-:W-:Y:S02]  /*16270*/  ISETP.GT.AND P2, PT, R54, 0x50, PT ;  /* 0x000000503600780c */ /* 0x000fe40003f44270 */
[----:B------:R-:W-:Y:S01]  /*16280*/  FMNMX.FTZ R11, R170, R11, !PT ;  /* 0x0000000baa0b7209 */ /* 0x000fe20007810000 */
[----:B------:R-:W-:Y:S01]  /*16290*/  MUFU.TANH R66, R66 ;  /* 0x0000004200427308 */ /* 0x000fe20000002400 */
[----:B------:R-:W-:-:S02]  /*162a0*/  ISETP.GT.AND P3, PT, R54, 0x51, PT ;  /* 0x000000513600780c */ /* 0x000fc40003f64270 */
[----:B------:R-:W-:Y:S01]  /*162b0*/  FSEL R80, R9, -INF , P2 ;  /* 0xff80000009507808 */ /* 0x000fe20001000000 */
[----:B------:R-:W-:Y:S01]  /*162c0*/  FMUL.FTZ R9, R84, UR39 ;  /* 0x0000002754097c20 */ /* 0x000fe20008410000 */
[----:B------:R-:W-:Y:S02]  /*162d0*/  FMNMX.FTZ R11, R172, R11, !PT ;  /* 0x0000000bac0b7209 */ /* 0x000fe40007810000 */
[----:B------:R-:W-:Y:S01]  /*162e0*/  ISETP.GT.AND P2, PT, R54, 0x58, PT ;  /* 0x000000583600780c */ /* 0x000fe20003f44270 */
[----:B------:R-:W-:Y:S01]  /*162f0*/  MUFU.TANH R70, R70 ;  /* 0x0000004600467308 */ /* 0x000fe20000002400 */
[----:B------:R-:W-:Y:S02]  /*16300*/  FSEL R174, R174, -INF , P3 ;  /* 0xff800000aeae7808 */ /* 0x000fe40001800000 */
[----:B------:R-:W-:Y:S02]  /*16310*/  FMNMX.FTZ R11, R80, R11, !PT ;  /* 0x0000000b500b7209 */ /* 0x000fe40007810000 */
[----:B------:R-:W-:-:S02]  /*16320*/  ISETP.GT.AND P3, PT, R54, 0x59, PT ;  /* 0x000000593600780c */ /* 0x000fc40003f64270 */
[----:B------:R-:W-:Y:S01]  /*16330*/  FSEL R176, R176, -INF , P2 ;  /* 0xff800000b0b07808 */ /* 0x000fe20001000000 */
[----:B------:R-:W0:Y:S01]  /*16340*/  MUFU.TANH R9, R9 ;  /* 0x0000000900097308 */ /* 0x000e220000002400 */
[----:B------:R-:W-:Y:S02]  /*16350*/  FMNMX.FTZ R11, R174, R11, !PT ;  /* 0x0000000bae0b7209 */ /* 0x000fe40007810000 */
[----:B------:R-:W-:Y:S02]  /*16360*/  ISETP.GT.AND P2, PT, R54, 0x60, PT ;  /* 0x000000603600780c */ /* 0x000fe40003f44270 */
[----:B------:R-:W-:Y:S02]  /*16370*/  FSEL R178, R178, -INF , P3 ;  /* 0xff800000b2b27808 */ /* 0x000fe40001800000 */
[----:B------:R-:W-:Y:S02]  /*16380*/  FMNMX.FTZ R11, R176, R11, !PT ;  /* 0x0000000bb00b7209 */ /* 0x000fe40007810000 */
[----:B------:R-:W-:-:S02]  /*16390*/  ISETP.GT.AND P3, PT, R54, 0x61, PT ;  /* 0x000000613600780c */ /* 0x000fc40003f64270 */
[----:B------:R-:W-:Y:S02]  /*163a0*/  FSEL R84, R10, -INF , P2 ;  /* 0xff8000000a547808 */ /* 0x000fe40001000000 */
        /* <DEDUP_REMOVED lines=17> */
[----:B0-----:R-:W-:Y:S02]  /*164c0*/  FSEL R234, R9, -INF , P2 ;  /* 0xff80000009ea7808 */ /* 0x001fe40001000000 */
[----:B------:R-:W-:Y:S02]  /*164d0*/  FMNMX.FTZ R11, R230, R11, !PT ;  /* 0x0000000be60b7209 */ /* 0x000fe40007810000 */
[----:B------:R-:W-:Y:S02]  /*164e0*/  FSEL R62, R85, -INF , P3 ;  /* 0xff800000553e7808 */ /* 0x000fe40001800000 */
[----:B------:R-:W-:-:S04]  /*164f0*/  FMNMX.FTZ R11, R234, R11, !PT ;  /* 0x0000000bea0b7209 */ /* 0x000fc80007810000 */
[----:B------:R-:W-:-:S05]  /*16500*/  FMNMX.FTZ R11, R62, R11, !PT ;  /* 0x0000000b3e0b7209 */ /* 0x000fca0007810000 */
[----:B------:R-:W0:Y:S02]  /*16510*/  SHFL.BFLY PT, R10, R11, 0x2, 0x1f ;  /* 0x0c401f000b0a7f89 */ /* 0x000e2400000e0000 */
[----:B0-----:R-:W-:Y:S02]  /*16520*/  FMNMX.FTZ R10, R11, R10, !PT ;  /* 0x0000000a0b0a7209 */ /* 0x001fe40007810000 */
[----:B------:R-:W-:-:S03]  /*16530*/  MOV R11, 0x40000040 ;  /* 0x40000040000b7802 */ /* 0x000fc60000000f00 */
[----:B------:R-:W0:Y:S01]  /*16540*/  SHFL.BFLY PT, R9, R10, 0x1, 0x1f ;  /* 0x0c201f000a097f89 */ /* 0x000e2200000e0000 */
[----:B------:R-:W-:Y:S02]  /*16550*/  R2UR UR7, R11 ;  /* 0x000000000b0772ca */ /* 0x000fe400000e0000 */
[----:B0-----:R-:W-:Y:S01]  /*16560*/  FMNMX.FTZ R194, R10, R9, !PT ;  /* 0x000000090ac27209 */ /* 0x001fe20007810000 */
[----:B------:R-:W-:Y:S02]  /*16570*/  VIADD R10, R8, 0x200 ;  /* 0x00000200080a7836 */ /* 0x000fe40000000000 */
[----:B------:R-:W-:Y:S01]  /*16580*/  IMAD.U32 R9, RZ, RZ, UR43 ;  /* 0x0000002bff097e24 */ /* 0x000fe2000f8e00ff */
[----:B------:R-:W-:Y:S02]  /*16590*/  FSETP.NEU.FTZ.AND P2, PT, R194, -INF , PT ;  /* 0xff800000c200780b */ /* 0x000fe40003f5d000 */
[----:B------:R-:W-:Y:S01]  /*165a0*/  R2UR UR6, R10 ;  /* 0x000000000a0672ca */ /* 0x000fe200000e0000 */
[----:B------:R-:W-:Y:S01]  /*165b0*/  FMUL.FTZ R69, R194, R9 ;  /* 0x00000009c2457220 */ /* 0x000fe20000410000 */
[----:B------:R-:W-:-:S04]  /*165c0*/  VIADD R10, R8, 0x280 ;  /* 0x00000280080a7836 */ /* 0x000fc80000000000 */
[----:B------:R-:W-:-:S05]  /*165d0*/  FSEL R69, R69, RZ, P2 ;  /* 0x000000ff45457208 */ /* 0x000fca0001000000 */
[-CC-:B------:R-:W-:Y:S01]  /*165e0*/  FFMA.FTZ R67, R0, R9.reuse, -R69.reuse ;  /* 0x0000000900437223 */ /* 0x180fe20000010845 */
[----:B------:R-:W-:Y:S01]  /*165f0*/  VIADD R0, R54, 0x8 ;  /* 0x0000000836007836 */ /* 0x000fe20000000000 */
[----:B------:R-:W-:Y:S01]  /*16600*/  HGMMA.64x128x16.F32 R88, R164, gdesc[UR4].tnspB, R88, gsb0 ;  /* 0x41e00004a4587df0 */ /* 0x000fe20008000858 */
[-CC-:B------:R-:W-:Y:S01]  /*16610*/  FFMA.FTZ R73, R58, R9.reuse, -R69.reuse ;  /* 0x000000093a497223 */ /* 0x180fe20000010845 */
[-CC-:B------:R-:W-:Y:S01]  /*16620*/  FFMA.FTZ R71, R24, R9.reuse, -R69.reuse ;  /* 0x0000000918477223 */ /* 0x180fe20000010845 */
[----:B------:R-:W-:Y:S01]  /*16630*/  R2UR UR6, R10 ;  /* 0x000000000a0672ca */ /* 0x000fe200000e0000 */
[----:B------:R-:W-:Y:S01]  /*16640*/  VIADD R10, R8, 0x300 ;  /* 0x00000300080a7836 */ /* 0x000fe20000000000 */
[----:B------:R-:W-:Y:S01]  /*16650*/  ISETP.GT.AND P5, PT, R0, RZ, PT ;  /* 0x000000ff0000720c */ /* 0x000fe20003fa4270 */
[-CC-:B------:R-:W-:Y:S01]  /*16660*/  FFMA.FTZ R56, R56, R9.reuse, -R69.reuse ;  /* 0x0000000938387223 */ /* 0x180fe20000010845 */
[----:B------:R-:W-:Y:S01]  /*16670*/  ISETP.GT.AND P6, PT, R0, 0x1, PT ;  /* 0x000000010000780c */ /* 0x000fe20003fc4270 */
[----:B------:R-:W-:Y:S01]  /*16680*/  MUFU.EX2 R67, R67 ;  /* 0x0000004300437308 */ /* 0x000fe20000000800 */
[----:B------:R-:W-:Y:S01]  /*16690*/  FSEL R58, R2, -INF , P5 ;  /* 0xff800000023a7808 */ /* 0x000fe20002800000 */
[-CC-:B------:R-:W-:Y:S01]  /*166a0*/  FFMA.FTZ R2, R30, R9.reuse, -R69.reuse ;  /* 0x000000091e027223 */ /* 0x180fe20000010845 */
[----:B------:R-:W-:Y:S01]  /*166b0*/  ISETP.GT.AND P3, PT, R0, 0x8, PT ;  /* 0x000000080000780c */ /* 0x000fe20003f64270 */
[-CC-:B------:R-:W-:Y:S01]  /*166c0*/  FFMA.FTZ R50, R50, R9.reuse, -R69.reuse ;  /* 0x0000000932327223 */ /* 0x180fe20000010845 */
[----:B------:R-:W-:Y:S01]  /*166d0*/  FSEL R24, R20, -INF , P6 ;  /* 0xff80000014187808 */ /* 0x000fe20003000000 */
[-CC-:B------:R-:W-:Y:S01]  /*166e0*/  FFMA.FTZ R20, R28, R9.reuse, -R69.reuse ;  /* 0x000000091c147223 */ /* 0x180fe20000010845 */
[----:B------:R-:W-:Y:S01]  /*166f0*/  FMNMX.FTZ R11, R58, R12, !PT ;  /* 0x0000000c3a0b7209 */ /* 0x000fe20007810000 */
[----:B------:R-:W-:Y:S01]  /*16700*/  MUFU.EX2 R56, R56 ;  /* 0x0000003800387308 */ /* 0x000fe20000000800 */
[----:B------:R-:W-:Y:S01]  /*16710*/  ISETP.GT.AND P4, PT, R0, 0x9, PT ;  /* 0x000000090000780c */ /* 0x000fe20003f84270 */
[-CC-:B------:R-:W-:Y:S01]  /*16720*/  FFMA.FTZ R62, R62, R9.reuse, -R69.reuse ;  /* 0x000000093e3e7223 */ /* 0x180fe20000010845 */
[----:B------:R-:W-:Y:S01]  /*16730*/  FSEL R28, R21, -INF , P3 ;  /* 0xff800000151c7808 */ /* 0x000fe20001800000 */
[----:B------:R-:W-:Y:S01]  /*16740*/  FFMA.FTZ R21, R64, R9, -R69 ;  /* 0x0000000940157223 */ /* 0x000fe20000010845 */
[----:B------:R-:W-:-:S02]  /*16750*/  FMNMX.FTZ R11, R24, R11, !PT ;  /* 0x0000000b180b7209 */ /* 0x000fc40007810000 */
[----:B------:R-:W-:Y:S01]  /*16760*/  ISETP.GT.AND P5, PT, R0, 0x10, PT ;  /* 0x000000100000780c */ /* 0x000fe20003fa4270 */
[----:B------:R0:W-:Y:S01]  /*16770*/  MUFU.EX2 R54, R73 ;  /* 0x0000004900367308 */ /* 0x0001e20000000800 */
[----:B------:R-:W-:Y:S02]  /*16780*/  FSEL R26, R26, -INF , P4 ;  /* 0xff8000001a1a7808 */ /* 0x000fe40002000000 */
[----:B------:R-:W-:Y:S02]  /*16790*/  FMNMX.FTZ R11, R28, R11, !PT ;  /* 0x0000000b1c0b7209 */ /* 0x000fe40007810000 */
[----:B------:R-:W-:Y:S02]  /*167a0*/  ISETP.GT.AND P6, PT, R0, 0x11, PT ;  /* 0x000000110000780c */ /* 0x000fe40003fc4270 */
[----:B------:R-:W-:Y:S01]  /*167b0*/  FSEL R30, R27, -INF , P5 ;  /* 0xff8000001b1e7808 */ /* 0x000fe20002800000 */
[----:B------:R-:W-:Y:S01]  /*167c0*/  MUFU.EX2 R71, R71 ;  /* 0x0000004700477308 */ /* 0x000fe20000000800 */
[----:B------:R-:W-:Y:S01]  /*167d0*/  FMNMX.FTZ R11, R26, R11, !PT ;  /* 0x0000000b1a0b7209 */ /* 0x000fe20007810000 */
[----:B0-----:R-:W-:Y:S01]  /*167e0*/  FFMA.FTZ R73, R234, R9, -R69 ;  /* 0x00000009ea497223 */ /* 0x001fe20000010845 */
[----:B------:R-:W-:-:S02]  /*167f0*/  ISETP.GT.AND P3, PT, R0, 0x18, PT ;  /* 0x000000180000780c */ /* 0x000fc40003f64270 */
[----:B------:R-:W-:Y:S01]  /*16800*/  FSEL R74, R29, -INF , P6 ;  /* 0xff8000001d4a7808 */ /* 0x000fe20003000000 */
[--C-:B------:R-:W-:Y:S01]  /*16810*/  FFMA.FTZ R29, R60, R9, -R69.reuse ;  /* 0x000000093c1d7223 */ /* 0x100fe20000010845 */
[----:B------:R-:W-:Y:S01]  /*16820*/  FMNMX.FTZ R11, R30, R11, !PT ;  /* 0x0000000b1e0b7209 */ /* 0x000fe20007810000 */
[----:B------:R-:W-:Y:S01]  /*16830*/  MUFU.EX2 R27, R2 ;  /* 0x00000002001b7308 */ /* 0x000fe20000000800 */
[----:B------:R-:W-:Y:S02]  /*16840*/  ISETP.GT.AND P4, PT, R0, 0x19, PT ;  /* 0x000000190000780c */ /* 0x000fe40003f84270 */
[----:B------:R-:W-:Y:S01]  /*16850*/  FSEL R60, R31, -INF , P3 ;  /* 0xff8000001f3c7808 */ /* 0x000fe20001800000 */
[--C-:B------:R-:W-:Y:S01]  /*16860*/  FFMA.FTZ R31, R36, R9, -R69.reuse ;  /* 0x00000009241f7223 */ /* 0x100fe20000010845 */
[----:B------:R-:W-:Y:S02]  /*16870*/  FMNMX.FTZ R11, R74, R11, !PT ;  /* 0x0000000b4a0b7209 */ /* 0x000fe40007810000 */
[----:B------:R-:W-:Y:S01]  /*16880*/  ISETP.GT.AND P5, PT, R0, 0x20, PT ;  /* 0x000000200000780c */ /* 0x000fe20003fa4270 */
[----:B------:R-:W-:Y:S01]  /*16890*/  MUFU.EX2 R20, R20 ;  /* 0x0000001400147308 */ /* 0x000fe20000000800 */
        /* <DEDUP_REMOVED lines=11> */
[----:B------:R-:W-:Y:S01]  /*16950*/  MUFU.EX2 R29, R29 ;  /* 0x0000001d001d7308 */ /* 0x000fe20000000800 */
[----:B------:R-:W-:Y:S01]  /*16960*/  FSEL R86, R37, -INF , P6 ;  /* 0xff80000025567808 */ /* 0x000fe20003000000 */
[--C-:B------:R-:W-:Y:S01]  /*16970*/  FFMA.FTZ R37, R76, R9, -R69.reuse ;  /* 0x000000094c257223 */ /* 0x100fe20000010845 */
[----:B------:R-:W-:Y:S01]  /*16980*/  FMNMX.FTZ R11, R82, R11, !PT ;  /* 0x0000000b520b7209 */ /* 0x000fe20007810000 */
[----:B------:R-:W-:Y:S01]  /*16990*/  FFMA.FTZ R76, R168, R9, -R69 ;  /* 0x00000009a84c7223 */ /* 0x000fe20000010845 */
[----:B------:R-:W-:-:S02]  /*169a0*/  ISETP.GT.AND P4, PT, R0, 0x29, PT ;  /* 0x000000290000780c */ /* 0x000fc40003f84270 */
[----:B------:R-:W-:Y:S01]  /*169b0*/  FSEL R36, R39, -INF , P3 ;  /* 0xff80000027247808 */ /* 0x000fe20001800000 */
[----:B------:R-:W-:Y:S01]  /*169c0*/  FFMA.FTZ R39, R170, R9, -R69 ;  /* 0x00000009aa277223 */ /* 0x000fe20000010845 */
[----:B------:R-:W-:Y:S01]  /*169d0*/  FMNMX.FTZ R11, R86, R11, !PT ;  /* 0x0000000b560b7209 */ /* 0x000fe20007810000 */
[----:B------:R-:W-:Y:S01]  /*169e0*/  MUFU.EX2 R32, R32 ;  /* 0x0000002000207308 */ /* 0x000fe20000000800 */
[----:B------:R-:W-:Y:S02]  /*169f0*/  ISETP.GT.AND P5, PT, R0, 0x30, PT ;  /* 0x000000300000780c */ /* 0x000fe40003fa4270 */
[----:B------:R-:W-:Y:S02]  /*16a00*/  FSEL R40, R40, -INF , P4 ;  /* 0xff80000028287808 */ /* 0x000fe40002000000 */
[----:B------:R-:W-:Y:S02]  /*16a10*/  FMNMX.FTZ R11, R36, R11, !PT ;  /* 0x0000000b240b7209 */ /* 0x000fe40007810000 */
[----:B------:R-:W-:Y:S01]  /*16a20*/  ISETP.GT.AND P6, PT, R0, 0x31, PT ;  /* 0x000000310000780c */ /* 0x000fe20003fc4270 */
[----:B------:R-:W-:Y:S01]  /*16a30*/  MUFU.EX2 R31, R31 ;  /* 0x0000001f001f7308 */ /* 0x000fe20000000800 */
[----:B------:R-:W-:-:S02]  /*16a40*/  FMNMX.FTZ R11, R40, R11, !PT ;  /* 0x0000000b280b7209 */ /* 0x000fc40007810000 */
[C---:B------:R-:W-:Y:S02]  /*16a50*/  ISETP.GT.AND P3, PT, R0.reuse, 0x38, PT ;  /* 0x000000380000780c */ /* 0x040fe40003f64270 */
[----:B------:R-:W-:Y:S02]  /*16a60*/  ISETP.GT.AND P4, PT, R0, 0x39, PT ;  /* 0x000000390000780c */ /* 0x000fe40003f84270 */
[----:B------:R-:W-:Y:S01]  /*16a70*/  FSEL R46, R46, -INF , P3 ;  /* 0xff8000002e2e7808 */ /* 0x000fe20001800000 */
[----:B------:R-:W0:Y:S01]  /*16a80*/  MUFU.EX2 R34, R34 ;  /* 0x0000002200227308 */ /* 0x000e220000000800 */
[----:B------:R-:W-:Y:S02]  /*16a90*/  FSEL R48, R48, -INF , P4 ;  /* 0xff80000030307808 */ /* 0x000fe40002000000 */
[C---:B------:R-:W-:Y:S02]  /*16aa0*/  ISETP.GT.AND P3, PT, R0.reuse, 0x48, PT ;  /* 0x000000480000780c */ /* 0x040fe40003f64270 */
[----:B------:R-:W-:-:S02]  /*16ab0*/  ISETP.GT.AND P4, PT, R0, 0x49, PT ;  /* 0x000000490000780c */ /* 0x000fc40003f84270 */
[----:B------:R-:W-:Y:S01]  /*16ac0*/  FSEL R64, R25, -INF , P3 ;  /* 0xff80000019407808 */ /* 0x000fe20001800000 */
[----:B------:R-:W-:Y:S01]  /*16ad0*/  MUFU.EX2 R35, R35 ;  /* 0x0000002300237308 */ /* 0x000fe20000000800 */
[----:B------:R-:W-:Y:S01]  /*16ae0*/  FSEL R236, R33, -INF , P4 ;  /* 0xff80000021ec7808 */ /* 0x000fe20002000000 */
[-CC-:B------:R-:W-:Y:S01]  /*16af0*/  FFMA.FTZ R33, R72, R9.reuse, -R69.reuse ;  /* 0x0000000948217223 */ /* 0x180fe20000010845 */
[C---:B------:R-:W-:Y:S02]  /*16b00*/  ISETP.GT.AND P3, PT, R0.reuse, 0x58, PT ;  /* 0x000000580000780c */ /* 0x040fe40003f64270 */
[----:B------:R-:W-:Y:S02]  /*16b10*/  ISETP.GT.AND P4, PT, R0, 0x59, PT ;  /* 0x000000590000780c */ /* 0x000fe40003f84270 */
[----:B------:R-:W-:Y:S01]  /*16b20*/  FSEL R72, R49, -INF , P3 ;  /* 0xff80000031487808 */ /* 0x000fe20001800000 */
[----:B------:R1:W-:Y:S01]  /*16b30*/  MUFU.EX2 R25, R21 ;  /* 0x0000001500197308 */ /* 0x0003e20000000800 */
[----:B------:R-:W-:Y:S01]  /*16b40*/  FSEL R53, R53, -INF , P4 ;  /* 0xff80000035357808 */ /* 0x000fe20002000000 */
[----:B------:R-:W-:Y:S01]  /*16b50*/  FFMA.FTZ R49, R182, R9, -R69 ;  /* 0x00000009b6317223 */ /* 0x000fe20000010845 */
[----:B------:R-:W-:-:S02]  /*16b60*/  ISETP.GT.AND P3, PT, R0, 0x68, PT ;  /* 0x000000680000780c */ /* 0x000fc40003f64270 */
[C---:B------:R-:W-:Y:S02]  /*16b70*/  ISETP.GT.AND P4, PT, R0.reuse, 0x69, PT ;  /* 0x000000690000780c */ /* 0x040fe40003f84270 */
[----:B------:R-:W-:Y:S01]  /*16b80*/  FSEL R59, R59, -INF , P3 ;  /* 0xff8000003b3b7808 */ /* 0x000fe20001800000 */
[----:B------:R-:W2:Y:S01]  /*16b90*/  MUFU.EX2 R38, R38 ;  /* 0x0000002600267308 */ /* 0x000ea20000000800 */
[----:B------:R-:W-:Y:S02]  /*16ba0*/  FSEL R61, R61, -INF , P4 ;  /* 0xff8000003d3d7808 */ /* 0x000fe40002000000 */
[C---:B------:R-:W-:Y:S02]  /*16bb0*/  ISETP.GT.AND P3, PT, R0.reuse, 0x78, PT ;  /* 0x000000780000780c */ /* 0x040fe40003f64270 */
[----:B------:R-:W-:Y:S02]  /*16bc0*/  ISETP.GT.AND P4, PT, R0, 0x79, PT ;  /* 0x000000790000780c */ /* 0x000fe40003f84270 */
[----:B------:R-:W-:Y:S01]  /*16bd0*/  FSEL R170, R66, -INF , P3 ;  /* 0xff80000042aa7808 */ /* 0x000fe20001800000 */
[----:B------:R-:W-:Y:S01]  /*16be0*/  MUFU.EX2 R44, R44 ;  /* 0x0000002c002c7308 */ /* 0x000fe20000000800 */
[----:B------:R-:W-:Y:S01]  /*16bf0*/  FFMA.FTZ R66, R172, R9, -R69 ;  /* 0x00000009ac427223 */ /* 0x000fe20000010845 */
[----:B0-----:R-:W-:-:S02]  /*16c00*/  F2FP.F16.F32.PACK_AB R172, R34, R31 ;  /* 0x0000001f22ac723e */ /* 0x001fc400000000ff */
[----:B------:R-:W-:-:S04]  /*16c10*/  F2FP.F16.F32.PACK_AB R182, R71, R54 ;  /* 0x0000003647b6723e */ /* 0x000fc800000000ff */
[----:B------:R-:W-:Y:S08]  /*16c20*/  MUFU.EX2 R33, R33 ;  /* 0x0000002100217308 */ /* 0x000ff00000000800 */
[----:B------:R-:W-:Y:S01]  /*16c30*/  MUFU.EX2 R50, R50 ;  /* 0x0000003200327308 */ /* 0x000fe20000000800 */
[----:B------:R-:W-:Y:S02]  /*16c40*/  WARPGROUP.DEPBAR.LE gsb0, 0x0 ;  /* 0x00008000000079c5 */ /* 0x000fe40000010000 */
[----:B------:R-:W-:Y:S01]  /*16c50*/  FSEL R164, R41, -INF , P5 ;  /* 0xff80000029a47808 */ /* 0x000fe20002800000 */
[----:B------:R-:W-:Y:S01]  /*16c60*/  WARPGROUP.ARRIVE ;  /* 0x00000000000079c5 */ /* 0x000fe20000000000 */
[----:B------:R-:W-:-:S03]  /*16c70*/  FSEL R166, R43, -INF , P6 ;  /* 0xff8000002ba67808 */ /* 0x000fc60003000000 */
[----:B------:R-:W-:Y:S01]  /*16c80*/  MUFU.EX2 R37, R37 ;  /* 0x0000002500257308 */ /* 0x000fe20000000800 */
[----:B------:R-:W-:Y:S01]  /*16c90*/  FMNMX.FTZ R11, R164, R11, !PT ;  /* 0x0000000ba40b7209 */ /* 0x000fe20007810000 */
[-CC-:B------:R-:W-:Y:S01]  /*16ca0*/  FFMA.FTZ R41, R174, R9.reuse, -R69.reuse ;  /* 0x00000009ae297223 */ /* 0x180fe20000010845 */
[----:B------:R-:W-:Y:S01]  /*16cb0*/  ISETP.GT.AND P5, PT, R0, 0x40, PT ;  /* 0x000000400000780c */ /* 0x000fe20003fa4270 */
[----:B------:R-:W-:Y:S01]  /*16cc0*/  FFMA.FTZ R43, R178, R9, -R69 ;  /* 0x00000009b22b7223 */ /* 0x000fe20000010845 */
[----:B------:R-:W-:Y:S02]  /*16cd0*/  FMNMX.FTZ R11, R166, R11, !PT ;  /* 0x0000000ba60b7209 */ /* 0x000fe40007810000 */
[----:B------:R-:W-:Y:S01]  /*16ce0*/  ISETP.GT.AND P6, PT, R0, 0x41, PT ;  /* 0x000000410000780c */ /* 0x000fe20003fc4270 */
[----:B------:R-:W-:Y:S01]  /*16cf0*/  MUFU.EX2 R76, R76 ;  /* 0x0000004c004c7308 */ /* 0x000fe20000000800 */
[----:B------:R-:W-:Y:S02]  /*16d00*/  FMNMX.FTZ R11, R46, R11, !PT ;  /* 0x0000000b2e0b7209 */ /* 0x000fe40007810000 */
[----:B------:R-:W-:-:S02]  /*16d10*/  FSEL R42, R51, -INF , P5 ;  /* 0xff800000332a7808 */ /* 0x000fc40002800000 */
[----:B------:R-:W-:Y:S02]  /*16d20*/  FMNMX.FTZ R11, R48, R11, !PT ;  /* 0x0000000b300b7209 */ /* 0x000fe40007810000 */
[----:B------:R-:W-:Y:S01]  /*16d30*/  FSEL R52, R52, -INF , P6 ;  /* 0xff80000034347808 */ /* 0x000fe20003000000 */
[----:B------:R-:W-:Y:S01]  /*16d40*/  MUFU.EX2 R39, R39 ;  /* 0x0000002700277308 */ /* 0x000fe20000000800 */
[----:B------:R-:W-:Y:S02]  /*16d50*/  FMNMX.FTZ R11, R42, R11, !PT ;  /* 0x0000000b2a0b7209 */ /* 0x000fe40007810000 */
[----:B------:R-:W-:Y:S02]  /*16d60*/  ISETP.GT.AND P5, PT, R0, 0x50, PT ;  /* 0x000000500000780c */ /* 0x000fe40003fa4270 */
[----:B------:R-:W-:Y:S02]  /*16d70*/  FMNMX.FTZ R11, R52, R11, !PT ;  /* 0x0000000b340b7209 */ /* 0x000fe40007810000 */
[----:B------:R-:W-:Y:S01]  /*16d80*/  ISETP.GT.AND P6, PT, R0, 0x51, PT ;  /* 0x000000510000780c */ /* 0x000fe20003fc4270 */
[----:B------:R-:W-:Y:S01]  /*16d90*/  MUFU.EX2 R66, R66 ;  /* 0x0000004200427308 */ /* 0x000fe20000000800 */
[----:B------:R-:W-:-:S02]  /*16da0*/  FMNMX.FTZ R11, R64, R11, !PT ;  /* 0x0000000b400b7209 */ /* 0x000fc40007810000 */
[----:B------:R-:W-:Y:S01]  /*16db0*/  FSEL R68, R45, -INF , P5 ;  /* 0xff8000002d447808 */ /* 0x000fe20002800000 */
[--C-:B------:R-:W-:Y:S01]  /*16dc0*/  FFMA.FTZ R45, R84, R9, -R69.reuse ;  /* 0x00000009542d7223 */ /* 0x100fe20000010845 */
[----:B------:R-:W-:Y:S01]  /*16dd0*/  FMNMX.FTZ R11, R236, R11, !PT ;  /* 0x0000000bec0b7209 */ /* 0x000fe20007810000 */
[----:B------:R-:W-:Y:S01]  /*16de0*/  FFMA.FTZ R84, R230, R9, -R69 ;  /* 0x00000009e6547223 */ /* 0x000fe20000010845 */
[----:B------:R-:W-:Y:S01]  /*16df0*/  FSEL R47, R47, -INF , P6 ;  /* 0xff8000002f2f7808 */ /* 0x000fe20003000000 */
[----:B------:R-:W-:Y:S01]  /*16e00*/  MUFU.EX2 R41, R41 ;  /* 0x0000002900297308 */ /* 0x000fe20000000800 */
[----:B------:R-:W-:Y:S02]  /*16e10*/  FMNMX.FTZ R2, R68, R11, !PT ;  /* 0x0000000b44027209 */ /* 0x000fe40007810000 */
[----:B------:R-:W-:Y:S02]  /*16e20*/  ISETP.GT.AND P5, PT, R0, 0x60, PT ;  /* 0x000000600000780c */ /* 0x000fe40003fa4270 */
[----:B------:R-:W-:-:S02]  /*16e30*/  FMNMX.FTZ R11, R47, R2, !PT ;  /* 0x000000022f0b7209 */ /* 0x000fc40007810000 */
[----:B------:R-:W-:Y:S01]  /*16e40*/  ISETP.GT.AND P6, PT, R0, 0x61, PT ;  /* 0x000000610000780c */ /* 0x000fe20003fc4270 */
[----:B------:R-:W-:Y:S01]  /*16e50*/  MUFU.EX2 R43, R43 ;  /* 0x0000002b002b7308 */ /* 0x000fe20000000800 */
[----:B------:R-:W-:Y:S02]  /*16e60*/  FMNMX.FTZ R2, R72, R11, !PT ;  /* 0x0000000b48027209 */ /* 0x000fe40007810000 */
[----:B------:R-:W-:Y:S02]  /*16e70*/  MOV R11, 0x40000040 ;  /* 0x40000040000b7802 */ /* 0x000fe40000000f00 */
[----:B------:R-:W-:Y:S02]  /*16e80*/  FSEL R55, R55, -INF , P5 ;  /* 0xff80000037377808 */ /* 0x000fe40002800000 */
[----:B------:R-:W-:Y:S01]  /*16e90*/  R2UR UR7, R11 ;  /* 0x000000000b0772ca */ /* 0x000fe200000e0000 */
[----:B------:R-:W-:Y:S01]  /*16ea0*/  MUFU.EX2 R45, R45 ;  /* 0x0000002d002d7308 */ /* 0x000fe20000000800 */
[----:B------:R-:W-:-:S02]  /*16eb0*/  FMNMX.FTZ R2, R53, R2, !PT ;  /* 0x0000000235027209 */ /* 0x000fc40007810000 */
[----:B------:R-:W-:Y:S02]  /*16ec0*/  FSEL R57, R57, -INF , P6 ;  /* 0xff80000039397808 */ /* 0x000fe40003000000 */
[----:B------:R-:W-:Y:S02]  /*16ed0*/  FMNMX.FTZ R2, R55, R2, !PT ;  /* 0x0000000237027209 */ /* 0x000fe40007810000 */
[C---:B------:R-:W-:Y:S01]  /*16ee0*/  ISETP.GT.AND P5, PT, R0.reuse, 0x70, PT ;  /* 0x000000700000780c */ /* 0x040fe20003fa4270 */
[----:B------:R-:W-:Y:S01]  /*16ef0*/  MUFU.EX2 R49, R49 ;  /* 0x0000003100317308 */ /* 0x000fe20000000800 */
[----:B------:R-:W-:Y:S02]  /*16f00*/  FMNMX.FTZ R2, R57, R2, !PT ;  /* 0x0000000239027209 */ /* 0x000fe40007810000 */
[----:B------:R-:W-:Y:S01]  /*16f10*/  ISETP.GT.AND P6, PT, R0, 0x71, PT ;  /* 0x000000710000780c */ /* 0x000fe20003fc4270 */
[----:B------:R-:W-:Y:S01]  /*16f20*/  HGMMA.64x128x16.F32 R88, R160, gdesc[UR4].tnspB, R88, gsb0 ;  /* 0x41e00004a0587df0 */ /* 0x000fe20008000858 */
[----:B------:R-:W-:-:S02]  /*16f30*/  FMNMX.FTZ R2, R59, R2, !PT ;  /* 0x000000023b027209 */ /* 0x000fc40007810000 */
[----:B------:R-:W-:Y:S01]  /*16f40*/  FSEL R168, R63, -INF , P5 ;  /* 0xff8000003fa87808 */ /* 0x000fe20002800000 */
[--C-:B------:R-:W-:Y:S01]  /*16f50*/  FFMA.FTZ R63, R232, R9, -R69.reuse ;  /* 0x00000009e83f7223 */ /* 0x100fe20000010845 */
[----:B-1----:R-:W-:Y:S01]  /*16f60*/  FMNMX.FTZ R21, R61, R2, !PT ;  /* 0x000000023d157209 */ /* 0x002fe20007810000 */
[----:B------:R-:W-:Y:S01]  /*16f70*/  MUFU.EX2 R84, R84 ;  /* 0x0000005400547308 */ /* 0x000fe20000000800 */
[----:B------:R-:W-:Y:S02]  /*16f80*/  FSEL R65, R65, -INF , P6 ;  /* 0xff80000041417808 */ /* 0x000fe40003000000 */
[----:B------:R-:W-:Y:S02]  /*16f90*/  FMNMX.FTZ R0, R168, R21, !PT ;  /* 0x00000015a8007209 */ /* 0x000fe40007810000 */
[----:B------:R-:W-:Y:S01]  /*16fa0*/  FSEL R51, R70, -INF , P4 ;  /* 0xff80000046337808 */ /* 0x000fe20002000000 */
[----:B------:R-:W-:Y:S01]  /*16fb0*/  FFMA.FTZ R70, R180, R9, -R69 ;  /* 0x00000009b4467223 */ /* 0x000fe20000010845 */
[----:B------:R-:W-:Y:S01]  /*16fc0*/  FMNMX.FTZ R11, R65, R0, !PT ;  /* 0x00000000410b7209 */ /* 0x000fe20007810000 */
[----:B------:R-:W-:Y:S01]  /*16fd0*/  MUFU.EX2 R63, R63 ;  /* 0x0000003f003f7308 */ /* 0x000fe20000000800 */
[----:B------:R-:W-:-:S02]  /*16fe0*/  R2UR UR6, R10 ;  /* 0x000000000a0672ca */ /* 0x000fc400000e0000 */
[----:B------:R-:W-:Y:S02]  /*16ff0*/  FMNMX.FTZ R0, R170, R11, !PT ;  /* 0x0000000baa007209 */ /* 0x000fe40007810000 */
[----:B------:R-:W-:Y:S02]  /*17000*/  IADD3 R10, R8, 0x380, RZ ;  /* 0x00000380080a7810 */ /* 0x000fe40007ffe0ff */
[----:B------:R-:W-:Y:S01]  /*17010*/  FMNMX.FTZ R0, R51, R0, !PT ;  /* 0x0000000033007209 */ /* 0x000fe20007810000 */
[----:B------:R-:W-:Y:S01]  /*17020*/  MUFU.EX2 R70, R70 ;  /* 0x0000004600467308 */ /* 0x000fe20000000800 */
[----:B------:R-:W-:Y:S02]  /*17030*/  F2FP.F16.F32.PACK_AB R178, R32, R29 ;  /* 0x0000001d20b2723e */ /* 0x000fe400000000ff */
[----:B--2---:R-:W-:Y:S01]  /*17040*/  F2FP.F16.F32.PACK_AB R174, R38, R35 ;  /* 0x0000002326ae723e */ /* 0x004fe200000000ff */
[----:B------:R-:W0:Y:S01]  /*17050*/  SHFL.BFLY PT, R11, R0, 0x2, 0x1f ;  /* 0x0c401f00000b7f89 */ /* 0x000e2200000e0000 */
[----:B------:R-:W-:-:S03]  /*17060*/  F2FP.F16.F32.PACK_AB R180, R56, R67 ;  /* 0x0000004338b4723e */ /* 0x000fc600000000ff */
[----:B------:R-:W-:Y:S08]  /*17070*/  MUFU.EX2 R73, R73 ;  /* 0x0000004900497308 */ /* 0x000ff00000000800 */
[----:B------:R-:W-:Y:S01]  /*17080*/  MUFU.EX2 R62, R62 ;  /* 0x0000003e003e7308 */ /* 0x000fe20000000800 */
[----:B0-----:R-:W-:-:S05]  /*17090*/  FMNMX.FTZ R11, R0, R11, !PT ;  /* 0x0000000b000b7209 */ /* 0x001fca0007810000 */
[----:B------:R-:W0:Y:S02]  /*170a0*/  SHFL.BFLY PT, R0, R11, 0x1, 0x1f ;  /* 0x0c201f000b007f89 */ /* 0x000e2400000e0000 */
[----:B0-----:R-:W-:Y:S01]  /*170b0*/  FMNMX.FTZ R21, R11, R0, !PT ;  /* 0x000000000b157209 */ /* 0x001fe20007810000 */
[----:B------:R-:W-:Y:S01]  /*170c0*/  IMAD.MOV.U32 R11, RZ, RZ, 0x40000040 ;  /* 0x40000040ff0b7424 */ /* 0x000fe200078e00ff */
[----:B------:R-:W-:Y:S02]  /*170d0*/  FSEL R0, R194, RZ, P2 ;  /* 0x000000ffc2007208 */ /* 0x000fe40001000000 */
[C---:B------:R-:W-:Y:S01]  /*170e0*/  FSETP.NEU.FTZ.AND P2, PT, R21.reuse, -INF , PT ;  /* 0xff8000001500780b */ /* 0x040fe20003f5d000 */
[----:B------:R-:W-:Y:S01]  /*170f0*/  FMUL.FTZ R2, R21, R9 ;  /* 0x0000000915027220 */ /* 0x000fe20000410000 */
[----:B------:R-:W-:Y:S01]  /*17100*/  R2UR UR7, R11 ;  /* 0x000000000b0772ca */ /* 0x000fe200000e0000 */
[----:B------:R-:W-:Y:S01]  /*17110*/  FADD.FTZ R0, -R0, R7 ;  /* 0x0000000700007221 */ /* 0x000fe20000010100 */
[----:B------:R-:W-:-:S02]  /*17120*/  FSEL R11, R21, RZ, P2 ;  /* 0x000000ff150b7208 */ /* 0x000fc40001000000 */
[----:B------:R-:W-:Y:S01]  /*17130*/  FSEL R7, R2, RZ, P2 ;  /* 0x000000ff02077208 */ /* 0x000fe20001000000 */
[----:B------:R-:W-:Y:S01]  /*17140*/  FMUL.FTZ R0, R0, R9 ;  /* 0x0000000900007220 */ /* 0x000fe20000410000 */
[C---:B------:R-:W-:Y:S01]  /*17150*/  ISETP.GT.AND P2, PT, R6.reuse, R13, PT ;  /* 0x0000000d0600720c */ /* 0x040fe20003f44270 */
[----:B------:R-:W-:Y:S02]  /*17160*/  VIADD R6, R6, 0xffffffff ;  /* 0xffffffff06067836 */ /* 0x000fe40000000000 */
[----:B------:R0:W1:Y:S01]  /*17170*/  MUFU.EX2 R2, R0 ;  /* 0x0000000000027308 */ /* 0x0000620000000800 */
        /* <DEDUP_REMOVED lines=8> */
[----:B0-----:R-:W-:Y:S01]  /*17200*/  FADD.FTZ R0, -R11, R12 ;  /* 0x0000000c0b007221 */ /* 0x001fe20000010100 */
[-CC-:B------:R-:W-:Y:S01]  /*17210*/  FFMA.FTZ R30, R78, R9.reuse, -R7.reuse ;  /* 0x000000094e1e7223 */ /* 0x180fe20000010807 */
[-CC-:B------:R-:W-:Y:S01]  /*17220*/  FFMA.FTZ R173, R82, R9.reuse, -R7.reuse ;  /* 0x0000000952ad7223 */ /* 0x180fe20000010807 */
[-CC-:B------:R-:W-:Y:S01]  /*17230*/  FFMA.FTZ R165, R42, R9.reuse, -R7.reuse ;  /* 0x000000092aa57223 */ /* 0x180fe20000010807 */
[-C--:B------:R-:W-:Y:S01]  /*17240*/  FMUL.FTZ R0, R0, R9.reuse ;  /* 0x0000000900007220 */ /* 0x080fe20000410000 */
[-CC-:B------:R-:W-:Y:S01]  /*17250*/  FFMA.FTZ R58, R86, R9.reuse, -R7.reuse ;  /* 0x00000009563a7223 */ /* 0x180fe20000010807 */
[-C--:B------:R-:W-:Y:S01]  /*17260*/  FFMA.FTZ R175, R36, R9.reuse, -R7 ;  /* 0x0000000924af7223 */ /* 0x080fe20000010807 */
[----:B------:R-:W-:Y:S01]  /*17270*/  MUFU.EX2 R24, R24 ;  /* 0x0000001800187308 */ /* 0x000fe20000000800 */
[----:B-1----:R-:W-:Y:S01]  /*17280*/  FFMA.FTZ R11, R2, R4, R67 ;  /* 0x00000004020b7223 */ /* 0x002fe20000010043 */
        /* <DEDUP_REMOVED lines=12> */
[----:B------:R-:W-:Y:S01]  /*17350*/  FFMA.FTZ R65, R65, R9, -R7 ;  /* 0x0000000941417223 */ /* 0x000fe20000010807 */
[----:B------:R-:W-:Y:S01]  /*17360*/  F2FP.F16.F32.PACK_AB R164, R76, R37 ;  /* 0x000000254ca4723e */ /* 0x000fe200000000ff */
[----:B------:R-:W1:Y:S01]  /*17370*/  MUFU.EX2 R183, R183 ;  /* 0x000000b700b77308 */ /* 0x000e620000000800 */
[----:B------:R-:W-:Y:S01]  /*17380*/  FADD.FTZ R4, R20, R11 ;  /* 0x0000000b14047221 */ /* 0x000fe20000010000 */
[----:B------:R-:W-:Y:S01]  /*17390*/  IMAD.MOV.U32 R11, RZ, RZ, 0x40000040 ;  /* 0x40000040ff0b7424 */ /* 0x000fe200078e00ff */
[----:B------:R-:W-:-:S02]  /*173a0*/  F2FP.F16.F32.PACK_AB R166, R66, R39 ;  /* 0x0000002742a6723e */ /* 0x000fc400000000ff */
[----:B------:R-:W-:-:S03]  /*173b0*/  FADD.FTZ R4, R27, R4 ;  /* 0x000000041b047221 */ /* 0x000fc60000010000 */
[----:B------:R-:W2:Y:S01]  /*173c0*/  MUFU.EX2 R26, R26 ;  /* 0x0000001a001a7308 */ /* 0x000ea20000000800 */
[----:B0-----:R-:W-:Y:S01]  /*173d0*/  FFMA.FTZ R3, R0, R3, R181 ;  /* 0x0000000300037223 */ /* 0x001fe200000100b5 */
[----:B------:R-:W-:Y:S01]  /*173e0*/  F2FP.F16.F32.PACK_AB R181, R24, R181 ;  /* 0x000000b518b5723e */ /* 0x000fe200000000ff */
[----:B------:R-:W-:Y:S02]  /*173f0*/  WARPGROUP.DEPBAR.LE gsb0, 0x0 ;  /* 0x00008000000079c5 */ /* 0x000fe40000010000 */
[----:B------:R-:W-:-:S03]  /*17400*/  WARPGROUP.ARRIVE ;  /* 0x00000000000079c5 */ /* 0x000fc60000000000 */
[----:B------:R-:W0:Y:S01]  /*17410*/  MUFU.EX2 R177, R177 ;  /* 0x000000b100b17308 */ /* 0x000e220000000800 */
[-CC-:B------:R-:W-:Y:S01]  /*17420*/  FFMA.FTZ R160, R80, R9.reuse, -R69.reuse ;  /* 0x0000000950a07223 */ /* 0x180fe20000010845 */
[-C--:B------:R-:W-:Y:S01]  /*17430*/  FFMA.FTZ R162, R176, R9.reuse, -R69 ;  /* 0x00000009b0a27223 */ /* 0x080fe20000010845 */
[-CC-:B------:R-:W-:Y:S01]  /*17440*/  FFMA.FTZ R161, R68, R9.reuse, -R7.reuse ;  /* 0x0000000944a17223 */ /* 0x180fe20000010807 */
[-C--:B------:R-:W-:Y:S01]  /*17450*/  FFMA.FTZ R163, R72, R9.reuse, -R7 ;  /* 0x0000000948a37223 */ /* 0x080fe20000010807 */
[----:B------:R-:W-:Y:S01]  /*17460*/  HGMMA.64x128x16.F32 R88, R156, gdesc[UR4].tnspB, R88, gsb0 ;  /* 0x41e000049c587df0 */ /* 0x000fe20008000858 */
[----:B------:R-:W-:Y:S01]  /*17470*/  R2UR UR6, R10 ;  /* 0x000000000a0672ca */ /* 0x000fe200000e0000 */
[----:B------:R-:W-:Y:S01]  /*17480*/  FFMA.FTZ R80, R228, R9, -R69 ;  /* 0x00000009e4507223 */ /* 0x000fe20000010845 */
[----:B------:R-:W-:Y:S01]  /*17490*/  R2UR UR7, R11 ;  /* 0x000000000b0772ca */ /* 0x000fe200000e0000 */
[----:B------:R-:W-:Y:S01]  /*174a0*/  FADD.FTZ R11, R29, R4 ;  /* 0x000000041d0b7221 */ /* 0x000fe20000010000 */
[----:B------:R-:W3:Y:S01]  /*174b0*/  MUFU.EX2 R28, R28 ;  /* 0x0000001c001c7308 */ /* 0x000ee20000000800 */
[----:B------:R-:W-:Y:S01]  /*174c0*/  FADD.FTZ R4, R24, R3 ;  /* 0x0000000318047221 */ /* 0x000fe20000010000 */
[----:B------:R-:W-:Y:S01]  /*174d0*/  F2FP.F16.F32.PACK_AB R176, R27, R20 ;  /* 0x000000141bb0723e */ /* 0x000fe200000000ff */
[----:B------:R-:W-:-:S02]  /*174e0*/  FADD.FTZ R10, R32, R11 ;  /* 0x0000000b200a7221 */ /* 0x000fc40000010000 */
[----:B-1----:R-:W-:Y:S01]  /*174f0*/  FADD.FTZ R3, R183, R4 ;  /* 0x00000004b7037221 */ /* 0x002fe20000010000 */
[C---:B--2---:R-:W-:Y:S01]  /*17500*/  F2FP.F16.F32.PACK_AB R183, R26.reuse, R183 ;  /* 0x000000b71ab7723e */ /* 0x044fe200000000ff */
[----:B------:R-:W-:Y:S01]  /*17510*/  FADD.FTZ R11, R31, R10 ;  /* 0x0000000a1f0b7221 */ /* 0x000fe20000010000 */
[----:B------:R-:W1:Y:S01]  /*17520*/  MUFU.EX2 R179, R179 ;  /* 0x000000b300b37308 */ /* 0x000e620000000800 */
[----:B------:R-:W-:Y:S01]  /*17530*/  FADD.FTZ R4, R26, R3 ;  /* 0x000000031a047221 */ /* 0x000fe20000010000 */
[----:B------:R-:W-:Y:S01]  /*17540*/  FFMA.FTZ R10, R236, R9, -R7 ;  /* 0x00000009ec0a7223 */ /* 0x000fe20000010807 */
[----:B------:R-:W-:Y:S02]  /*17550*/  FADD.FTZ R42, R34, R11 ;  /* 0x0000000b222a7221 */ /* 0x000fe40000010000 */
[----:B0-----:R-:W-:Y:S02]  /*17560*/  FADD.FTZ R3, R177, R4 ;  /* 0x00000004b1037221 */ /* 0x001fe40000010000 */
[----:B------:R-:W-:Y:S01]  /*17570*/  FADD.FTZ R11, R35, R42 ;  /* 0x0000002a230b7221 */ /* 0x000fe20000010000 */
[----:B------:R-:W0:Y:S01]  /*17580*/  MUFU.EX2 R30, R30 ;  /* 0x0000001e001e7308 */ /* 0x000e220000000800 */
[C---:B---3--:R-:W-:Y:S01]  /*17590*/  FADD.FTZ R4, R28.reuse, R3 ;  /* 0x000000031c047221 */ /* 0x048fe20000010000 */
[----:B------:R-:W-:Y:S01]  /*175a0*/  F2FP.F16.F32.PACK_AB R177, R28, R177 ;  /* 0x000000b11cb1723e */ /* 0x000fe200000000ff */
[----:B------:R-:W-:-:S04]  /*175b0*/  FADD.FTZ R42, R38, R11 ;  /* 0x0000000b262a7221 */ /* 0x000fc80000010000 */
[----:B------:R-:W-:Y:S01]  /*175c0*/  FADD.FTZ R11, R25, R42 ;  /* 0x0000002a190b7221 */ /* 0x000fe20000010000 */
[----:B------:R-:W2:Y:S01]  /*175d0*/  MUFU.EX2 R173, R173 ;  /* 0x000000ad00ad7308 */ /* 0x000ea20000000800 */
[----:B-1----:R-:W-:Y:S02]  /*175e0*/  FADD.FTZ R3, R179, R4 ;  /* 0x00000004b3037221 */ /* 0x002fe40000010000 */
[----:B------:R-:W-:-:S04]  /*175f0*/  FADD.FTZ R42, R44, R11 ;  /* 0x0000000b2c2a7221 */ /* 0x000fc80000010000 */
[----:B------:R-:W-:Y:S01]  /*17600*/  FADD.FTZ R11, R33, R42 ;  /* 0x0000002a210b7221 */ /* 0x000fe20000010000 */
[----:B------:R-:W1:Y:S01]  /*17610*/  MUFU.EX2 R58, R58 ;  /* 0x0000003a003a7308 */ /* 0x000e620000000800 */
[----:B0-----:R-:W-:Y:S01]  /*17620*/  FADD.FTZ R4, R30, R3 ;  /* 0x000000031e047221 */ /* 0x001fe20000010000 */
[----:B------:R-:W-:Y:S01]  /*17630*/  FFMA.FTZ R42, R53, R9, -R7 ;  /* 0x00000009352a7223 */ /* 0x000fe20000010807 */
[----:B------:R-:W-:Y:S01]  /*17640*/  FADD.FTZ R46, R50, R11 ;  /* 0x0000000b322e7221 */ /* 0x000fe20000010000 */
[----:B------:R-:W-:-:S03]  /*17650*/  F2FP.F16.F32.PACK_AB R179, R30, R179 ;  /* 0x000000b31eb3723e */ /* 0x000fc600000000ff */
[----:B------:R-:W-:Y:S01]  /*17660*/  FADD.FTZ R11, R37, R46 ;  /* 0x0000002e250b7221 */ /* 0x000fe20000010000 */
[----:B------:R-:W0:Y:S01]  /*17670*/  MUFU.EX2 R175, R175 ;  /* 0x000000af00af7308 */ /* 0x000e220000000800 */
[----:B--2---:R-:W-:Y:S01]  /*17680*/  FADD.FTZ R3, R173, R4 ;  /* 0x00000004ad037221 */ /* 0x004fe20000010000 */
[----:B------:R-:W-:-:S06]  /*17690*/  FFMA.FTZ R46, R57, R9, -R7 ;  /* 0x00000009392e7223 */ /* 0x000fcc0000010807 */
[----:B------:R-:W2:Y:S01]  /*176a0*/  MUFU.EX2 R36, R36 ;  /* 0x0000002400247308 */ /* 0x000ea20000000800 */
[C---:B-1----:R-:W-:Y:S01]  /*176b0*/  FADD.FTZ R4, R58.reuse, R3 ;  /* 0x000000033a047221 */ /* 0x042fe20000010000 */
[----:B------:R-:W-:-:S06]  /*176c0*/  F2FP.F16.F32.PACK_AB R173, R58, R173 ;  /* 0x000000ad3aad723e */ /* 0x000fcc00000000ff */
[----:B------:R-:W-:Y:S01]  /*176d0*/  MUFU.EX2 R169, R169 ;  /* 0x000000a900a97308 */ /* 0x000fe20000000800 */
[----:B0-----:R-:W-:Y:S01]  /*176e0*/  FADD.FTZ R3, R175, R4 ;  /* 0x00000004af037221 */ /* 0x001fe20000010000 */
[----:B------:R-:W-:-:S04]  /*176f0*/  FADD.FTZ R4, R76, R11 ;  /* 0x0000000b4c047221 */ /* 0x000fc80000010000 */
[----:B------:R-:W-:Y:S01]  /*17700*/  FADD.FTZ R11, R39, R4 ;  /* 0x00000004270b7221 */ /* 0x000fe20000010000 */
[----:B------:R-:W-:Y:S01]  /*17710*/  FFMA.FTZ R4, R168, R9, -R7 ;  /* 0x00000009a8047223 */ /* 0x000fe20000010807 */
[----:B------:R-:W-:Y:S01]  /*17720*/  MUFU.EX2 R40, R40 ;  /* 0x0000002800287308 */ /* 0x000fe20000000800 */
[----:B------:R-:W-:Y:S01]  /*17730*/  F2FP.F16.F32.PACK_AB R168, R44, R25 ;  /* 0x000000192ca8723e */ /* 0x000fe200000000ff */
[----:B------:R-:W-:Y:S01]  /*17740*/  FADD.FTZ R11, R66, R11 ;  /* 0x0000000b420b7221 */ /* 0x000fe20000010000 */
[----:B--2---:R-:W-:-:S05]  /*17750*/  F2FP.F16.F32.PACK_AB R175, R36, R175 ;  /* 0x000000af24af723e */ /* 0x004fca00000000ff */
[----:B------:R-:W0:Y:S08]  /*17760*/  MUFU.EX2 R160, R160 ;  /* 0x000000a000a07308 */ /* 0x000e300000000800 */
[----:B------:R-:W1:Y:S08]  /*17770*/  MUFU.EX2 R171, R171 ;  /* 0x000000ab00ab7308 */ /* 0x000e700000000800 */
[----:B------:R2:W3:Y:S01]  /*17780*/  MUFU.EX2 R12, R48 ;  /* 0x00000030000c7308 */ /* 0x0004e20000000800 */
[----:B0-----:R-:W-:Y:S01]  /*17790*/  FADD.FTZ R52, R160, R11 ;  /* 0x0000000ba0347221 */ /* 0x001fe20000010000 */
[----:B------:R-:W-:-:S06]  /*177a0*/  F2FP.F16.F32.PACK_AB R160, R41, R160 ;  /* 0x000000a029a0723e */ /* 0x000fcc00000000ff */
[----:B------:R-:W0:Y:S01]  /*177b0*/  MUFU.EX2 R165, R165 ;  /* 0x000000a500a57308 */ /* 0x000e220000000800 */
[----:B--2---:R-:W-:-:S04]  /*177c0*/  FADD.FTZ R48, R36, R3 ;  /* 0x0000000324307221 */ /* 0x004fc80000010000 */
[----:B------:R-:W-:Y:S01]  /*177d0*/  FADD.FTZ R3, R169, R48 ;  /* 0x00000030a9037221 */ /* 0x000fe20000010000 */
[C---:B------:R-:W-:Y:S02]  /*177e0*/  F2FP.F16.F32.PACK_AB R169, R40.reuse, R169 ;  /* 0x000000a928a9723e */ /* 0x040fe400000000ff */
[----:B------:R-:W2:Y:S01]  /*177f0*/  MUFU.EX2 R8, R8 ;  /* 0x0000000800087308 */ /* 0x000ea20000000800 */
[----:B------:R-:W-:Y:S01]  /*17800*/  FADD.FTZ R48, R40, R3 ;  /* 0x0000000328307221 */ /* 0x000fe20000010000 */
[----:B------:R-:W-:Y:S01]  /*17810*/  FFMA.FTZ R3, R170, R9, -R7 ;  /* 0x00000009aa037223 */ /* 0x000fe20000010807 */
[----:B------:R-:W-:Y:S02]  /*17820*/  F2FP.F16.F32.PACK_AB R170, R50, R33 ;  /* 0x0000002132aa723e */ /* 0x000fe400000000ff */
[----:B-1----:R-:W-:Y:S01]  /*17830*/  FADD.FTZ R11, R171, R48 ;  /* 0x00000030ab0b7221 */ /* 0x002fe20000010000 */
[C---:B---3--:R-:W-:Y:S02]  /*17840*/  F2FP.F16.F32.PACK_AB R171, R12.reuse, R171 ;  /* 0x000000ab0cab723e */ /* 0x048fe400000000ff */
[----:B------:R-:W-:Y:S01]  /*17850*/  MUFU.EX2 R162, R162 ;  /* 0x000000a200a27308 */ /* 0x000fe20000000800 */
[----:B------:R-:W-:Y:S01]  /*17860*/  FADD.FTZ R48, R12, R11 ;  /* 0x0000000b0c307221 */ /* 0x000fe20000010000 */
[----:B------:R-:W-:-:S03]  /*17870*/  IMAD.MOV.U32 R12, RZ, RZ, R21 ;  /* 0x000000ffff0c7224 */ /* 0x000fc600078e0015 */
[----:B0-----:R-:W-:-:S03]  /*17880*/  FADD.FTZ R11, R165, R48 ;  /* 0x00000030a50b7221 */ /* 0x001fc60000010000 */
[----:B------:R-:W0:Y:S01]  /*17890*/  MUFU.EX2 R167, R167 ;  /* 0x000000a700a77308 */ /* 0x000e220000000800 */
[C---:B--2---:R-:W-:Y:S01]  /*178a0*/  FADD.FTZ R20, R8.reuse, R11 ;  /* 0x0000000b08147221 */ /* 0x044fe20000010000 */
[----:B------:R-:W-:-:S06]  /*178b0*/  F2FP.F16.F32.PACK_AB R165, R8, R165 ;  /* 0x000000a508a5723e */ /* 0x000fcc00000000ff */
[----:B------:R-:W1:Y:S08]  /*178c0*/  MUFU.EX2 R10, R10 ;  /* 0x0000000a000a7308 */ /* 0x000e700000000800 */
[----:B------:R-:W2:Y:S01]  /*178d0*/  MUFU.EX2 R161, R161 ;  /* 0x000000a100a17308 */ /* 0x000ea20000000800 */
[----:B------:R-:W-:Y:S02]  /*178e0*/  WARPGROUP.DEPBAR.LE gsb0, 0x0 ;  /* 0x00008000000079c5 */ /* 0x000fe40000010000 */
[----:B------:R-:W-:Y:S01]  /*178f0*/  WARPGROUP.ARRIVE ;  /* 0x00000000000079c5 */ /* 0x000fe20000000000 */
[----:B0-----:R-:W-:Y:S01]  /*17900*/  FADD.FTZ R11, R167, R20 ;  /* 0x00000014a70b7221 */ /* 0x001fe20000010000 */
[-CC-:B------:R-:W-:Y:S01]  /*17910*/  FFMA.FTZ R157, R55, R9.reuse, -R7.reuse ;  /* 0x00000009379d7223 */ /* 0x180fe20000010807 */
[----:B------:R-:W-:Y:S01]  /*17920*/  FFMA.FTZ R159, R59, R9, -R7 ;  /* 0x000000093b9f7223 */ /* 0x000fe20000010807 */
[----:B------:R-:W-:Y:S01]  /*17930*/  F2FP.F16.F32.PACK_AB R156, R70, R45 ;  /* 0x0000002d469c723e */ /* 0x000fe200000000ff */
[----:B------:R-:W-:Y:S01]  /*17940*/  MUFU.EX2 R163, R163 ;  /* 0x000000a300a37308 */ /* 0x000fe20000000800 */
[----:B------:R-:W-:Y:S01]  /*17950*/  HGMMA.64x128x16.F32 R88, R152, gdesc[UR4].tnspB, R88, gsb0 ;  /* 0x41e0000498587df0 */ /* 0x000fe20008000858 */
[C---:B-1----:R-:W-:Y:S01]  /*17960*/  FADD.FTZ R32, R10.reuse, R11 ;  /* 0x0000000b0a207221 */ /* 0x042fe20000010000 */
[----:B------:R-:W-:-:S05]  /*17970*/  F2FP.F16.F32.PACK_AB R167, R10, R167 ;  /* 0x000000a70aa7723e */ /* 0x000fca00000000ff */
[----:B------:R-:W0:Y:S01]  /*17980*/  MUFU.EX2 R80, R80 ;  /* 0x0000005000507308 */ /* 0x000e220000000800 */
[----:B--2---:R-:W-:-:S07]  /*17990*/  FADD.FTZ R11, R161, R32 ;  /* 0x00000020a10b7221 */ /* 0x004fce0000010000 */
[----:B------:R-:W-:Y:S08]  /*179a0*/  MUFU.EX2 R42, R42 ;  /* 0x0000002a002a7308 */ /* 0x000ff00000000800 */
[----:B------:R-:W-:Y:S01]  /*179b0*/  MUFU.EX2 R157, R157 ;  /* 0x0000009d009d7308 */ /* 0x000fe20000000800 */
[----:B0-----:R-:W-:-:S07]  /*179c0*/  F2FP.F16.F32.PACK_AB R158, R80, R49 ;  /* 0x00000031509e723e */ /* 0x001fce00000000ff */
[----:B------:R-:W-:Y:S08]  /*179d0*/  MUFU.EX2 R46, R46 ;  /* 0x0000002e002e7308 */ /* 0x000ff00000000800 */
[----:B------:R-:W-:Y:S08]  /*179e0*/  MUFU.EX2 R159, R159 ;  /* 0x0000009f009f7308 */ /* 0x000ff00000000800 */
[----:B------:R-:W-:Y:S08]  /*179f0*/  MUFU.EX2 R20, R61 ;  /* 0x0000003d00147308 */ /* 0x000ff00000000800 */
[----:B------:R-:W-:Y:S08]  /*17a00*/  MUFU.EX2 R38, R4 ;  /* 0x0000000400267308 */ /* 0x000ff00000000800 */
[----:B------:R-:W0:Y:S01]  /*17a10*/  MUFU.EX2 R65, R65 ;  /* 0x0000004100417308 */ /* 0x000e220000000800 */
[----:B------:R-:W-:-:S02]  /*17a20*/  WARPGROUP.DEPBAR.LE gsb0, 0x0 ;  /* 0x00008000000079c5 */ /* 0x000fc40000010000 */
[----:B------:R1:W-:Y:S01]  /*17a30*/  @!P1 SYNCS.ARRIVE.TRANS64.RED.A1T0 RZ, [R14+URZ], RZ ;  /* 0x000000ff0eff99a7 */ /* 0x0003e2000810043f */
[----:B------:R-:W-:Y:S02]  /*17a40*/  F2FP.F16.F32.PACK_AB R152, R84, R63 ;  /* 0x0000003f5498723e */ /* 0x000fe400000000ff */
[----:B------:R-:W-:Y:S02]  /*17a50*/  F2FP.F16.F32.PACK_AB R154, R62, R73 ;  /* 0x000000493e9a723e */ /* 0x000fe400000000ff */
[----:B0-----:R-:W-:Y:S01]  /*17a60*/  F2FP.F16.F32.PACK_AB R153, R65, R38 ;  /* 0x000000264199723e */ /* 0x001fe200000000ff */
[-CC-:B-1----:R-:W-:Y:S01]  /*17a70*/  FFMA.FTZ R14, R47, R9.reuse, -R7.reuse ;  /* 0x000000092f0e7223 */ /* 0x182fe20000010807 */
[----:B------:R0:W-:Y:S01]  /*17a80*/  @!P1 SYNCS.ARRIVE.TRANS64.RED.A1T0 RZ, [R15+URZ], RZ ;  /* 0x000000ff0fff99a7 */ /* 0x0001e2000810043f */
[----:B------:R-:W-:-:S04]  /*17a90*/  FFMA.FTZ R7, R51, R9, -R7 ;  /* 0x0000000933077223 */ /* 0x000fc80000010807 */
[----:B------:R-:W1:Y:S01]  /*17aa0*/  MUFU.EX2 R14, R14 ;  /* 0x0000000e000e7308 */ /* 0x000e620000000800 */
[----:B0-----:R-:W-:-:S04]  /*17ab0*/  FADD.FTZ R15, R41, R52 ;  /* 0x00000034290f7221 */ /* 0x001fc80000010000 */
[----:B------:R-:W-:-:S03]  /*17ac0*/  FADD.FTZ R52, R162, R15 ;  /* 0x0000000fa2347221 */ /* 0x000fc60000010000 */
[----:B------:R-:W-:Y:S01]  /*17ad0*/  MUFU.EX2 R7, R7 ;  /* 0x0000000700077308 */ /* 0x000fe20000000800 */
[C---:B------:R-:W-:Y:S01]  /*17ae0*/  F2FP.F16.F32.PACK_AB R162, R43.reuse, R162 ;  /* 0x000000a22ba2723e */ /* 0x040fe200000000ff */
[----:B------:R-:W-:-:S04]  /*17af0*/  FADD.FTZ R52, R43, R52 ;  /* 0x000000342b347221 */ /* 0x000fc80000010000 */
[----:B------:R-:W-:Y:S01]  /*17b00*/  FADD.FTZ R15, R45, R52 ;  /* 0x000000342d0f7221 */ /* 0x000fe20000010000 */
[C---:B-1----:R-:W-:Y:S01]  /*17b10*/  FADD.FTZ R32, R14.reuse, R11 ;  /* 0x0000000b0e207221 */ /* 0x042fe20000010000 */
        /* <DEDUP_REMOVED lines=14> */
[----:B------:R-:W-:Y:S02]  /*17c00*/  FADD.FTZ R15, R73, R34 ;  /* 0x00000022490f7221 */ /* 0x000fe40000010000 */
[----:B------:R-:W0:Y:S01]  /*17c10*/  MUFU.EX2 R34, R3 ;  /* 0x0000000300227308 */ /* 0x000e220000000800 */
[----:B------:R-:W-:Y:S01]  /*17c20*/  FADD.FTZ R11, R20, R11 ;  /* 0x0000000b140b7221 */ /* 0x000fe20000010000 */
[----:B------:R-:W-:Y:S01]  /*17c30*/  FADD.FTZ R4, R62, R15 ;  /* 0x0000000f3e047221 */ /* 0x000fe20000010000 */
[----:B------:R-:W-:Y:S01]  /*17c40*/  MOV R15, R188 ;  /* 0x000000bc000f7202 */ /* 0x000fe20000000f00 */
[----:B------:R-:W-:-:S02]  /*17c50*/  IMAD.MOV.U32 R20, RZ, RZ, R185 ;  /* 0x000000ffff147224 */ /* 0x000fc400078e00b9 */
[----:B------:R-:W-:-:S04]  /*17c60*/  FADD.FTZ R11, R38, R11 ;  /* 0x0000000b260b7221 */ /* 0x000fc80000010000 */
[----:B------:R-:W-:-:S04]  /*17c70*/  FADD.FTZ R11, R65, R11 ;  /* 0x0000000b410b7221 */ /* 0x000fc80000010000 */
[----:B0-----:R-:W-:Y:S01]  /*17c80*/  FADD.FTZ R11, R34, R11 ;  /* 0x0000000b220b7221 */ /* 0x001fe20000010000 */
[----:B------:R-:W-:-:S03]  /*17c90*/  F2FP.F16.F32.PACK_AB R155, R7, R34 ;  /* 0x00000022079b723e */ /* 0x000fc600000000ff */
[----:B------:R-:W-:Y:S01]  /*17ca0*/  FADD.FTZ R3, R7, R11 ;  /* 0x0000000b07037221 */ /* 0x000fe20000010000 */
[----:B------:R-:W-:Y:S01]  /*17cb0*/  MOV R7, R194 ;  /* 0x000000c200077202 */ /* 0x000fe20000000f00 */
[----:B------:R-:W-:Y:S06]  /*17cc0*/  @P2 BRA `(.L_x_2396) ;  /* 0xffffffc800a42947 */ /* 0x000fec000383ffff */
[----:B------:R-:W-:Y:S05]  /*17cd0*/  BSYNC B1 ;  /* 0x0000000000017941 */ /* 0x000fea0003800000 */
.L_x_2385:
[----:B------:R-:W-:-:S07]  /*17ce0*/  MOV R10, R6 ;  /* 0x00000006000a7202 */ /* 0x000fce0000000f00 */
.L_x_2384:
[----:B------:R-:W-:Y:S05]  /*17cf0*/  BSYNC B0 ;  /* 0x0000000000007941 */ /* 0x000fea0003800000 */
.L_x_2383:
[----:B------:R-:W-:Y:S01]  /*17d00*/  ISETP.GE.AND P2, PT, R10, RZ, PT ;  /* 0x000000ff0a00720c */ /* 0x000fe20003f46270 */
[----:B------:R-:W-:-:S12]  /*17d10*/  BSSY B0, `(.L_x_2397) ;  /* 0x00002d2000007945 */ /* 0x000fd80003800000 */
[----:B------:R-:W-:Y:S05]  /*17d20*/  @!P2 BRA `(.L_x_2398) ;  /* 0x0000002c0040a947 */ /* 0x000fea0003800000 */
[----:B------:R-:W-:Y:S01]  /*17d30*/  IMAD.MOV.U32 R12, RZ, RZ, R21 ;  /* 0x000000ffff0c7224 */ /* 0x000fe200078e0015 */
[----:B------:R-:W-:Y:S01]  /*17d40*/  MOV R11, R194 ;  /* 0x000000c2000b7202 */ /* 0x000fe20000000f00 */
[----:B------:R-:W-:Y:S01]  /*17d50*/  IMAD.MOV.U32 R14, RZ, RZ, R188 ;  /* 0x000000ffff0e7224 */ /* 0x000fe200078e00bc */
[----:B------:R-:W-:-:S07]  /*17d60*/  MOV R15, R185 ;  /* 0x000000b9000f7202 */ /* 0x000fce0000000f00 */
.L_x_2409:
[----:B------:R-:W-:-:S05]  /*17d70*/  VIADD R13, R15, 0x1 ;  /* 0x000000010f0d7836 */ /* 0x000fca0000000000 */
[----:B------:R-:W-:-:S04]  /*17d80*/  ISETP.NE.AND P2, PT, R13, 0x2, PT ;  /* 0x000000020d00780c */ /* 0x000fc80003f45270 */
[----:B------:R-:W-:Y:S02]  /*17d90*/  SEL R7, RZ, 0x1, P2 ;  /* 0x00000001ff077807 */ /* 0x000fe40001000000 */
[----:B------:R-:W-:Y:S02]  /*17da0*/  SEL R13, R13, RZ, P2 ;  /* 0x000000ff0d0d7207 */ /* 0x000fe40001000000 */
[----:B------:R-:W-:Y:S02]  /*17db0*/  LOP3.LUT R188, R14, R7, RZ, 0x3c, !PT ;  /* 0x000000070ebc7212 */ /* 0x000fe400078e3cff */
[----:B------:R-:W-:Y:S01]  /*17dc0*/  MOV R185, R13 ;  /* 0x0000000d00b97202 */ /* 0x000fe20000000f00 */
[----:B------:R-:W-:Y:S06]  /*17dd0*/  @!P0 BRA `(.L_x_2399) ;  /* 0x0000000000048947 */ /* 0x000fec0003800000 */
[----:B------:R-:W-:Y:S01]  /*17de0*/  BPT.TRAP 0x1 ;  /* 0x000000040000795c */ /* 0x000fe20000300000 */
.L_x_2399:
[----:B------:R-:W-:Y:S01]  /*17df0*/  IMAD R8, R185, 0x8, R18 ;  /* 0x00000008b9087824 */ /* 0x000fe200078e0212 */
[----:B------:R-:W-:-:S04]  /*17e00*/  SHF.L.U32 R9, R188, 0x1f, RZ ;  /* 0x0000001fbc097819 */ /* 0x000fc800000006ff */
[----:B------:R0:W1:Y:S01]  /*17e10*/  SYNCS.PHASECHK.TRANS64.TRYWAIT P2, [R8+URZ+0x34830], R9 ;  /* 0x03483009080075a7 */ /* 0x000062000804017f */
[----:B------:R-:W-:Y:S05]  /*17e20*/  @!P0 BRA `(.L_x_2400) ;  /* 0x0000000000048947 */ /* 0x000fea0003800000 */
[----:B------:R-:W-:Y:S01]  /*17e30*/  BPT.TRAP 0x1 ;  /* 0x000000040000795c */ /* 0x000fe20000300000 */
.L_x_2400:
[----:B------:R-:W-:Y:S01]  /*17e40*/  BSSY B1, `(.L_x_2401) ;  /* 0x0000006000017945 */ /* 0x000fe20003800000 */
[----:B------:R-:W-:Y:S01]  /*17e50*/  IMAD R6, R185, 0xc00, R5 ;  /* 0x00000c00b9067824 */ /* 0x000fe200078e0205 */
[----:B------:R-:W-:Y:S02]  /*17e60*/  MOV R7, 0x40000040 ;  /* 0x4000004000077802 */ /* 0x000fe40000000f00 */
[----:B-1----:R-:W-:Y:S05]  /*17e70*/  @P2 BRA `(.L_x_2402) ;  /* 0x0000000000082947 */ /* 0x002fea0003800000 */
[----:B------:R-:W1:Y:S02]  /*17e80*/  SYNCS.PHASECHK.TRANS64.TRYWAIT P2, [R8+URZ+0x34830], R9 ;  /* 0x03483009080075a7 */ /* 0x000e64000804017f */
[----:B-1----:R-:W-:Y:S05]  /*17e90*/  @!P2 BRA `(.L_x_2403) ;  /* 0x000000c40070a947 */ /* 0x002fea0003800000 */
.L_x_2402:
[----:B------:R-:W-:Y:S05]  /*17ea0*/  BSYNC B1 ;  /* 0x0000000000017941 */ /* 0x000fea0003800000 */
.L_x_2401:
[----:B------:R-:W2:Y:S04]  /*17eb0*/  LDL.64 R20, [R1+0x30] ;  /* 0x0000300001147983 */ /* 0x000ea80000100a00 */
[----:B------:R-:W3:Y:S04]  /*17ec0*/  LDL.64 R232, [R1+0x28] ;  /* 0x0000280001e87983 */ /* 0x000ee80000100a00 */
[----:B------:R-:W4:Y:S01]  /*17ed0*/  LDL.64 R230, [R1+0x20] ;  /* 0x0000200001e67983 */ /* 0x000f220000100a00 */
[C---:B------:R-:W-:Y:S02]  /*17ee0*/  R2UR UR6, R6.reuse ;  /* 0x00000000060672ca */ /* 0x040fe400000e0000 */
[----:B------:R-:W-:Y:S01]  /*17ef0*/  R2UR UR7, R7 ;  /* 0x00000000070772ca */ /* 0x000fe200000e0000 */
[----:B------:R-:W-:Y:S01]  /*17f00*/  WARPGROUP.ARRIVE ;  /* 0x00000000000079c5 */ /* 0x000fe20000000000 */
[----:B------:R-:W5:Y:S01]  /*17f10*/  LDL.64 R228, [R1+0x18] ;  /* 0x0000180001e47983 */ /* 0x000f620000100a00 */
[----:B01----:R-:W-:Y:S01]  /*17f20*/  VIADD R8, R6, 0x2 ;  /* 0x0000000206087836 */ /* 0x003fe20000000000 */
[----:B------:R-:W-:-:S02]  /*17f30*/  MOV R9, 0x40000040 ;  /* 0x4000004000097802 */ /* 0x000fc40000000f00 */
[----:B------:R-:W5:Y:S04]  /*17f40*/  LDL.64 R194, [R1+0x10] ;  /* 0x0000100001c27983 */ /* 0x000f680000100a00 */
[----:B------:R-:W5:Y:S01]  /*17f50*/  LDL.64 R192, [R1+0x8] ;  /* 0x0000080001c07983 */ /* 0x000f620000100a00 */
[----:B--2---:R-:W-:Y:S02]  /*17f60*/  R2UR UR4, R20 ;  /* 0x00000000140472ca */ /* 0x004fe400000e0000 */
[----:B------:R-:W-:Y:S02]  /*17f70*/  R2UR UR5, R21 ;  /* 0x00000000150572ca */ /* 0x000fe400000e0000 */
[----:B------:R-:W2:Y:S11]  /*17f80*/  LDL.64 R20, [R1] ;  /* 0x0000000001147983 */ /* 0x000eb60000100a00 */
[----:B------:R-:W-:Y:S01]  /*17f90*/  HGMMA.64x128x16.F32 R24, gdesc[UR4], RZ, !UPT, gsb0 ;  /* 0x01e00000041879f0 */ /* 0x000fe2000c0008ff */
[----:B------:R-:W-:-:S02]  /*17fa0*/  R2UR UR6, R8 ;  /* 0x00000000080672ca */ /* 0x000fc400000e0000 */
[----:B------:R-:W-:Y:S02]  /*17fb0*/  R2UR UR7, R9 ;  /* 0x00000000090772ca */ /* 0x000fe400000e0000 */
[----:B---3--:R-:W-:Y:S02]  /*17fc0*/  R2UR UR4, R232 ;  /* 0x00000000e80472ca */ /* 0x008fe400000e0000 */
[----:B------:R-:W-:Y:S01]  /*17fd0*/  R2UR UR5, R233 ;  /* 0x00000000e90572ca */ /* 0x000fe200000e0000 */
[----:B------:R-:W-:Y:S01]  /*17fe0*/  VIADD R8, R6, 0x4 ;  /* 0x0000000406087836 */ /* 0x000fe20000000000 */
[----:B------:R-:W-:Y:S01]  /*17ff0*/  MOV R9, 0x40000040 ;  /* 0x4000004000097802 */ /* 0x000fe20000000f00 */
[----:B------:R-:W-:Y:S02]  /*18000*/  WARPGROUP.DEPBAR.LE gsb0, 0x0 ;  /* 0x00008000000079c5 */ /* 0x000fe40000010000 */
[----:B------:R-:W-:-:S08]  /*18010*/  WARPGROUP.ARRIVE ;  /* 0x00000000000079c5 */ /* 0x000fd00000000000 */
[----:B------:R-:W-:Y:S01]  /*18020*/  HGMMA.64x128x16.F32 R24, gdesc[UR4], R24, gsb0 ;  /* 0x01e00000041879f0 */ /* 0x000fe20008000818 */
[----:B------:R-:W-:Y:S02]  /*18030*/  R2UR UR6, R8 ;  /* 0x00000000080672ca */ /* 0x000fe400000e0000 */
[----:B------:R-:W-:Y:S02]  /*18040*/  R2UR UR7, R9 ;  /* 0x00000000090772ca */ /* 0x000fe400000e0000 */
[----:B----4-:R-:W-:Y:S02]  /*18050*/  R2UR UR4, R230 ;  /* 0x00000000e60472ca */ /* 0x010fe400000e0000 */
        /* <DEDUP_REMOVED lines=35> */
[----:B--2---:R-:W-:Y:S02]  /*18290*/  R2UR UR4, R20 ;  /* 0x00000000140472ca */ /* 0x004fe400000e0000 */
        /* <DEDUP_REMOVED lines=116> */
.L_x_2404:
[----:B------:R-:W-:Y:S01]  /*189e0*/  SHF.L.U32 R7, R14, 0x1f, RZ ;  /* 0x0000001f0e077819 */ /* 0x000fe200000006ff */
[----:B------:R-:W-:-:S04]  /*189f0*/  IMAD R14, R15, 0x8, R18 ;  /* 0x000000080f0e7824 */ /* 0x000fc800078e0212 */
[----:B------:R0:W1:Y:S01]  /*18a00*/  SYNCS.PHASECHK.TRANS64.TRYWAIT P2, [R14+URZ+0x34850], R7 ;  /* 0x034850070e0075a7 */ /* 0x000062000804017f */
[----:B------:R-:W-:Y:S05]  /*18a10*/  @!P0 BRA `(.L_x_2405) ;  /* 0x0000000000048947 */ /* 0x000fea0003800000 */
[----:B------:R-:W-:Y:S01]  /*18a20*/  BPT.TRAP 0x1 ;  /* 0x000000040000795c */ /* 0x000fe20000300000 */
.L_x_2405:
[----:B------:R-:W-:Y:S04]  /*18a30*/  BSSY B1, `(.L_x_2406) ;  /* 0x0000004000017945 */ /* 0x000fe80003800000 */
[----:B-1----:R-:W-:Y:S05]  /*18a40*/  @P2 BRA `(.L_x_2407) ;  /* 0x0000000000082947 */ /* 0x002fea0003800000 */
[----:B------:R-:W1:Y:S02]  /*18a50*/  SYNCS.PHASECHK.TRANS64.TRYWAIT P2, [R14+URZ+0x34850], R7 ;  /* 0x034850070e0075a7 */ /* 0x000e64000804017f */
[----:B-1----:R-:W-:Y:S05]  /*18a60*/  @!P2 BRA `(.L_x_2408) ;  /* 0x000000b80090a947 */ /* 0x002fea0003800000 */
.L_x_2407:
[----:B------:R-:W-:Y:S05]  /*18a70*/  BSYNC B1 ;  /* 0x0000000000017941 */ /* 0x000fea0003800000 */
.L_x_2406:
[----:B------:R-:W-:Y:S01]  /*18a80*/  IADD3 R2, R18, 0x400, RZ ;  /* 0x0000040012027810 */ /* 0x000fe20007ffe0ff */
[----:B------:R-:W-:Y:S01]  /*18a90*/  WARPGROUP.ARRIVE ;  /* 0x00000000000079c5 */ /* 0x000fe20000000000 */
[----:B01----:R-:W-:Y:S01]  /*18aa0*/  MOV R7, 0x40000040 ;  /* 0x4000004000077802 */ /* 0x003fe20000000f00 */
[----:B------:R-:W-:Y:S01]  /*18ab0*/  FMUL.FTZ R0, R24, UR38 ;  /* 0x0000002618007c20 */ /* 0x000fe20008410000 */
[----:B------:R-:W-:Y:S01]  /*18ac0*/  SHF.R.U32.HI R2, RZ, 0x4, R2 ;  /* 0x00000004ff027819 */ /* 0x000fe20000011602 */
[----:B------:R-:W-:Y:S01]  /*18ad0*/  FMUL.FTZ R20, R25, UR38 ;  /* 0x0000002619147c20 */ /* 0x000fe20008410000 */
[----:B------:R-:W-:Y:S01]  /*18ae0*/  R2UR UR7, R7 ;  /* 0x00000000070772ca */ /* 0x000fe200000e0000 */
[----:B------:R-:W-:Y:S01]  /*18af0*/  FMUL.FTZ R21, R28, UR38 ;  /* 0x000000261c157c20 */ /* 0x000fe20008410000 */
[----:B------:R-:W-:Y:S01]  /*18b00*/  LOP3.LUT R2, R2, 0x3fff, RZ, 0xc0, !PT ;  /* 0x00003fff02027812 */ /* 0x000fe200078ec0ff */
[----:B------:R-:W0:Y:S01]  /*18b10*/  MUFU.TANH R0, R0 ;  /* 0x0000000000007308 */ /* 0x000e220000002400 */
[----:B------:R-:W-:Y:S01]  /*18b20*/  MOV R9, 0x40000040 ;  /* 0x4000004000097802 */ /* 0x000fe20000000f00 */
        /* <DEDUP_REMOVED lines=24> */
[----:B------:R-:W-:Y:S01]  /*18cb0*/  HGMMA.64x128x16.F32 R88, R180, gdesc[UR4].tnspB, R88, gsb0 ;  /* 0x41e00004b4587df0 */ /* 0x000fe20008000858 */
[----:B------:R-:W-:Y:S01]  /*18cc0*/  R2UR UR6, R8 ;  /* 0x00000000080672ca */ /* 0x000fe200000e0000 */
[----:B------:R-:W-:Y:S01]  /*18cd0*/  VIADD R8, R6, 0x100 ;  /* 0x0000010006087836 */ /* 0x000fe20000000000 */
[----:B------:R-:W-:Y:S01]  /*18ce0*/  R2UR UR7, R9 ;  /* 0x00000000090772ca */ /* 0x000fe200000e0000 */
[----:B------:R-:W-:Y:S01]  /*18cf0*/  FMUL.FTZ R42, R46, UR38 ;  /* 0x000000262e2a7c20 */ /* 0x000fe20008410000 */
[----:B0-----:R-:W-:Y:S01]  /*18d00*/  FMNMX.FTZ R9, R0, R11, !PT ;  /* 0x0000000b00097209 */ /* 0x001fe20007810000 */
[----:B------:R-:W-:Y:S01]  /*18d10*/  FMUL.FTZ R46, R48, UR38 ;  /* 0x00000026302e7c20 */ /* 0x000fe20008410000 */
[----:B------:R-:W0:Y:S01]  /*18d20*/  MUFU.TANH R28, R28 ;  /* 0x0000001c001c7308 */ /* 0x000e220000002400 */
[----:B------:R-:W-:Y:S01]  /*18d30*/  FMUL.FTZ R48, R49, UR38 ;  /* 0x0000002631307c20 */ /* 0x000fe20008410000 */
[----:B-1----:R-:W-:Y:S01]  /*18d40*/  FMNMX.FTZ R2, R20, R9, !PT ;  /* 0x0000000914027209 */ /* 0x002fe20007810000 */
[----:B------:R-:W-:Y:S01]  /*18d50*/  FMUL.FTZ R45, R50, UR38 ;  /* 0x00000026322d7c20 */ /* 0x000fe20008410000 */
[----:B------:R-:W-:Y:S01]  /*18d60*/  MOV R9, 0x40000040 ;  /* 0x4000004000097802 */ /* 0x000fe20000000f00 */
[----:B------:R-:W-:Y:S01]  /*18d70*/  FMUL.FTZ R50, R52, UR38 ;  /* 0x0000002634327c20 */ /* 0x000fe20008410000 */
[----:B--2---:R-:W-:Y:S01]  /*18d80*/  FMNMX.FTZ R39, R21, R2, !PT ;  /* 0x0000000215277209 */ /* 0x004fe20007810000 */
[----:B------:R-:W-:Y:S01]  /*18d90*/  FMUL.FTZ R44, R47, UR38 ;  /* 0x000000262f2c7c20 */ /* 0x000fe20008410000 */
[----:B------:R-:W1:Y:S01]  /*18da0*/  MUFU.TANH R29, R29 ;  /* 0x0000001d001d7308 */ /* 0x000e620000002400 */
[----:B------:R-:W-:Y:S01]  /*18db0*/  FMUL.FTZ R47, R51, UR38 ;  /* 0x00000026332f7c20 */ /* 0x000fe20008410000 */
[----:B---3--:R-:W-:Y:S01]  /*18dc0*/  FMNMX.FTZ R39, R26, R39, !PT ;  /* 0x000000271a277209 */ /* 0x008fe20007810000 */
[----:B------:R-:W-:Y:S01]  /*18dd0*/  FMUL.FTZ R51, R53, UR38 ;  /* 0x0000002635337c20 */ /* 0x000fe20008410000 */
[----:B------:R-:W-:Y:S01]  /*18de0*/  FMUL.FTZ R49, R54, UR38 ;  /* 0x0000002636317c20 */ /* 0x000fe20008410000 */
        /* <DEDUP_REMOVED lines=29> */
[C---:B------:R-:W-:Y:S01]  /*18fc0*/  ISETP.GT.AND P2, PT, R10.reuse, RZ, PT ;  /* 0x000000ff0a00720c */ /* 0x040fe20003f44270 */
[----:B------:R-:W-:-:S05]  /*18fd0*/  VIADD R10, R10, 0xffffffff ;  /* 0xffffffff0a0a7836 */ /* 0x000fca0000000000 */
[----:B------:R-:W5:Y:S08]  /*18fe0*/  MUFU.TANH R41, R41 ;  /* 0x0000002900297308 */ /* 0x000f700000002400 */
        /* <DEDUP_REMOVED lines=9> */
[----:B------:R-:W5:Y:S01]  /*19080*/  MUFU.TANH R60, R60 ;  /* 0x0000003c003c7308 */ /* 0x000f620000002400 */
[----:B------:R-:W-:-:S02]  /*19090*/  WARPGROUP.DEPBAR.LE gsb0, 0x0 ;  /* 0x00008000000079c5 */ /* 0x000fc40000010000 */
[----:B------:R-:W-:-:S05]  /*190a0*/  WARPGROUP.ARRIVE ;  /* 0x00000000000079c5 */ /* 0x000fca0000000000 */
[----:B------:R-:W5:Y:S01]  /*190b0*/  MUFU.TANH R61, R61 ;  /* 0x0000003d003d7308 */ /* 0x000f620000002400 */
[----:B------:R-:W-:Y:S01]  /*190c0*/  HGMMA.64x128x16.F32 R88, R176, gdesc[UR4].tnspB, R88, gsb0 ;  /* 0x41e00004b0587df0 */ /* 0x000fe20008000858 */
[----:B------:R-:W-:Y:S01]  /*190d0*/  R2UR UR6, R8 ;  /* 0x00000000080672ca */ /* 0x000fe200000e0000 */
[----:B------:R-:W-:Y:S01]  /*190e0*/  VIADD R8, R6, 0x180 ;  /* 0x0000018006087836 */ /* 0x000fe20000000000 */
[----:B------:R-:W-:-:S04]  /*190f0*/  R2UR UR7, R9 ;  /* 0x00000000090772ca */ /* 0x000fc800000e0000 */
[----:B------:R-:W5:Y:S01]  /*19100*/  MUFU.TANH R62, R62 ;  /* 0x0000003e003e7308 */ /* 0x000f620000002400 */
[----:B-1----:R-:W-:-:S04]  /*19110*/  FMNMX.FTZ R9, R29, R2, !PT ;  /* 0x000000021d097209 */ /* 0x002fc80007810000 */
[----:B--2---:R-:W-:-:S03]  /*19120*/  FMNMX.FTZ R9, R32, R9, !PT ;  /* 0x0000000920097209 */ /* 0x004fc60007810000 */
[----:B------:R-:W1:Y:S01]  /*19130*/  MUFU.TANH R64, R64 ;  /* 0x0000004000407308 */ /* 0x000e620000002400 */
[----:B0-----:R-:W-:-:S04]  /*19140*/  FMNMX.FTZ R9, R34, R9, !PT ;  /* 0x0000000922097209 */ /* 0x001fc80007810000 */
[----:B---3--:R-:W-:-:S03]  /*19150*/  FMNMX.FTZ R2, R36, R9, !PT ;  /* 0x0000000924027209 */ /* 0x008fc60007810000 */
[----:B------:R-:W0:Y:S01]  /*19160*/  MUFU.TANH R65, R65 ;  /* 0x0000004100417308 */ /* 0x000e220000002400 */
[----:B----4-:R-:W-:-:S04]  /*19170*/  FMNMX.FTZ R2, R37, R2, !PT ;  /* 0x0000000225027209 */ /* 0x010fc80007810000 */
[----:B-----5:R-:W-:-:S03]  /*19180*/  FMNMX.FTZ R2, R41, R2, !PT ;  /* 0x0000000229027209 */ /* 0x020fc60007810000 */
[----:B------:R-:W2:Y:S01]  /*19190*/  MUFU.TANH R68, R68 ;  /* 0x0000004400447308 */ /* 0x000ea20000002400 */
[----:B------:R-:W-:-:S04]  /*191a0*/  FMNMX.FTZ R9, R43, R2, !PT ;  /* 0x000000022b097209 */ /* 0x000fc80007810000 */
[----:B------:R-:W-:-:S03]  /*191b0*/  FMNMX.FTZ R9, R46, R9, !PT ;  /* 0x000000092e097209 */ /* 0x000fc60007810000 */
[----:B------:R-:W3:Y:S01]  /*191c0*/  MUFU.TANH R69, R69 ;  /* 0x0000004500457308 */ /* 0x000ee20000002400 */
[----:B------:R-:W-:-:S04]  /*191d0*/  FMNMX.FTZ R9, R48, R9, !PT ;  /* 0x0000000930097209 */ /* 0x000fc80007810000 */
[----:B------:R-:W-:-:S03]  /*191e0*/  FMNMX.FTZ R2, R50, R9, !PT ;  /* 0x0000000932027209 */ /* 0x000fc60007810000 */
[----:B------:R-:W4:Y:S01]  /*191f0*/  MUFU.TANH R72, R72 ;  /* 0x0000004800487308 */ /* 0x000f220000002400 */
[----:B------:R-:W-:-:S04]  /*19200*/  FMNMX.FTZ R9, R51, R2, !PT ;  /* 0x0000000233097209 */ /* 0x000fc80007810000 */
[----:B------:R-:W-:-:S03]  /*19210*/  FMNMX.FTZ R2, R54, R9, !PT ;  /* 0x0000000936027209 */ /* 0x000fc60007810000 */
[----:B------:R-:W5:Y:S01]  /*19220*/  MUFU.TANH R73, R73 ;  /* 0x0000004900497308 */ /* 0x000f620000002400 */
        /* <DEDUP_REMOVED lines=9> */
[----:B-1----:R-:W-:-:S04]  /*192c0*/  FMNMX.FTZ R2, R64, R9, !PT ;  /* 0x0000000940027209 */ /* 0x002fc80007810000 */
[----:B0-----:R-:W-:-:S03]  /*192d0*/  FMNMX.FTZ R9, R65, R2, !PT ;  /* 0x0000000241097209 */ /* 0x001fc60007810000 */
[----:B------:R-:W0:Y:S01]  /*192e0*/  MUFU.TANH R15, R15 ;  /* 0x0000000f000f7308 */ /* 0x000e220000002400 */
[----:B--2---:R-:W-:Y:S02]  /*192f0*/  FMNMX.FTZ R2, R68, R9, !PT ;  /* 0x0000000944027209 */ /* 0x004fe40007810000 */
[----:B------:R-:W-:Y:S02]  /*19300*/  MOV R9, 0x40000040 ;  /* 0x4000004000097802 */ /* 0x000fe40000000f00 */
[----:B---3--:R-:W-:Y:S01]  /*19310*/  FMNMX.FTZ R39, R69, R2, !PT ;  /* 0x0000000245277209 */ /* 0x008fe20007810000 */
[----:B------:R-:W-:Y:S01]  /*19320*/  FMUL.FTZ R2, R63, UR38 ;  /* 0x000000263f027c20 */ /* 0x000fe20008410000 */
[----:B------:R-:W-:Y:S01]  /*19330*/  FMUL.FTZ R63, R66, UR38 ;  /* 0x00000026423f7c20 */ /* 0x000fe20008410000 */
[----:B------:R-:W1:Y:S01]  /*19340*/  MUFU.TANH R7, R7 ;  /* 0x0000000700077308 */ /* 0x000e620000002400 */
[----:B----4-:R-:W-:Y:S01]  /*19350*/  FMNMX.FTZ R38, R72, R39, !PT ;  /* 0x0000002748267209 */ /* 0x010fe20007810000 */
[----:B------:R-:W-:-:S02]  /*19360*/  IMAD.MOV.U32 R39, RZ, RZ, 0x40000040 ;  /* 0x40000040ff277424 */ /* 0x000fc400078e00ff */
        /* <DEDUP_REMOVED lines=9> */
[----:B------:R-:W-:-:S04]  /*19400*/  FMUL.FTZ R82, R86, UR38 ;  /* 0x0000002656527c20 */ /* 0x000fc80008410000 */
[----:B------:R-:W3:Y:S08]  /*19410*/  MUFU.TANH R25, R25 ;  /* 0x0000001900197308 */ /* 0x000ef00000002400 */
[----:B------:R-:W4:Y:S08]  /*19420*/  MUFU.TANH R27, R27 ;  /* 0x0000001b001b7308 */ /* 0x000f300000002400 */
[----:B------:R-:W4:Y:S08]  /*19430*/  MUFU.TANH R30, R30 ;  /* 0x0000001e001e7308 */ /* 0x000f300000002400 */
[----:B------:R-:W4:Y:S08]  /*19440*/  MUFU.TANH R31, R31 ;  /* 0x0000001f001f7308 */ /* 0x000f300000002400 */
[----:B------:R-:W4:Y:S01]  /*19450*/  MUFU.TANH R33, R33 ;  /* 0x0000002100217308 */ /* 0x000f220000002400 */
[----:B------:R-:W-:-:S02]  /*19460*/  WARPGROUP.DEPBAR.LE gsb0, 0x0 ;  /* 0x00008000000079c5 */ /* 0x000fc40000010000 */
[----:B------:R-:W-:-:S05]  /*19470*/  WARPGROUP.ARRIVE ;  /* 0x00000000000079c5 */ /* 0x000fca0000000000 */
[----:B------:R-:W4:Y:S01]  /*19480*/  MUFU.TANH R35, R35 ;  /* 0x0000002300237308 */ /* 0x000f220000002400 */
[----:B------:R-:W-:Y:S01]  /*19490*/  HGMMA.64x128x16.F32 R88, R172, gdesc[UR4].tnspB, R88, gsb0 ;  /* 0x41e00004ac587df0 */ /* 0x000fe20008000858 */
[----:B------:R-:W-:Y:S02]  /*194a0*/  R2UR UR6, R8 ;  /* 0x00000000080672ca */ /* 0x000fe400000e0000 */
[----:B------:R-:W-:Y:S02]  /*194b0*/  R2UR UR7, R9 ;  /* 0x00000000090772ca */ /* 0x000fe400000e0000 */
[----:B-----5:R-:W-:Y:S02]  /*194c0*/  FMNMX.FTZ R9, R73, R38, !PT ;  /* 0x0000002649097209 */ /* 0x020fe40007810000 */
[----:B------:R-:W5:Y:S02]  /*194d0*/  MUFU.TANH R40, R40 ;  /* 0x0000002800287308 */ /* 0x000f640000002400 */
[----:B------:R-:W-:-:S04]  /*194e0*/  FMNMX.FTZ R38, R76, R9, !PT ;  /* 0x000000094c267209 */ /* 0x000fc80007810000 */
[----:B------:R-:W-:Y:S02]  /*194f0*/  FMNMX.FTZ R9, R77, R38, !PT ;  /* 0x000000264d097209 */ /* 0x000fe40007810000 */
[----:B------:R-:W5:Y:S02]  /*19500*/  MUFU.TANH R42, R42 ;  /* 0x0000002a002a7308 */ /* 0x000f640000002400 */
[----:B------:R-:W-:-:S05]  /*19510*/  FMNMX.FTZ R9, R80, R9, !PT ;  /* 0x0000000950097209 */ /* 0x000fca0007810000 */
[----:B------:R-:W0:Y:S01]  /*19520*/  SHFL.BFLY PT, R38, R9, 0x2, 0x1f ;  /* 0x0c401f0009267f89 */ /* 0x000e2200000e0000 */
[----:B------:R-:W5:Y:S08]  /*19530*/  MUFU.TANH R44, R44 ;  /* 0x0000002c002c7308 */ /* 0x000f700000002400 */
[----:B------:R-:W5:Y:S08]  /*19540*/  MUFU.TANH R45, R45 ;  /* 0x0000002d002d7308 */ /* 0x000f700000002400 */
[----:B------:R-:W5:Y:S01]  /*19550*/  MUFU.TANH R47, R47 ;  /* 0x0000002f002f7308 */ /* 0x000f620000002400 */
[----:B0-----:R-:W-:-:S07]  /*19560*/  FMNMX.FTZ R38, R9, R38, !PT ;  /* 0x0000002609267209 */ /* 0x001fce0007810000 */
[----:B------:R-:W0:Y:S01]  /*19570*/  MUFU.TANH R49, R49 ;  /* 0x0000003100317308 */ /* 0x000e220000002400 */
[----:B------:R-:W1:Y:S07]  /*19580*/  SHFL.BFLY PT, R9, R38, 0x1, 0x1f ;  /* 0x0c201f0026097f89 */ /* 0x000e6e00000e0000 */
[----:B------:R-:W0:Y:S08]  /*19590*/  MUFU.TANH R52, R52 ;  /* 0x0000003400347308 */ /* 0x000e300000002400 */
[----:B------:R-:W0:Y:S08]  /*195a0*/  MUFU.TANH R53, R53 ;  /* 0x0000003500357308 */ /* 0x000e300000002400 */
[----:B------:R-:W0:Y:S01]  /*195b0*/  MUFU.TANH R56, R56 ;  /* 0x0000003800387308 */ /* 0x000e220000002400 */
[----:B-1----:R-:W-:Y:S01]  /*195c0*/  FMNMX.FTZ R194, R38, R9, !PT ;  /* 0x0000000926c27209 */ /* 0x002fe20007810000 */
[----:B------:R-:W-:Y:S01]  /*195d0*/  IMAD.U32 R9, RZ, RZ, UR42 ;  /* 0x0000002aff097e24 */ /* 0x000fe2000f8e00ff */
[----:B------:R-:W-:-:S05]  /*195e0*/  IADD3 R38, R6, 0x200, RZ ;  /* 0x0000020006267810 */ /* 0x000fca0007ffe0ff */
[----:B------:R-:W1:Y:S01]  /*195f0*/  MUFU.TANH R58, R58 ;  /* 0x0000003a003a7308 */ /* 0x000e620000002400 */
[----:B------:R-:W-:-:S04]  /*19600*/  FMUL.FTZ R84, R194, R9 ;  /* 0x00000009c2547220 */ /* 0x000fc80000410000 */
[-CC-:B------:R-:W-:Y:S01]  /*19610*/  FFMA.FTZ R180, R0, R9.reuse, -R84.reuse ;  /* 0x0000000900b47223 */ /* 0x180fe20000010854 */
[----:B------:R-:W-:Y:S01]  /*19620*/  FMNMX.FTZ R0, R15, R12, !PT ;  /* 0x0000000c0f007209 */ /* 0x000fe20007810000 */
[-CC-:B------:R-:W-:Y:S01]  /*19630*/  FFMA.FTZ R182, R21, R9.reuse, -R84.reuse ;  /* 0x0000000915b67223 */ /* 0x180fe20000010854 */
[----:B------:R3:W1:Y:S01]  /*19640*/  MUFU.TANH R8, R2 ;  /* 0x0000000200087308 */ /* 0x0006620000002400 */
[-CC-:B------:R-:W-:Y:S01]  /*19650*/  FFMA.FTZ R176, R28, R9.reuse, -R84.reuse ;  /* 0x000000091cb07223 */ /* 0x180fe20000010854 */
[----:B------:R-:W-:Y:S01]  /*19660*/  FMNMX.FTZ R21, R7, R0, !PT ;  /* 0x0000000007157209 */ /* 0x000fe20007810000 */
[-CC-:B------:R-:W-:Y:S01]  /*19670*/  FFMA.FTZ R178, R32, R9.reuse, -R84.reuse ;  /* 0x0000000920b27223 */ /* 0x180fe20000010854 */
[----:B------:R-:W-:Y:S01]  /*19680*/  IADD3 R28, R6, 0x300, RZ ;  /* 0x00000300061c7810 */ /* 0x000fe20007ffe0ff */
[--C-:B------:R-:W-:Y:S01]  /*19690*/  FFMA.FTZ R32, R43, R9, -R84.reuse ;  /* 0x000000092b207223 */ /* 0x100fe20000010854 */
[----:B--2---:R-:W-:Y:S01]  /*196a0*/  FMNMX.FTZ R0, R24, R21, !PT ;  /* 0x0000001518007209 */ /* 0x004fe20007810000 */
[-CC-:B------:R-:W-:Y:S01]  /*196b0*/  FFMA.FTZ R26, R26, R9.reuse, -R84.reuse ;  /* 0x000000091a1a7223 */ /* 0x180fe20000010854 */
[----:B------:R-:W2:Y:S01]  /*196c0*/  MUFU.TANH R63, R63 ;  /* 0x0000003f003f7308 */ /* 0x000ea20000002400 */
[----:B---3--:R-:W-:Y:S01]  /*196d0*/  FADD.FTZ R2, -R194, R11 ;  /* 0x0000000bc2027221 */ /* 0x008fe20000010100 */
[----:B------:R-:W-:Y:S01]  /*196e0*/  FMNMX.FTZ R0, R25, R0, !PT ;  /* 0x0000000019007209 */ /* 0x000fe20007810000 */
[-CC-:B------:R-:W-:Y:S01]  /*196f0*/  FFMA.FTZ R11, R20, R9.reuse, -R84.reuse ;  /* 0x00000009140b7223 */ /* 0x180fe20000010854 */
[----:B------:R-:W-:Y:S01]  /*19700*/  IADD3 R20, R6, 0x280, RZ ;  /* 0x0000028006147810 */ /* 0x000fe20007ffe0ff */
[-C--:B------:R-:W-:Y:S01]  /*19710*/  FMUL.FTZ R2, R2, R9.reuse ;  /* 0x0000000902027220 */ /* 0x080fe20000410000 */
[----:B----4-:R-:W-:Y:S01]  /*19720*/  FMNMX.FTZ R21, R27, R0, !PT ;  /* 0x000000001b157209 */ /* 0x010fe20007810000 */
[-CC-:B------:R-:W-:Y:S01]  /*19730*/  FFMA.FTZ R43, R64, R9.reuse, -R84.reuse ;  /* 0x00000009402b7223 */ /* 0x180fe20000010854 */
[----:B------:R-:W3:Y:S01]  /*19740*/  MUFU.TANH R66, R66 ;  /* 0x0000004200427308 */ /* 0x000ee20000002400 */
[----:B------:R-:W-:Y:S01]  /*19750*/  IADD3 R6, R6, 0x380, RZ ;  /* 0x0000038006067810 */ /* 0x000fe20007ffe0ff */
[----:B------:R-:W-:Y:S01]  /*19760*/  FFMA.FTZ R80, R80, R9, -R84 ;  /* 0x0000000950507223 */ /* 0x000fe20000010854 */
[----:B------:R-:W-:-:S04]  /*19770*/  FMNMX.FTZ R0, R30, R21, !PT ;  /* 0x000000151e007209 */ /* 0x000fc80007810000 */
[----:B------:R-:W-:Y:S01]  /*19780*/  FMNMX.FTZ R0, R31, R0, !PT ;  /* 0x000000001f007209 */ /* 0x000fe20007810000 */
[----:B------:R-:W4:Y:S03]  /*19790*/  MUFU.TANH R67, R67 ;  /* 0x0000004300437308 */ /* 0x000f260000002400 */
[----:B------:R-:W-:-:S04]  /*197a0*/  FMNMX.FTZ R0, R33, R0, !PT ;  /* 0x0000000021007209 */ /* 0x000fc80007810000 */
[----:B------:R-:W-:Y:S01]  /*197b0*/  FMNMX.FTZ R21, R35, R0, !PT ;  /* 0x0000000023157209 */ /* 0x000fe20007810000 */
[----:B------:R-:W4:Y:S03]  /*197c0*/  MUFU.TANH R70, R70 ;  /* 0x0000004600467308 */ /* 0x000f260000002400 */
[----:B-----5:R-:W-:-:S04]  /*197d0*/  FMNMX.FTZ R21, R40, R21, !PT ;  /* 0x0000001528157209 */ /* 0x020fc80007810000 */
[----:B------:R-:W-:Y:S01]  /*197e0*/  FMNMX.FTZ R21, R42, R21, !PT ;  /* 0x000000152a157209 */ /* 0x000fe20007810000 */
[----:B------:R-:W-:Y:S03]  /*197f0*/  MUFU.TANH R71, R71 ;  /* 0x0000004700477308 */ /* 0x000fe60000002400 */
[----:B------:R-:W-:-:S04]  /*19800*/  FMNMX.FTZ R0, R44, R21, !PT ;  /* 0x000000152c007209 */ /* 0x000fc80007810000 */
[----:B------:R-:W-:Y:S01]  /*19810*/  FMNMX.FTZ R0, R45, R0, !PT ;  /* 0x000000002d007209 */ /* 0x000fe20007810000 */
[----:B------:R-:W-:Y:S03]  /*19820*/  MUFU.TANH R74, R74 ;  /* 0x0000004a004a7308 */ /* 0x000fe60000002400 */
[----:B------:R-:W-:Y:S01]  /*19830*/  FMNMX.FTZ R0, R47, R0, !PT ;  /* 0x000000002f007209 */ /* 0x000fe20007810000 */
[----:B------:R-:W-:Y:S02]  /*19840*/  WARPGROUP.DEPBAR.LE gsb0, 0x0 ;  /* 0x00008000000079c5 */ /* 0x000fe40000010000 */
[----:B------:R-:W-:Y:S01]  /*19850*/  WARPGROUP.ARRIVE ;  /* 0x00000000000079c5 */ /* 0x000fe20000000000 */
[----:B0-----:R-:W-:Y:S01]  /*19860*/  FMNMX.FTZ R21, R49, R0, !PT ;  /* 0x0000000031157209 */ /* 0x001fe20007810000 */
[----:B------:R-:W-:Y:S01]  /*19870*/  MUFU.TANH R75, R75 ;  /* 0x0000004b004b7308 */ /* 0x000fe20000002400 */
[-CC-:B------:R-:W-:Y:S01]  /*19880*/  FFMA.FTZ R172, R36, R9.reuse, -R84.reuse ;  /* 0x0000000924ac7223 */ /* 0x180fe20000010854 */
[--C-:B------:R-:W-:Y:S01]  /*19890*/  FFMA.FTZ R174, R41, R9, -R84.reuse ;  /* 0x0000000929ae7223 */ /* 0x100fe20000010854 */
[----:B------:R-:W-:Y:S01]  /*198a0*/  FMNMX.FTZ R0, R52, R21, !PT ;  /* 0x0000001534007209 */ /* 0x000fe20007810000 */
[----:B------:R-:W-:Y:S01]  /*198b0*/  HGMMA.64x128x16.F32 R88, R168, gdesc[UR4].tnspB, R88, gsb0 ;  /* 0x41e00004a8587df0 */ /* 0x000fe20008000858 */
[----:B------:R-:W-:Y:S01]  /*198c0*/  R2UR UR6, R38 ;  /* 0x00000000260672ca */ /* 0x000fe200000e0000 */
[-CC-:B------:R-:W-:Y:S01]  /*198d0*/  FFMA.FTZ R38, R29, R9.reuse, -R84.reuse ;  /* 0x000000091d267223 */ /* 0x180fe20000010854 */
[----:B------:R-:W-:Y:S01]  /*198e0*/  R2UR UR7, R39 ;  /* 0x00000000270772ca */ /* 0x000fe200000e0000 */
[----:B------:R-:W-:Y:S01]  /*198f0*/  MUFU.TANH R78, R78 ;  /* 0x0000004e004e7308 */ /* 0x000fe20000002400 */
[----:B------:R-:W-:Y:S01]  /*19900*/  FMNMX.FTZ R21, R53, R0, !PT ;  /* 0x0000000035157209 */ /* 0x000fe20007810000 */
[-CC-:B------:R-:W-:Y:S01]  /*19910*/  FFMA.FTZ R39, R34, R9.reuse, -R84.reuse ;  /* 0x0000000922277223 */ /* 0x180fe20000010854 */
[-CC-:B------:R-:W-:Y:S01]  /*19920*/  FFMA.FTZ R34, R37, R9.reuse, -R84.reuse ;  /* 0x0000000925227223 */ /* 0x180fe20000010854 */
[--C-:B------:R-:W-:Y:S01]  /*19930*/  FFMA.FTZ R36, R48, R9, -R84.reuse ;  /* 0x0000000930247223 */ /* 0x100fe20000010854 */
[----:B------:R-:W-:Y:S01]  /*19940*/  FMNMX.FTZ R21, R56, R21, !PT ;  /* 0x0000001538157209 */ /* 0x000fe20007810000 */
[-CC-:B------:R-:W-:Y:S01]  /*19950*/  FFMA.FTZ R41, R55, R9.reuse, -R84.reuse ;  /* 0x0000000937297223 */ /* 0x180fe20000010854 */
[--C-:B------:R-:W-:Y:S01]  /*19960*/  FFMA.FTZ R48, R61, R9, -R84.reuse ;  /* 0x000000093d307223 */ /* 0x100fe20000010854 */
[----:B------:R-:W-:Y:S01]  /*19970*/  MUFU.TANH R79, R79 ;  /* 0x0000004f004f7308 */ /* 0x000fe20000002400 */
[----:B-1----:R-:W-:Y:S01]  /*19980*/  FMNMX.FTZ R21, R58, R21, !PT ;  /* 0x000000153a157209 */ /* 0x002fe20007810000 */
[-CC-:B------:R-:W-:Y:S01]  /*19990*/  FFMA.FTZ R37, R65, R9.reuse, -R84.reuse ;  /* 0x0000000941257223 */ /* 0x180fe20000010854 */
[----:B------:R-:W-:-:S02]  /*199a0*/  FFMA.FTZ R55, R73, R9, -R84 ;  /* 0x0000000949377223 */ /* 0x000fc40000010854 */
[----:B------:R-:W-:-:S03]  /*199b0*/  FMNMX.FTZ R0, R8, R21, !PT ;  /* 0x0000001508007209 */ /* 0x000fc60007810000 */
[----:B------:R-:W-:Y:S01]  /*199c0*/  MUFU.TANH R81, R81 ;  /* 0x0000005100517308 */ /* 0x000fe20000002400 */
[----:B--2---:R-:W-:-:S04]  /*199d0*/  FMNMX.FTZ R21, R63, R0, !PT ;  /* 0x000000003f157209 */ /* 0x004fc80007810000 */
[----:B---3--:R-:W-:Y:S01]  /*199e0*/  FMNMX.FTZ R0, R66, R21, !PT ;  /* 0x0000001542007209 */ /* 0x008fe20007810000 */
[----:B------:R-:W-:Y:S02]  /*199f0*/  IMAD.MOV.U32 R21, RZ, RZ, 0x40000040 ;  /* 0x40000040ff157424 */ /* 0x000fe400078e00ff */
[----:B------:R-:W-:Y:S01]  /*19a00*/  MUFU.TANH R82, R82 ;  /* 0x0000005200527308 */ /* 0x000fe20000002400 */
[----:B----4-:R-:W-:-:S04]  /*19a10*/  FMNMX.FTZ R29, R67, R0, !PT ;  /* 0x00000000431d7209 */ /* 0x010fc80007810000 */
[----:B------:R-:W-:Y:S01]  /*19a20*/  FMNMX.FTZ R0, R70, R29, !PT ;  /* 0x0000001d46007209 */ /* 0x000fe20007810000 */
[----:B------:R-:W-:Y:S02]  /*19a30*/  IMAD.MOV.U32 R29, RZ, RZ, 0x40000040 ;  /* 0x40000040ff1d7424 */ /* 0x000fe400078e00ff */
[----:B------:R-:W-:Y:S08]  /*19a40*/  MUFU.TANH R83, R83 ;  /* 0x0000005300537308 */ /* 0x000ff00000002400 */
[----:B------:R-:W-:Y:S08]  /*19a50*/  MUFU.EX2 R2, R2 ;  /* 0x0000000200027308 */ /* 0x000ff00000000800 */
[----:B------:R-:W0:Y:S08]  /*19a60*/  MUFU.EX2 R180, R180 ;  /* 0x000000b400b47308 */ /* 0x000e300000000800 */
[----:B------:R-:W1:Y:S08]  /*19a70*/  MUFU.EX2 R11, R11 ;  /* 0x0000000b000b7308 */ /* 0x000e700000000800 */
[----:B------:R-:W-:Y:S01]  /*19a80*/  MUFU.EX2 R182, R182 ;  /* 0x000000b600b67308 */ /* 0x000fe20000000800 */
[----:B0-----:R-:W-:-:S07]  /*19a90*/  FFMA.FTZ R4, R2, R4, R180 ;  /* 0x0000000402047223 */ /* 0x001fce00000100b4 */
        /* <DEDUP_REMOVED lines=14> */
[-CC-:B------:R-:W-:Y:S02]  /*19b80*/  FFMA.FTZ R170, R50, R9.reuse, -R84.reuse ;  /* 0x0000000932aa7223 */ /* 0x180fe40000010854 */
[----:B------:R-:W-:Y:S01]  /*19b90*/  MUFU.EX2 R36, R36 ;  /* 0x0000002400247308 */ /* 0x000fe20000000800 */
[-CC-:B------:R-:W-:Y:S01]  /*19ba0*/  FFMA.FTZ R50, R59, R9.reuse, -R84.reuse ;  /* 0x000000093b327223 */ /* 0x180fe20000010854 */
[----:B------:R-:W-:Y:S01]  /*19bb0*/  HGMMA.64x128x16.F32 R88, R164, gdesc[UR4].tnspB, R88, gsb0 ;  /* 0x41e00004a4587df0 */ /* 0x000fe20008000858 */
[----:B------:R-:W-:Y:S01]  /*19bc0*/  R2UR UR6, R20 ;  /* 0x00000000140672ca */ /* 0x000fe200000e0000 */
[-CC-:B------:R-:W-:Y:S01]  /*19bd0*/  FFMA.FTZ R20, R51, R9.reuse, -R84.reuse ;  /* 0x0000000933147223 */ /* 0x180fe20000010854 */
[----:B------:R-:W-:Y:S01]  /*19be0*/  R2UR UR7, R21 ;  /* 0x00000000150772ca */ /* 0x000fe200000e0000 */
[-CC-:B------:R-:W-:Y:S01]  /*19bf0*/  FFMA.FTZ R51, R69, R9.reuse, -R84.reuse ;  /* 0x0000000945337223 */ /* 0x180fe20000010854 */
        /* <DEDUP_REMOVED lines=24> */
[----:B------:R-:W-:Y:S01]  /*19d80*/  MUFU.EX2 R59, R59 ;  /* 0x0000003b003b7308 */ /* 0x000fe20000000800 */
[----:B------:R-:W-:-:S04]  /*19d90*/  FADD.FTZ R0, -R21, R12 ;  /* 0x0000000c15007221 */ /* 0x000fc80000010100 */
[----:B------:R-:W-:-:S03]  /*19da0*/  FMUL.FTZ R0, R0, R9 ;  /* 0x0000000900007220 */ /* 0x000fc60000410000 */
[----:B------:R-:W-:Y:S08]  /*19db0*/  MUFU.EX2 R12, R80 ;  /* 0x00000050000c7308 */ /* 0x000ff00000000800 */
[----:B------:R-:W-:Y:S01]  /*19dc0*/  MUFU.EX2 R0, R0 ;  /* 0x0000000000007308 */ /* 0x000fe20000000800 */
[----:B------:R-:W-:Y:S02]  /*19dd0*/  WARPGROUP.DEPBAR.LE gsb0, 0x0 ;  /* 0x00008000000079c5 */ /* 0x000fe40000010000 */
[----:B------:R-:W-:Y:S01]  /*19de0*/  WARPGROUP.ARRIVE ;  /* 0x00000000000079c5 */ /* 0x000fe20000000000 */
[-CC-:B------:R-:W-:Y:S01]  /*19df0*/  FFMA.FTZ R164, R54, R9.reuse, -R84.reuse ;  /* 0x0000000936a47223 */ /* 0x180fe20000010854 */
[-CC-:B------:R-:W-:Y:S01]  /*19e00*/  FFMA.FTZ R166, R57, R9.reuse, -R84.reuse ;  /* 0x0000000939a67223 */ /* 0x180fe20000010854 */
[-CC-:B------:R-:W-:Y:S01]  /*19e10*/  FFMA.FTZ R54, R72, R9.reuse, -R84.reuse ;  /* 0x0000000948367223 */ /* 0x180fe20000010854 */
[----:B------:R-:W-:-:S02]  /*19e20*/  FFMA.FTZ R57, R76, R9, -R84 ;  /* 0x000000094c397223 */ /* 0x000fc40000010854 */
[----:B------:R-:W-:Y:S01]  /*19e30*/  HGMMA.64x128x16.F32 R88, R160, gdesc[UR4].tnspB, R88, gsb0 ;  /* 0x41e00004a0587df0 */ /* 0x000fe20008000858 */
[----:B------:R-:W-:Y:S01]  /*19e40*/  R2UR UR6, R28 ;  /* 0x000000001c0672ca */ /* 0x000fe200000e0000 */
[-C--:B------:R-:W-:Y:S01]  /*19e50*/  FMUL.FTZ R28, R21, R9.reuse ;  /* 0x00000009151c7220 */ /* 0x080fe20000410000 */
[----:B------:R-:W-:Y:S01]  /*19e60*/  R2UR UR7, R29 ;  /* 0x000000001d0772ca */ /* 0x000fe200000e0000 */
[----:B------:R-:W-:Y:S02]  /*19e70*/  MUFU.EX2 R164, R164 ;  /* 0x000000a400a47308 */ /* 0x000fe40000000800 */
[-CC-:B------:R-:W-:Y:S01]  /*19e80*/  FFMA.FTZ R181, R15, R9.reuse, -R28.reuse ;  /* 0x000000090fb57223 */ /* 0x180fe2000001081c */
[-CC-:B------:R-:W-:Y:S01]  /*19e90*/  FFMA.FTZ R183, R24, R9.reuse, -R28.reuse ;  /* 0x0000000918b77223 */ /* 0x180fe2000001081c */
        /* <DEDUP_REMOVED lines=19> */
[--C-:B------:R-:W-:Y:S01]  /*19fd0*/  FFMA.FTZ R78, R78, R9, -R28.reuse ;  /* 0x000000094e4e7223 */ /* 0x100fe2000001081c */
[----:B------:R-:W-:Y:S01]  /*19fe0*/  MUFU.EX2 R64, R64 ;  /* 0x0000004000407308 */ /* 0x000fe20000000800 */
[----:B0-----:R-:W-:Y:S01]  /*19ff0*/  FFMA.FTZ R3, R0, R3, R181 ;  /* 0x0000000300037223 */ /* 0x001fe200000100b5 */
[-CC-:B------:R-:W-:Y:S01]  /*1a000*/  FFMA.FTZ R79, R79, R9.reuse, -R28.reuse ;  /* 0x000000094f4f7223 */ /* 0x180fe2000001081c */
[-CC-:B------:R-:W-:Y:S01]  /*1a010*/  FFMA.FTZ R81, R81, R9.reuse, -R28.reuse ;  /* 0x0000000951517223 */ /* 0x180fe2000001081c */
[----:B------:R-:W-:Y:S01]  /*1a020*/  FFMA.FTZ R82, R82, R9, -R28 ;  /* 0x0000000952527223 */ /* 0x000fe2000001081c */
[----:B------:R-:W-:-:S03]  /*1a030*/  IMAD.MOV.U32 R15, RZ, RZ, R185 ;  /* 0x000000ffff0f7224 */ /* 0x000fc600078e00b9 */
        /* <DEDUP_REMOVED lines=17> */
[-C--:B------:R-:W-:Y:S01]  /*1a150*/  FFMA.FTZ R60, R7, R9.reuse, -R28 ;  /* 0x00000009073c7223 */ /* 0x080fe2000001081c */
[----:B------:R-:W-:Y:S02]  /*1a160*/  IMAD.MOV.U32 R7, RZ, RZ, 0x40000040 ;  /* 0x40000040ff077424 */ /* 0x000fe400078e00ff */
[-C--:B------:R-:W-:Y:S01]  /*1a170*/  FFMA.FTZ R162, R62, R9.reuse, -R84 ;  /* 0x000000093ea27223 */ /* 0x080fe20000010854 */
[-CC-:B------:R-:W-:Y:S01]  /*1a180*/  FFMA.FTZ R62, R33, R9.reuse, -R28.reuse ;  /* 0x00000009213e7223 */ /* 0x180fe2000001081c */
[----:B------:R-:W-:Y:S01]  /*1a190*/  HGMMA.64x128x16.F32 R88, R156, gdesc[UR4].tnspB, R88, gsb0 ;  /* 0x41e000049c587df0 */ /* 0x000fe20008000858 */
[----:B------:R-:W-:Y:S01]  /*1a1a0*/  R2UR UR6, R6 ;  /* 0x00000000060672ca */ /* 0x000fe200000e0000 */
[----:B------:R-:W0:Y:S01]  /*1a1b0*/  MUFU.EX2 R60, R60 ;  /* 0x0000003c003c7308 */ /* 0x000e220000000800 */
[----:B------:R-:W-:Y:S01]  /*1a1c0*/  R2UR UR7, R7 ;  /* 0x00000000070772ca */ /* 0x000fe200000e0000 */
[-CC-:B------:R-:W-:Y:S01]  /*1a1d0*/  FFMA.FTZ R161, R63, R9.reuse, -R28.reuse ;  /* 0x000000093fa17223 */ /* 0x180fe2000001081c */
[----:B------:R-:W-:Y:S01]  /*1a1e0*/  @!P1 LEA R6, R13, R18, 0x3 ;  /* 0x000000120d069211 */ /* 0x000fe200078e18ff */
[----:B------:R-:W-:-:S04]  /*1a1f0*/  FFMA.FTZ R163, R67, R9, -R28 ;  /* 0x0000000943a37223 */ /* 0x000fc8000001081c */
[----:B------:R-:W-:Y:S01]  /*1a200*/  @!P1 VIADD R6, R6, 0x34840 ;  /* 0x0003484006069836 */ /* 0x000fe20000000000 */
[----:B------:R-:W-:Y:S04]  /*1a210*/  MUFU.EX2 R62, R62 ;  /* 0x0000003e003e7308 */ /* 0x000fe80000000800 */
[----:B------:R-:W-:-:S04]  /*1a220*/  @!P1 PRMT R7, RZ, 0x654, R6 ;  /* 0x00000654ff079816 */ /* 0x000fc80000000006 */
[----:B------:R-:W-:Y:S01]  /*1a230*/  MUFU.EX2 R6, R56 ;  /* 0x0000003800067308 */ /* 0x000fe20000000800 */
[----:B0-----:R-:W-:-:S07]  /*1a240*/  F2FP.F16.F32.PACK_AB R181, R60, R181 ;  /* 0x000000b53cb5723e */ /* 0x001fce00000000ff */
[----:B------:R-:W-:Y:S08]  /*1a250*/  MUFU.EX2 R160, R160 ;  /* 0x000000a000a07308 */ /* 0x000ff00000000800 */
[----:B------:R-:W-:Y:S08]  /*1a260*/  MUFU.EX2 R161, R161 ;  /* 0x000000a100a17308 */ /* 0x000ff00000000800 */
[----:B------:R-:W-:Y:S08]  /*1a270*/  MUFU.EX2 R162, R162 ;  /* 0x000000a200a27308 */ /* 0x000ff00000000800 */
[----:B------:R-:W-:Y:S08]  /*1a280*/  MUFU.EX2 R163, R163 ;  /* 0x000000a300a37308 */ /* 0x000ff00000000800 */
[----:B------:R-:W0:Y:S08]  /*1a290*/  MUFU.EX2 R54, R54 ;  /* 0x0000003600367308 */ /* 0x000e300000000800 */
[----:B------:R-:W-:Y:S08]  /*1a2a0*/  MUFU.EX2 R78, R78 ;  /* 0x0000004e004e7308 */ /* 0x000ff00000000800 */
[----:B------:R-:W1:Y:S08]  /*1a2b0*/  MUFU.EX2 R57, R57 ;  /* 0x0000003900397308 */ /* 0x000e700000000800 */
[----:B------:R-:W-:Y:S08]  /*1a2c0*/  MUFU.EX2 R81, R81 ;  /* 0x0000005100517308 */ /* 0x000ff00000000800 */
[----:B------:R-:W-:Y:S01]  /*1a2d0*/  MUFU.EX2 R82, R82 ;  /* 0x0000005200527308 */ /* 0x000fe20000000800 */
[----:B------:R-:W-:-:S02]  /*1a2e0*/  WARPGROUP.DEPBAR.LE gsb0, 0x0 ;  /* 0x00008000000079c5 */ /* 0x000fc40000010000 */
[----:B------:R-:W-:Y:S01]  /*1a2f0*/  WARPGROUP.ARRIVE ;  /* 0x00000000000079c5 */ /* 0x000fe20000000000 */
[----:B------:R-:W-:Y:S01]  /*1a300*/  FFMA.FTZ R157, R71, R9, -R28 ;  /* 0x00000009479d7223 */ /* 0x000fe2000001081c */
[----:B------:R-:W-:Y:S02]  /*1a310*/  F2FP.F16.F32.PACK_AB R156, R46, R37 ;  /* 0x000000252e9c723e */ /* 0x000fe400000000ff */
[----:B0-----:R-:W-:Y:S02]  /*1a320*/  F2FP.F16.F32.PACK_AB R158, R54, R51 ;  /* 0x00000033369e723e */ /* 0x001fe400000000ff */
[----:B------:R-:W-:Y:S01]  /*1a330*/  HGMMA.64x128x16.F32 R88, R152, gdesc[UR4].tnspB, R88, gsb0 ;  /* 0x41e0000498587df0 */ /* 0x000fe20008000858 */
[----:B------:R-:W-:Y:S02]  /*1a340*/  MUFU.EX2 R157, R157 ;  /* 0x0000009d009d7308 */ /* 0x000fe40000000800 */
[----:B------:R-:W-:Y:S02]  /*1a350*/  WARPGROUP.DEPBAR.LE gsb0, 0x0 ;  /* 0x00008000000079c5 */ /* 0x000fe40000010000 */
[----:B------:R0:W-:Y:S01]  /*1a360*/  @!P1 SYNCS.ARRIVE.TRANS64.RED.A1T0 RZ, [R7+URZ], RZ ;  /* 0x000000ff07ff99a7 */ /* 0x0001e2000810043f */
[----:B------:R-:W-:-:S02]  /*1a370*/  F2FP.F16.F32.PACK_AB R154, R12, R59 ;  /* 0x0000003b0c9a723e */ /* 0x000fc400000000ff */
[----:B-1----:R-:W-:Y:S01]  /*1a380*/  F2FP.F16.F32.PACK_AB R152, R57, R55 ;  /* 0x000000373998723e */ /* 0x002fe200000000ff */
[----:B0-----:R-:W-:Y:S01]  /*1a390*/  FADD.FTZ R7, R11, R4 ;  /* 0x000000040b077221 */ /* 0x001fe20000010000 */
[----:B------:R-:W-:Y:S01]  /*1a3a0*/  @!P1 IADD3 R4, R14, 0x34860, RZ ;  /* 0x000348600e049810 */ /* 0x000fe20007ffe0ff */
[----:B------:R-:W-:Y:S01]  /*1a3b0*/  FADD.FTZ R14, R60, R3 ;  /* 0x000000033c0e7221 */ /* 0x000fe20000010000 */
[----:B------:R-:W-:Y:S02]  /*1a3c0*/  IMAD.MOV.U32 R11, RZ, RZ, R194 ;  /* 0x000000ffff0b7224 */ /* 0x000fe400078e00c2 */
[----:B------:R-:W-:Y:S01]  /*1a3d0*/  FADD.FTZ R7, R182, R7 ;  /* 0x00000007b6077221 */ /* 0x000fe20000010000 */
[C---:B------:R-:W-:Y:S01]  /*1a3e0*/  F2FP.F16.F32.PACK_AB R182, R26.reuse, R182 ;  /* 0x000000b61ab6723e */ /* 0x040fe200000000ff */
[----:B------:R-:W-:Y:S01]  /*1a3f0*/  FADD.FTZ R3, R183, R14 ;  /* 0x0000000eb7037221 */ /* 0x000fe20000010000 */
[----:B------:R-:W-:Y:S01]  /*1a400*/  @!P1 PRMT R13, RZ, 0x654, R4 ;  /* 0x00000654ff0d9816 */ /* 0x000fe20000000004 */
[----:B------:R-:W-:Y:S01]  /*1a410*/  FADD.FTZ R7, R26, R7 ;  /* 0x000000071a077221 */ /* 0x000fe20000010000 */
[-CC-:B------:R-:W-:Y:S01]  /*1a420*/  FFMA.FTZ R4, R8, R9.reuse, -R28.reuse ;  /* 0x0000000908047223 */ /* 0x180fe2000001081c */
[----:B------:R-:W-:Y:S01]  /*1a430*/  FADD.FTZ R14, R64, R3 ;  /* 0x00000003400e7221 */ /* 0x000fe20000010000 */
[-C--:B------:R-:W-:Y:S01]  /*1a440*/  FFMA.FTZ R8, R66, R9.reuse, -R28 ;  /* 0x0000000942087223 */ /* 0x080fe2000001081c */
[----:B------:R-:W-:Y:S01]  /*1a450*/  FADD.FTZ R7, R176, R7 ;  /* 0x00000007b0077221 */ /* 0x000fe20000010000 */
[C---:B------:R-:W-:Y:S01]  /*1a460*/  F2FP.F16.F32.PACK_AB R176, R38.reuse, R176 ;  /* 0x000000b026b0723e */ /* 0x040fe200000000ff */
[----:B------:R-:W-:Y:S01]  /*1a470*/  FADD.FTZ R3, R177, R14 ;  /* 0x0000000eb1037221 */ /* 0x000fe20000010000 */
[----:B------:R-:W-:Y:S01]  /*1a480*/  MUFU.EX2 R4, R4 ;  /* 0x0000000400047308 */ /* 0x000fe20000000800 */
[----:B------:R-:W-:Y:S01]  /*1a490*/  FADD.FTZ R7, R38, R7 ;  /* 0x0000000726077221 */ /* 0x000fe20000010000 */
[--C-:B------:R-:W-:Y:S01]  /*1a4a0*/  FFMA.FTZ R14, R70, R9, -R28.reuse ;  /* 0x00000009460e7223 */ /* 0x100fe2000001081c */
[C---:B------:R-:W-:Y:S01]  /*1a4b0*/  FADD.FTZ R44, R24.reuse, R3 ;  /* 0x00000003182c7221 */ /* 0x040fe20000010000 */
[----:B------:R-:W-:Y:S01]  /*1a4c0*/  F2FP.F16.F32.PACK_AB R177, R24, R177 ;  /* 0x000000b118b1723e */ /* 0x000fe200000000ff */
[----:B------:R-:W-:Y:S01]  /*1a4d0*/  FADD.FTZ R52, R178, R7 ;  /* 0x00000007b2347221 */ /* 0x000fe20000010000 */
[----:B------:R-:W-:Y:S01]  /*1a4e0*/  FFMA.FTZ R28, R83, R9, -R28 ;  /* 0x00000009531c7223 */ /* 0x000fe2000001081c */
[----:B------:R-:W-:Y:S01]  /*1a4f0*/  FADD.FTZ R3, R179, R44 ;  /* 0x0000002cb3037221 */ /* 0x000fe20000010000 */
[----:B------:R-:W-:Y:S01]  /*1a500*/  MUFU.EX2 R8, R8 ;  /* 0x0000000800087308 */ /* 0x000fe20000000800 */
[----:B------:R-:W-:Y:S01]  /*1a510*/  FADD.FTZ R7, R39, R52 ;  /* 0x0000003427077221 */ /* 0x000fe20000010000 */
[----:B------:R0:W-:Y:S01]  /*1a520*/  @!P1 SYNCS.ARRIVE.TRANS64.RED.A1T0 RZ, [R13+URZ], RZ ;  /* 0x000000ff0dff99a7 */ /* 0x0001e2000810043f */
[----:B------:R-:W-:Y:S01]  /*1a530*/  FADD.FTZ R44, R62, R3 ;  /* 0x000000033e2c7221 */ /* 0x000fe20000010000 */
[----:B------:R-:W-:Y:S01]  /*1a540*/  F2FP.F16.F32.PACK_AB R183, R64, R183 ;  /* 0x000000b740b7723e */ /* 0x000fe200000000ff */
[----:B------:R-:W-:Y:S01]  /*1a550*/  FADD.FTZ R7, R172, R7 ;  /* 0x00000007ac077221 */ /* 0x000fe20000010000 */
[C---:B------:R-:W-:Y:S01]  /*1a560*/  F2FP.F16.F32.PACK_AB R172, R34.reuse, R172 ;  /* 0x000000ac22ac723e */ /* 0x040fe200000000ff */
[----:B------:R-:W-:Y:S01]  /*1a570*/  FADD.FTZ R3, R173, R44 ;  /* 0x0000002cad037221 */ /* 0x000fe20000010000 */
[----:B------:R-:W-:Y:S01]  /*1a580*/  MUFU.EX2 R14, R14 ;  /* 0x0000000e000e7308 */ /* 0x000fe20000000800 */
[----:B------:R-:W-:Y:S01]  /*1a590*/  FADD.FTZ R7, R34, R7 ;  /* 0x0000000722077221 */ /* 0x000fe20000010000 */
[----:B------:R-:W-:Y:S01]  /*1a5a0*/  F2FP.F16.F32.PACK_AB R178, R39, R178 ;  /* 0x000000b227b2723e */ /* 0x000fe200000000ff */
[----:B------:R-:W-:Y:S01]  /*1a5b0*/  FADD.FTZ R44, R68, R3 ;  /* 0x00000003442c7221 */ /* 0x000fe20000010000 */
[----:B------:R-:W-:Y:S01]  /*1a5c0*/  F2FP.F16.F32.PACK_AB R179, R62, R179 ;  /* 0x000000b33eb3723e */ /* 0x000fe200000000ff */
[----:B------:R-:W-:Y:S01]  /*1a5d0*/  FADD.FTZ R7, R174, R7 ;  /* 0x00000007ae077221 */ /* 0x000fe20000010000 */
[----:B------:R-:W-:Y:S01]  /*1a5e0*/  F2FP.F16.F32.PACK_AB R173, R68, R173 ;  /* 0x000000ad44ad723e */ /* 0x000fe200000000ff */
[----:B------:R-:W-:Y:S01]  /*1a5f0*/  FADD.FTZ R3, R175, R44 ;  /* 0x0000002caf037221 */ /* 0x000fe20000010000 */
[----:B------:R-:W-:Y:S01]  /*1a600*/  MUFU.EX2 R24, R74 ;  /* 0x0000004a00187308 */ /* 0x000fe20000000800 */
[----:B------:R-:W-:Y:S01]  /*1a610*/  FADD.FTZ R7, R32, R7 ;  /* 0x0000000720077221 */ /* 0x000fe20000010000 */
[C---:B------:R-:W-:Y:S01]  /*1a620*/  F2FP.F16.F32.PACK_AB R175, R30.reuse, R175 ;  /* 0x000000af1eaf723e */ /* 0x040fe200000000ff */
[----:B------:R-:W-:Y:S01]  /*1a630*/  FADD.FTZ R44, R30, R3 ;  /* 0x000000031e2c7221 */ /* 0x000fe20000010000 */
[----:B------:R-:W-:Y:S01]  /*1a640*/  F2FP.F16.F32.PACK_AB R174, R32, R174 ;  /* 0x000000ae20ae723e */ /* 0x000fe200000000ff */
[----:B------:R-:W-:Y:S01]  /*1a650*/  FADD.FTZ R7, R168, R7 ;  /* 0x00000007a8077221 */ /* 0x000fe20000010000 */
[C---:B------:R-:W-:Y:S01]  /*1a660*/  F2FP.F16.F32.PACK_AB R168, R36.reuse, R168 ;  /* 0x000000a824a8723e */ /* 0x040fe200000000ff */
[----:B------:R-:W-:Y:S01]  /*1a670*/  FADD.FTZ R3, R169, R44 ;  /* 0x0000002ca9037221 */ /* 0x000fe20000010000 */
[----:B------:R-:W1:Y:S01]  /*1a680*/  MUFU.EX2 R34, R75 ;  /* 0x0000004b00227308 */ /* 0x000e620000000800 */
[----:B------:R-:W-:Y:S01]  /*1a690*/  FADD.FTZ R7, R36, R7 ;  /* 0x0000000724077221 */ /* 0x000fe20000010000 */
[C---:B------:R-:W-:Y:S01]  /*1a6a0*/  F2FP.F16.F32.PACK_AB R169, R40.reuse, R169 ;  /* 0x000000a928a9723e */ /* 0x040fe200000000ff */
[----:B------:R-:W-:-:S02]  /*1a6b0*/  FADD.FTZ R26, R40, R3 ;  /* 0x00000003281a7221 */ /* 0x000fc40000010000 */
[----:B------:R-:W-:Y:S01]  /*1a6c0*/  FADD.FTZ R7, R170, R7 ;  /* 0x00000007aa077221 */ /* 0x000fe20000010000 */
[C---:B------:R-:W-:Y:S01]  /*1a6d0*/  F2FP.F16.F32.PACK_AB R170, R20.reuse, R170 ;  /* 0x000000aa14aa723e */ /* 0x040fe200000000ff */
[----:B------:R-:W-:Y:S01]  /*1a6e0*/  FADD.FTZ R3, R171, R26 ;  /* 0x0000001aab037221 */ /* 0x000fe20000010000 */
[----:B------:R-:W2:Y:S01]  /*1a6f0*/  MUFU.EX2 R30, R79 ;  /* 0x0000004f001e7308 */ /* 0x000ea20000000800 */
[----:B------:R-:W-:Y:S01]  /*1a700*/  FADD.FTZ R7, R20, R7 ;  /* 0x0000000714077221 */ /* 0x000fe20000010000 */
[C---:B------:R-:W-:Y:S01]  /*1a710*/  F2FP.F16.F32.PACK_AB R171, R42.reuse, R171 ;  /* 0x000000ab2aab723e */ /* 0x040fe200000000ff */
[----:B------:R-:W-:Y:S02]  /*1a720*/  FADD.FTZ R26, R42, R3 ;  /* 0x000000032a1a7221 */ /* 0x000fe40000010000 */
[----:B------:R-:W-:Y:S01]  /*1a730*/  FADD.FTZ R38, R164, R7 ;  /* 0x00000007a4267221 */ /* 0x000fe20000010000 */
[----:B------:R-:W-:Y:S01]  /*1a740*/  F2FP.F16.F32.PACK_AB R164, R41, R164 ;  /* 0x000000a429a4723e */ /* 0x000fe200000000ff */
[----:B------:R-:W-:Y:S01]  /*1a750*/  FADD.FTZ R3, R165, R26 ;  /* 0x0000001aa5037221 */ /* 0x000fe20000010000 */
[C---:B------:R-:W-:Y:S01]  /*1a760*/  F2FP.F16.F32.PACK_AB R165, R6.reuse, R165 ;  /* 0x000000a506a5723e */ /* 0x040fe200000000ff */
[----:B------:R-:W-:Y:S01]  /*1a770*/  FADD.FTZ R7, R41, R38 ;  /* 0x0000002629077221 */ /* 0x000fe20000010000 */
[----:B------:R-:W3:Y:S01]  /*1a780*/  MUFU.EX2 R28, R28 ;  /* 0x0000001c001c7308 */ /* 0x000ee20000000800 */
[----:B------:R-:W-:Y:S01]  /*1a790*/  FADD.FTZ R26, R6, R3 ;  /* 0x00000003061a7221 */ /* 0x000fe20000010000 */
[----:B-1----:R-:W-:Y:S01]  /*1a7a0*/  F2FP.F16.F32.PACK_AB R159, R78, R34 ;  /* 0x000000224e9f723e */ /* 0x002fe200000000ff */
[----:B------:R-:W-:Y:S01]  /*1a7b0*/  FADD.FTZ R7, R166, R7 ;  /* 0x00000007a6077221 */ /* 0x000fe20000010000 */
[----:B------:R-:W-:Y:S01]  /*1a7c0*/  F2FP.F16.F32.PACK_AB R166, R50, R166 ;  /* 0x000000a632a6723e */ /* 0x000fe200000000ff */
[----:B------:R-:W-:Y:S01]  /*1a7d0*/  FADD.FTZ R3, R167, R26 ;  /* 0x0000001aa7037221 */ /* 0x000fe20000010000 */
[----:B------:R-:W-:Y:S01]  /*1a7e0*/  F2FP.F16.F32.PACK_AB R167, R4, R167 ;  /* 0x000000a704a7723e */ /* 0x000fe200000000ff */
[----:B------:R-:W-:Y:S01]  /*1a7f0*/  FADD.FTZ R7, R50, R7 ;  /* 0x0000000732077221 */ /* 0x000fe20000010000 */
[----:B--2---:R-:W-:Y:S01]  /*1a800*/  F2FP.F16.F32.PACK_AB R153, R81, R30 ;  /* 0x0000001e5199723e */ /* 0x004fe200000000ff */
[----:B------:R-:W-:-:S02]  /*1a810*/  FADD.FTZ R26, R4, R3 ;  /* 0x00000003041a7221 */ /* 0x000fc40000010000 */
[----:B------:R-:W-:Y:S01]  /*1a820*/  FADD.FTZ R7, R160, R7 ;  /* 0x00000007a0077221 */ /* 0x000fe20000010000 */
[----:B------:R-:W-:Y:S01]  /*1a830*/  F2FP.F16.F32.PACK_AB R160, R48, R160 ;  /* 0x000000a030a0723e */ /* 0x000fe200000000ff */
[----:B------:R-:W-:Y:S01]  /*1a840*/  FADD.FTZ R3, R161, R26 ;  /* 0x0000001aa1037221 */ /* 0x000fe20000010000 */
[----:B------:R-:W-:Y:S01]  /*1a850*/  F2FP.F16.F32.PACK_AB R161, R8, R161 ;  /* 0x000000a108a1723e */ /* 0x000fe200000000ff */
[----:B------:R-:W-:Y:S02]  /*1a860*/  FADD.FTZ R7, R48, R7 ;  /* 0x0000000730077221 */ /* 0x000fe40000010000 */
[----:B------:R-:W-:Y:S01]  /*1a870*/  FADD.FTZ R20, R8, R3 ;  /* 0x0000000308147221 */ /* 0x000fe20000010000 */
[----:B---3--:R-:W-:Y:S01]  /*1a880*/  F2FP.F16.F32.PACK_AB R155, R28, R82 ;  /* 0x000000521c9b723e */ /* 0x008fe200000000ff */
[----:B------:R-:W-:Y:S01]  /*1a890*/  FADD.FTZ R26, R162, R7 ;  /* 0x00000007a21a7221 */ /* 0x000fe20000010000 */
[----:B------:R-:W-:Y:S01]  /*1a8a0*/  F2FP.F16.F32.PACK_AB R162, R43, R162 ;  /* 0x000000a22ba2723e */ /* 0x000fe200000000ff */
[----:B------:R-:W-:Y:S01]  /*1a8b0*/  FADD.FTZ R3, R163, R20 ;  /* 0x00000014a3037221 */ /* 0x000fe20000010000 */
[----:B------:R-:W-:Y:S01]  /*1a8c0*/  F2FP.F16.F32.PACK_AB R163, R14, R163 ;  /* 0x000000a30ea3723e */ /* 0x000fe200000000ff */
[----:B------:R-:W-:-:S02]  /*1a8d0*/  FADD.FTZ R26, R43, R26 ;  /* 0x0000001a2b1a7221 */ /* 0x000fc40000010000 */
[----:B------:R-:W-:Y:S01]  /*1a8e0*/  FADD.FTZ R6, R14, R3 ;  /* 0x000000030e067221 */ /* 0x000fe20000010000 */
[----:B------:R-:W-:Y:S01]  /*1a8f0*/  MOV R14, R188 ;  /* 0x000000bc000e7202 */ /* 0x000fe20000000f00 */
[----:B------:R-:W-:Y:S02]  /*1a900*/  FADD.FTZ R3, R37, R26 ;  /* 0x0000001a25037221 */ /* 0x000fe40000010000 */
[----:B------:R-:W-:Y:S01]  /*1a910*/  FADD.FTZ R7, R157, R6 ;  /* 0x000000069d077221 */ /* 0x000fe20000010000 */
[----:B------:R-:W-:Y:S01]  /*1a920*/  F2FP.F16.F32.PACK_AB R157, R24, R157 ;  /* 0x0000009d189d723e */ /* 0x000fe200000000ff */
[----:B------:R-:W-:Y:S02]  /*1a930*/  FADD.FTZ R4, R46, R3 ;  /* 0x000000032e047221 */ /* 0x000fe40000010000 */
[----:B------:R-:W-:Y:S02]  /*1a940*/  FADD.FTZ R7, R24, R7 ;  /* 0x0000000718077221 */ /* 0x000fe40000010000 */
[----:B------:R-:W-:-:S02]  /*1a950*/  FADD.FTZ R3, R51, R4 ;  /* 0x0000000433037221 */ /* 0x000fc40000010000 */
[----:B------:R-:W-:Y:S02]  /*1a960*/  FADD.FTZ R7, R34, R7 ;  /* 0x0000000722077221 */ /* 0x000fe40000010000 */
[----:B------:R-:W-:Y:S02]  /*1a970*/  FADD.FTZ R4, R54, R3 ;  /* 0x0000000336047221 */ /* 0x000fe40000010000 */
[----:B------:R-:W-:Y:S02]  /*1a980*/  FADD.FTZ R7, R78, R7 ;  /* 0x000000074e077221 */ /* 0x000fe40000010000 */
[----:B------:R-:W-:Y:S02]  /*1a990*/  FADD.FTZ R4, R55, R4 ;  /* 0x0000000437047221 */ /* 0x000fe40000010000 */
[----:B------:R-:W-:Y:S02]  /*1a9a0*/  FADD.FTZ R7, R30, R7 ;  /* 0x000000071e077221 */ /* 0x000fe40000010000 */
[----:B------:R-:W-:-:S02]  /*1a9b0*/  FADD.FTZ R4, R57, R4 ;  /* 0x0000000439047221 */ /* 0x000fc40000010000 */
[----:B------:R-:W-:Y:S02]  /*1a9c0*/  FADD.FTZ R7, R81, R7 ;  /* 0x0000000751077221 */ /* 0x000fe40000010000 */
[----:B------:R-:W-:Y:S02]  /*1a9d0*/  FADD.FTZ R3, R59, R4 ;  /* 0x000000043b037221 */ /* 0x000fe40000010000 */
[----:B------:R-:W-:Y:S02]  /*1a9e0*/  FADD.FTZ R7, R82, R7 ;  /* 0x0000000752077221 */ /* 0x000fe40000010000 */
[----:B------:R-:W-:Y:S01]  /*1a9f0*/  FADD.FTZ R4, R12, R3 ;  /* 0x000000030c047221 */ /* 0x000fe20000010000 */
[----:B------:R-:W-:Y:S01]  /*1aa00*/  MOV R12, R21 ;  /* 0x00000015000c7202 */ /* 0x000fe20000000f00 */
[----:B------:R-:W-:Y:S01]  /*1aa10*/  FADD.FTZ R3, R28, R7 ;  /* 0x000000071c037221 */ /* 0x000fe20000010000 */
[----:B0-----:R-:W-:Y:S06]  /*1aa20*/  @P2 BRA `(.L_x_2409) ;  /* 0xffffffd000d02947 */ /* 0x001fec000383ffff */
.L_x_2398:
[----:B------:R-:W-:Y:S05]  /*1aa30*/  BSYNC B0 ;  /* 0x0000000000007941 */ /* 0x000fea0003800000 */
.L_x_2397:
        /* <DEDUP_REMOVED lines=67> */
.L_x_2410:
[----:B------:R-:W-:Y:S02]  /*1ae70*/  LEA R11, R185, R18, 0x3 ;  /* 0x00000012b90b7211 */ /* 0x000fe400078e18ff */
[----:B------:R-:W-:-:S04]  /*1ae80*/  SHF.L.U32 R0, R188, 0x1f, RZ ;  /* 0x0000001fbc007819 */ /* 0x000fc800000006ff */
[----:B------:R0:W1:Y:S01]  /*1ae90*/  SYNCS.PHASECHK.TRANS64.TRYWAIT P2, [R11+URZ+0x34850], R0 ;  /* 0x034850000b0075a7 */ /* 0x000062000804017f */
[----:B------:R-:W-:Y:S05]  /*1aea0*/  @!P0 BRA `(.L_x_2411) ;  /* 0x0000000000048947 */ /* 0x000fea0003800000 */
[----:B------:R-:W-:Y:S01]  /*1aeb0*/  BPT.TRAP 0x1 ;  /* 0x000000040000795c */ /* 0x000fe20000300000 */
.L_x_2411:
        /* <DEDUP_REMOVED lines=9> */
.L_x_2413:
[----:B------:R-:W-:Y:S05]  /*1af50*/  BSYNC B0 ;  /* 0x0000000000007941 */ /* 0x000fea0003800000 */
.L_x_2412:
        /* <DEDUP_REMOVED lines=8> */
[----:B------:R-:W-:Y:S01]  /*1afe0*/  IADD3 R185, R185, 0x1, RZ ;  /* 0x00000001b9b97810 */ /* 0x000fe20007ffe0ff */
[----:B01----:R-:W0:Y:S01]  /*1aff0*/  SHFL.BFLY PT, R0, R3, 0x2, 0x1f ;  /* 0x0c401f0003007f89 */ /* 0x003e2200000e0000 */
[----:B------:R-:W-:Y:S01]  /*1b000*/  @!P1 VIADD R10, R11, 0x34860 ;  /* 0x000348600b0a9836 */ /* 0x000fe20000000000 */
[----:B------:R-:W-:-:S02]  /*1b010*/  IADD3 R209, R209, 0x1, RZ ;  /* 0x00000001d1d17810 */ /* 0x000fc40007ffe0ff */
[C---:B------:R-:W-:Y:S02]  /*1b020*/  ISETP.NE.AND P0, PT, R185.reuse, 0x2, PT ;  /* 0x00000002b900780c */ /* 0x040fe40003f05270 */
[----:B------:R-:W-:Y:S02]  /*1b030*/  @!P1 PRMT R10, RZ, 0x654, R10 ;  /* 0x00000654ff0a9816 */ /* 0x000fe4000000000a */
[----:B------:R-:W-:Y:S02]  /*1b040*/  SEL R185, R185, RZ, P0 ;  /* 0x000000ffb9b97207 */ /* 0x000fe40000000000 */
[----:B------:R-:W-:Y:S01]  /*1b050*/  HGMMA.64x128x16.F32 R24, R180, gdesc[UR4].tnspB, R24, gsb0 ;  /* 0x41e00004b4187df0 */ /* 0x000fe20008000818 */
[----:B------:R-:W-:Y:S02]  /*1b060*/  R2UR UR6, R12 ;  /* 0x000000000c0672ca */ /* 0x000fe400000e0000 */
[----:B------:R-:W-:Y:S01]  /*1b070*/  R2UR UR7, R13 ;  /* 0x000000000d0772ca */ /* 0x000fe200000e0000 */
[----:B------:R-:W-:Y:S01]  /*1b080*/  IMAD.MOV.U32 R13, RZ, RZ, 0x40000040 ;  /* 0x40000040ff0d7424 */ /* 0x000fe200078e00ff */
[----:B------:R-:W-:Y:S01]  /*1b090*/  IADD3 R12, R6, 0x100, RZ ;  /* 0x00000100060c7810 */ /* 0x000fe20007ffe0ff */
[----:B--2---:R-:W-:Y:S01]  /*1b0a0*/  FADD.FTZ R5, R5, R4 ;  /* 0x0000000405057221 */ /* 0x004fe20000010000 */
[----:B0-----:R-:W-:Y:S01]  /*1b0b0*/  FADD.FTZ R2, R0, R3 ;  /* 0x0000000300027221 */ /* 0x001fe20000010000 */
[----:B------:R-:W-:-:S03]  /*1b0c0*/  SEL R3, RZ, 0x1, P0 ;  /* 0x00000001ff037807 */ /* 0x000fc60000000000 */
[----:B------:R-:W0:Y:S01]  /*1b0d0*/  SHFL.BFLY PT, R0, R5, 0x1, 0x1f ;  /* 0x0c201f0005007f89 */ /* 0x000e2200000e0000 */
[----:B------:R-:W-:Y:S01]  /*1b0e0*/  LOP3.LUT R188, R188, R3, RZ, 0x3c, !PT ;  /* 0x00000003bcbc7212 */ /* 0x000fe200078e3cff */
        /* <DEDUP_REMOVED lines=32> */
[----:B------:R-:W-:Y:S01]  /*1b2f0*/  R2UR UR6, R12 ;  /* 0x000000000c0672ca */ /* 0x000fe200000e0000 */
[----:B0-----:R-:W-:Y:S01]  /*1b300*/  FADD.FTZ R12, R5, R0 ;  /* 0x00000000050c7221 */ /* 0x001fe20000010000 */
[----:B------:R-:W-:Y:S02]  /*1b310*/  R2UR UR7, R13 ;  /* 0x000000000d0772ca */ /* 0x000fe400000e0000 */
[----:B------:R-:W-:Y:S02]  /*1b320*/  CS2R R4, SRZ ;  /* 0x0000000000047805 */ /* 0x000fe4000001ff00 */
[----:B------:R-:W-:Y:S02]  /*1b330*/  MOV R0, 0xff800000 ;  /* 0xff80000000007802 */ /* 0x000fe40000000f00 */
[----:B------:R-:W-:-:S13]  /*1b340*/  FSETP.NE.FTZ.AND P2, PT, R12, RZ, PT ;  /* 0x000000ff0c00720b */ /* 0x000fda0003f55000 */
        /* <DEDUP_REMOVED lines=11> */
[----:B-1----:R-:W-:Y:S01]  /*1b400*/  FADD.FTZ R13, R2, R7 ;  /* 0x00000007020d7221 */ /* 0x002fe20000010000 */
[----:B------:R-:W-:-:S04]  /*1b410*/  IMAD.MOV.U32 R2, RZ, RZ, -0x800000 ;  /* 0xff800000ff027424 */ /* 0x000fc800078e00ff */
        /* <DEDUP_REMOVED lines=76> */
.L_x_2308:
        /* <DEDUP_REMOVED lines=86> */
[----:B------:R-:W-:Y:S01]  /*1be40*/  STSM.16.M88.4 [R79], R12 ;  /* 0x0000000c4f007844 */ /* 0x000fe20000000200 */
        /* <DEDUP_REMOVED lines=28> */
[----:B------:R-:W-:-:S03]  /*1c010*/  LEA R3, R202, R200, 0x6 ;  /* 0x000000c8ca037211 */ /* 0x000fc600078e30ff */
[----:B------:R3:W5:Y:S02]  /*1c020*/  @P1 LDG.E R49, desc[UR56][R206.64] ;  /* 0x00000038ce311981 */ /* 0x000764000c1e1900 */
[----:B--2---:R-:W-:Y:S01]  /*1c030*/  IMAD.WIDE R4, R3, 0x2, R20 ;  /* 0x0000000203047825 */ /* 0x004fe200078e0214 */
[----:B------:R-:W-:Y:S06]  /*1c040*/  @P1 BRA `(.L_x_2417) ;  /* 0x0000000000101947 */ /* 0x000fec0003800000 */
[----:B------:R-:W-:Y:S05]  /*1c050*/  @!P0 BRA `(.L_x_2417) ;  /* 0x00000000000c8947 */ /* 0x000fea0003800000 */
[----:B------:R-:W2:Y:S04]  /*1c060*/  LDG.E R6, desc[UR56][R8.64] ;  /* 0x0000003808067981 */ /* 0x000ea8000c1e1900 */
[----:B-----5:R-:W2:Y:S02]  /*1c070*/  LDG.E R49, desc[UR56][R8.64+0x4] ;  /* 0x0000043808317981 */ /* 0x020ea4000c1e1900 */
[----:B--2---:R-:W-:-:S07]  /*1c080*/  IADD3 R49, -R6, R49, RZ ;  /* 0x0000003106317210 */ /* 0x004fce0007ffe1ff */
.L_x_2417:
[----:B------:R-:W-:Y:S01]  /*1c090*/  SHF.R.S32.HI R48, RZ, 0x1f, R205 ;  /* 0x0000001fff307819 */ /* 0x000fe200000114cd */
[----:B------:R-:W-:Y:S01]  /*1c0a0*/  ULDC.64 UR4, c[0x0][0xb70] ;  /* 0x0002dc0000047ab9 */ /* 0x000fe20000000a00 */
[--C-:B-----5:R-:W-:Y:S01]  /*1c0b0*/  SHF.R.S32.HI R21, RZ, 0x1f, R51.reuse ;  /* 0x0000001fff157819 */ /* 0x120fe20000011433 */
[----:B------:R-:W-:Y:S01]  /*1c0c0*/  IMAD.MOV.U32 R20, RZ, RZ, R51 ;  /* 0x000000ffff147224 */ /* 0x000fe200078e0033 */
[----:B---3--:R-:W-:Y:S01]  /*1c0d0*/  IADD3 R9, P1, R4, 0x1000, RZ ;  /* 0x0000100004097810 */ /* 0x008fe20007f3e0ff */
[----:B------:R-:W-:Y:S01]  /*1c0e0*/  IMAD R6, R48, UR4, RZ ;  /* 0x0000000430067c24 */ /* 0x000fe2000f8e02ff */
[----:B------:R-:W-:Y:S01]  /*1c0f0*/  SEL R214, R214, RZ, !P0 ;  /* 0x000000ffd6d67207 */ /* 0x000fe20004000000 */
[----:B------:R-:W-:Y:S01]  /*1c100*/  IMAD R10, R212, 0x80, R204 ;  /* 0x00000080d40a7824 */ /* 0x000fe200078e02cc */
[----:B------:R-:W-:Y:S01]  /*1c110*/  LOP3.LUT R8, R9, 0x380, RZ, 0xc0, !PT ;  /* 0x0000038009087812 */ /* 0x000fe200078ec0ff */
[C---:B------:R-:W-:Y:S01]  /*1c120*/  IMAD R3, R205.reuse, UR5, R6 ;  /* 0x00000005cd037c24 */ /* 0x040fe2000f8e0206 */
[----:B------:R-:W-:Y:S01]  /*1c130*/  SEL R53, R208, RZ, !P0 ;  /* 0x000000ffd0357207 */ /* 0x000fe20004000000 */
[----:B------:R-:W-:Y:S01]  /*1c140*/  IMAD.WIDE.U32 R6, R205, UR4, R20 ;  /* 0x00000004cd067c25 */ /* 0x000fe2000f8e0014 */
[----:B------:R-:W-:Y:S01]  /*1c150*/  ULDC.64 UR4, c[0x0][0xb78] ;  /* 0x0002de0000047ab9 */ /* 0x000fe20000000a00 */
[----:B------:R-:W-:-:S02]  /*1c160*/  SHF.R.U64 R8, R8, 0x3, RZ ;  /* 0x0000000308087819 */ /* 0x000fc400000012ff */
[----:B------:R-:W-:Y:S02]  /*1c170*/  IADD3 R13, P2, R4, 0x2000, RZ ;  /* 0x00002000040d7810 */ /* 0x000fe40007f5e0ff */
[----:B------:R-:W-:Y:S01]  /*1c180*/  IADD3 R7, R7, R3, RZ ;  /* 0x0000000307077210 */ /* 0x000fe20007ffe0ff */
[----:B------:R-:W-:Y:S01]  /*1c190*/  IMAD R3, R214, UR4, RZ ;  /* 0x00000004d6037c24 */ /* 0x000fe2000f8e02ff */
[----:B------:R-:W-:Y:S02]  /*1c1a0*/  LOP3.LUT R8, R8, R9, RZ, 0x3c, !PT ;  /* 0x0000000908087212 */ /* 0x000fe400078e3cff */
        /* <DEDUP_REMOVED lines=10> */
[C---:B------:R-:W-:Y:S02]  /*1c250*/  LEA R46, P0, R6.reuse, UR4, 0x2 ;  /* 0x00000004062e7c11 */ /* 0x040fe4000f8010ff */
[----:B------:R-:W-:Y:S02]  /*1c260*/  IADD3.X R9, RZ, R5, RZ, P1, !PT ;  /* 0x00000005ff097210 */ /* 0x000fe40000ffe4ff */
[----:B------:R-:W-:Y:S01]  /*1c270*/  LEA.HI.X R47, R6, UR5, R3, 0x2, P0 ;  /* 0x00000005062f7c11 */ /* 0x000fe200080f1403 */
[----:B------:R-:W-:Y:S01]  /*1c280*/  VIADD R6, R10, 0x8 ;  /* 0x000000080a067836 */ /* 0x000fe20000000000 */
[----:B------:R-:W-:Y:S01]  /*1c290*/  LOP3.LUT P0, RZ, R218, 0x3, RZ, 0xc0, !PT ;  /* 0x00000003daff7812 */ /* 0x000fe2000780c0ff */
[----:B------:R-:W-:Y:S01]  /*1c2a0*/  ULDC.64 UR4, c[0x0][0xaa0] ;  /* 0x0002a80000047ab9 */ /* 0x000fe20000000a00 */
[----:B------:R-:W-:-:S02]  /*1c2b0*/  IADD3 R29, P5, R4, 0x4000, RZ ;  /* 0x00004000041d7810 */ /* 0x000fc40007fbe0ff */
[C---:B------:R-:W-:Y:S02]  /*1c2c0*/  IADD3 R33, P4, R4.reuse, 0x5000, RZ ;  /* 0x0000500004217810 */ /* 0x040fe40007f9e0ff */
[----:B------:R-:W-:Y:S02]  /*1c2d0*/  IADD3 R37, P3, R4, 0x6000, RZ ;  /* 0x0000600004257810 */ /* 0x000fe40007f7e0ff */
[----:B------:R-:W-:Y:S02]  /*1c2e0*/  ISETP.GE.OR P1, PT, R10, R49, P0 ;  /* 0x000000310a00720c */ /* 0x000fe40000726670 */
[----:B------:R-:W-:Y:S02]  /*1c2f0*/  IADD3.X R13, RZ, R5, RZ, P2, !PT ;  /* 0x00000005ff0d7210 */ /* 0x000fe400017fe4ff */
[----:B------:R-:W-:Y:S02]  /*1c300*/  IADD3 R10, P2, R4, 0x7000, RZ ;  /* 0x00007000040a7810 */ /* 0x000fe40007f5e0ff */
[----:B------:R-:W-:-:S02]  /*1c310*/  LOP3.LUT R24, R25, 0x380, RZ, 0xc0, !PT ;  /* 0x0000038019187812 */ /* 0x000fc400078ec0ff */
[----:B------:R-:W-:Y:S01]  /*1c320*/  LOP3.LUT R28, R29, 0x380, RZ, 0xc0, !PT ;  /* 0x000003801d1c7812 */ /* 0x000fe200078ec0ff */
[----:B------:R-:W-:Y:S01]  /*1c330*/  IMAD.X R41, RZ, RZ, R5, P2 ;  /* 0x000000ffff297224 */ /* 0x000fe200010e0605 */
[----:B------:R-:W-:Y:S02]  /*1c340*/  LOP3.LUT R32, R33, 0x380, RZ, 0xc0, !PT ;  /* 0x0000038021207812 */ /* 0x000fe400078ec0ff */
[----:B------:R-:W-:Y:S01]  /*1c350*/  LOP3.LUT R36, R37, 0x380, RZ, 0xc0, !PT ;  /* 0x0000038025247812 */ /* 0x000fe200078ec0ff */
[----:B------:R2:W-:Y:S01]  /*1c360*/  @!P1 STG.E desc[UR56][R46.64], R0 ;  /* 0x000000002e009986 */ /* 0x0005e2000c101938 */
[----:B------:R-:W-:Y:S02]  /*1c370*/  LOP3.LUT R7, R4, 0x380, RZ, 0xc0, !PT ;  /* 0x0000038004077812 */ /* 0x000fe400078ec0ff */
[----:B------:R-:W-:Y:S02]  /*1c380*/  ISETP.GE.OR P0, PT, R6, R49, P0 ;  /* 0x000000310600720c */ /* 0x000fe40000706670 */
[----:B------:R-:W-:-:S02]  /*1c390*/  LOP3.LUT R3, R10, 0x380, RZ, 0xc0, !PT ;  /* 0x000003800a037812 */ /* 0x000fc400078ec0ff */
[----:B------:R-:W-:Y:S02]  /*1c3a0*/  SHF.R.U64 R24, R24, 0x3, RZ ;  /* 0x0000000318187819 */ /* 0x000fe400000012ff */
[----:B------:R-:W-:Y:S02]  /*1c3b0*/  SHF.R.U64 R28, R28, 0x3, RZ ;  /* 0x000000031c1c7819 */ /* 0x000fe400000012ff */
[----:B------:R-:W-:Y:S02]  /*1c3c0*/  SHF.R.U64 R32, R32, 0x3, RZ ;  /* 0x0000000320207819 */ /* 0x000fe400000012ff */
[----:B------:R-:W-:Y:S02]  /*1c3d0*/  SHF.R.U64 R36, R36, 0x3, RZ ;  /* 0x0000000324247819 */ /* 0x000fe400000012ff */
[----:B------:R-:W-:Y:S01]  /*1c3e0*/  SHF.R.U64 R7, R7, 0x3, RZ ;  /* 0x0000000307077819 */ /* 0x000fe200000012ff */
[----:B------:R3:W-:Y:S01]  /*1c3f0*/  @!P0 STG.E desc[UR56][R46.64+0x20], R2 ;  /* 0x000020022e008986 */ /* 0x0007e2000c101938 */
[----:B------:R-:W-:-:S02]  /*1c400*/  SHF.R.U64 R3, R3, 0x3, RZ ;  /* 0x0000000303037819 */ /* 0x000fc400000012ff */
[----:B------:R-:W-:Y:S01]  /*1c410*/  LOP3.LUT R24, R24, R25, RZ, 0x3c, !PT ;  /* 0x0000001918187212 */ /* 0x000fe200078e3cff */
[--C-:B------:R-:W-:Y:S01]  /*1c420*/  IMAD.X R25, RZ, RZ, R5.reuse, P6 ;  /* 0x000000ffff197224 */ /* 0x100fe200030e0605 */
[----:B------:R-:W-:Y:S01]  /*1c430*/  LOP3.LUT R28, R28, R29, RZ, 0x3c, !PT ;  /* 0x0000001d1c1c7212 */ /* 0x000fe200078e3cff */
[----:B------:R-:W5:Y:S01]  /*1c440*/  LD.E.128 R12, desc[UR56][R12.64] ;  /* 0x000000380c0c7980 */ /* 0x000f62000c101d00 */
[----:B------:R-:W-:Y:S01]  /*1c450*/  LOP3.LUT R32, R32, R33, RZ, 0x3c, !PT ;  /* 0x0000002120207212 */ /* 0x000fe200078e3cff */
[----:B------:R-:W-:Y:S01]  /*1c460*/  IMAD.X R33, RZ, RZ, R5, P4 ;  /* 0x000000ffff217224 */ /* 0x000fe200020e0605 */
[----:B------:R-:W-:Y:S01]  /*1c470*/  LOP3.LUT R36, R36, R37, RZ, 0x3c, !PT ;  /* 0x0000002524247212 */ /* 0x000fe200078e3cff */
[----:B------:R-:W5:Y:S01]  /*1c480*/  LD.E.128 R24, desc[UR56][R24.64] ;  /* 0x0000003818187980 */ /* 0x000f62000c101d00 */
[-C--:B------:R-:W-:Y:S02]  /*1c490*/  IADD3.X R29, RZ, R5.reuse, RZ, P5, !PT ;  /* 0x00000005ff1d7210 */ /* 0x080fe40002ffe4ff */
[----:B------:R-:W-:Y:S01]  /*1c4a0*/  LOP3.LUT R4, R7, R4, RZ, 0x3c, !PT ;  /* 0x0000000407047212 */ /* 0x000fe200078e3cff */
[----:B------:R-:W5:Y:S01]  /*1c4b0*/  LD.E.128 R32, desc[UR56][R32.64] ;  /* 0x0000003820207980 */ /* 0x000f62000c101d00 */
[----:B------:R-:W-:-:S02]  /*1c4c0*/  IADD3.X R37, RZ, R5, RZ, P3, !PT ;  /* 0x00000005ff257210 */ /* 0x000fc40001ffe4ff */
        /* <DEDUP_REMOVED lines=18> */
[----:B------:R-:W-:Y:S01]  /*1c5f0*/  IMAD R49, R212, -0x80, R49 ;  /* 0xffffff80d4317824 */ /* 0x000fe200078e0231 */
[----:B------:R-:W-:Y:S01]  /*1c600*/  IADD3 R0, R202, 0x20, RZ ;  /* 0x00000020ca007810 */ /* 0x000fe20007ffe0ff */
[----:B------:R-:W-:Y:S02]  /*1c610*/  IMAD.IADD R3, R3, 0x1, R51 ;  /* 0x0000000103037824 */ /* 0x000fe400078e0233 */
[----:B------:R-:W-:Y:S01]  /*1c620*/  IMAD R44, R48, UR4, RZ ;  /* 0x00000004302c7c24 */ /* 0x000fe2000f8e02ff */
[CC--:B------:R-:W-:Y:S01]  /*1c630*/  ISETP.GE.AND P2, PT, R202.reuse, R49.reuse, PT ;  /* 0x00000031ca00720c */ /* 0x0c0fe20003f46270 */
[----:B------:R-:W-:Y:S01]  /*1c640*/  VIADD R20, R202, 0x40 ;  /* 0x00000040ca147836 */ /* 0x000fe20000000000 */
[-C--:B------:R-:W-:Y:S01]  /*1c650*/  ISETP.GE.AND P4, PT, R0, R49.reuse, PT ;  /* 0x000000310000720c */ /* 0x080fe20003f86270 */
[C---:B------:R-:W-:Y:S01]  /*1c660*/  IMAD R45, R205.reuse, UR5, R44 ;  /* 0x00000005cd2d7c24 */ /* 0x040fe2000f8e022c */
        /* <DEDUP_REMOVED lines=9> */
[----:B------:R-:W-:Y:S01]  /*1c700*/  SHF.R.S32.HI R203, RZ, 0x1f, R202 ;  /* 0x0000001fffcb7819 */ /* 0x000fe200000114ca */
        /* <DEDUP_REMOVED lines=13> */
[----:B------:R-:W-:Y:S01]  /*1c7e0*/  IMAD.WIDE.U32 R2, R20, UR4, R2 ;  /* 0x0000000414027c25 */ /* 0x000fe2000f8e0002 */
        /* <DEDUP_REMOVED lines=9> */
.L_x_2419:
[----:B------:R-:W-:Y:S05]  /*1c880*/  BSYNC B1 ;  /* 0x0000000000017941 */ /* 0x000fea0003800000 */
.L_x_2418:
[----:B------:R-:W-:Y:S04]  /*1c890*/  BSSY B1, `(.L_x_2420) ;  /* 0x0000014000017945 */ /* 0x000fe80003800000 */
[----:B------:R-:W-:Y:S05]  /*1c8a0*/  @P4 BRA `(.L_x_2421) ;  /* 0x0000000000484947 */ /* 0x000fea0003800000 */
[----:B--2--5:R-:W-:Y:S01]  /*1c8b0*/  IADD3 R5, P2, R20, 0x20, RZ ;  /* 0x0000002014057810 */ /* 0x024fe20007f5e0ff */
        /* <DEDUP_REMOVED lines=17> */
.L_x_2421:
[----:B------:R-:W-:Y:S05]  /*1c9d0*/  BSYNC B1 ;  /* 0x0000000000017941 */ /* 0x000fea0003800000 */
.L_x_2420:
[----:B------:R-:W-:Y:S04]  /*1c9e0*/  BSSY B1, `(.L_x_2422) ;  /* 0x0000014000017945 */ /* 0x000fe80003800000 */
[----:B------:R-:W-:Y:S05]  /*1c9f0*/  @P0 BRA `(.L_x_2423) ;  /* 0x0000000000480947 */ /* 0x000fea0003800000 */
[----:B--23-5:R-:W-:Y:S01]  /*1ca00*/  IADD3 R5, P0, R20, 0x40, RZ ;  /* 0x0000004014057810 */ /* 0x02cfe20007f1e0ff */
        /* <DEDUP_REMOVED lines=17> */
.L_x_2423:
[----:B------:R-:W-:Y:S05]  /*1cb20*/  BSYNC B1 ;  /* 0x0000000000017941 */ /* 0x000fea0003800000 */
.L_x_2422:
[----:B------:R-:W-:Y:S05]  /*1cb30*/  @P1 BRA `(.L_x_2424) ;  /* 0x0000000800d01947 */ /* 0x000fea0003800000 */
[----:B--2345:R-:W-:Y:S01]  /*1cb40*/  IADD3 R5, P0, R20, 0x60, RZ ;  /* 0x0000006014057810 */ /* 0x03cfe20007f1e0ff */
[----:B------:R-:W-:Y:S01]  /*1cb50*/  ULDC.64 UR6, c[0x0][0xad8] ;  /* 0x0002b60000067ab9 */ /* 0x000fe20000000a00 */
[----:B------:R-:W-:Y:S01]  /*1cb60*/  MOV R3, R49 ;  /* 0x0000003100037202 */ /* 0x000fe20000000f00 */
[----:B------:R-:W-:Y:S01]  /*1cb70*/  IMAD.MOV.U32 R2, RZ, RZ, R44 ;  /* 0x000000ffff027224 */ /* 0x000fe200078e002c */
[----:B------:R-:W-:Y:S01]  /*1cb80*/  IADD3.X R20, RZ, R21, RZ, P0, !PT ;  /* 0x00000015ff147210 */ /* 0x000fe200007fe4ff */
[----:B------:R-:W-:Y:S01]  /*1cb90*/  ULDC UR4, c[0x0][0xa8c] ;  /* 0x0002a30000047ab9 */ /* 0x000fe20000000800 */
[C---:B------:R-:W-:Y:S01]  /*1cba0*/  IADD3 R0, R200.reuse, 0x40, RZ ;  /* 0x00000040c8007810 */ /* 0x040fe20007ffe0ff */
[----:B------:R-:W-:Y:S01]  /*1cbb0*/  IMAD.WIDE.U32 R2, R5, UR6, R2 ;  /* 0x0000000605027c25 */ /* 0x000fe2000f8e0002 */
[----:B------:R-:W-:-:S03]  /*1cbc0*/  ISETP.GE.AND P1, PT, R200, UR4, PT ;  /* 0x00000004c8007c0c */ /* 0x000fc6000bf26270 */
        /* <DEDUP_REMOVED lines=9> */
[----:B------:R3:W-:Y:S01]  /*1cc60*/  STG.E.128 desc[UR56][R4.64+0x80], R40 ;  /* 0x0000802804007986 */ /* 0x0007e2000c101d38 */
[----:B------:R-:W-:Y:S05]  /*1cc70*/  BRA `(.L_x_2424) ;  /* 0x0000000800807947 */ /* 0x000fea0003800000 */
.L_x_2416:
        /* <DEDUP_REMOVED lines=15> */
[----:B------:R-:W3:Y:S02]  /*1cd70*/  S2R R5, SR_TID.X ;  /* 0x0000000000057919 */ /* 0x000ee40000002100 */
[----:B---3--:R-:W-:-:S05]  /*1cd80*/  VIADD R0, R5, 0xffffff80 ;  /* 0xffffff8005007836 */ /* 0x008fca0000000000 */
[----:B------:R-:W-:Y:S01]  /*1cd90*/  ISETP.GT.AND P2, PT, R0, 0x7f, PT ;  /* 0x0000007f0000780c */ /* 0x000fe20003f44270 */
[----:B--2---:R-:W-:-:S12]  /*1cda0*/  @P1 BRA `(.L_x_2425) ;  /* 0x0000000000101947 */ /* 0x004fd80003800000 */
[----:B------:R-:W-:Y:S05]  /*1cdb0*/  @!P0 BRA `(.L_x_2425) ;  /* 0x00000000000c8947 */ /* 0x000fea0003800000 */
[----:B------:R-:W2:Y:S04]  /*1cdc0*/  LDG.E R0, desc[UR56][R2.64] ;  /* 0x0000003802007981 */ /* 0x000ea8000c1e1900 */
[----:B-----5:R-:W2:Y:S02]  /*1cdd0*/  LDG.E R7, desc[UR56][R2.64+0x4] ;  /* 0x0000043802077981 */ /* 0x020ea4000c1e1900 */
[----:B--2---:R-:W-:-:S07]  /*1cde0*/  IADD3 R7, -R0, R7, RZ ;  /* 0x0000000700077210 */ /* 0x004fce0007ffe1ff */
.L_x_2425:
[----:B------:R-:W-:Y:S01]  /*1cdf0*/  BSSY B1, `(.L_x_2426) ;  /* 0x000001c000017945 */ /* 0x000fe20003800000 */
[----:B------:R-:W-:Y:S02]  /*1ce00*/  SHF.R.S32.HI R8, RZ, 0x1f, R205 ;  /* 0x0000001fff087819 */ /* 0x000fe400000114cd */
[----:B------:R-:W-:Y:S02]  /*1ce10*/  SHF.R.S32.HI R13, RZ, 0x1f, R200 ;  /* 0x0000001fff0d7819 */ /* 0x000fe400000114c8 */
[----:B------:R-:W-:Y:S02]  /*1ce20*/  SEL R11, R208, RZ, !P0 ;  /* 0x000000ffd00b7207 */ /* 0x000fe40004000000 */
[----:B------:R-:W-:Y:S02]  /*1ce30*/  SEL R214, R214, RZ, !P0 ;  /* 0x000000ffd6d67207 */ /* 0x000fe40004000000 */
[----:B-----5:R-:W-:Y:S01]  /*1ce40*/  SHF.R.S32.HI R6, RZ, 0x1f, R9 ;  /* 0x0000001fff067819 */ /* 0x020fe20000011409 */
[----:B------:R-:W-:Y:S06]  /*1ce50*/  @P2 BRA `(.L_x_2427) ;  /* 0x0000000000542947 */ /* 0x000fec0003800000 */
[----:B------:R-:W-:-:S05]  /*1ce60*/  IMAD R0, R212, 0x80, R5 ;  /* 0x00000080d4007824 */ /* 0x000fca00078e0205 */
[----:B------:R-:W-:-:S04]  /*1ce70*/  IADD3 R0, R0, -0x80, RZ ;  /* 0xffffff8000007810 */ /* 0x000fc80007ffe0ff */
[----:B------:R-:W-:-:S13]  /*1ce80*/  ISETP.GE.AND P0, PT, R0, R7, PT ;  /* 0x000000070000720c */ /* 0x000fda0003f06270 */
[----:B------:R-:W-:Y:S05]  /*1ce90*/  @P0 BRA `(.L_x_2427) ;  /* 0x0000000000440947 */ /* 0x000fea0003800000 */
[----:B------:R-:W-:Y:S01]  /*1cea0*/  IADD3 R2, P0, R0, R9, RZ ;  /* 0x0000000900027210 */ /* 0x000fe20007f1e0ff */
[----:B------:R-:W-:-:S03]  /*1ceb0*/  ULDC.64 UR4, c[0x0][0xb70] ;  /* 0x0002dc0000047ab9 */ /* 0x000fc60000000a00 */
[----:B------:R-:W-:Y:S01]  /*1cec0*/  LEA.HI.X.SX32 R3, R0, R6, 0x1, P0 ;  /* 0x0000000600037211 */ /* 0x000fe200000f0eff */
[----:B------:R-:W-:-:S04]  /*1ced0*/  IMAD R0, R8, UR4, RZ ;  /* 0x0000000408007c24 */ /* 0x000fc8000f8e02ff */
[C---:B------:R-:W-:Y:S02]  /*1cee0*/  IMAD R5, R205.reuse, UR5, R0 ;  /* 0x00000005cd057c24 */ /* 0x040fe4000f8e0200 */
[----:B------:R-:W-:Y:S01]  /*1cef0*/  IMAD.WIDE.U32 R2, R205, UR4, R2 ;  /* 0x00000004cd027c25 */ /* 0x000fe2000f8e0002 */
[----:B------:R-:W-:-:S03]  /*1cf00*/  ULDC.64 UR4, c[0x0][0xb78] ;  /* 0x0002de0000047ab9 */ /* 0x000fc60000000a00 */
[----:B------:R-:W-:Y:S02]  /*1cf10*/  IMAD R0, R214, UR4, RZ ;  /* 0x00000004d6007c24 */ /* 0x000fe4000f8e02ff */
[----:B------:R-:W-:Y:S02]  /*1cf20*/  IMAD.IADD R3, R3, 0x1, R5 ;  /* 0x0000000103037824 */ /* 0x000fe400078e0205 */
[C---:B------:R-:W-:Y:S02]  /*1cf30*/  IMAD R5, R11.reuse, UR5, R0 ;  /* 0x000000050b057c24 */ /* 0x040fe4000f8e0200 */
[----:B------:R-:W-:Y:S01]  /*1cf40*/  IMAD.WIDE.U32 R2, R11, UR4, R2 ;  /* 0x000000040b027c25 */ /* 0x000fe2000f8e0002 */
[----:B------:R-:W-:-:S04]  /*1cf50*/  ULDC.64 UR4, c[0x0][0xb40] ;  /* 0x0002d00000047ab9 */ /* 0x000fc80000000a00 */
[----:B------:R-:W-:Y:S02]  /*1cf60*/  IADD3 R3, R3, R5, RZ ;  /* 0x0000000503037210 */ /* 0x000fe40007ffe0ff */
[----:B------:R-:W-:-:S04]  /*1cf70*/  LEA R4, P0, R2, UR4, 0x2 ;  /* 0x0000000402047c11 */ /* 0x000fc8000f8010ff */
[----:B------:R-:W-:Y:S01]  /*1cf80*/  LEA.HI.X R5, R2, UR5, R3, 0x2, P0 ;  /* 0x0000000502057c11 */ /* 0x000fe200080f1403 */
[----:B------:R-:W-:-:S05]  /*1cf90*/  IMAD.MOV.U32 R3, RZ, RZ, -0x800000 ;  /* 0xff800000ff037424 */ /* 0x000fca00078e00ff */
[----:B------:R2:W-:Y:S03]  /*1cfa0*/  STG.E desc[UR56][R4.64], R3 ;  /* 0x0000000304007986 */ /* 0x0005e6000c101938 */
.L_x_2427:
[----:B------:R-:W-:Y:S05]  /*1cfb0*/  BSYNC B1 ;  /* 0x0000000000017941 */ /* 0x000fea0003800000 */
.L_x_2426:
[----:B------:R-:W-:Y:S01]  /*1cfc0*/  ULDC.64 UR4, c[0x0][0xaa0] ;  /* 0x0002a80000047ab9 */ /* 0x000fe20000000a00 */
[----:B------:R-:W-:Y:S01]  /*1cfd0*/  MOV R2, R200 ;  /* 0x000000c800027202 */ /* 0x000fe20000000f00 */
[----:B--2---:R-:W-:Y:S01]  /*1cfe0*/  IMAD.MOV.U32 R3, RZ, RZ, R13 ;  /* 0x000000ffff037224 */ /* 0x004fe200078e000d */
[----:B------:R-:W-:Y:S01]  /*1cff0*/  BSSY B1, `(.L_x_2428) ;  /* 0x000002b000017945 */ /* 0x000fe20003800000 */
[----:B------:R-:W-:Y:S02]  /*1d000*/  IMAD R0, R6, UR4, RZ ;  /* 0x0000000406007c24 */ /* 0x000fe4000f8e02ff */
[----:B------:R-:W-:-:S04]  /*1d010*/  IMAD.WIDE.U32 R2, R9, UR4, R2 ;  /* 0x0000000409027c25 */ /* 0x000fc8000f8e0002 */
[----:B------:R-:W-:Y:S01]  /*1d020*/  IMAD R9, R9, UR5, R0 ;  /* 0x0000000509097c24 */ /* 0x000fe2000f8e0200 */
[----:B------:R-:W-:Y:S01]  /*1d030*/  ULDC.64 UR4, c[0x0][0xae0] ;  /* 0x0002b80000047ab9 */ /* 0x000fe20000000a00 */
[----:B------:R-:W-:Y:S02]  /*1d040*/  IMAD R7, R212, -0x80, R7 ;  /* 0xffffff80d4077824 */ /* 0x000fe400078e0207 */
[----:B------:R-:W-:Y:S01]  /*1d050*/  IMAD R0, R8, UR4, RZ ;  /* 0x0000000408007c24 */ /* 0x000fe2000f8e02ff */
[----:B------:R-:W-:Y:S01]  /*1d060*/  IADD3 R3, R3, R9, RZ ;  /* 0x0000000903037210 */ /* 0x000fe20007ffe0ff */
[C---:B------:R-:W-:Y:S01]  /*1d070*/  VIADD R4, R202.reuse, 0x20 ;  /* 0x00000020ca047836 */ /* 0x040fe20000000000 */
[CC--:B------:R-:W-:Y:S01]  /*1d080*/  ISETP.GE.AND P2, PT, R202.reuse, R7.reuse, PT ;  /* 0x00000007ca00720c */ /* 0x0c0fe20003f46270 */
[C---:B------:R-:W-:Y:S01]  /*1d090*/  IMAD R5, R205.reuse, UR5, R0 ;  /* 0x00000005cd057c24 */ /* 0x040fe2000f8e0200 */
[----:B------:R-:W-:Y:S01]  /*1d0a0*/  IADD3 R0, R202, 0x40, RZ ;  /* 0x00000040ca007810 */ /* 0x000fe20007ffe0ff */
[----:B------:R-:W-:Y:S01]  /*1d0b0*/  IMAD.WIDE.U32 R2, R205, UR4, R2 ;  /* 0x00000004cd027c25 */ /* 0x000fe2000f8e0002 */
[-C--:B------:R-:W-:Y:S01]  /*1d0c0*/  ISETP.GE.AND P3, PT, R4, R7.reuse, PT ;  /* 0x000000070400720c */ /* 0x080fe20003f66270 */
[----:B------:R-:W-:Y:S01]  /*1d0d0*/  ULDC.64 UR4, c[0x0][0xae8] ;  /* 0x0002ba0000047ab9 */ /* 0x000fe20000000a00 */
[----:B------:R-:W-:Y:S01]  /*1d0e0*/  ISETP.GE.AND P1, PT, R0, R7, PT ;  /* 0x000000070000720c */ /* 0x000fe20003f26270 */
[----:B------:R-:W-:Y:S01]  /*1d0f0*/  VIADD R4, R202, 0x60 ;  /* 0x00000060ca047836 */ /* 0x000fe20000000000 */
[----:B------:R-:W-:Y:S01]  /*1d100*/  IADD3 R3, R3, R5, RZ ;  /* 0x0000000503037210 */ /* 0x000fe20007ffe0ff */
[----:B------:R-:W-:-:S02]  /*1d110*/  IMAD R0, R214, UR4, RZ ;  /* 0x00000004d6007c24 */ /* 0x000fc4000f8e02ff */
[----:B------:R-:W-:Y:S01]  /*1d120*/  IMAD.MOV.U32 R6, RZ, RZ, R202 ;  /* 0x000000ffff067224 */ /* 0x000fe200078e00ca */
[----:B------:R-:W-:Y:S01]  /*1d130*/  ISETP.GE.AND P0, PT, R4, R7, PT ;  /* 0x000000070400720c */ /* 0x000fe20003f06270 */
[C---:B------:R-:W-:Y:S01]  /*1d140*/  IMAD R9, R11.reuse, UR5, R0 ;  /* 0x000000050b097c24 */ /* 0x040fe2000f8e0200 */
[----:B------:R-:W-:Y:S01]  /*1d150*/  SHF.R.S32.HI R7, RZ, 0x1f, R202 ;  /* 0x0000001fff077819 */ /* 0x000fe200000114ca */
[----:B------:R-:W-:-:S04]  /*1d160*/  IMAD.WIDE.U32 R4, R11, UR4, R2 ;  /* 0x000000040b047c25 */ /* 0x000fc8000f8e0002 */
[----:B------:R-:W-:Y:S01]  /*1d170*/  IMAD.WIDE R6, R212, 0x80, R6 ;  /* 0x00000080d4067825 */ /* 0x000fe200078e0206 */
[----:B------:R-:W-:Y:S01]  /*1d180*/  IADD3 R11, R5, R9, RZ ;  /* 0x00000009050b7210 */ /* 0x000fe20007ffe0ff */
[----:B------:R-:W-:Y:S06]  /*1d190*/  @P2 BRA `(.L_x_2429) ;  /* 0x0000000000402947 */ /* 0x000fec0003800000 */
[----:B------:R-:W-:Y:S01]  /*1d1a0*/  MOV R2, R4 ;  /* 0x0000000400027202 */ /* 0x000fe20000000f00 */
[----:B------:R-:W-:Y:S01]  /*1d1b0*/  ULDC.64 UR4, c[0x0][0xad8] ;  /* 0x0002b60000047ab9 */ /* 0x000fe20000000a00 */
[----:B------:R-:W-:Y:S01]  /*1d1c0*/  IMAD.MOV.U32 R3, RZ, RZ, R11 ;  /* 0x000000ffff037224 */ /* 0x000fe200078e000b */
[----:B------:R-:W-:Y:S01]  /*1d1d0*/  ULDC.64 UR6, c[0x0][0xa80] ;  /* 0x0002a00000067ab9 */ /* 0x000fe20000000a00 */
[----:B------:R-:W-:Y:S02]  /*1d1e0*/  IMAD R9, R7, UR4, RZ ;  /* 0x0000000407097c24 */ /* 0x000fe4000f8e02ff */
[----:B------:R-:W-:Y:S02]  /*1d1f0*/  VIADD R0, R200, 0x40 ;  /* 0x00000040c8007836 */ /* 0x000fe40000000000 */
[----:B------:R-:W-:Y:S01]  /*1d200*/  IMAD.WIDE.U32 R2, R6, UR4, R2 ;  /* 0x0000000406027c25 */ /* 0x000fe2000f8e0002 */
[----:B------:R-:W-:Y:S02]  /*1d210*/  ULDC UR4, c[0x0][0xa8c] ;  /* 0x0002a30000047ab9 */ /* 0x000fe40000000800 */
[----:B------:R-:W-:Y:S01]  /*1d220*/  ISETP.GE.AND P4, PT, R200, UR4, PT ;  /* 0x00000004c8007c0c */ /* 0x000fe2000bf86270 */
[----:B------:R-:W-:Y:S01]  /*1d230*/  IMAD R9, R6, UR5, R9 ;  /* 0x0000000506097c24 */ /* 0x000fe2000f8e0209 */
[----:B------:R-:W-:-:S02]  /*1d240*/  ISETP.GE.AND P5, PT, R0, UR4, PT ;  /* 0x0000000400007c0c */ /* 0x000fc4000bfa6270 */
[----:B------:R-:W-:Y:S02]  /*1d250*/  LEA R8, P2, R2, UR6, 0x1 ;  /* 0x0000000602087c11 */ /* 0x000fe4000f8408ff */
[----:B------:R-:W-:-:S04]  /*1d260*/  IADD3 R3, R3, R9, RZ ;  /* 0x0000000903037210 */ /* 0x000fc80007ffe0ff */
[----:B------:R-:W-:-:S05]  /*1d270*/  LEA.HI.X R9, R2, UR7, R3, 0x1, P2 ;  /* 0x0000000702097c11 */ /* 0x000fca00090f0c03 */
[----:B------:R2:W-:Y:S04]  /*1d280*/  @!P4 STG.E.128 desc[UR56][R8.64], RZ ;  /* 0x000000ff0800c986 */ /* 0x0005e8000c101d38 */
[----:B------:R2:W-:Y:S02]  /*1d290*/  @!P5 STG.E.128 desc[UR56][R8.64+0x80], RZ ;  /* 0x000080ff0800d986 */ /* 0x0005e4000c101d38 */
.L_x_2429:
[----:B------:R-:W-:Y:S05]  /*1d2a0*/  BSYNC B1 ;  /* 0x0000000000017941 */ /* 0x000fea0003800000 */
.L_x_2428:
[----:B------:R-:W-:Y:S04]  /*1d2b0*/  BSSY B1, `(.L_x_2430) ;  /* 0x0000014000017945 */ /* 0x000fe80003800000 */
[----:B------:R-:W-:Y:S05]  /*1d2c0*/  @P3 BRA `(.L_x_2431) ;  /* 0x0000000000483947 */ /* 0x000fea0003800000 */
[----:B--2---:R-:W-:Y:S01]  /*1d2d0*/  IADD3 R9, P2, R6, 0x20, RZ ;  /* 0x0000002006097810 */ /* 0x004fe20007f5e0ff */
        /* <DEDUP_REMOVED lines=17> */
.L_x_2431:
[----:B------:R-:W-:Y:S05]  /*1d3f0*/  BSYNC B1 ;  /* 0x0000000000017941 */ /* 0x000fea0003800000 */
.L_x_2430:
[----:B------:R-:W-:Y:S04]  /*1d400*/  BSSY B1, `(.L_x_2432) ;  /* 0x0000014000017945 */ /* 0x000fe80003800000 */
[----:B------:R-:W-:Y:S05]  /*1d410*/  @P1 BRA `(.L_x_2433) ;  /* 0x0000000000481947 */ /* 0x000fea0003800000 */
[----:B--23--:R-:W-:Y:S01]  /*1d420*/  IADD3 R9, P1, R6, 0x40, RZ ;  /* 0x0000004006097810 */ /* 0x00cfe20007f3e0ff */
        /* <DEDUP_REMOVED lines=15> */
[----:B------:R4:W-:Y:S04]  /*1d520*/  @!P2 STG.E.128 desc[UR56][R8.64], RZ ;  /* 0x000000ff0800a986 */ /* 0x0009e8000c101d38 */
[----:B------:R4:W-:Y:S02]  /*1d530*/  @!P3 STG.E.128 desc[UR56][R8.64+0x80], RZ ;  /* 0x000080ff0800b986 */ /* 0x0009e4000c101d38 */
.L_x_2433:
[----:B------:R-:W-:Y:S05]  /*1d540*/  BSYNC B1 ;  /* 0x0000000000017941 */ /* 0x000fea0003800000 */
.L_x_2432:
        /* <DEDUP_REMOVED lines=11> */
[----:B------:R-:W-:Y:S02]  /*1d600*/  LEA R4, P0, R2, UR6, 0x1 ;  /* 0x0000000602047c11 */ /* 0x000fe4000f8008ff */
[----:B------:R-:W-:Y:S01]  /*1d610*/  IMAD R5, R5, UR5, R6 ;  /* 0x0000000505057c24 */ /* 0x000fe2000f8e0206 */
[----:B------:R-:W-:Y:S02]  /*1d620*/  ISETP.GE.AND P1, PT, R200, UR4, PT ;  /* 0x00000004c8007c0c */ /* 0x000fe4000bf26270 */
[----:B------:R-:W-:Y:S01]  /*1d630*/  ISETP.GE.AND P2, PT, R0, UR4, PT ;  /* 0x0000000400007c0c */ /* 0x000fe2000bf46270 */
[----:B------:R-:W-:-:S05]  /*1d640*/  IMAD.IADD R3, R3, 0x1, R5 ;  /* 0x0000000103037824 */ /* 0x000fca00078e0205 */
[----:B------:R-:W-:-:S05]  /*1d650*/  LEA.HI.X R5, R2, UR7, R3, 0x1, P0 ;  /* 0x0000000702057c11 */ /* 0x000fca00080f0c03 */
[----:B------:R0:W-:Y:S04]  /*1d660*/  @!P1 STG.E.128 desc[UR56][R4.64], RZ ;  /* 0x000000ff04009986 */ /* 0x0001e8000c101d38 */
[----:B------:R0:W-:Y:S02]  /*1d670*/  @!P2 STG.E.128 desc[UR56][R4.64+0x80], RZ ;  /* 0x000080ff0400a986 */ /* 0x0001e4000c101d38 */
.L_x_2424:
[----:B------:R-:W-:Y:S05]  /*1d680*/  BSYNC B0 ;  /* 0x0000000000007941 */ /* 0x000fea0003800000 */
.L_x_2415:
[----:B------:R-:W-:Y:S02]  /*1d690*/  ULDC UR4, c[0x0][0xc14] ;  /* 0x0003050000047ab9 */ /* 0x000fe40000000800 */
[----:B-1----:R-:W-:-:S13]  /*1d6a0*/  ISETP.GE.AND P0, PT, R195, UR4, PT ;  /* 0x00000004c3007c0c */ /* 0x002fda000bf06270 */
[----:B------:R-:W-:Y:S05]  /*1d6b0*/  @!P0 BRA `(.L_x_2434) ;  /* 0xfffffe3800a88947 */ /* 0x000fea000383ffff */
[----:B------:R-:W-:Y:S05]  /*1d6c0*/  BRA `(.L_x_2197) ;  /* 0x0000006000287947 */ /* 0x000fea0003800000 */
.L_x_2195:
        /* <DEDUP_REMOVED lines=8> */
[----:B------:R-:W-:Y:S02]  /*1d750*/  LOP3.LUT R0, R0, 0xffffffdf, RZ, 0xc0, !PT ;  /* 0xffffffdf00007812 */ /* 0x000fe400078ec0ff */
[----:B------:R-:W-:Y:S01]  /*1d760*/  MOV R10, RZ ;  /* 0x000000ff000a7202 */ /* 0x000fe20000000f00 */
[----:B------:R-:W0:Y:S01]  /*1d770*/  S2UR UR6, SR_CTAID.X ;  /* 0x00000000000679c3 */ /* 0x000e220000002500 */
[----:B------:R-:W-:Y:S01]  /*1d780*/  ISETP.NE.AND P0, PT, R7, 0x1f, PT ;  /* 0x0000001f0700780c */ /* 0x000fe20003f05270 */
[----:B------:R-:W-:-:S12]  /*1d790*/  ULDC UR4, c[0x0][0xc10] ;  /* 0x0003040000047ab9 */ /* 0x000fd80000000800 */
[----:B------:R-:W-:Y:S02]  /*1d7a0*/  @P0 LOP3.LUT R0, R0, 0x20, RZ, 0xfc, !PT ;  /* 0x0000002000000812 */ /* 0x000fe400078efcff */
[----:B------:R-:W-:-:S13]  /*1d7b0*/  ISETP.GE.OR P0, PT, R7, UR5, !P0 ;  /* 0x0000000507007c0c */ /* 0x000fda000c706670 */
[----:B------:R-:W1:Y:S02]  /*1d7c0*/  @!P0 LDC.64 R2, c[0x0][0xc58] ;  /* 0x00031600ff028b82 */ /* 0x000e640000000a00 */
[----:B-1----:R-:W-:-:S05]  /*1d7d0*/  @!P0 IMAD.WIDE.U32 R2, R7, 0x4, R2 ;  /* 0x0000000407028825 */ /* 0x002fca00078e0002 */
[----:B------:R-:W2:Y:S01]  /*1d7e0*/  @!P0 LDG.E R10, desc[UR56][R2.64] ;  /* 0x00000038020a8981 */ /* 0x000ea2000c1e1900 */
[C---:B------:R-:W-:Y:S02]  /*1d7f0*/  ISETP.NE.AND P1, PT, R7.reuse, RZ, PT ;  /* 0x000000ff0700720c */ /* 0x040fe40003f25270 */
        /* <DEDUP_REMOVED lines=12> */
[----:B------:R-:W-:Y:S02]  /*1d8c0*/  ISETP.GE.U32.AND P0, PT, R7, 0x4, PT ;  /* 0x000000040700780c */ /* 0x000fe40003f06070 */
[----:B------:R-:W-:-:S05]  /*1d8d0*/  IADD3 R4, R5, R4, RZ ;  /* 0x0000000405047210 */ /* 0x000fca0007ffe0ff */
[----:B------:R-:W1:Y:S06]  /*1d8e0*/  SHFL.UP PT, R6, R4, 0x4, RZ ;  /* 0x0480000004067989 */ /* 0x000e6c00000e00ff */
[----:B------:R-:W-:-:S04]  /*1d8f0*/  @P0 LOP3.LUT R0, R0, 0x8, RZ, 0xfc, !PT ;  /* 0x0000000800000812 */ /* 0x000fc800078efcff */
[----:B------:R-:W-:Y:S02]  /*1d900*/  LOP3.LUT R0, R0, 0xfffffffb, RZ, 0xc0, !PT ;  /* 0xfffffffb00007812 */ /* 0x000fe400078ec0ff */
[----:B-1----:R-:W-:Y:S01]  /*1d910*/  SEL R3, R6, RZ, P0 ;  /* 0x000000ff06037207 */ /* 0x002fe20000000000 */
[----:B------:R-:W-:Y:S01]  /*1d920*/  IMAD.MOV.U32 R6, RZ, RZ, RZ ;  /* 0x000000ffff067224 */ /* 0x000fe200078e00ff */
        /* <DEDUP_REMOVED lines=18> */
[----:B------:R-:W-:Y:S01]  /*1da50*/  MOV R6, RZ ;  /* 0x000000ff00067202 */ /* 0x000fe20000000f00 */
[----:B------:R-:W-:Y:S01]  /*1da60*/  ULDC UR5, c[0x0][0xc14] ;  /* 0x0003050000057ab9 */ /* 0x000fe20000000800 */
[----:B------:R-:W-:Y:S01]  /*1da70*/  ULDC UR7, c[0x0][0xc14] ;  /* 0x0003050000077ab9 */ /* 0x000fe20000000800 */
[----:B------:R-:W-:-:S05]  /*1da80*/  ULDC UR4, c[0x0][0xc10] ;  /* 0x0003040000047ab9 */ /* 0x000fca0000000800 */
.L_x_2439:
[----:B------:R-:W-:Y:S01]  /*1da90*/  VIADD R6, R6, 0x1f ;  /* 0x0000001f06067836 */ /* 0x000fe20000000000 */
[----:B------:R-:W-:-:S04]  /*1daa0*/  MOV R19, UR7 ;  /* 0x0000000700137c02 */ /* 0x000fc80008000f00 */
[----:B------:R-:W-:-:S13]  /*1dab0*/  ISETP.GE.AND P0, PT, R6, UR5, PT ;  /* 0x0000000506007c0c */ /* 0x000fda000bf06270 */
[----:B------:R-:W-:Y:S05]  /*1dac0*/  @P0 BRA `(.L_x_2436) ;  /* 0x0000000400c40947 */ /* 0x000fea0003800000 */
[----:B------:R-:W0:Y:S01]  /*1dad0*/  S2R R8, SR_TID.X ;  /* 0x0000000000087919 */ /* 0x000e220000002100 */
        /* <DEDUP_REMOVED lines=10> */
.L_x_2438:
[----:B------:R-:W-:Y:S05]  /*1db80*/  BSYNC B0 ;  /* 0x0000000000007941 */ /* 0x000fea0003800000 */
.L_x_2437:
        /* <DEDUP_REMOVED lines=25> */
.L_x_2435:
[----:B------:R-:W-:-:S04]  /*1dd20*/  IMAD.IADD R7, R5, 0x1, -R2 ;  /* 0x0000000105077824 */ /* 0x000fc800078e0a02 */
[----:B------:R-:W-:-:S05]  /*1dd30*/  IMAD R2, R4, UR4, R7 ;  /* 0x0000000404027c24 */ /* 0x000fca000f8e0207 */
[----:B------:R-:W-:Y:S02]  /*1dd40*/  ISETP.GT.AND P0, PT, R2, UR6, PT ;  /* 0x0000000602007c0c */ /* 0x000fe4000bf04270 */
[----:B------:R-:W0:Y:S11]  /*1dd50*/  LDC.64 R2, c[0x0][0xc68] ;  /* 0x00031a00ff027b82 */ /* 0x000e360000000a00 */
[----:B------:R-:W-:-:S04]  /*1dd60*/  VOTE.ANY R9, PT, !P0 ;  /* 0x0000000000097806 */ /* 0x000fc800040e0100 */
[----:B------:R-:W1:Y:S02]  /*1dd70*/  POPC R5, R9 ;  /* 0x0000000900057309 */ /* 0x000e640000000000 */
[----:B-1----:R-:W-:-:S05]  /*1dd80*/  IADD3 R19, R5, R6, RZ ;  /* 0x0000000605137210 */ /* 0x002fca0007ffe0ff */
        /* <DEDUP_REMOVED lines=13> */
.L_x_2440:
[----:B-1----:R-:W-:Y:S01]  /*1de60*/  IMAD.MOV R2, RZ, RZ, -R3 ;  /* 0x000000ffff027224 */ /* 0x002fe200078e0a03 */
[----:B--2---:R-:W-:Y:S01]  /*1de70*/  IABS R4, R6 ;  /* 0x0000000600047213 */ /* 0x004fe20000000000 */
[----:B---3--:R-:W-:Y:S02]  /*1de80*/  IMAD R16, R16, UR4, R7 ;  /* 0x0000000410107c24 */ /* 0x008fe4000f8e0207 */
[----:B------:R-:W-:Y:S01]  /*1de90*/  IMAD R5, R2, R11, RZ ;  /* 0x0000000b02057224 */ /* 0x000fe200078e02ff */
[----:B------:R-:W-:Y:S01]  /*1dea0*/  MOV R2, RZ ;  /* 0x000000ff00027202 */ /* 0x000fe20000000f00 */
[----:B------:R-:W-:-:S04]  /*1deb0*/  IMAD.MOV R4, RZ, RZ, -R4 ;  /* 0x000000ffff047224 */ /* 0x000fc800078e0a04 */
[----:B------:R-:W-:Y:S01]  /*1dec0*/  IMAD.HI.U32 R2, R3, R5, R2 ;  /* 0x0000000503027227 */ /* 0x000fe200078e0002 */
[----:B------:R-:W-:-:S04]  /*1ded0*/  IADD3 R5, -R16, UR6, RZ ;  /* 0x0000000610057c10 */ /* 0x000fc8000fffe1ff */
        /* <DEDUP_REMOVED lines=12> */
[----:B------:R-:W-:-:S05]  /*1dfa0*/  @!P0 LOP3.LUT R9, RZ, R6, RZ, 0x33, !PT ;  /* 0x00000006ff098212 */ /* 0x000fca00078e33ff */
[----:B------:R-:W-:Y:S01]  /*1dfb0*/  IMAD R4, R8, R9, RZ ;  /* 0x0000000908047224 */ /* 0x000fe200078e02ff */
[----:B------:R-:W-:-:S04]  /*1dfc0*/  IADD3 R9, -R9, RZ, RZ ;  /* 0x000000ff09097210 */ /* 0x000fc80007ffe1ff */
[----:B------:R-:W-:Y:S01]  /*1dfd0*/  IADD3 R3, -R4, RZ, RZ ;  /* 0x000000ff04037210 */ /* 0x000fe20007ffe1ff */
[----:B------:R-:W-:-:S03]  /*1dfe0*/  IMAD R5, R6, R9, R5 ;  /* 0x0000000906057224 */ /* 0x000fc600078e0205 */
[----:B------:R-:W-:Y:S02]  /*1dff0*/  VIADDMNMX R8, R3, UR4, R8, PT ;  /* 0x0000000403087c46 */ /* 0x000fe4000b800108 */
[----:B------:R-:W-:Y:S02]  /*1e000*/  IADD3 R4, R5, R4, RZ ;  /* 0x0000000405047210 */ /* 0x000fe40007ffe0ff */
[----:B------:R-:W-:-:S04]  /*1e010*/  IABS R7, R8 ;  /* 0x0000000800077213 */ /* 0x000fc80000000000 */
[----:B------:R-:W1:Y:S08]  /*1e020*/  I2F.RP R10, R7 ;  /* 0x00000007000a7306 */ /* 0x000e700000209400 */
[----:B-1----:R-:W1:Y:S02]  /*1e030*/  MUFU.RCP R10, R10 ;  /* 0x0000000a000a7308 */ /* 0x002e640000001000 */
[----:B-1----:R-:W-:-:S06]  /*1e040*/  VIADD R2, R10, 0xffffffe ;  /* 0x0ffffffe0a027836 */ /* 0x002fcc0000000000 */
[----:B------:R1:W2:Y:S02]  /*1e050*/  F2I.FTZ.U32.TRUNC.NTZ R3, R2 ;  /* 0x0000000200037305 */ /* 0x0002a4000021f000 */
[----:B-1----:R-:W-:Y:S01]  /*1e060*/  MOV R2, RZ ;  /* 0x000000ff00027202 */ /* 0x002fe20000000f00 */
[----:B--2---:R-:W-:-:S04]  /*1e070*/  IMAD.MOV R6, RZ, RZ, -R3 ;  /* 0x000000ffff067224 */ /* 0x004fc800078e0a03 */
        /* <DEDUP_REMOVED lines=16> */
[----:B------:R-:W-:Y:S01]  /*1e180*/  @!P0 LOP3.LUT R3, RZ, R8, RZ, 0x33, !PT ;  /* 0x00000008ff038212 */ /* 0x000fe200078e33ff */
[----:B------:R-:W-:-:S03]  /*1e190*/  IMAD.MOV R8, RZ, RZ, -R8 ;  /* 0x000000ffff087224 */ /* 0x000fc600078e0a08 */
[----:B------:R-:W-:Y:S01]  /*1e1a0*/  LOP3.LUT R2, RZ, R3, RZ, 0x33, !PT ;  /* 0x00000003ff027212 */ /* 0x000fe200078e33ff */
[----:B------:R-:W-:-:S03]  /*1e1b0*/  IMAD R18, R3, R8, R4 ;  /* 0x0000000803127224 */ /* 0x000fc600078e0204 */
[----:B------:R-:W-:Y:S01]  /*1e1c0*/  IADD3 R17, R17, R2, RZ ;  /* 0x0000000211117210 */ /* 0x000fe20007ffe0ff */
[----:B------:R-:W-:Y:S06]  /*1e1d0*/  BRA `(.L_x_2441) ;  /* 0x00000000000c7947 */ /* 0x000fec0003800000 */
.L_x_2436:
[----:B------:R-:W-:Y:S01]  /*1e1e0*/  IMAD.MOV.U32 R17, RZ, RZ, RZ ;  /* 0x000000ffff117224 */ /* 0x000fe200078e00ff */
[----:B------:R-:W-:Y:S01]  /*1e1f0*/  MOV R16, UR6 ;  /* 0x0000000600107c02 */ /* 0x000fe20008000f00 */
[----:B------:R-:W-:-:S07]  /*1e200*/  IMAD.MOV.U32 R18, RZ, RZ, RZ ;  /* 0x000000ffff127224 */ /* 0x000fce00078e00ff */
.L_x_2441:
        /* <DEDUP_REMOVED lines=12> */
[----:B------:R1:W-:Y:S02]  /*1e2d0*/  STL [R1], RZ ;  /* 0x000000ff01007387 */ /* 0x0003e40000100800 */
[----:B------:R-:W-:Y:S05]  /*1e2e0*/  @P0 BRA `(.L_x_2442) ;  /* 0x0000005000380947 */ /* 0x000fea0003800000 */
[----:B-1----:R-:W-:Y:S01]  /*1e2f0*/  IMAD.MOV.U32 R0, RZ, RZ, 0x1 ;  /* 0x00000001ff007424 */ /* 0x002fe200078e00ff */
[----:B------:R1:W-:Y:S01]  /*1e300*/  STL [R1], RZ ;  /* 0x000000ff01007387 */ /* 0x0003e20000100800 */
[----:B------:R-:W-:Y:S01]  /*1e310*/  ULDC.64 UR36, c[0x0][0x198] ;  /* 0x0000660000247ab9 */ /* 0x000fe20000000a00 */
[----:B------:R-:W-:Y:S02]  /*1e320*/  ULDC UR38, c[0x0][0xc] ;  /* 0x0000030000267ab9 */ /* 0x000fe40000000800 */
[----:B------:R1:W-:Y:S04]  /*1e330*/  STL [R1+0xc], R0 ;  /* 0x00000c0001007387 */ /* 0x0003e80000100800 */
[----:B------:R1:W-:Y:S04]  /*1e340*/  STL [R1+0x4], RZ ;  /* 0x000004ff01007387 */ /* 0x0003e80000100800 */
[----:B------:R1:W-:Y:S04]  /*1e350*/  STL [R1+0x10], R0 ;  /* 0x0000100001007387 */ /* 0x0003e80000100800 */
[----:B------:R1:W-:Y:S02]  /*1e360*/  STL [R1+0x2c], RZ ;  /* 0x00002cff01007387 */ /* 0x0003e40000100800 */
.L_x_2528:
[----:B--2---:R-:W2:Y:S02]  /*1e370*/  LDC.64 R2, c[0x0][0xc60] ;  /* 0x00031800ff027b82 */ /* 0x004ea40000000a00 */
[----:B--2---:R-:W-:-:S05]  /*1e380*/  IMAD.WIDE R2, R19, 0x4, R2 ;  /* 0x0000000413027825 */ /* 0x004fca00078e0202 */
[----:B------:R-:W1:Y:S01]  /*1e390*/  LDG.E R11, desc[UR56][R2.64] ;  /* 0x00000038020b7981 */ /* 0x000e62000c1e1900 */
[----:B------:R-:W-:Y:S05]  /*1e3a0*/  YIELD ;  /* 0x0000000000007946 */ /* 0x000fea0003800000 */
[----:B------:R-:W-:Y:S01]  /*1e3b0*/  ULDC.64 UR4, c[0x0][0xa28] ;  /* 0x00028a0000047ab9 */ /* 0x000fe20000000a00 */
[----:B------:R-:W-:Y:S02]  /*1e3c0*/  CS2R R8, SRZ ;  /* 0x0000000000087805 */ /* 0x000fe4000001ff00 */
[----:B------:R-:W-:Y:S01]  /*1e3d0*/  ISETP.NE.U32.AND P0, PT, RZ, UR4, PT ;  /* 0x00000004ff007c0c */ /* 0x000fe2000bf05070 */
[----:B------:R-:W-:Y:S01]  /*1e3e0*/  ULDC.64 UR8, c[0x0][0xa08] ;  /* 0x0002820000087ab9 */ /* 0x000fe20000000a00 */
[----:B------:R-:W-:-:S02]  /*1e3f0*/  ULDC.64 UR10, c[0x0][0xa10] ;  /* 0x00028400000a7ab9 */ /* 0x000fc40000000a00 */
[----:B------:R-:W-:Y:S02]  /*1e400*/  ISETP.NE.AND.EX P0, PT, RZ, UR5, PT, P0 ;  /* 0x00000005ff007c0c */ /* 0x000fe4000bf05300 */
[----:B-1----:R-:W-:Y:S01]  /*1e410*/  SHF.R.S32.HI R0, RZ, 0x1f, R11 ;  /* 0x0000001fff007819 */ /* 0x002fe2000001140b */
[----:B------:R-:W-:Y:S10]  /*1e420*/  STL [R1+0x1c], R11 ;  /* 0x00001c0b01007387 */ /* 0x000ff40000100800 */
[----:B------:R-:W-:-:S04]  /*1e430*/  @P0 LEA R2, P1, R11, UR4, 0x2 ;  /* 0x000000040b020c11 */ /* 0x000fc8000f8210ff */
[----:B------:R-:W-:Y:S01]  /*1e440*/  @P0 LEA.HI.X R3, R11, UR5, R0, 0x2, P1 ;  /* 0x000000050b030c11 */ /* 0x000fe200088f1400 */
[----:B------:R-:W-:-:S04]  /*1e450*/  ULDC.64 UR4, c[0x0][0xa18] ;  /* 0x0002860000047ab9 */ /* 0x000fc80000000a00 */
[----:B------:R1:W5:Y:S01]  /*1e460*/  @P0 LDG.E R8, desc[UR56][R2.64] ;  /* 0x0000003802080981 */ /* 0x000362000c1e1900 */
[----:B------:R-:W-:Y:S02]  /*1e470*/  ISETP.NE.U32.AND P0, PT, RZ, UR4, PT ;  /* 0x00000004ff007c0c */ /* 0x000fe4000bf05070 */
[C---:B------:R-:W-:Y:S02]  /*1e480*/  SHF.L.U32 R15, R11.reuse, 0x2, RZ ;  /* 0x000000020b0f7819 */ /* 0x040fe400000006ff */
[----:B------:R-:W-:Y:S02]  /*1e490*/  ISETP.NE.AND.EX P0, PT, RZ, UR5, PT, P0 ;  /* 0x00000005ff007c0c */ /* 0x000fe4000bf05300 */
[----:B------:R-:W-:Y:S01]  /*1e4a0*/  SHF.L.U64.HI R14, R11, 0x2, R0 ;  /* 0x000000020b0e7819 */ /* 0x000fe20000010200 */
[----:B------:R-:W-:Y:S01]  /*1e4b0*/  STL [R1+0x24], R15 ;  /* 0x0000240f01007387 */ /* 0x000fe20000100800 */
[----:B------:R-:W-:-:S03]  /*1e4c0*/  ULDC UR6, c[0x0][0x338] ;  /* 0x0000ce0000067ab9 */ /* 0x000fc60000000800 */
[----:B------:R-:W-:Y:S06]  /*1e4d0*/  STL [R1+0x28], R14 ;  /* 0x0000280e01007387 */ /* 0x000fec0000100800 */
[----:B------:R-:W-:-:S04]  /*1e4e0*/  @P0 IADD3 R12, P1, R15, UR4, RZ ;  /* 0x000000040f0c0c10 */ /* 0x000fc8000ff3e0ff */
[C---:B0-----:R-:W-:Y:S01]  /*1e4f0*/  @P0 IADD3.X R13, R14.reuse, UR5, RZ, P1, !PT ;  /* 0x000000050e0d0c10 */ /* 0x041fe20008ffe4ff */
[----:B------:R-:W-:Y:S02]  /*1e500*/  ULDC.64 UR4, c[0x0][0xa00] ;  /* 0x0002800000047ab9 */ /* 0x000fe40000000a00 */
[----:B------:R-:W-:Y:S02]  /*1e510*/  ISETP.NE.U32.AND P2, PT, RZ, UR4, PT ;  /* 0x00000004ff007c0c */ /* 0x000fe4000bf45070 */
[C---:B-1----:R-:W-:Y:S02]  /*1e520*/  IADD3 R2, P1, R15.reuse, UR4, RZ ;  /* 0x000000040f027c10 */ /* 0x042fe4000ff3e0ff */
[----:B------:R-:W-:Y:S02]  /*1e530*/  ISETP.NE.AND.EX P2, PT, RZ, UR5, PT, P2 ;  /* 0x00000005ff007c0c */ /* 0x000fe4000bf45320 */
[----:B------:R-:W-:Y:S01]  /*1e540*/  IADD3.X R3, R14, UR5, RZ, P1, !PT ;  /* 0x000000050e037c10 */ /* 0x000fe20008ffe4ff */
[----:B------:R-:W-:Y:S01]  /*1e550*/  ULDC UR4, c[0x0][0x288] ;  /* 0x0000a20000047ab9 */ /* 0x000fe20000000800 */
[----:B------:R-:W-:Y:S01]  /*1e560*/  IADD3 R6, P1, R15, UR8, RZ ;  /* 0x000000080f067c10 */ /* 0x000fe2000ff3e0ff */
[----:B------:R-:W-:Y:S01]  /*1e570*/  IMAD.U32 R10, RZ, RZ, UR4 ;  /* 0x00000004ff0a7e24 */ /* 0x000fe2000f8e00ff */
[----:B------:R-:W-:-:S02]  /*1e580*/  ULDC.64 UR4, c[0x0][0x3f8] ;  /* 0x0000fe0000047ab9 */ /* 0x000fc40000000a00 */
[----:B------:R-:W-:-:S03]  /*1e590*/  IADD3.X R7, R14, UR9, RZ, P1, !PT ;  /* 0x000000090e077c10 */ /* 0x000fc60008ffe4ff */
[----:B------:R0:W5:Y:S04]  /*1e5a0*/  @P0 LDG.E R10, desc[UR56][R12.64] ;  /* 0x000000380c0a0981 */ /* 0x000168000c1e1900 */
[----:B------:R-:W2:Y:S01]  /*1e5b0*/  @P2 LDG.E R9, desc[UR56][R2.64] ;  /* 0x0000003802092981 */ /* 0x000ea2000c1e1900 */
[----:B------:R-:W-:Y:S01]  /*1e5c0*/  UISETP.NE.U32.AND UP0, UPT, UR4, URZ, UPT ;  /* 0x0000003f0400728c */ /* 0x000fe2000bf05070 */
[----:B------:R-:W-:Y:S02]  /*1e5d0*/  IADD3 R4, P1, R15, UR10, RZ ;  /* 0x0000000a0f047c10 */ /* 0x000fe4000ff3e0ff */
[----:B------:R-:W-:Y:S01]  /*1e5e0*/  ULDC UR4, c[0x0][0x404] ;  /* 0x0001010000047ab9 */ /* 0x000fe20000000800 */
[----:B------:R-:W-:Y:S01]  /*1e5f0*/  UISETP.NE.AND.EX UP0, UPT, UR5, URZ, UPT, UP0 ;  /* 0x0000003f0500728c */ /* 0x000fe2000bf05300 */
[----:B------:R-:W-:-:S02]  /*1e600*/  IADD3.X R5, R14, UR11, RZ, P1, !PT ;  /* 0x0000000b0e057c10 */ /* 0x000fc40008ffe4ff */
[----:B------:R-:W-:Y:S01]  /*1e610*/  ISETP.NE.U32.AND P1, PT, RZ, UR8, PT ;  /* 0x00000008ff007c0c */ /* 0x000fe2000bf25070 */
[----:B------:R-:W-:Y:S01]  /*1e620*/  USEL UR4, UR4, 0x1, UP0 ;  /* 0x0000000104047887 */ /* 0x000fe20008000000 */
[----:B------:R-:W-:Y:S02]  /*1e630*/  ULDC UR5, c[0x0][0x2e0] ;  /* 0x0000b80000057ab9 */ /* 0x000fe40000000800 */
[----:B------:R-:W-:Y:S01]  /*1e640*/  ISETP.NE.AND.EX P3, PT, RZ, UR9, PT, P1 ;  /* 0x00000009ff007c0c */ /* 0x000fe2000bf65310 */
[----:B------:R-:W-:Y:S01]  /*1e650*/  UIMAD UR4, UR4, UR5, URZ ;  /* 0x00000005040472a4 */ /* 0x000fe2000f8e023f */
[----:B------:R-:W-:Y:S02]  /*1e660*/  ISETP.NE.U32.AND P1, PT, RZ, UR10, PT ;  /* 0x0000000aff007c0c */ /* 0x000fe4000bf25070 */
[----:B------:R-:W-:Y:S02]  /*1e670*/  MOV R0, UR6 ;  /* 0x0000000600007c02 */ /* 0x000fe40008000f00 */
[----:B------:R-:W-:Y:S01]  /*1e680*/  ISETP.NE.AND.EX P1, PT, RZ, UR11, PT, P1 ;  /* 0x0000000bff007c0c */ /* 0x000fe2000bf25310 */
[----:B--2---:R1:W-:Y:S02]  /*1e690*/  STL [R1+0x30], R9 ;  /* 0x0000300901007387 */ /* 0x0043e40000100800 */
[----:B-1----:R-:W-:Y:S01]  /*1e6a0*/  IMAD.U32 R9, RZ, RZ, UR4 ;  /* 0x00000004ff097e24 */ /* 0x002fe2000f8e00ff */
[----:B0-----:R-:W-:Y:S09]  /*1e6b0*/  @P0 BRA `(.L_x_2443) ;  /* 0x0000000000100947 */ /* 0x001ff20003800000 */
[----:B------:R-:W-:Y:S05]  /*1e6c0*/  @!P2 BRA `(.L_x_2443) ;  /* 0x00000000000ca947 */ /* 0x000fea0003800000 */
[----:B-----5:R-:W2:Y:S04]  /*1e6d0*/  LDG.E R10, desc[UR56][R2.64] ;  /* 0x00000038020a7981 */ /* 0x020ea8000c1e1900 */
[----:B------:R-:W2:Y:S02]  /*1e6e0*/  LDG.E R2, desc[UR56][R2.64+0x4] ;  /* 0x0000043802027981 */ /* 0x000ea4000c1e1900 */
[----:B--2---:R-:W-:-:S07]  /*1e6f0*/  IADD3 R10, -R10, R2, RZ ;  /* 0x000000020a0a7210 */ /* 0x004fce0007ffe1ff */
.L_x_2443:
[----:B------:R-:W-:Y:S01]  /*1e700*/  IMAD.MOV.U32 R2, RZ, RZ, RZ ;  /* 0x000000ffff027224 */ /* 0x000fe200078e00ff */
[----:B------:R-:W-:Y:S01]  /*1e710*/  MOV R20, RZ ;  /* 0x000000ff00147202 */ /* 0x000fe20000000f00 */
[----:B------:R-:W-:-:S04]  /*1e720*/  ULDC.64 UR4, c[0x0][0xa20] ;  /* 0x0002880000047ab9 */ /* 0x000fc80000000a00 */
[----:B------:R-:W2:Y:S04]  /*1e730*/  @P3 LDG.E R2, desc[UR56][R6.64] ;  /* 0x0000003806023981 */ /* 0x000ea8000c1e1900 */
[----:B------:R0:W5:Y:S01]  /*1e740*/  @P1 LDG.E R20, desc[UR56][R4.64] ;  /* 0x0000003804141981 */ /* 0x000162000c1e1900 */
[----:B------:R-:W-:-:S04]  /*1e750*/  ISETP.NE.U32.AND P0, PT, RZ, UR4, PT ;  /* 0x00000004ff007c0c */ /* 0x000fc8000bf05070 */
[----:B------:R-:W-:Y:S01]  /*1e760*/  ISETP.NE.AND.EX P0, PT, RZ, UR5, PT, P0 ;  /* 0x00000005ff007c0c */ /* 0x000fe2000bf05300 */
[----:B--2--5:R-:W-:-:S05]  /*1e770*/  IMAD.IADD R2, R2, 0x1, R8 ;  /* 0x0000000102027824 */ /* 0x024fca00078e0208 */
[----:B------:R0:W-:Y:S07]  /*1e780*/  STL [R1+0x8], R2 ;  /* 0x0000080201007387 */ /* 0x0001ee0000100800 */
[----:B------:R-:W-:Y:S05]  /*1e790*/  @!P0 BRA `(.L_x_2444) ;  /* 0x0000000000108947 */ /* 0x000fea0003800000 */
[----:B0-----:R-:W-:-:S04]  /*1e7a0*/  IADD3 R2, P0, R15, UR4, RZ ;  /* 0x000000040f027c10 */ /* 0x001fc8000ff1e0ff */
[----:B------:R-:W-:-:S05]  /*1e7b0*/  IADD3.X R3, R14, UR5, RZ, P0, !PT ;  /* 0x000000050e037c10 */ /* 0x000fca00087fe4ff */
[----:B------:R1:W5:Y:S01]  /*1e7c0*/  LDG.E R9, desc[UR56][R2.64] ;  /* 0x0000003802097981 */ /* 0x000362000c1e1900 */
[----:B------:R-:W-:Y:S05]  /*1e7d0*/  BRA `(.L_x_2445) ;  /* 0x0000000000107947 */ /* 0x000fea0003800000 */
.L_x_2444:
[----:B------:R-:W-:Y:S05]  /*1e7e0*/  @!P3 BRA `(.L_x_2445) ;  /* 0x00000000000cb947 */ /* 0x000fea0003800000 */
[----:B------:R-:W2:Y:S04]  /*1e7f0*/  LDG.E R9, desc[UR56][R6.64] ;  /* 0x0000003806097981 */ /* 0x000ea8000c1e1900 */
[----:B------:R-:W2:Y:S02]  /*1e800*/  LDG.E R6, desc[UR56][R6.64+0x4] ;  /* 0x0000043806067981 */ /* 0x000ea4000c1e1900 */
[----:B--2---:R-:W-:-:S07]  /*1e810*/  IADD3 R9, -R9, R6, RZ ;  /* 0x0000000609097210 */ /* 0x004fce0007ffe1ff */
.L_x_2445:
[----:B01----:R-:W2:Y:S01]  /*1e820*/  @P1 LDG.E R2, desc[UR56][R4.64] ;  /* 0x0000003804021981 */ /* 0x003ea2000c1e1900 */
[----:B-----5:R-:W-:-:S03]  /*1e830*/  IMAD.IADD R9, R9, 0x1, -R8 ;  /* 0x0000000109097824 */ /* 0x020fc600078e0a08 */
[----:B------:R-:W2:Y:S01]  /*1e840*/  @P1 LDG.E R4, desc[UR56][R4.64+0x4] ;  /* 0x0000043804041981 */ /* 0x000ea2000c1e1900 */
[----:B------:R-:W-:Y:S01]  /*1e850*/  LEA R3, R17, 0xff, 0x7 ;  /* 0x000000ff11037811 */ /* 0x000fe200078e38ff */
[----:B------:R-:W-:Y:S01]  /*1e860*/  BSSY B0, `(.L_x_2446) ;  /* 0x00000f5000007945 */ /* 0x000fe20003800000 */
[----:B------:R-:W-:Y:S02]  /*1e870*/  PLOP3.LUT P2, PT, PT, PT, PT, 0x80, 0x0 ;  /* 0x000000000000781c */ /* 0x000fe40003f4f070 */
[----:B--2---:R-:W-:-:S05]  /*1e880*/  @P1 IADD3 R0, -R2, R4, RZ ;  /* 0x0000000402001210 */ /* 0x004fca0007ffe1ff */
[----:B------:R-:W-:-:S05]  /*1e890*/  IMAD.IADD R2, R9, 0x1, R0 ;  /* 0x0000000109027824 */ /* 0x000fca00078e0200 */
[C---:B------:R-:W-:Y:S02]  /*1e8a0*/  IADD3 R3, R2.reuse, R3, -R10 ;  /* 0x0000000302037210 */ /* 0x040fe40007ffe80a */
[----:B------:R-:W-:-:S04]  /*1e8b0*/  IADD3 R2, R2, 0x7f, RZ ;  /* 0x0000007f02027810 */ /* 0x000fc80007ffe0ff */
[----:B------:R-:W-:-:S04]  /*1e8c0*/  SHF.R.S32.HI R4, RZ, 0x1f, R2 ;  /* 0x0000001fff047819 */ /* 0x000fc80000011402 */
[----:B------:R-:W-:Y:S02]  /*1e8d0*/  LEA.HI R4, R4, R2, RZ, 0x7 ;  /* 0x0000000204047211 */ /* 0x000fe400078f38ff */
[----:B------:R-:W-:-:S04]  /*1e8e0*/  SHF.R.S32.HI R2, RZ, 0x1f, R3 ;  /* 0x0000001fff027819 */ /* 0x000fc80000011403 */
[----:B------:R-:W-:Y:S02]  /*1e8f0*/  LEA.HI R2, R2, R3, RZ, 0x7 ;  /* 0x0000000302027211 */ /* 0x000fe400078f38ff */
[----:B------:R-:W-:Y:S02]  /*1e900*/  SHF.R.S32.HI R4, RZ, 0x7, R4 ;  /* 0x00000007ff047819 */ /* 0x000fe40000011404 */
[----:B------:R-:W-:-:S04]  /*1e910*/  SHF.R.S32.HI R2, RZ, 0x7, R2 ;  /* 0x00000007ff027819 */ /* 0x000fc80000011402 */
[----:B------:R-:W-:-:S05]  /*1e920*/  VIMNMX R6, R4, R2, PT ;  /* 0x0000000204067248 */ /* 0x000fca0003fe0100 */
[----:B------:R-:W-:Y:S01]  /*1e930*/  IMAD R2, R6, 0x80, -R9 ;  /* 0x0000008006027824 */ /* 0x000fe200078e0a09 */
[----:B------:R-:W-:-:S04]  /*1e940*/  IADD3 R9, -R9, RZ, RZ ;  /* 0x000000ff09097210 */ /* 0x000fc80007ffe1ff */
[----:B------:R-:W-:Y:S02]  /*1e950*/  VIMNMX R0, R2, R0, PT ;  /* 0x0000000002007248 */ /* 0x000fe40003fe0100 */
[----:B------:R-:W-:-:S04]  /*1e960*/  VIMNMX R9, RZ, R9, !PT ;  /* 0x00000009ff097248 */ /* 0x000fc80007fe0100 */
[----:B------:R-:W-:Y:S02]  /*1e970*/  ISETP.GT.AND P0, PT, R0, R9, PT ;  /* 0x000000090000720c */ /* 0x000fe40003f04270 */
[----:B------:R-:W-:-:S11]  /*1e980*/  SHF.R.U32.HI R4, RZ, 0x7, R9 ;  /* 0x00000007ff047819 */ /* 0x000fd60000011609 */
[----:B------:R-:W-:-:S05]  /*1e990*/  @P0 VIADD R0, R0, 0x7f ;  /* 0x0000007f00000836 */ /* 0x000fca0000000000 */
[----:B------:R-:W-:Y:S01]  /*1e9a0*/  @P0 SHF.R.S32.HI R2, RZ, 0x1f, R0 ;  /* 0x0000001fff020819 */ /* 0x000fe20000011400 */
[----:B------:R0:W-:Y:S03]  /*1e9b0*/  STL [R1+0x20], R6 ;  /* 0x0000200601007387 */ /* 0x0001e60000100800 */
[----:B------:R-:W-:Y:S02]  /*1e9c0*/  @P0 LEA.HI R2, R2, R0, RZ, 0x7 ;  /* 0x0000000002020211 */ /* 0x000fe400078f38ff */
[----:B------:R-:W-:Y:S02]  /*1e9d0*/  MOV R3, R4 ;  /* 0x0000000400037202 */ /* 0x000fe40000000f00 */
[----:B------:R-:W-:-:S04]  /*1e9e0*/  @P0 SHF.R.S32.HI R3, RZ, 0x7, R2 ;  /* 0x00000007ff030819 */ /* 0x000fc80000011402 */
[----:B------:R-:W-:-:S13]  /*1e9f0*/  ISETP.GT.AND P0, PT, R3, R4, PT ;  /* 0x000000040300720c */ /* 0x000fda0003f04270 */
[----:B0-----:R-:W-:Y:S05]  /*1ea00*/  @!P0 BRA `(.L_x_2447) ;  /* 0x0000000c00688947 */ /* 0x001fea0003800000 */
[----:B------:R-:W0:Y:S01]  /*1ea10*/  LDC R0, c[0x0][0x428] ;  /* 0x00010a00ff007b82 */ /* 0x000e220000000800 */
[----:B------:R-:W-:Y:S01]  /*1ea20*/  UMOV UR4, 0xffffffff ;  /* 0xffffffff00047882 */ /* 0x000fe20000000000 */
[----:B------:R-:W-:Y:S01]  /*1ea30*/  IMAD.MOV.U32 R2, RZ, RZ, R18 ;  /* 0x000000ffff027224 */ /* 0x000fe200078e0012 */
[----:B0-----:R-:W-:-:S13]  /*1ea40*/  ISETP.NE.AND P0, PT, R0, 0x1, PT ;  /* 0x000000010000780c */ /* 0x001fda0003f05270 */
[----:B------:R-:W0:Y:S08]  /*1ea50*/  @P0 LDC R0, c[0x0][0x42c] ;  /* 0x00010b00ff000b82 */ /* 0x000e300000000800 */
[----:B------:R-:W1:Y:S01]  /*1ea60*/  @P0 LDC R5, c[0x0][0x430] ;  /* 0x00010c00ff050b82 */ /* 0x000e620000000800 */
[----:B0-----:R-:W-:-:S05]  /*1ea70*/  @P0 IMAD.HI.U32 R0, R18, R0, RZ ;  /* 0x0000000012000227 */ /* 0x001fca00078e00ff */
[----:B-1----:R-:W-:Y:S02]  /*1ea80*/  @P0 SHF.R.U32.HI R2, RZ, R5, R0 ;  /* 0x00000005ff020219 */ /* 0x002fe40000011600 */
[----:B------:R-:W-:Y:S01]  /*1ea90*/  SEL R0, R11, RZ, !P1 ;  /* 0x000000ff0b007207 */ /* 0x000fe20004800000 */
[----:B------:R-:W-:Y:S06]  /*1eaa0*/  BRA.DIV UR4, `(.L_x_2448) ;  /* 0x0000005a04a87947 */ /* 0x000fec000b800000 */
.L_x_2595:
[----:B------:R-:W-:-:S03]  /*1eab0*/  UMOV UR4, 0xffffffff ;  /* 0xffffffff00047882 */ /* 0x000fc60000000000 */
[----:B------:R-:W-:Y:S05]  /*1eac0*/  BRA.DIV UR4, `(.L_x_2449) ;  /* 0x0000005a04d47947 */ /* 0x000fea000b800000 */
[----:B------:R-:W-:-:S13]  /*1ead0*/  ELECT P6, URZ, PT ;  /* 0x00000000003f782f */ /* 0x000fda00038c0000 */
.L_x_2598:
[----:B------:R-:W2:Y:S01]  /*1eae0*/  LDL R5, [R1+0x2c] ;  /* 0x00002c0001057983 */ /* 0x000ea20000100800 */
[----:B------:R-:W-:Y:S01]  /*1eaf0*/  MOV R7, 0x400 ;  /* 0x0000040000077802 */ /* 0x000fe20000000f00 */
[----:B------:R-:W-:Y:S01]  /*1eb00*/  BSSY B1, `(.L_x_2450) ;  /* 0x000000a000017945 */ /* 0x000fe20003800000 */
[----:B--2---:R-:W-:-:S04]  /*1eb10*/  IADD3 R5, R5, 0x1, RZ ;  /* 0x0000000105057810 */ /* 0x004fc80007ffe0ff */
[----:B------:R-:W-:-:S04]  /*1eb20*/  LEA.HI R6, R5, R5, RZ, 0x1 ;  /* 0x0000000505067211 */ /* 0x000fc800078f08ff */
[----:B------:R-:W-:-:S05]  /*1eb30*/  LOP3.LUT R6, R6, 0xfffffffe, RZ, 0xc0, !PT ;  /* 0xfffffffe06067812 */ /* 0x000fca00078ec0ff */
[----:B------:R-:W-:Y:S02]  /*1eb40*/  IMAD.IADD R6, R5, 0x1, -R6 ;  /* 0x0000000105067824 */ /* 0x000fe400078e0a06 */
[----:B------:R-:W0:Y:S03]  /*1eb50*/  S2R R5, SR_CgaCtaId ;  /* 0x0000000000057919 */ /* 0x000e260000008800 */
[----:B------:R-:W-:Y:S02]  /*1eb60*/  SHF.L.U32 R6, R6, 0x1f, RZ ;  /* 0x0000001f06067819 */ /* 0x000fe400000006ff */
[----:B0-----:R-:W-:-:S04]  /*1eb70*/  LEA R5, R5, R7, 0x18 ;  /* 0x0000000705057211 */ /* 0x001fc800078ec0ff */
[----:B------:R-:W0:Y:S02]  /*1eb80*/  SYNCS.PHASECHK.TRANS64.TRYWAIT P0, [R5+URZ+0x34820], R6 ;  /* 0x03482006050075a7 */ /* 0x000e24000800017f */
[----:B0-----:R-:W-:Y:S05]  /*1eb90*/  @!P0 BRA `(.L_x_2451) ;  /* 0x0000005800c08947 */ /* 0x001fea0003800000 */
.L_x_2599:
[----:B------:R-:W-:Y:S05]  /*1eba0*/  BSYNC B1 ;  /* 0x0000000000017941 */ /* 0x000fea0003800000 */
.L_x_2450:
[----:B------:R-:W-:Y:S04]  /*1ebb0*/  BSSY B1, `(.L_x_2452) ;  /* 0x0000053000017945 */ /* 0x000fe80003800000 */
[----:B------:R-:W-:Y:S05]  /*1ebc0*/  @!P6 BRA `(.L_x_2453) ;  /* 0x000000040044e947 */ /* 0x000fea0003800000 */
[----:B------:R-:W0:Y:S04]  /*1ebd0*/  LDL R8, [R1+0x4] ;  /* 0x0000040001087983 */ /* 0x000e280000100800 */
[----:B------:R-:W2:Y:S01]  /*1ebe0*/  LDL R7, [R1+0x10] ;  /* 0x0000100001077983 */ /* 0x000ea20000100800 */
[----:B0-----:R-:W-:Y:S02]  /*1ebf0*/  LEA R6, R8, R5, 0x3 ;  /* 0x0000000508067211 */ /* 0x001fe400078e18ff */
[----:B--2---:R-:W-:-:S04]  /*1ec00*/  SHF.L.U32 R8, R7, 0x1f, RZ ;  /* 0x0000001f07087819 */ /* 0x004fc800000006ff */
[----:B------:R-:W0:Y:S02]  /*1ec10*/  SYNCS.PHASECHK.TRANS64.TRYWAIT P0, [R6+URZ+0x348a0], R8 ;  /* 0x0348a008060075a7 */ /* 0x000e24000800017f */
[----:B0-----:R-:W-:Y:S05]  /*1ec20*/  @!P0 BRA `(.L_x_2454) ;  /* 0x0000005800b08947 */ /* 0x001fea0003800000 */
.L_x_2600:
        /* <DEDUP_REMOVED lines=11> */
.L_x_2455:
        /* <DEDUP_REMOVED lines=12> */
[----:B------:R-:W-:Y:S02]  /*1eda0*/  R2UR UR8, R7 ;  /* 0x00000000070872ca */ /* 0x000fe400000e0000 */
[----:B------:R-:W-:-:S05]  /*1edb0*/  LEA R7, R3, R20, 0x7 ;  /* 0x0000001403077211 */ /* 0x000fca00078e38ff */
[----:B------:R-:W-:-:S05]  /*1edc0*/  VIADD R7, R7, 0xffffff80 ;  /* 0xffffff8007077836 */ /* 0x000fca0000000000 */
[----:B------:R-:W-:Y:S01]  /*1edd0*/  R2UR UR11, R7 ;  /* 0x00000000070b72ca */ /* 0x000fe200000e0000 */
[----:B------:R-:W-:Y:S02]  /*1ede0*/  UIADD3 UR14, UR8, 0x1c400, URZ ;  /* 0x0001c400080e7890 */ /* 0x000fe4000fffe03f */
[----:B------:R-:W-:Y:S02]  /*1edf0*/  UIADD3 UR15, UR8, 0x20400, URZ ;  /* 0x00020400080f7890 */ /* 0x000fe4000fffe03f */
[----:B------:R-:W-:-:S03]  /*1ee00*/  UIADD3 UR16, UR8, 0x24400, URZ ;  /* 0x0002440008107890 */ /* 0x000fc6000fffe03f */
[----:B------:R-:W-:Y:S01]  /*1ee10*/  UMOV UR8, UR14 ;  /* 0x0000000e00087c82 */ /* 0x000fe20008000000 */
[----:B------:R-:W-:-:S04]  /*1ee20*/  UMOV UR14, 0x80 ;  /* 0x00000080000e7882 */ /* 0x000fc80000000000 */
        /* <DEDUP_REMOVED lines=9> */
.L_x_2601:
        /* <DEDUP_REMOVED lines=8> */
.L_x_2457:
[----:B01----:R-:W2:Y:S01]  /*1ef40*/  LDL R8, [R1+0x4] ;  /* 0x0000040001087983 */ /* 0x003ea20000100800 */
[----:B------:R-:W-:Y:S01]  /*1ef50*/  R2UR UR11, R7 ;  /* 0x00000000070b72ca */ /* 0x000fe200000e0000 */
[----:B------:R-:W-:Y:S01]  /*1ef60*/  VIADD R7, R5, 0x400 ;  /* 0x0000040005077836 */ /* 0x000fe20000000000 */
        /* <DEDUP_REMOVED lines=10> */
[----:B--2---:R-:W-:-:S04]  /*1f010*/  LEA R6, R8, R7, 0xf ;  /* 0x0000000708067211 */ /* 0x004fc800078e78ff */
[----:B------:R-:W-:Y:S01]  /*1f020*/  R2UR UR8, R6 ;  /* 0x00000000060872ca */ /* 0x000fe200000e0000 */
[----:B------:R-:W-:-:S04]  /*1f030*/  IMAD.MOV.U32 R6, RZ, RZ, 0x6000 ;  /* 0x00006000ff067424 */ /* 0x000fc800078e00ff */
[----:B------:R-:W-:-:S04]  /*1f040*/  IMAD R6, R8, R6, 0x2000 ;  /* 0x0000200008067424 */ /* 0x000fc800078e0206 */
[----:B------:R-:W-:-:S04]  /*1f050*/  IMAD R6, R8, -0x2000, R6 ;  /* 0xffffe00008067824 */ /* 0x000fc800078e0206 */
[----:B------:R0:W-:Y:S01]  /*1f060*/  UTMALDG.4D [UR8], [UR4], desc[UR6] ;  /* 0x00000608040075b4 */ /* 0x0001e20008019000 */
[----:B------:R-:W-:-:S13]  /*1f070*/  R2UR UR14, R6 ;  /* 0x00000000060e72ca */ /* 0x000fda00000e0000 */
[----:B------:R-:W-:-:S03]  /*1f080*/  ULEA UR14, UR14, UR15, 0x1 ;  /* 0x0000000f0e0e7291 */ /* 0x000fc6000f8e083f */
[----:B------:R-:W-:Y:S02]  /*1f090*/  UMOV UR15, 0x40 ;  /* 0x00000040000f7882 */ /* 0x000fe40000000000 */
[----:B0-----:R-:W-:Y:S02]  /*1f0a0*/  UMOV UR10, UR15 ;  /* 0x0000000f000a7c82 */ /* 0x001fe40008000000 */
[----:B------:R-:W-:Y:S02]  /*1f0b0*/  UMOV UR8, UR14 ;  /* 0x0000000e00087c82 */ /* 0x000fe40008000000 */
[----:B------:R1:W-:Y:S02]  /*1f0c0*/  UTMALDG.4D [UR8], [UR4], desc[UR6] ;  /* 0x00000608040075b4 */ /* 0x0003e40008019000 */
[----:B-1----:R-:W-:Y:S01]  /*1f0d0*/  NOP ;  /* 0x0000000000007918 */ /* 0x002fe20000000000 */
.L_x_2453:
[----:B------:R-:W-:Y:S05]  /*1f0e0*/  BSYNC B1 ;  /* 0x0000000000017941 */ /* 0x000fea0003800000 */
.L_x_2452:
[----:B0-----:R-:W2:Y:S04]  /*1f0f0*/  LDL.LU R6, [R1+0x4] ;  /* 0x0000040001067983 */ /* 0x001ea80000300800 */
[----:B------:R-:W3:Y:S01]  /*1f100*/  LDL.LU R8, [R1+0x10] ;  /* 0x0000100001087983 */ /* 0x000ee20000300800 */
[----:B------:R-:W-:Y:S02]  /*1f110*/  PLOP3.LUT P2, PT, PT, PT, PT, 0x8, 0x0 ;  /* 0x000000000000781c */ /* 0x000fe40003f4e170 */
[----:B--2---:R-:W-:-:S04]  /*1f120*/  IADD3 R6, R6, 0x1, RZ ;  /* 0x0000000106067810 */ /* 0x004fc80007ffe0ff */
[----:B------:R-:W-:-:S04]  /*1f130*/  ISETP.NE.AND P0, PT, R6, 0x2, PT ;  /* 0x000000020600780c */ /* 0x000fc80003f05270 */
[----:B------:R-:W-:Y:S02]  /*1f140*/  SEL R7, RZ, 0x1, P0 ;  /* 0x00000001ff077807 */ /* 0x000fe40000000000 */
[----:B------:R-:W-:Y:S01]  /*1f150*/  SEL R9, R6, RZ, P0 ;  /* 0x000000ff06097207 */ /* 0x000fe20000000000 */
[----:B------:R-:W-:Y:S01]  /*1f160*/  VIADD R6, R3, 0xfffffffe ;  /* 0xfffffffe03067836 */ /* 0x000fe20000000000 */
[----:B---3--:R-:W-:-:S03]  /*1f170*/  LOP3.LUT R8, R8, R7, RZ, 0x3c, !PT ;  /* 0x0000000708087212 */ /* 0x008fc600078e3cff */
[----:B------:R0:W-:Y:S01]  /*1f180*/  STL [R1+0x4], R9 ;  /* 0x0000040901007387 */ /* 0x0001e20000100800 */
[----:B------:R-:W-:-:S03]  /*1f190*/  ISETP.GE.AND P0, PT, R6, R4, PT ;  /* 0x000000040600720c */ /* 0x000fc60003f06270 */
[----:B------:R0:W-:Y:S10]  /*1f1a0*/  STL [R1+0x10], R8 ;  /* 0x0000100801007387 */ /* 0x0001f40000100800 */
[----:B0-----:R-:W-:Y:S05]  /*1f1b0*/  @!P0 BRA `(.L_x_2447) ;  /* 0x00000004007c8947 */ /* 0x001fea0003800000 */
[C---:B------:R-:W-:Y:S01]  /*1f1c0*/  LEA R6, R3.reuse, R20, 0x7 ;  /* 0x0000001403067211 */ /* 0x040fe200078e38ff */
[----:B------:R-:W-:-:S03]  /*1f1d0*/  VIADD R3, R3, 0xffffffff ;  /* 0xffffffff03037836 */ /* 0x000fc60000000000 */
[----:B------:R-:W-:-:S07]  /*1f1e0*/  IADD3 R6, R6, -0x100, RZ ;  /* 0xffffff0006067810 */ /* 0x000fce0007ffe0ff */
.L_x_2464:
[----:B------:R-:W-:Y:S05]  /*1f1f0*/  YIELD ;  /* 0x0000000000007946 */ /* 0x000fea0003800000 */
[----:B------:R-:W-:Y:S04]  /*1f200*/  BSSY B1, `(.L_x_2458) ;  /* 0x000004d000017945 */ /* 0x000fe80003800000 */
[----:B0-----:R-:W-:Y:S05]  /*1f210*/  @!P6 BRA `(.L_x_2459) ;  /* 0x00000004002ce947 */ /* 0x001fea0003800000 */
[----:B------:R-:W2:Y:S04]  /*1f220*/  LDL R7, [R1+0x4] ;  /* 0x0000040001077983 */ /* 0x000ea80000100800 */
[----:B------:R-:W3:Y:S01]  /*1f230*/  LDL R8, [R1+0x10] ;  /* 0x0000100001087983 */ /* 0x000ee20000100800 */
[----:B--2---:R-:W-:Y:S01]  /*1f240*/  IMAD R7, R7, 0x8, R5 ;  /* 0x0000000807077824 */ /* 0x004fe200078e0205 */
[----:B---3--:R-:W-:-:S04]  /*1f250*/  SHF.L.U32 R8, R8, 0x1f, RZ ;  /* 0x0000001f08087819 */ /* 0x008fc800000006ff */
[----:B------:R-:W0:Y:S02]  /*1f260*/  SYNCS.PHASECHK.TRANS64.TRYWAIT P0, [R7+URZ+0x348a0], R8 ;  /* 0x0348a008070075a7 */ /* 0x000e24000800017f */
[----:B0-----:R-:W-:Y:S05]  /*1f270*/  @!P0 BRA `(.L_x_2460) ;  /* 0x0000005400448947 */ /* 0x001fea0003800000 */
.L_x_2602:
        /* <DEDUP_REMOVED lines=11> */
.L_x_2461:
        /* <DEDUP_REMOVED lines=28> */
.L_x_2603:
        /* <DEDUP_REMOVED lines=8> */
.L_x_2463:
        /* <DEDUP_REMOVED lines=22> */
.L_x_2459:
[----:B------:R-:W-:Y:S05]  /*1f6d0*/  BSYNC B1 ;  /* 0x0000000000017941 */ /* 0x000fea0003800000 */
.L_x_2458:
[----:B------:R-:W2:Y:S04]  /*1f6e0*/  LDL.LU R7, [R1+0x4] ;  /* 0x0000040001077983 */ /* 0x000ea80000300800 */
[----:B------:R-:W3:Y:S01]  /*1f6f0*/  LDL.LU R8, [R1+0x10] ;  /* 0x0000100001087983 */ /* 0x000ee20000300800 */
[----:B------:R-:W-:Y:S01]  /*1f700*/  VIADD R3, R3, 0xffffffff ;  /* 0xffffffff03037836 */ /* 0x000fe20000000000 */
[----:B------:R-:W-:Y:S02]  /*1f710*/  IADD3 R6, R6, -0x80, RZ ;  /* 0xffffff8006067810 */ /* 0x000fe40007ffe0ff */
[----:B--2---:R-:W-:-:S04]  /*1f720*/  IADD3 R7, R7, 0x1, RZ ;  /* 0x0000000107077810 */ /* 0x004fc80007ffe0ff */
        /* <DEDUP_REMOVED lines=8> */
.L_x_2447:
[----:B------:R-:W-:Y:S05]  /*1f7b0*/  BSYNC B0 ;  /* 0x0000000000007941 */ /* 0x000fea0003800000 */
.L_x_2446:
        /* <DEDUP_REMOVED lines=23> */
.L_x_2466:
        /* <DEDUP_REMOVED lines=11> */
[----:B------:R-:W-:Y:S01]  /*1f9e0*/  MOV R4, UR6 ;  /* 0x0000000600047c02 */ /* 0x000fe20008000f00 */
[----:B------:R-:W-:Y:S01]  /*1f9f0*/  IMAD.U32 R5, RZ, RZ, UR7 ;  /* 0x00000007ff057e24 */ /* 0x000fe2000f8e00ff */
[----:B------:R-:W1:Y:S01]  /*1fa00*/  LDC.64 R2, c[0x4][R2] ;  /* 0x0100000002027b82 */ /* 0x000e620000000a00 */
[----:B------:R-:W-:Y:S01]  /*1fa10*/  MOV R6, UR8 ;  /* 0x0000000800067c02 */ /* 0x000fe20008000f00 */
[----:B------:R-:W-:Y:S01]  /*1fa20*/  IMAD.U32 R7, RZ, RZ, UR9 ;  /* 0x00000009ff077e24 */ /* 0x000fe2000f8e00ff */
[----:B------:R-:W-:Y:S01]  /*1fa30*/  MOV R10, UR4 ;  /* 0x00000004000a7c02 */ /* 0x000fe20008000f00 */
[----:B------:R-:W-:Y:S01]  /*1fa40*/  IMAD.U32 R11, RZ, RZ, UR5 ;  /* 0x00000005ff0b7e24 */ /* 0x000fe2000f8e00ff */
[----:B0-----:R-:W-:Y:S01]  /*1fa50*/  MOV R8, 0x70 ;  /* 0x0000007000087802 */ /* 0x001fe20000000f00 */
[----:B------:R-:W-:Y:S01]  /*1fa60*/  IMAD.MOV.U32 R12, RZ, RZ, 0x1 ;  /* 0x00000001ff0c7424 */ /* 0x000fe200078e00ff */
[----:B------:R-:W-:-:S07]  /*1fa70*/  MOV R13, RZ ;  /* 0x000000ff000d7202 */ /* 0x000fce0000000f00 */
[----:B------:R-:W-:-:S07]  /*1fa80*/  LEPC R20, `(.L_x_2468) ;  /* 0x000000001014794e */ /* 0x000fce0000000000 */
[----:B-1----:R-:W-:Y:S05]  /*1fa90*/  CALL.ABS.NOINC R2 ;  /* 0x0000000002007343 */ /* 0x002fea0003c00000 */
.L_x_2468:
        /* <DEDUP_REMOVED lines=13> */
[----:B------:R-:W-:Y:S01]  /*1fb70*/  MOV R10, UR4 ;  /* 0x00000004000a7c02 */ /* 0x000fe20008000f00 */
[----:B------:R-:W-:Y:S01]  /*1fb80*/  IMAD.U32 R11, RZ, RZ, UR5 ;  /* 0x00000005ff0b7e24 */ /* 0x000fe2000f8e00ff */
[----:B0-----:R-:W-:Y:S01]  /*1fb90*/  MOV R8, 0x70 ;  /* 0x0000007000087802 */ /* 0x001fe20000000f00 */
[----:B------:R-:W-:Y:S01]  /*1fba0*/  IMAD.MOV.U32 R12, RZ, RZ, 0x1 ;  /* 0x00000001ff0c7424 */ /* 0x000fe200078e00ff */
[----:B-1----:R-:W-:-:S07]  /*1fbb0*/  MOV R13, RZ ;  /* 0x000000ff000d7202 */ /* 0x002fce0000000f00 */
[----:B------:R-:W-:-:S07]  /*1fbc0*/  LEPC R20, `(.L_x_2470) ;  /* 0x000000001014794e */ /* 0x000fce0000000000 */
[----:B--2---:R-:W-:Y:S05]  /*1fbd0*/  CALL.ABS.NOINC R2 ;  /* 0x0000000002007343 */ /* 0x004fea0003c00000 */
.L_x_2470:
        /* <DEDUP_REMOVED lines=8> */
[----:B------:R-:W-:Y:S01]  /*1fc60*/  MOV R7, UR7 ;  /* 0x0000000700077c02 */ /* 0x000fe20008000f00 */
[----:B------:R-:W-:Y:S01]  /*1fc70*/  IMAD.U32 R10, RZ, RZ, UR8 ;  /* 0x00000008ff0a7e24 */ /* 0x000fe2000f8e00ff */
[----:B------:R-:W-:Y:S01]  /*1fc80*/  MOV R11, UR9 ;  /* 0x00000009000b7c02 */ /* 0x000fe20008000f00 */
[----:B------:R-:W-:Y:S01]  /*1fc90*/  IMAD.MOV.U32 R8, RZ, RZ, 0x70 ;  /* 0x00000070ff087424 */ /* 0x000fe200078e00ff */
[----:B------:R-:W-:Y:S01]  /*1fca0*/  MOV R12, 0x1 ;  /* 0x00000001000c7802 */ /* 0x000fe20000000f00 */
[----:B------:R-:W-:-:S07]  /*1fcb0*/  IMAD.MOV.U32 R13, RZ, RZ, RZ ;  /* 0x000000ffff0d7224 */ /* 0x000fce00078e00ff */
[----:B------:R-:W-:-:S07]  /*1fcc0*/  LEPC R20, `(.L_x_2469) ;  /* 0x000000001014794e */ /* 0x000fce0000000000 */
[----:B0-----:R-:W-:Y:S05]  /*1fcd0*/  CALL.ABS.NOINC R2 ;  /* 0x0000000002007343 */ /* 0x001fea0003c00000 */
.L_x_2469:
[----:B------:R-:W2:Y:S01]  /*1fce0*/  LDL.LU R2, [R1+0x24] ;  /* 0x0000240001027983 */ /* 0x000ea20000300800 */
[----:B------:R-:W-:-:S03]  /*1fcf0*/  ULDC.64 UR4, c[0x0][0x9f8] ;  /* 0x00027e0000047ab9 */ /* 0x000fc60000000a00 */
[----:B------:R-:W3:Y:S04]  /*1fd00*/  LDL.LU R0, [R1+0x28] ;  /* 0x0000280001007983 */ /* 0x000ee80000300800 */
[----:B------:R-:W4:Y:S04]  /*1fd10*/  LDL.LU R4, [R1+0x30] ;  /* 0x0000300001047983 */ /* 0x000f280000300800 */
[----:B0-----:R-:W4:Y:S01]  /*1fd20*/  LDL.LU R8, [R1+0x1c] ;  /* 0x00001c0001087983 */ /* 0x001f220000300800 */
[----:B------:R-:W-:-:S04]  /*1fd30*/  ISETP.NE.U32.AND P0, PT, RZ, UR4, PT ;  /* 0x00000004ff007c0c */ /* 0x000fc8000bf05070 */
        /* <DEDUP_REMOVED lines=11> */
[----:B----4-:R-:W-:-:S06]  /*1fdf0*/  MOV R0, R8 ;  /* 0x0000000800007202 */ /* 0x010fcc0000000f00 */
[----:B------:R0:W5:Y:S01]  /*1fe00*/  @P0 LDG.E R0, desc[UR56][R2.64] ;  /* 0x0000003802000981 */ /* 0x000162000c1e1900 */
[----:B------:R-:W-:Y:S01]  /*1fe10*/  PLOP3.LUT P1, PT, P6, PT, PT, 0x8, 0x0 ;  /* 0x000000000000781c */ /* 0x000fe2000372e170 */
[----:B0-----:R-:W-:Y:S02]  /*1fe20*/  IMAD R2, R17, 0x80, R4 ;  /* 0x0000008011027824 */ /* 0x001fe400078e0204 */
[----:B------:R-:W0:Y:S02]  /*1fe30*/  LDC R4, c[0x0][0x428] ;  /* 0x00010a00ff047b82 */ /* 0x000e240000000800 */
[----:B0-----:R-:W-:Y:S02]  /*1fe40*/  ISETP.NE.AND P0, PT, R4, 0x1, PT ;  /* 0x000000010400780c */ /* 0x001fe40003f05270 */
[----:B------:R-:W-:-:S11]  /*1fe50*/  MOV R4, R18 ;  /* 0x0000001200047202 */ /* 0x000fd60000000f00 */
[----:B------:R-:W0:Y:S08]  /*1fe60*/  @P0 LDC R7, c[0x0][0x42c] ;  /* 0x00010b00ff070b82 */ /* 0x000e300000000800 */
[----:B------:R-:W1:Y:S01]  /*1fe70*/  @P0 LDC R5, c[0x0][0x430] ;  /* 0x00010c00ff050b82 */ /* 0x000e620000000800 */
[----:B0-----:R-:W-:-:S05]  /*1fe80*/  @P0 IMAD.HI.U32 R6, R18, R7, RZ ;  /* 0x0000000712060227 */ /* 0x001fca00078e00ff */
[----:B-1----:R-:W-:Y:S02]  /*1fe90*/  @P0 SHF.R.U32.HI R4, RZ, R5, R6 ;  /* 0x00000005ff040219 */ /* 0x002fe40000011606 */
[----:B------:R-:W-:-:S04]  /*1fea0*/  ISETP.NE.U32.AND P0, PT, RZ, UR4, PT ;  /* 0x00000004ff007c0c */ /* 0x000fc8000bf05070 */
[----:B------:R-:W-:-:S04]  /*1feb0*/  ISETP.NE.AND.EX P0, PT, RZ, UR5, PT, P0 ;  /* 0x00000005ff007c0c */ /* 0x000fc8000bf05300 */
[----:B------:R-:W-:-:S09]  /*1fec0*/  SEL R3, R8, RZ, !P0 ;  /* 0x000000ff08037207 */ /* 0x000fd20004000000 */
.L_x_2471:
        /* <DEDUP_REMOVED lines=16> */
.L_x_2472:
        /* <DEDUP_REMOVED lines=15> */
.L_x_2473:
        /* <DEDUP_REMOVED lines=9> */
[----:B------:R-:W2:Y:S01]  /*20150*/  LDL R5, [R1+0x20] ;  /* 0x0000200001057983 */ /* 0x000ea20000100800 */
[----:B------:R-:W0:Y:S01]  /*20160*/  LDC.64 R8, c[0x0][0x3f8] ;  /* 0x0000fe00ff087b82 */ /* 0x000e220000000a00 */
[----:B------:R-:W-:Y:S02]  /*20170*/  ULDC.64 UR4, c[0x0][0xa08] ;  /* 0x0002820000047ab9 */ /* 0x000fe40000000a00 */
[----:B0-----:R-:W-:Y:S01]  /*20180*/  LOP3.LUT P0, RZ, R8, UR4, RZ, 0xfc, !PT ;  /* 0x0000000408ff7c12 */ /* 0x001fe2000f80fcff */
[----:B------:R-:W-:-:S03]  /*20190*/  UMOV UR4, 0xffffffff ;  /* 0xffffffff00047882 */ /* 0x000fc60000000000 */
[----:B------:R-:W-:-:S04]  /*201a0*/  LOP3.LUT P0, RZ, R9, UR5, RZ, 0xfc, P0 ;  /* 0x0000000509ff7c12 */ /* 0x000fc8000800fcff */
[----:B-----5:R-:W-:Y:S01]  /*201b0*/  SEL R6, R0, RZ, !P0 ;  /* 0x000000ff00067207 */ /* 0x020fe20004000000 */
[----:B--2---:R-:W-:Y:S01]  /*201c0*/  VIADD R5, R5, 0xffffffff ;  /* 0xffffffff05057836 */ /* 0x004fe20000000000 */
[----:B------:R-:W-:Y:S07]  /*201d0*/  BRA.DIV UR4, `(.L_x_2474) ;  /* 0x0000004604947947 */ /* 0x000fee000b800000 */
.L_x_2606:
[----:B------:R-:W-:Y:S01]  /*201e0*/  UMOV UR4, 0xffffffff ;  /* 0xffffffff00047882 */ /* 0x000fe20000000000 */
[----:B------:R-:W-:Y:S02]  /*201f0*/  SHF.R.S32.HI R17, RZ, 0x1f, R0 ;  /* 0x0000001fff117819 */ /* 0x000fe40000011400 */
[----:B------:R-:W-:Y:S05]  /*20200*/  BRA.DIV UR4, `(.L_x_2475) ;  /* 0x0000004604bc7947 */ /* 0x000fea000b800000 */
[----:B------:R-:W-:-:S13]  /*20210*/  ELECT P6, URZ, PT ;  /* 0x00000000003f782f */ /* 0x000fda00038c0000 */
.L_x_2609:
[----:B------:R-:W-:Y:S05]  /*20220*/  @!P6 BRA `(.L_x_2476) ;  /* 0x000000040024e947 */ /* 0x000fea0003800000 */
[----:B------:R-:W-:-:S04]  /*20230*/  ISETP.NE.U32.AND P0, PT, R8, RZ, PT ;  /* 0x000000ff0800720c */ /* 0x000fc80003f05070 */
[----:B------:R-:W-:-:S13]  /*20240*/  ISETP.NE.AND.EX P0, PT, R9, RZ, PT, P0 ;  /* 0x000000ff0900720c */ /* 0x000fda0003f05300 */
[----:B------:R-:W-:Y:S05]  /*20250*/  @!P0 BRA `(.L_x_2477) ;  /* 0x0000000000448947 */ /* 0x000fea0003800000 */
[----:B------:R-:W0:Y:S01]  /*20260*/  LDC R11, c[0x0][0x41c] ;  /* 0x00010700ff0b7b82 */ /* 0x000e220000000800 */
[----:B------:R-:W-:Y:S01]  /*20270*/  ULDC.64 UR4, c[0x0][0x408] ;  /* 0x0001020000047ab9 */ /* 0x000fe20000000a00 */
[----:B0-----:R-:W-:-:S13]  /*20280*/  ISETP.NE.AND P0, PT, R11, 0x1, PT ;  /* 0x000000010b00780c */ /* 0x001fda0003f05270 */
[----:B------:R-:W0:Y:S02]  /*20290*/  @P0 LDC.64 R6, c[0x0][0x420] ;  /* 0x00010800ff060b82 */ /* 0x000e240000000a00 */
[----:B0-----:R-:W-:Y:S01]  /*202a0*/  @P0 IMAD.HI.U32 R10, R5, R6, RZ ;  /* 0x00000006050a0227 */ /* 0x001fe200078e00ff */
        /* <DEDUP_REMOVED lines=12> */
.L_x_2477:
        /* <DEDUP_REMOVED lines=9> */
.L_x_2610:
        /* <DEDUP_REMOVED lines=11> */
.L_x_2479:
        /* <DEDUP_REMOVED lines=33> */
.L_x_2476:
        /* <DEDUP_REMOVED lines=47> */
.L_x_2611:
[----:B------:R-:W-:Y:S05]  /*209b0*/  BSYNC B0 ;  /* 0x0000000000007941 */ /* 0x000fea0003800000 */
.L_x_2480:
        /* <DEDUP_REMOVED lines=20> */
[----:B------:R-:W-:Y:S01]  /*20b00*/  IMAD.MOV.U32 R2, RZ, RZ, R6 ;  /* 0x000000ffff027224 */ /* 0x000fe200078e0006 */
[----:B------:R-:W-:Y:S02]  /*20b10*/  MOV R3, R10 ;  /* 0x0000000a00037202 */ /* 0x000fe40000000f00 */
[----:B------:R-:W-:-:S13]  /*20b20*/  ISETP.NE.AND.EX P0, PT, R9, RZ, PT, P0 ;  /* 0x000000ff0900720c */ /* 0x000fda0003f05300 */
[----:B------:R-:W-:Y:S05]  /*20b30*/  @!P0 BRA `(.L_x_2488) ;  /* 0x0000000000448947 */ /* 0x000fea0003800000 */
[----:B------:R-:W0:Y:S01]  /*20b40*/  LDC R15, c[0x0][0x41c] ;  /* 0x00010700ff0f7b82 */ /* 0x000e220000000800 */
        /* <DEDUP_REMOVED lines=16> */
.L_x_2488:
[----:B0-----:R-:W0:Y:S01]  /*20c50*/  S2R R8, SR_CgaCtaId ;  /* 0x0000000000087919 */ /* 0x001e220000008800 */
[----:B------:R-:W-:-:S04]  /*20c60*/  MOV R7, 0x400 ;  /* 0x0000040000077802 */ /* 0x000fc80000000f00 */
[----:B0-----:R-:W-:Y:S02]  /*20c70*/  LEA R7, R8, R7, 0x18 ;  /* 0x0000000708077211 */ /* 0x001fe400078ec0ff */
[----:B------:R-:W-:Y:S02]  /*20c80*/  SHF.L.U32 R8, R14, 0x1f, RZ ;  /* 0x0000001f0e087819 */ /* 0x000fe400000006ff */
[----:B------:R-:W-:-:S04]  /*20c90*/  LEA R7, R11, R7, 0x3 ;  /* 0x000000070b077211 */ /* 0x000fc800078e18ff */
[----:B------:R-:W0:Y:S02]  /*20ca0*/  SYNCS.PHASECHK.TRANS64.TRYWAIT P0, [R7+URZ+0x34840], R8 ;  /* 0x03484008070075a7 */ /* 0x000e24000800017f */
[----:B0-----:R-:W-:Y:S05]  /*20cb0*/  @!P0 BRA `(.L_x_2489) ;  /* 0x0000003c00648947 */ /* 0x001fea0003800000 */
.L_x_2612:
        /* <DEDUP_REMOVED lines=11> */
.L_x_2490:
        /* <DEDUP_REMOVED lines=37> */
.L_x_2613:
        /* <DEDUP_REMOVED lines=13> */
.L_x_2492:
[----:B01----:R-:W2:Y:S01]  /*21090*/  LDL.LU R7, [R1] ;  /* 0x0000000001077983 */ /* 0x003ea20000300800 */
[----:B------:R-:W-:Y:S01]  /*210a0*/  MOV R9, 0x400 ;  /* 0x0000040000097802 */ /* 0x000fe20000000f00 */
[----:B------:R-:W0:Y:S01]  /*210b0*/  S2R R12, SR_CgaCtaId ;  /* 0x00000000000c7919 */ /* 0x000e220000008800 */
[----:B------:R-:W-:Y:S01]  /*210c0*/  R2UR UR11, R5 ;  /* 0x00000000050b72ca */ /* 0x000fe200000e0000 */
[----:B------:R-:W-:Y:S01]  /*210d0*/  UIADD3 UR4, UP0, UR36, 0x470, URZ ;  /* 0x0000047024047890 */ /* 0x000fe2000ff1e03f */
[----:B------:R-:W-:Y:S02]  /*210e0*/  R2UR UR13, R6 ;  /* 0x00000000060d72ca */ /* 0x000fe400000e0000 */
[----:B------:R-:W-:Y:S02]  /*210f0*/  R2UR UR12, R4 ;  /* 0x00000000040c72ca */ /* 0x000fe400000e0000 */
[----:B0-----:R-:W-:Y:S02]  /*21100*/  LEA R9, R12, R9, 0x18 ;  /* 0x000000090c097211 */ /* 0x001fe400078ec0ff */
[----:B--2---:R-:W-:-:S02]  /*21110*/  MOV R8, R7 ;  /* 0x0000000700087202 */ /* 0x004fc40000000f00 */
[----:B------:R-:W2:Y:S01]  /*21120*/  LDL R7, [R1+0x8] ;  /* 0x0000080001077983 */ /* 0x000ea20000100800 */
[----:B------:R-:W-:Y:S01]  /*21130*/  UMOV UR10, URZ ;  /* 0x0000003f000a7c82 */ /* 0x000fe20008000000 */
[----:B------:R-:W-:Y:S01]  /*21140*/  UMOV UR7, 0x14f00000 ;  /* 0x14f0000000077882 */ /* 0x000fe20000000000 */
[----:B------:R-:W-:Y:S01]  /*21150*/  IMAD R5, R8, 0x8, R9 ;  /* 0x0000000808057824 */ /* 0x000fe200078e0209 */
[----:B------:R-:W-:Y:S01]  /*21160*/  UMOV UR15, 0x40 ;  /* 0x00000040000f7882 */ /* 0x000fe20000000000 */
[----:B------:R-:W-:-:S03]  /*21170*/  IMAD.MOV.U32 R6, RZ, RZ, R2 ;  /* 0x000000ffff067224 */ /* 0x000fc600078e0002 */
[----:B------:R-:W-:Y:S02]  /*21180*/  R2UR UR9, R5 ;  /* 0x00000000050972ca */ /* 0x000fe400000e0000 */
[----:B------:R-:W-:-:S04]  /*21190*/  LEA R5, R8, R9, 0xf ;  /* 0x0000000908057211 */ /* 0x000fc800078e78ff */
[----:B------:R-:W-:Y:S02]  /*211a0*/  R2UR UR6, R5 ;  /* 0x00000000050672ca */ /* 0x000fe400000e0000 */
[----:B------:R-:W-:-:S05]  /*211b0*/  MOV R5, R3 ;  /* 0x0000000300057202 */ /* 0x000fca0000000f00 */
[----:B------:R-:W-:-:S06]  /*211c0*/  UIADD3 UR9, UR9, 0x34850, URZ ;  /* 0x0003485009097890 */ /* 0x000fcc000fffe03f */
[----:B------:R-:W-:Y:S02]  /*211d0*/  UIADD3 UR8, UR6, 0x400, URZ ;  /* 0x0000040006087890 */ /* 0x000fe4000fffe03f */
[----:B------:R-:W-:-:S03]  /*211e0*/  UIADD3 UR14, UR6, 0x4400, URZ ;  /* 0x00004400060e7890 */ /* 0x000fc6000fffe03f */
[----:B------:R-:W-:Y:S01]  /*211f0*/  UMOV UR6, 0x0 ;  /* 0x0000000000067882 */ /* 0x000fe20000000000 */
[----:B--2---:R-:W-:-:S13]  /*21200*/  R2UR UR5, R7 ;  /* 0x00000000070572ca */ /* 0x004fda00000e0000 */
[----:B------:R-:W-:Y:S02]  /*21210*/  ULEA UR11, UR11, UR5, 0x7 ;  /* 0x000000050b0b7291 */ /* 0x000fe4000f8e383f */
[----:B------:R-:W-:-:S09]  /*21220*/  UIADD3.X UR5, URZ, UR37, URZ, UP0, !UPT ;  /* 0x000000253f057290 */ /* 0x000fd200087fe43f */
[----:B------:R0:W-:Y:S02]  /*21230*/  UTMALDG.4D [UR8], [UR4], desc[UR6] ;  /* 0x00000608040075b4 */ /* 0x0001e40008019000 */
[----:B0-----:R-:W-:Y:S01]  /*21240*/  UMOV UR8, UR14 ;  /* 0x0000000e00087c82 */ /* 0x001fe20008000000 */
[----:B------:R-:W-:Y:S02]  /*21250*/  UMOV UR10, UR15 ;  /* 0x0000000f000a7c82 */ /* 0x000fe40008000000 */
[----:B------:R0:W-:Y:S02]  /*21260*/  UTMALDG.4D [UR8], [UR4], desc[UR6] ;  /* 0x00000608040075b4 */ /* 0x0001e40008019000 */
[----:B0-----:R-:W-:Y:S01]  /*21270*/  NOP ;  /* 0x0000000000007918 */ /* 0x001fe20000000000 */
.L_x_2487:
[----:B------:R-:W-:Y:S05]  /*21280*/  BSYNC B2 ;  /* 0x0000000000027941 */ /* 0x000fea0003800000 */
.L_x_2486:
[----:B------:R-:W2:Y:S04]  /*21290*/  LDL.LU R2, [R1+0x20] ;  /* 0x0000200001027983 */ /* 0x000ea80000300800 */
[----:B------:R0:W-:Y:S04]  /*212a0*/  STL [R1], R11 ;  /* 0x0000000b01007387 */ /* 0x0001e80000100800 */
[----:B------:R0:W-:Y:S02]  /*212b0*/  STL [R1+0xc], R14 ;  /* 0x00000c0e01007387 */ /* 0x0001e40000100800 */
[----:B0-2---:R-:W-:-:S07]  /*212c0*/  VIADD R7, R2, 0xfffffffd ;  /* 0xfffffffd02077836 */ /* 0x005fce0000000000 */
.L_x_2485:
[----:B------:R-:W-:Y:S05]  /*212d0*/  BSYNC B1 ;  /* 0x0000000000017941 */ /* 0x000fea0003800000 */
.L_x_2484:
[----:B------:R-:W-:-:S13]  /*212e0*/  ISETP.NE.AND P0, PT, R10, RZ, PT ;  /* 0x000000ff0a00720c */ /* 0x000fda0003f05270 */
[----:B------:R-:W-:Y:S05]  /*212f0*/  @!P0 BRA `(.L_x_2483) ;  /* 0x0000000c00f48947 */ /* 0x000fea0003800000 */
[----:B------:R-:W-:-:S07]  /*21300*/  MOV R11, R6 ;  /* 0x00000006000b7202 */ /* 0x000fce0000000f00 */
.L_x_2507:
        /* <DEDUP_REMOVED lines=23> */
[----:B------:R-:W-:Y:S01]  /*21480*/  IADD3 R3, -R2, RZ, RZ ;  /* 0x000000ff02037210 */ /* 0x000fe20007ffe1ff */
[----:B------:R-:W-:-:S04]  /*21490*/  IMAD R10, R0, UR7, R10 ;  /* 0x00000007000a7c24 */ /* 0x000fc8000f8e020a */
[----:B------:R-:W-:Y:S01]  /*214a0*/  IMAD R12, R12, R3, R7 ;  /* 0x000000030c0c7224 */ /* 0x000fe200078e0207 */
[----:B------:R-:W-:-:S03]  /*214b0*/  SHF.R.S32.HI R3, RZ, 0x1f, R2 ;  /* 0x0000001fff037819 */ /* 0x000fc60000011402 */
[----:B------:R-:W-:-:S04]  /*214c0*/  IMAD.WIDE.U32 R2, R0, UR6, R2 ;  /* 0x0000000600027c25 */ /* 0x000fc8000f8e0002 */
[----:B------:R-:W-:Y:S01]  /*214d0*/  IMAD.IADD R3, R10, 0x1, R3 ;  /* 0x000000010a037824 */ /* 0x000fe200078e0203 */
[----:B------:R-:W-:-:S04]  /*214e0*/  LEA R10, P0, R2, UR4, 0x2 ;  /* 0x00000004020a7c11 */ /* 0x000fc8000f8010ff */
[----:B------:R-:W-:-:S06]  /*214f0*/  LEA.HI.X R11, R2, UR5, R3, 0x2, P0 ;  /* 0x00000005020b7c11 */ /* 0x000fcc00080f1403 */
[----:B------:R0:W5:Y:S03]  /*21500*/  LDG.E R11, desc[UR56][R10.64] ;  /* 0x000000380a0b7981 */ /* 0x000166000c1e1900 */
.L_x_2495:
[----:B------:R-:W1:Y:S01]  /*21510*/  S2R R3, SR_CgaCtaId ;  /* 0x0000000000037919 */ /* 0x000e620000008800 */
[----:B------:R-:W-:-:S04]  /*21520*/  MOV R2, 0x400 ;  /* 0x0000040000027802 */ /* 0x000fc80000000f00 */
[----:B-1----:R-:W-:Y:S02]  /*21530*/  LEA R2, R3, R2, 0x18 ;  /* 0x0000000203027211 */ /* 0x002fe400078ec0ff */
[----:B------:R-:W-:Y:S02]  /*21540*/  SHF.L.U32 R3, R9, 0x1f, RZ ;  /* 0x0000001f09037819 */ /* 0x000fe400000006ff */
[----:B------:R-:W-:-:S04]  /*21550*/  LEA R2, R8, R2, 0x3 ;  /* 0x0000000208027211 */ /* 0x000fc800078e18ff */
[----:B------:R-:W1:Y:S02]  /*21560*/  SYNCS.PHASECHK.TRANS64.TRYWAIT P0, [R2+URZ+0x34840], R3 ;  /* 0x03484003020075a7 */ /* 0x000e64000800017f */
[----:B-1----:R-:W-:Y:S05]  /*21570*/  @!P0 BRA `(.L_x_2496) ;  /* 0x00000034005c8947 */ /* 0x002fea0003800000 */
.L_x_2614:
        /* <DEDUP_REMOVED lines=11> */
.L_x_2497:
        /* <DEDUP_REMOVED lines=37> */
.L_x_2615:
        /* <DEDUP_REMOVED lines=8> */
.L_x_2499:
        /* <DEDUP_REMOVED lines=14> */
[----:B------:R-:W-:Y:S01]  /*219e0*/  MOV R5, R12 ;  /* 0x0000000c00057202 */ /* 0x000fe20000000f00 */
        /* <DEDUP_REMOVED lines=14> */
.L_x_2494:
[----:B------:R-:W-:Y:S05]  /*21ad0*/  BSYNC B1 ;  /* 0x0000000000017941 */ /* 0x000fea0003800000 */
.L_x_2493:
        /* <DEDUP_REMOVED lines=31> */
.L_x_2502:
[----:B------:R-:W2:Y:S01]  /*21cd0*/  S2R R3, SR_CgaCtaId ;  /* 0x0000000000037919 */ /* 0x000ea20000008800 */
[----:B------:R-:W-:-:S04]  /*21ce0*/  MOV R2, 0x400 ;  /* 0x0000040000027802 */ /* 0x000fc80000000f00 */
[----:B--2---:R-:W-:Y:S02]  /*21cf0*/  LEA R2, R3, R2, 0x18 ;  /* 0x0000000203027211 */ /* 0x004fe400078ec0ff */
[----:B------:R-:W-:-:S03]  /*21d00*/  SHF.L.U32 R3, R14, 0x1f, RZ ;  /* 0x0000001f0e037819 */ /* 0x000fc600000006ff */
[----:B------:R-:W-:-:S04]  /*21d10*/  IMAD R2, R15, 0x8, R2 ;  /* 0x000000080f027824 */ /* 0x000fc800078e0202 */
[----:B------:R-:W2:Y:S02]  /*21d20*/  SYNCS.PHASECHK.TRANS64.TRYWAIT P0, [R2+URZ+0x34840], R3 ;  /* 0x03484003020075a7 */ /* 0x000ea4000800017f */
[----:B--2---:R-:W-:Y:S05]  /*21d30*/  @!P0 BRA `(.L_x_2503) ;  /* 0x0000002c00948947 */ /* 0x004fea0003800000 */
.L_x_2616:
        /* <DEDUP_REMOVED lines=11> */
.L_x_2504:
[----:B------:R-:W3:Y:S01]  /*21df0*/  LDL R13, [R1] ;  /* 0x00000000010d7983 */ /* 0x000ee20000100800 */
[----:B0-----:R-:W-:-:S03]  /*21e00*/  MOV R14, 0x400 ;  /* 0x00000400000e7802 */ /* 0x001fc60000000f00 */
        /* <DEDUP_REMOVED lines=36> */
.L_x_2617:
        /* <DEDUP_REMOVED lines=8> */
.L_x_2506:
        /* <DEDUP_REMOVED lines=18> */
[----:B------:R-:W-:Y:S01]  /*221f0*/  MOV R5, R10 ;  /* 0x0000000a00057202 */ /* 0x000fe20000000f00 */
        /* <DEDUP_REMOVED lines=9> */
.L_x_2501:
[----:B------:R-:W-:Y:S05]  /*22290*/  BSYNC B1 ;  /* 0x0000000000017941 */ /* 0x000fea0003800000 */
.L_x_2500:
[C---:B------:R-:W-:Y:S02]  /*222a0*/  ISETP.GT.AND P0, PT, R7.reuse, 0x1, PT ;  /* 0x000000010700780c */ /* 0x040fe40003f04270 */
[----:B------:R-:W-:-:S11]  /*222b0*/  IADD3 R7, R7, -0x2, RZ ;  /* 0xfffffffe07077810 */ /* 0x000fd60007ffe0ff */
[----:B------:R-:W-:Y:S05]  /*222c0*/  @P0 BRA `(.L_x_2507) ;  /* 0xfffffff000100947 */ /* 0x000fea000383ffff */
.L_x_2483:
[----:B------:R-:W-:Y:S05]  /*222d0*/  BSYNC B0 ;  /* 0x0000000000007941 */ /* 0x000fea0003800000 */
.L_x_2482:
        /* <DEDUP_REMOVED lines=17> */
.L_x_2509:
[----:B------:R-:W-:Y:S05]  /*223f0*/  BSYNC B0 ;  /* 0x0000000000007941 */ /* 0x000fea0003800000 */
.L_x_2508:
        /* <DEDUP_REMOVED lines=11> */
.L_x_2618:
        /* <DEDUP_REMOVED lines=11> */
.L_x_2513:
        /* <DEDUP_REMOVED lines=27> */
.L_x_2511:
[----:B------:R-:W-:Y:S05]  /*22710*/  BSYNC B0 ;  /* 0x0000000000007941 */ /* 0x000fea0003800000 */
.L_x_2510:
        /* <DEDUP_REMOVED lines=9> */
.L_x_2467:
[----:B------:R-:W-:Y:S05]  /*227b0*/  BSYNC B6 ;  /* 0x0000000000067941 */ /* 0x000fea0003800000 */
.L_x_2465:
[----:B------:R-:W-:-:S03]  /*227c0*/  UMOV UR4, 0xffffffff ;  /* 0xffffffff00047882 */ /* 0x000fc60000000000 */
[----:B------:R-:W-:Y:S05]  /*227d0*/  BRA.DIV UR4, `(.L_x_2514) ;  /* 0x0000002604287947 */ /* 0x000fea000b800000 */
[----:B------:R2:W3:Y:S04]  /*227e0*/  SHFL.IDX PT, R4, R16, RZ, 0x1f ;  /* 0x00001fff10047589 */ /* 0x0004e800000e0000 */
[----:B------:R-:W4:Y:S02]  /*227f0*/  SHFL.IDX PT, R16, R16, 0x1, 0x1f ;  /* 0x00201f0010107f89 */ /* 0x000f2400000e0000 */
.L_x_2622:
[----:B------:R-:W5:Y:S01]  /*22800*/  S2R R7, SR_TID.X ;  /* 0x0000000000077919 */ /* 0x000f620000002100 */
[----:B------:R-:W-:Y:S01]  /*22810*/  ULDC UR4, c[0x0][0xc14] ;  /* 0x0003050000047ab9 */ /* 0x000fe20000000800 */
[----:B------:R-:W-:Y:S01]  /*22820*/  BSSY B0, `(.L_x_2515) ;  /* 0x000000b000007945 */ /* 0x000fe20003800000 */
[----:B-1----:R-:W-:Y:S01]  /*22830*/  MOV R0, UR4 ;  /* 0x0000000400007c02 */ /* 0x002fe20008000f00 */
[----:B------:R-:W-:Y:S01]  /*22840*/  IMAD.MOV.U32 R17, RZ, RZ, RZ ;  /* 0x000000ffff117224 */ /* 0x000fe200078e00ff */
[----:B-----5:R-:W-:-:S04]  /*22850*/  LOP3.LUT R7, R7, 0x1f, RZ, 0xc0, !PT ;  /* 0x0000001f07077812 */ /* 0x020fc800078ec0ff */
[C---:B------:R-:W-:Y:S01]  /*22860*/  ISETP.NE.AND P0, PT, R7.reuse, 0x1f, PT ;  /* 0x0000001f0700780c */ /* 0x040fe20003f05270 */
[----:B------:R-:W-:-:S05]  /*22870*/  IMAD.IADD R5, R7, 0x1, R19 ;  /* 0x0000000107057824 */ /* 0x000fca00078e0213 */
[----:B------:R-:W-:-:S13]  /*22880*/  ISETP.GE.OR P0, PT, R5, R0, !P0 ;  /* 0x000000000500720c */ /* 0x000fda0004706670 */
[----:B------:R-:W-:Y:S05]  /*22890*/  @P0 BRA `(.L_x_2516) ;  /* 0x00000000000c0947 */ /* 0x000fea0003800000 */
[----:B------:R-:W1:Y:S02]  /*228a0*/  LDC.64 R2, c[0x0][0xc58] ;  /* 0x00031600ff027b82 */ /* 0x000e640000000a00 */
[----:B-1----:R-:W-:-:S05]  /*228b0*/  IMAD.WIDE R2, R5, 0x4, R2 ;  /* 0x0000000405027825 */ /* 0x002fca00078e0202 */
[----:B------:R1:W5:Y:S02]  /*228c0*/  LDG.E R17, desc[UR56][R2.64] ;  /* 0x0000003802117981 */ /* 0x000364000c1e1900 */
.L_x_2516:
[----:B------:R-:W-:Y:S05]  /*228d0*/  BSYNC B0 ;  /* 0x0000000000007941 */ /* 0x000fea0003800000 */
.L_x_2515:
        /* <DEDUP_REMOVED lines=20> */
[----:B0-----:R-:W-:-:S04]  /*22a20*/  SEL R7, R14, RZ, P0 ;  /* 0x000000ff0e077207 */ /* 0x001fc80000000000 */
[----:B------:R-:W-:-:S05]  /*22a30*/  IADD3 R2, R6, R7, RZ ;  /* 0x0000000706027210 */ /* 0x000fca0007ffe0ff */
[----:B------:R0:W1:Y:S02]  /*22a40*/  SHFL.IDX PT, R14, R2, 0x1f, 0x1f ;  /* 0x03e01f00020e7f89 */ /* 0x00006400000e0000 */
.L_x_2630:
[----:B------:R-:W-:Y:S02]  /*22a50*/  ULDC UR4, c[0x0][0xc10] ;  /* 0x0003040000047ab9 */ /* 0x000fe40000000800 */
[----:B------:R-:W-:-:S04]  /*22a60*/  IMAD.U32 R5, RZ, RZ, UR4 ;  /* 0x00000004ff057e24 */ /* 0x000fc8000f8e00ff */
[----:B-1----:R-:W-:-:S05]  /*22a70*/  IMAD R3, R14, R5, RZ ;  /* 0x000000050e037224 */ /* 0x002fca00078e02ff */
[----:B--2-4-:R-:W-:-:S04]  /*22a80*/  IADD3 R16, R16, R3, RZ ;  /* 0x0000000310107210 */ /* 0x014fc80007ffe0ff */
[----:B---3--:R-:W-:-:S13]  /*22a90*/  ISETP.GT.AND P0, PT, R16, R4, PT ;  /* 0x000000041000720c */ /* 0x008fda0003f04270 */
[----:B------:R-:W-:Y:S05]  /*22aa0*/  @P0 BRA `(.L_x_2518) ;  /* 0x0000000000b40947 */ /* 0x000fea0003800000 */
[----:B------:R-:W1:Y:S02]  /*22ab0*/  LDC R0, c[0x0][0xc14] ;  /* 0x00030500ff007b82 */ /* 0x000e640000000800 */
.L_x_2523:
        /* <DEDUP_REMOVED lines=11> */
[----:B0-----:R-:W0:Y:S02]  /*22b70*/  LDC.64 R2, c[0x0][0xc58] ;  /* 0x00031600ff027b82 */ /* 0x001e240000000a00 */
[----:B0-----:R-:W-:-:S05]  /*22b80*/  IMAD.WIDE R2, R5, 0x4, R2 ;  /* 0x0000000405027825 */ /* 0x001fca00078e0202 */
[----:B------:R1:W5:Y:S02]  /*22b90*/  LDG.E R17, desc[UR56][R2.64] ;  /* 0x0000003802117981 */ /* 0x000364000c1e1900 */
.L_x_2521:
[----:B------:R-:W-:Y:S05]  /*22ba0*/  BSYNC B0 ;  /* 0x0000000000007941 */ /* 0x000fea0003800000 */
.L_x_2520:
[----:B------:R-:W-:-:S03]  /*22bb0*/  UMOV UR4, 0xffffffff ;  /* 0xffffffff00047882 */ /* 0x000fc60000000000 */
[----:B------:R-:W-:Y:S05]  /*22bc0*/  BRA.DIV UR4, `(.L_x_2522) ;  /* 0x0000002604487947 */ /* 0x000fea000b800000 */
[----:B-----5:R-:W2:Y:S01]  /*22bd0*/  SHFL.UP PT, R14, R17, 0x1, RZ ;  /* 0x04200000110e7989 */ /* 0x020ea200000e00ff */
[C---:B------:R-:W-:Y:S02]  /*22be0*/  ISETP.NE.AND P0, PT, R7.reuse, RZ, PT ;  /* 0x000000ff0700720c */ /* 0x040fe40003f05270 */
[C---:B------:R-:W-:Y:S02]  /*22bf0*/  ISETP.GE.U32.AND P1, PT, R7.reuse, 0x2, PT ;  /* 0x000000020700780c */ /* 0x040fe40003f26070 */
[----:B--2---:R-:W-:Y:S02]  /*22c00*/  SEL R14, R14, RZ, P0 ;  /* 0x000000ff0e0e7207 */ /* 0x004fe40000000000 */
[----:B------:R-:W-:Y:S02]  /*22c10*/  ISETP.GE.U32.AND P0, PT, R7, 0x4, PT ;  /* 0x000000040700780c */ /* 0x000fe40003f06070 */
[----:B------:R-:W-:-:S05]  /*22c20*/  IADD3 R13, R17, R14, RZ ;  /* 0x0000000e110d7210 */ /* 0x000fca0007ffe0ff */
[----:B------:R-:W2:Y:S02]  /*22c30*/  SHFL.UP PT, R14, R13, 0x2, RZ ;  /* 0x044000000d0e7989 */ /* 0x000ea400000e00ff */
[----:B--2---:R-:W-:Y:S02]  /*22c40*/  SEL R14, R14, RZ, P1 ;  /* 0x000000ff0e0e7207 */ /* 0x004fe40000800000 */
[----:B------:R-:W-:-:S03]  /*22c50*/  ISETP.GE.U32.AND P1, PT, R7, 0x8, PT ;  /* 0x000000080700780c */ /* 0x000fc60003f26070 */
[----:B-1----:R-:W-:-:S05]  /*22c60*/  IMAD.IADD R3, R13, 0x1, R14 ;  /* 0x000000010d037824 */ /* 0x002fca00078e020e */
[----:B------:R-:W1:Y:S02]  /*22c70*/  SHFL.UP PT, R14, R3, 0x4, RZ ;  /* 0x04800000030e7989 */ /* 0x000e6400000e00ff */
[----:B-1----:R-:W-:Y:S02]  /*22c80*/  SEL R14, R14, RZ, P0 ;  /* 0x000000ff0e0e7207 */ /* 0x002fe40000000000 */
[----:B------:R-:W-:Y:S02]  /*22c90*/  ISETP.GE.U32.AND P0, PT, R7, 0x10, PT ;  /* 0x000000100700780c */ /* 0x000fe40003f06070 */
[----:B------:R-:W-:-:S05]  /*22ca0*/  IADD3 R5, R3, R14, RZ ;  /* 0x0000000e03057210 */ /* 0x000fca0007ffe0ff */
[----:B------:R-:W1:Y:S02]  /*22cb0*/  SHFL.UP PT, R14, R5, 0x8, RZ ;  /* 0x05000000050e7989 */ /* 0x000e6400000e00ff */
[----:B-1----:R-:W-:-:S05]  /*22cc0*/  SEL R6, R14, RZ, P1 ;  /* 0x000000ff0e067207 */ /* 0x002fca0000800000 */
[----:B------:R-:W-:-:S05]  /*22cd0*/  IMAD.IADD R6, R5, 0x1, R6 ;  /* 0x0000000105067824 */ /* 0x000fca00078e0206 */
[----:B------:R-:W1:Y:S02]  /*22ce0*/  SHFL.UP PT, R14, R6, 0x10, RZ ;  /* 0x06000000060e7989 */ /* 0x000e6400000e00ff */
[----:B-1----:R-:W-:-:S04]  /*22cf0*/  SEL R7, R14, RZ, P0 ;  /* 0x000000ff0e077207 */ /* 0x002fc80000000000 */
[----:B0-----:R-:W-:-:S05]  /*22d00*/  IADD3 R2, R6, R7, RZ ;  /* 0x0000000706027210 */ /* 0x001fca0007ffe0ff */
[----:B------:R0:W1:Y:S02]  /*22d10*/  SHFL.IDX PT, R14, R2, 0x1f, 0x1f ;  /* 0x03e01f00020e7f89 */ /* 0x00006400000e0000 */
.L_x_2638:
[----:B------:R-:W-:Y:S02]  /*22d20*/  ULDC UR4, c[0x0][0xc10] ;  /* 0x0003040000047ab9 */ /* 0x000fe40000000800 */
[----:B------:R-:W-:-:S04]  /*22d30*/  IMAD.U32 R5, RZ, RZ, UR4 ;  /* 0x00000004ff057e24 */ /* 0x000fc8000f8e00ff */
[----:B-1----:R-:W-:-:S05]  /*22d40*/  IMAD R3, R14, R5, RZ ;  /* 0x000000050e037224 */ /* 0x002fca00078e02ff */
[----:B------:R-:W-:-:S04]  /*22d50*/  IADD3 R16, R3, R16, RZ ;  /* 0x0000001003107210 */ /* 0x000fc80007ffe0ff */
[----:B------:R-:W-:-:S13]  /*22d60*/  ISETP.GT.AND P0, PT, R16, R4, PT ;  /* 0x000000041000720c */ /* 0x000fda0003f04270 */
[----:B------:R-:W-:Y:S05]  /*22d70*/  @!P0 BRA `(.L_x_2523) ;  /* 0xfffffffc00508947 */ /* 0x000fea000383ffff */
.L_x_2518:
        /* <DEDUP_REMOVED lines=8> */
.L_x_2642:
[----:B------:R-:W-:Y:S02]  /*22e00*/  ISETP.NE.AND P0, PT, R3, RZ, PT ;  /* 0x000000ff0300720c */ /* 0x000fe40003f05270 */
[----:B------:R-:W-:-:S11]  /*22e10*/  MOV R7, RZ ;  /* 0x000000ff00077202 */ /* 0x000fd60000000f00 */
[----:B------:R-:W-:Y:S05]  /*22e20*/  @!P0 BRA `(.L_x_2525) ;  /* 0x0000000000108947 */ /* 0x000fea0003800000 */
[----:B------:R-:W-:Y:S01]  /*22e30*/  UMOV UR4, 0xffffffff ;  /* 0xffffffff00047882 */ /* 0x000fe20000000000 */
[----:B------:R-:W-:Y:S02]  /*22e40*/  VIADD R12, R6, 0xffffffff ;  /* 0xffffffff060c7836 */ /* 0x000fe40000000000 */
[----:B------:R-:W-:Y:S05]  /*22e50*/  BRA.DIV UR4, `(.L_x_2526) ;  /* 0x0000002604bc7947 */ /* 0x000fea000b800000 */
[----:B------:R3:W4:Y:S02]  /*22e60*/  SHFL.IDX PT, R7, R2, R12, 0x1f ;  /* 0x00001f0c02077589 */ /* 0x00072400000e0000 */
.L_x_2525:
[----:B0--3--:R-:W0:Y:S01]  /*22e70*/  LDC.64 R2, c[0x0][0xc68] ;  /* 0x00031a00ff027b82 */ /* 0x009e220000000a00 */
[----:B------:R-:W-:-:S05]  /*22e80*/  IADD3 R19, R6, R19, RZ ;  /* 0x0000001306137210 */ /* 0x000fca0007ffe0ff */
[----:B0-----:R-:W-:-:S05]  /*22e90*/  IMAD.WIDE R2, R19, 0x4, R2 ;  /* 0x0000000413027825 */ /* 0x001fca00078e0202 */
[----:B------:R-:W1:Y:S01]  /*22ea0*/  LDG.E R9, desc[UR56][R2.64] ;  /* 0x0000003802097981 */ /* 0x000e62000c1e1900 */
[----:B----4-:R-:W-:-:S05]  /*22eb0*/  IMAD R16, R7, R5, R16 ;  /* 0x0000000507107224 */ /* 0x010fca00078e0210 */
[----:B------:R-:W-:Y:S01]  /*22ec0*/  IADD3 R7, R4, -R16, RZ ;  /* 0x8000001004077210 */ /* 0x000fe20007ffe0ff */
[----:B-12---:R-:W-:-:S05]  /*22ed0*/  IMAD R6, R17, R9, RZ ;  /* 0x0000000911067224 */ /* 0x006fca00078e02ff */
[----:B------:R-:W-:-:S04]  /*22ee0*/  IABS R8, R6 ;  /* 0x0000000600087213 */ /* 0x000fc80000000000 */
[----:B------:R-:W0:Y:S08]  /*22ef0*/  I2F.RP R11, R8 ;  /* 0x00000008000b7306 */ /* 0x000e300000209400 */
[----:B0-----:R-:W0:Y:S02]  /*22f00*/  MUFU.RCP R11, R11 ;  /* 0x0000000b000b7308 */ /* 0x001e240000001000 */
[----:B0-----:R-:W-:-:S06]  /*22f10*/  VIADD R12, R11, 0xffffffe ;  /* 0x0ffffffe0b0c7836 */ /* 0x001fcc0000000000 */
[----:B------:R-:W0:Y:S02]  /*22f20*/  F2I.FTZ.U32.TRUNC.NTZ R3, R12 ;  /* 0x0000000c00037305 */ /* 0x000e24000021f000 */
[----:B0-----:R-:W-:-:S05]  /*22f30*/  IADD3 R2, RZ, -R3, RZ ;  /* 0x80000003ff027210 */ /* 0x001fca0007ffe0ff */
[----:B------:R-:W-:Y:S02]  /*22f40*/  IMAD R10, R2, R8, RZ ;  /* 0x00000008020a7224 */ /* 0x000fe400078e02ff */
[----:B------:R-:W-:-:S04]  /*22f50*/  IMAD.MOV.U32 R2, RZ, RZ, RZ ;  /* 0x000000ffff027224 */ /* 0x000fc800078e00ff */
[----:B------:R-:W-:Y:S01]  /*22f60*/  IMAD.HI.U32 R10, R3, R10, R2 ;  /* 0x0000000a030a7227 */ /* 0x000fe200078e0002 */
[----:B------:R-:W-:Y:S02]  /*22f70*/  IABS R3, R7 ;  /* 0x0000000700037213 */ /* 0x000fe40000000000 */
[----:B------:R-:W-:-:S03]  /*22f80*/  IABS R2, R6 ;  /* 0x0000000600027213 */ /* 0x000fc60000000000 */
[----:B------:R-:W-:-:S04]  /*22f90*/  IMAD.HI.U32 R10, R10, R3, RZ ;  /* 0x000000030a0a7227 */ /* 0x000fc800078e00ff */
[----:B------:R-:W-:-:S04]  /*22fa0*/  IMAD.MOV R2, RZ, RZ, -R2 ;  /* 0x000000ffff027224 */ /* 0x000fc800078e0a02 */
[----:B------:R-:W-:-:S05]  /*22fb0*/  IMAD R3, R10, R2, R3 ;  /* 0x000000020a037224 */ /* 0x000fca00078e0203 */
[----:B------:R-:W-:-:S13]  /*22fc0*/  ISETP.GT.U32.AND P0, PT, R8, R3, PT ;  /* 0x000000030800720c */ /* 0x000fda0003f04070 */
[----:B------:R-:W-:Y:S01]  /*22fd0*/  @!P0 IADD3 R3, R3, -R8, RZ ;  /* 0x8000000803038210 */ /* 0x000fe20007ffe0ff */
[----:B------:R-:W-:-:S03]  /*22fe0*/  @!P0 VIADD R10, R10, 0x1 ;  /* 0x000000010a0a8836 */ /* 0x000fc60000000000 */
[----:B------:R-:W-:Y:S02]  /*22ff0*/  ISETP.GE.U32.AND P0, PT, R3, R8, PT ;  /* 0x000000080300720c */ /* 0x000fe40003f06070 */
[----:B------:R-:W-:-:S11]  /*23000*/  LOP3.LUT R3, R7, R6, RZ, 0x3c, !PT ;  /* 0x0000000607037212 */ /* 0x000fd600078e3cff */
[----:B------:R-:W-:Y:S02]  /*23010*/  @P0 IADD3 R10, R10, 0x1, RZ ;  /* 0x000000010a0a0810 */ /* 0x000fe40007ffe0ff */
[----:B------:R-:W-:-:S03]  /*23020*/  ISETP.GE.AND P0, PT, R3, RZ, PT ;  /* 0x000000ff0300720c */ /* 0x000fc60003f06270 */
[----:B------:R-:W-:-:S10]  /*23030*/  IMAD.MOV.U32 R2, RZ, RZ, R10 ;  /* 0x000000ffff027224 */ /* 0x000fd400078e000a */
[----:B------:R-:W-:Y:S02]  /*23040*/  @!P0 IADD3 R2, -R2, RZ, RZ ;  /* 0x000000ff02028210 */ /* 0x000fe40007ffe1ff */
[----:B------:R-:W-:-:S13]  /*23050*/  ISETP.NE.AND P0, PT, R6, RZ, PT ;  /* 0x000000ff0600720c */ /* 0x000fda0003f05270 */
[----:B------:R-:W-:-:S05]  /*23060*/  @!P0 LOP3.LUT R2, RZ, R6, RZ, 0x33, !PT ;  /* 0x00000006ff028212 */ /* 0x000fca00078e33ff */
[----:B------:R-:W-:Y:S02]  /*23070*/  IMAD R4, R9, R2, RZ ;  /* 0x0000000209047224 */ /* 0x000fe400078e02ff */
[----:B------:R-:W-:Y:S02]  /*23080*/  IMAD.MOV R2, RZ, RZ, -R2 ;  /* 0x000000ffff027224 */ /* 0x000fe400078e0a02 */
[----:B------:R-:W-:Y:S02]  /*23090*/  IMAD.MOV R8, RZ, RZ, -R4 ;  /* 0x000000ffff087224 */ /* 0x000fe400078e0a04 */
[----:B------:R-:W-:-:S03]  /*230a0*/  IMAD R6, R6, R2, R7 ;  /* 0x0000000206067224 */ /* 0x000fc600078e0207 */
[----:B------:R-:W-:-:S04]  /*230b0*/  VIADDMNMX R9, R8, R5, R9, PT ;  /* 0x0000000508097246 */ /* 0x000fc80003800109 */
[----:B------:R-:W-:-:S04]  /*230c0*/  IABS R5, R9 ;  /* 0x0000000900057213 */ /* 0x000fc80000000000 */
[----:B------:R-:W0:Y:S08]  /*230d0*/  I2F.RP R8, R5 ;  /* 0x0000000500087306 */ /* 0x000e300000209400 */
[----:B0-----:R-:W0:Y:S02]  /*230e0*/  MUFU.RCP R8, R8 ;  /* 0x0000000800087308 */ /* 0x001e240000001000 */
[----:B0-----:R-:W-:-:S06]  /*230f0*/  IADD3 R10, R8, 0xffffffe, RZ ;  /* 0x0ffffffe080a7810 */ /* 0x001fcc0007ffe0ff */
[----:B------:R-:W0:Y:S02]  /*23100*/  F2I.FTZ.U32.TRUNC.NTZ R3, R10 ;  /* 0x0000000a00037305 */ /* 0x000e24000021f000 */
[----:B0-----:R-:W-:-:S05]  /*23110*/  IADD3 R2, RZ, -R3, RZ ;  /* 0x80000003ff027210 */ /* 0x001fca0007ffe0ff */
[----:B------:R-:W-:Y:S02]  /*23120*/  IMAD R7, R2, R5, RZ ;  /* 0x0000000502077224 */ /* 0x000fe400078e02ff */
[----:B------:R-:W-:-:S04]  /*23130*/  IMAD.MOV.U32 R2, RZ, RZ, RZ ;  /* 0x000000ffff027224 */ /* 0x000fc800078e00ff */
        /* <DEDUP_REMOVED lines=8> */
[----:B------:R-:W-:Y:S01]  /*231c0*/  @!P0 IMAD.IADD R8, R8, 0x1, -R5 ;  /* 0x0000000108088824 */ /* 0x000fe200078e0a05 */
[----:B------:R-:W-:-:S04]  /*231d0*/  @!P0 IADD3 R2, R2, 0x1, RZ ;  /* 0x0000000102028810 */ /* 0x000fc80007ffe0ff */
[----:B------:R-:W-:-:S13]  /*231e0*/  ISETP.GE.U32.AND P0, PT, R8, R5, PT ;  /* 0x000000050800720c */ /* 0x000fda0003f06070 */
[----:B------:R-:W-:Y:S01]  /*231f0*/  @P0 VIADD R2, R2, 0x1 ;  /* 0x0000000102020836 */ /* 0x000fe20000000000 */
[----:B------:R-:W-:Y:S01]  /*23200*/  ISETP.GE.AND P0, PT, R3, RZ, PT ;  /* 0x000000ff0300720c */ /* 0x000fe20003f06270 */
[----:B------:R-:W-:-:S12]  /*23210*/  IMAD.IADD R3, R6, 0x1, R4 ;  /* 0x0000000106037824 */ /* 0x000fd800078e0204 */
[----:B------:R-:W-:Y:S02]  /*23220*/  @!P0 IADD3 R2, -R2, RZ, RZ ;  /* 0x000000ff02028210 */ /* 0x000fe40007ffe1ff */
[----:B------:R-:W-:-:S13]  /*23230*/  ISETP.NE.AND P0, PT, R9, RZ, PT ;  /* 0x000000ff0900720c */ /* 0x000fda0003f05270 */
[----:B------:R-:W-:Y:S02]  /*23240*/  @!P0 LOP3.LUT R2, RZ, R9, RZ, 0x33, !PT ;  /* 0x00000009ff028212 */ /* 0x000fe400078e33ff */
[----:B------:R-:W-:-:S05]  /*23250*/  IADD3 R9, -R9, RZ, RZ ;  /* 0x000000ff09097210 */ /* 0x000fca0007ffe1ff */
[----:B------:R-:W-:Y:S01]  /*23260*/  IMAD R18, R2, R9, R3 ;  /* 0x0000000902127224 */ /* 0x000fe200078e0203 */
[----:B------:R-:W-:-:S05]  /*23270*/  LOP3.LUT R2, RZ, R2, RZ, 0x33, !PT ;  /* 0x00000002ff027212 */ /* 0x000fca00078e33ff */
[----:B------:R-:W-:Y:S01]  /*23280*/  IMAD.IADD R17, R17, 0x1, R2 ;  /* 0x0000000111117824 */ /* 0x000fe200078e0202 */
[----:B------:R-:W-:Y:S06]  /*23290*/  BRA `(.L_x_2527) ;  /* 0x00000000001c7947 */ /* 0x000fec0003800000 */
.L_x_2519:
[----:B------:R-:W-:Y:S01]  /*232a0*/  UMOV UR4, URZ ;  /* 0x0000003f00047c82 */ /* 0x000fe20008000000 */
[----:B------:R-:W-:Y:S01]  /*232b0*/  UMOV UR5, URZ ;  /* 0x0000003f00057c82 */ /* 0x000fe20008000000 */
[----:B------:R-:W-:Y:S01]  /*232c0*/  ULDC UR6, c[0x0][0xc14] ;  /* 0x0003050000067ab9 */ /* 0x000fe20000000800 */
[----:B------:R-:W-:Y:S01]  /*232d0*/  MOV R16, R4 ;  /* 0x0000000400107202 */ /* 0x000fe20000000f00 */
[----:B------:R-:W-:Y:S01]  /*232e0*/  IMAD.U32 R17, RZ, RZ, UR4 ;  /* 0x00000004ff117e24 */ /* 0x000fe2000f8e00ff */
[----:B------:R-:W-:Y:S01]  /*232f0*/  MOV R18, UR5 ;  /* 0x0000000500127c02 */ /* 0x000fe20008000f00 */
[----:B------:R-:W-:-:S07]  /*23300*/  IMAD.U32 R19, RZ, RZ, UR6 ;  /* 0x00000006ff137e24 */ /* 0x000fce000f8e00ff */
.L_x_2527:
        /* <DEDUP_REMOVED lines=12> */
.L_x_2442:
[----:B-1----:R-:W3:Y:S01]  /*233d0*/  LDL.LU R0, [R1+0x2c] ;  /* 0x00002c0001007983 */ /* 0x002ee20000300800 */
[----:B------:R-:W-:Y:S01]  /*233e0*/  BSSY B0, `(.L_x_2529) ;  /* 0x000000b000007945 */ /* 0x000fe20003800000 */
[----:B------:R-:W1:Y:S01]  /*233f0*/  S2R R5, SR_CgaCtaId ;  /* 0x0000000000057919 */ /* 0x000e620000008800 */
[----:B---3--:R-:W-:-:S04]  /*23400*/  IADD3 R0, R0, 0x1, RZ ;  /* 0x0000000100007810 */ /* 0x008fc80007ffe0ff */
        /* <DEDUP_REMOVED lines=8> */
.L_x_2645:
[----:B------:R-:W-:Y:S05]  /*23490*/  BSYNC B0 ;  /* 0x0000000000007941 */ /* 0x000fea0003800000 */
.L_x_2529:
[----:B------:R-:W-:-:S03]  /*234a0*/  UMOV UR4, 0xffffffff ;  /* 0xffffffff00047882 */ /* 0x000fc60000000000 */
[----:B------:R-:W-:Y:S05]  /*234b0*/  BRA.DIV UR4, `(.L_x_2531) ;  /* 0x0000002204607947 */ /* 0x000fea000b800000 */
[----:B------:R-:W2:Y:S02]  /*234c0*/  S2R R2, SR_TID.X ;  /* 0x0000000000027919 */ /* 0x000ea40000002100 */
[----:B--2---:R-:W-:-:S04]  /*234d0*/  SHF.R.U32.HI R2, RZ, 0x5, R2 ;  /* 0x00000005ff027819 */ /* 0x004fc80000011602 */
[----:B------:R-:W-:-:S05]  /*234e0*/  LOP3.LUT R2, R2, 0x3, RZ, 0xc0, !PT ;  /* 0x0000000302027812 */ /* 0x000fca00078ec0ff */
[----:B------:R2:W3:Y:S02]  /*234f0*/  SHFL.IDX PT, R14, R2, RZ, 0x1f ;  /* 0x00001fff020e7589 */ /* 0x0004e400000e0000 */
.L_x_2648:
[----:B---3--:R-:W-:-:S13]  /*23500*/  ISETP.NE.AND P0, PT, R14, RZ, PT ;  /* 0x000000ff0e00720c */ /* 0x008fda0003f05270 */
[----:B------:R-:W-:Y:S05]  /*23510*/  @P0 BRA `(.L_x_2197) ;  /* 0x0000000000940947 */ /* 0x000fea0003800000 */
[----:B------:R-:W-:-:S03]  /*23520*/  UMOV UR4, 0xffffffff ;  /* 0xffffffff00047882 */ /* 0x000fc60000000000 */
[----:B------:R-:W-:Y:S05]  /*23530*/  BRA.DIV UR4, `(.L_x_2532) ;  /* 0x0000002204747947 */ /* 0x000fea000b800000 */
[----:B------:R-:W-:-:S13]  /*23540*/  ELECT P6, URZ, PT ;  /* 0x00000000003f782f */ /* 0x000fda00038c0000 */
.L_x_2651:
[----:B------:R-:W-:Y:S05]  /*23550*/  @!P6 BRA `(.L_x_2197) ;  /* 0x000000000084e947 */ /* 0x000fea0003800000 */
[----:B--2---:R-:W2:Y:S02]  /*23560*/  LDL.LU R2, [R1+0x34] ;  /* 0x0000340001027983 */ /* 0x004ea40000300800 */
[----:B--2---:R-:W-:-:S04]  /*23570*/  LOP3.LUT R2, R2, 0x2, RZ, 0xfc, !PT ;  /* 0x0000000202027812 */ /* 0x004fc800078efcff */
[----:B------:R-:W-:-:S13]  /*23580*/  ISETP.NE.AND P2, PT, R2, 0x3, PT ;  /* 0x000000030200780c */ /* 0x000fda0003f45270 */
[----:B------:R-:W-:Y:S05]  /*23590*/  @!P2 BRA `(.L_x_2533) ;  /* 0x000000000004a947 */ /* 0x000fea0003800000 */
[----:B------:R-:W-:Y:S01]  /*235a0*/  BPT.TRAP 0x1 ;  /* 0x000000040000795c */ /* 0x000fe20000300000 */
.L_x_2533:
[----:B-1----:R-:W2:Y:S04]  /*235b0*/  LDL R3, [R1] ;  /* 0x0000000001037983 */ /* 0x002ea80000100800 */
[----:B------:R-:W3:Y:S01]  /*235c0*/  LDL.LU R7, [R1+0xc] ;  /* 0x00000c0001077983 */ /* 0x000ee20000300800 */
[----:B------:R-:W-:-:S05]  /*235d0*/  IADD3 R2, R0, 0x34840, RZ ;  /* 0x0003484000027810 */ /* 0x000fca0007ffe0ff */
[C---:B--2---:R-:W-:Y:S01]  /*235e0*/  IMAD R6, R3.reuse, 0x8, R2 ;  /* 0x0000000803067824 */ /* 0x044fe200078e0202 */
[----:B------:R-:W-:Y:S02]  /*235f0*/  IADD3 R3, R3, 0x1, RZ ;  /* 0x0000000103037810 */ /* 0x000fe40007ffe0ff */
[----:B---3--:R-:W-:Y:S02]  /*23600*/  SHF.L.U32 R5, R7, 0x1f, RZ ;  /* 0x0000001f07057819 */ /* 0x008fe400000006ff */
[C---:B------:R-:W-:Y:S02]  /*23610*/  ISETP.NE.AND P1, PT, R3.reuse, 0x2, PT ;  /* 0x000000020300780c */ /* 0x040fe40003f25270 */
[----:B------:R-:W1:Y:S02]  /*23620*/  SYNCS.PHASECHK.TRANS64.TRYWAIT P0, [R6+URZ], R5 ;  /* 0x00000005060075a7 */ /* 0x000e64000800017f */
[----:B------:R-:W-:Y:S02]  /*23630*/  SEL R4, RZ, 0x1, P1 ;  /* 0x00000001ff047807 */ /* 0x000fe40000800000 */
[----:B------:R-:W-:-:S02]  /*23640*/  SEL R3, R3, RZ, P1 ;  /* 0x000000ff03037207 */ /* 0x000fc40000800000 */
[----:B------:R-:W-:-:S03]  /*23650*/  LOP3.LUT R4, R7, R4, RZ, 0x3c, !PT ;  /* 0x0000000407047212 */ /* 0x000fc600078e3cff */
[----:B------:R-:W-:Y:S01]  /*23660*/  IMAD R7, R3, 0x8, R2 ;  /* 0x0000000803077824 */ /* 0x000fe200078e0202 */
[----:B------:R-:W-:Y:S01]  /*23670*/  SHF.L.U32 R2, R4, 0x1f, RZ ;  /* 0x0000001f04027819 */ /* 0x000fe200000006ff */
[----:B-1----:R-:W-:Y:S06]  /*23680*/  @!P0 BRA `(.L_x_2534) ;  /* 0x0000002000408947 */ /* 0x002fec0003800000 */
.L_x_2652:
[----:B------:R-:W2:Y:S02]  /*23690*/  SYNCS.PHASECHK.TRANS64.TRYWAIT P0, [R7+URZ], R2 ;  /* 0x00000002070075a7 */ /* 0x000ea4000800017f */
[----:B--2---:R-:W-:Y:S05]  /*236a0*/  @!P0 BRA `(.L_x_2535) ;  /* 0x00000020004c8947 */ /* 0x004fea0003800000 */
.L_x_2653:
[----:B------:R-:W-:Y:S05]  /*236b0*/  @!P2 BRA `(.L_x_2536) ;  /* 0x000000000004a947 */ /* 0x000fea0003800000 */
[----:B------:R-:W-:Y:S01]  /*236c0*/  BPT.TRAP 0x1 ;  /* 0x000000040000795c */ /* 0x000fe20000300000 */
.L_x_2536:
[----:B------:R-:W3:Y:S01]  /*236d0*/  LDL.LU R4, [R1] ;  /* 0x0000000001047983 */ /* 0x000ee20000300800 */
[----:B------:R-:W-:-:S05]  /*236e0*/  IADD3 R0, R0, 0x34860, RZ ;  /* 0x0003486000007810 */ /* 0x000fca0007ffe0ff */
[----:B---3--:R-:W-:-:S04]  /*236f0*/  IMAD R4, R4, 0x8, R0 ;  /* 0x0000000804047824 */ /* 0x008fc800078e0200 */
[----:B------:R-:W3:Y:S02]  /*23700*/  SYNCS.PHASECHK.TRANS64.TRYWAIT P0, [R4+URZ], R5 ;  /* 0x00000005040075a7 */ /* 0x000ee4000800017f */
[----:B---3--:R-:W-:Y:S05]  /*23710*/  @!P0 BRA `(.L_x_2537) ;  /* 0x0000002000448947 */ /* 0x008fea0003800000 */
.L_x_2654:
[----:B------:R-:W-:-:S07]  /*23720*/  LEA R3, R3, R0, 0x3 ;  /* 0x0000000003037211 */ /* 0x000fce00078e18ff */
.L_x_2538:
[----:B----4-:R4:W0:Y:S02]  /*23730*/  SYNCS.PHASECHK.TRANS64.TRYWAIT P0, [R3+URZ], R2 ;  /* 0x00000002030075a7 */ /* 0x010824000800017f */
[----:B0-----:R-:W-:Y:S05]  /*23740*/  @!P0 NANOSLEEP.SYNCS 0x989680 ;  /* 0x009896800000895d */ /* 0x001fea0003900000 */
[----:B------:R-:W0:Y:S02]  /*23750*/  @!P0 SYNCS.PHASECHK.TRANS64 P0, [R3+URZ], R2 ;  /* 0x00000002030085a7 */ /* 0x000e24000800007f */
[----:B0-----:R-:W-:Y:S05]  /*23760*/  @!P0 BRA `(.L_x_2538) ;  /* 0xfffffffc00f08947 */ /* 0x001fea000383ffff */
.L_x_2197:
[----:B------:R-:W-:Y:S05]  /*23770*/  BSYNC B7 ;  /* 0x0000000000077941 */ /* 0x000fea0003800000 */
.L_x_2194:
[----:B------:R-:W-:Y:S05]  /*23780*/  EXIT ;  /* 0x000000000000794d */ /* 0x000fea0003800000 */
.L_x_2215:
[----:B0-----:R0:W1:Y:S02]  /*23790*/  SYNCS.PHASECHK.TRANS64.TRYWAIT P5, [R3+URZ+0x34890], R0 ;  /* 0x03489000030075a7 */ /* 0x00106400080a017f */
[----:B-1----:R-:W-:Y:S05]  /*237a0*/  @!P5 NANOSLEEP.SYNCS 0x989680 ;  /* 0x009896800000d95d */ /* 0x002fea0003900000 */
[----:B------:R-:W1:Y:S02]  /*237b0*/  @!P5 SYNCS.PHASECHK.TRANS64 P5, [R3+URZ+0x34890], R0 ;  /* 0x034890000300d5a7 */ /* 0x000e6400080a007f */
[----:B-1----:R-:W-:Y:S05]  /*237c0*/  @!P5 BRA `(.L_x_2215) ;  /* 0xfffffffc00f0d947 */ /* 0x002fea000383ffff */
[----:B------:R-:W-:Y:S05]  /*237d0*/  BRA `(.L_x_2539) ;  /* 0xfffffdfc00607947 */ /* 0x000fea000383ffff */
.L_x_2269:
[----:B-1----:R1:W3:Y:S02]  /*237e0*/  SYNCS.PHASECHK.TRANS64.TRYWAIT P5, [R3+URZ+0x34890], R0 ;  /* 0x03489000030075a7 */ /* 0x0022e400080a017f */
[----:B---3--:R-:W-:Y:S05]  /*237f0*/  @!P5 NANOSLEEP.SYNCS 0x989680 ;  /* 0x009896800000d95d */ /* 0x008fea0003900000 */
[----:B------:R-:W3:Y:S02]  /*23800*/  @!P5 SYNCS.PHASECHK.TRANS64 P5, [R3+URZ+0x34890], R0 ;  /* 0x034890000300d5a7 */ /* 0x000ee400080a007f */
[----:B---3--:R-:W-:Y:S05]  /*23810*/  @!P5 BRA `(.L_x_2269) ;  /* 0xfffffffc00f0d947 */ /* 0x008fea000383ffff */
[----:B------:R-:W-:Y:S05]  /*23820*/  BRA `(.L_x_2540) ;  /* 0xfffffe2c00e87947 */ /* 0x000fea000383ffff */
.L_x_2294:
[----:B0-----:R0:W1:Y:S02]  /*23830*/  SYNCS.PHASECHK.TRANS64.TRYWAIT P4, [R3+URZ+0x34890], R0 ;  /* 0x03489000030075a7 */ /* 0x001064000808017f */
[----:B-1----:R-:W-:Y:S05]  /*23840*/  @!P4 NANOSLEEP.SYNCS 0x989680 ;  /* 0x009896800000c95d */ /* 0x002fea0003900000 */
[----:B------:R-:W1:Y:S02]  /*23850*/  @!P4 SYNCS.PHASECHK.TRANS64 P4, [R3+URZ+0x34890], R0 ;  /* 0x034890000300c5a7 */ /* 0x000e64000808007f */
[----:B-1----:R-:W-:Y:S05]  /*23860*/  @!P4 BRA `(.L_x_2294) ;  /* 0xfffffffc00f0c947 */ /* 0x002fea000383ffff */
[----:B------:R-:W-:Y:S05]  /*23870*/  BRA `(.L_x_2541) ;  /* 0xfffffe5c00cc7947 */ /* 0x000fea000383ffff */
.L_x_2300:
[----:B-1----:R1:W2:Y:S02]  /*23880*/  SYNCS.PHASECHK.TRANS64.TRYWAIT P4, [R3+URZ+0x348b0], R0 ;  /* 0x0348b000030075a7 */ /* 0x0022a4000808017f */
[----:B--2---:R-:W-:Y:S05]  /*23890*/  @!P4 NANOSLEEP.SYNCS 0x989680 ;  /* 0x009896800000c95d */ /* 0x004fea0003900000 */
[----:B------:R-:W2:Y:S02]  /*238a0*/  @!P4 SYNCS.PHASECHK.TRANS64 P4, [R3+URZ+0x348b0], R0 ;  /* 0x0348b0000300c5a7 */ /* 0x000ea4000808007f */
[----:B--2---:R-:W-:Y:S05]  /*238b0*/  @!P4 BRA `(.L_x_2300) ;  /* 0xfffffffc00f0c947 */ /* 0x004fea000383ffff */
[----:B------:R-:W-:Y:S05]  /*238c0*/  BRA `(.L_x_2542) ;  /* 0xfffffe6000cc7947 */ /* 0x000fea000383ffff */
.L_x_2322:
[----:B------:R-:W-:Y:S01]  /*238d0*/  BSSY B1, `(.L_x_2543) ;  /* 0x0000008000017945 */ /* 0x000fe20003800000 */
[----:B------:R-:W-:Y:S01]  /*238e0*/  IMAD.MOV.U32 R13, RZ, RZ, R4 ;  /* 0x000000ffff0d7224 */ /* 0x000fe200078e0004 */
[----:B------:R-:W-:Y:S01]  /*238f0*/  MOV R12, RZ ;  /* 0x000000ff000c7202 */ /* 0x000fe20000000f00 */
[----:B------:R-:W-:Y:S01]  /*23900*/  IMAD.MOV.U32 R11, RZ, RZ, 0x1c1f ;  /* 0x00001c1fff0b7424 */ /* 0x000fe200078e00ff */
[----:B------:R-:W-:-:S07]  /*23910*/  MOV R15, 0xffffffff ;  /* 0xffffffff000f7802 */ /* 0x000fce0000000f00 */
[----:B------:R-:W-:Y:S05]  /*23920*/  WARPSYNC.COLLECTIVE R15, `(.L_x_2544) ;  /* 0x000000000f087348 */ /* 0x000fea0003c00000 */
[----:B------:R0:W1:Y:S02]  /*23930*/  SHFL.IDX P6, R14, R13, R12, R11 ;  /* 0x0000000c0d0e7389 */ /* 0x00006400000c000b */
[----:B01----:R-:W-:Y:S01]  /*23940*/  ENDCOLLECTIVE ;  /* 0x000000000000791b */ /* 0x003fe20003800000 */
.L_x_2544:
[----:B------:R-:W-:Y:S05]  /*23950*/  BSYNC B1 ;  /* 0x0000000000017941 */ /* 0x000fea0003800000 */
.L_x_2543:
[----:B------:R-:W-:Y:S05]  /*23960*/  BRA `(.L_x_2545) ;  /* 0xfffffe7c00b47947 */ /* 0x000fea000383ffff */
.L_x_2323:
        /* <DEDUP_REMOVED lines=8> */
.L_x_2547:
[----:B------:R-:W-:Y:S05]  /*239f0*/  BSYNC B1 ;  /* 0x0000000000017941 */ /* 0x000fea0003800000 */
.L_x_2546:
[----:B------:R-:W-:Y:S05]  /*23a00*/  BRA `(.L_x_2548) ;  /* 0xfffffe7c00947947 */ /* 0x000fea000383ffff */
.L_x_2324:
        /* <DEDUP_REMOVED lines=8> */
.L_x_2550:
[----:B------:R-:W-:Y:S05]  /*23a90*/  BSYNC B1 ;  /* 0x0000000000017941 */ /* 0x000fea0003800000 */
.L_x_2549:
[----:B------:R-:W-:Y:S05]  /*23aa0*/  BRA `(.L_x_2551) ;  /* 0xfffffe7c00747947 */ /* 0x000fea000383ffff */
.L_x_2325:
        /* <DEDUP_REMOVED lines=8> */
.L_x_2553:
[----:B------:R-:W-:Y:S05]  /*23b30*/  BSYNC B1 ;  /* 0x0000000000017941 */ /* 0x000fea0003800000 */
.L_x_2552:
[----:B------:R-:W-:Y:S05]  /*23b40*/  BRA `(.L_x_2554) ;  /* 0xfffffe7c00547947 */ /* 0x000fea000383ffff */
.L_x_2326:
[----:B------:R-:W-:Y:S01]  /*23b50*/  BSSY B1, `(.L_x_2555) ;  /* 0x0000008000017945 */ /* 0x000fe20003800000 */
[----:B------:R-:W-:Y:S01]  /*23b60*/  IMAD.MOV.U32 R13, RZ, RZ, R4 ;  /* 0x000000ffff0d7224 */ /* 0x000fe200078e0004 */
[----:B------:R-:W-:Y:S01]  /*23b70*/  MOV R12, 0x1 ;  /* 0x00000001000c7802 */ /* 0x000fe20000000f00 */
[----:B------:R-:W-:Y:S01]  /*23b80*/  IMAD.MOV.U32 R11, RZ, RZ, 0x1c1f ;  /* 0x00001c1fff0b7424 */ /* 0x000fe200078e00ff */
[----:B------:R-:W-:-:S07]  /*23b90*/  MOV R15, 0xffffffff ;  /* 0xffffffff000f7802 */ /* 0x000fce0000000f00 */
[----:B------:R-:W-:Y:S05]  /*23ba0*/  WARPSYNC.COLLECTIVE R15, `(.L_x_2556) ;  /* 0x000000000f087348 */ /* 0x000fea0003c00000 */
[----:B------:R0:W1:Y:S02]  /*23bb0*/  SHFL.IDX P6, R14, R13, R12, R11 ;  /* 0x0000000c0d0e7389 */ /* 0x00006400000c000b */
[----:B01----:R-:W-:Y:S01]  /*23bc0*/  ENDCOLLECTIVE ;  /* 0x000000000000791b */ /* 0x003fe20003800000 */
.L_x_2556:
[----:B------:R-:W-:Y:S05]  /*23bd0*/  BSYNC B1 ;  /* 0x0000000000017941 */ /* 0x000fea0003800000 */
.L_x_2555:
[----:B------:R-:W-:Y:S05]  /*23be0*/  BRA `(.L_x_2557) ;  /* 0xfffffe7c00347947 */ /* 0x000fea000383ffff */
.L_x_2327:
        /* <DEDUP_REMOVED lines=8> */
.L_x_2559:
[----:B------:R-:W-:Y:S05]  /*23c70*/  BSYNC B1 ;  /* 0x0000000000017941 */ /* 0x000fea0003800000 */
.L_x_2558:
[----:B------:R-:W-:Y:S05]  /*23c80*/  BRA `(.L_x_2560) ;  /* 0xfffffe7c00187947 */ /* 0x000fea000383ffff */
.L_x_2328:
        /* <DEDUP_REMOVED lines=8> */
.L_x_2562:
[----:B------:R-:W-:Y:S05]  /*23d10*/  BSYNC B1 ;  /* 0x0000000000017941 */ /* 0x000fea0003800000 */
.L_x_2561:
[----:B------:R-:W-:Y:S05]  /*23d20*/  BRA `(.L_x_2563) ;  /* 0xfffffe7800fc7947 */ /* 0x000fea000383ffff */
.L_x_2329:
        /* <DEDUP_REMOVED lines=8> */
.L_x_2565:
[----:B------:R-:W-:Y:S05]  /*23db0*/  BSYNC B1 ;  /* 0x0000000000017941 */ /* 0x000fea0003800000 */
.L_x_2564:
[----:B------:R-:W-:Y:S05]  /*23dc0*/  BRA `(.L_x_2566) ;  /* 0xfffffe7800e07947 */ /* 0x000fea000383ffff */
.L_x_2331:
[----:B0-----:R0:W1:Y:S02]  /*23dd0*/  SYNCS.PHASECHK.TRANS64.TRYWAIT P2, [R18+URZ+0x34800], R5 ;  /* 0x03480005120075a7 */ /* 0x001064000804017f */
[----:B-1----:R-:W-:Y:S05]  /*23de0*/  @!P2 NANOSLEEP.SYNCS 0x989680 ;  /* 0x009896800000a95d */ /* 0x002fea0003900000 */
[----:B------:R-:W1:Y:S02]  /*23df0*/  @!P2 SYNCS.PHASECHK.TRANS64 P2, [R18+URZ+0x34800], R5 ;  /* 0x034800051200a5a7 */ /* 0x000e64000804007f */
[----:B-1----:R-:W-:Y:S05]  /*23e00*/  @!P2 BRA `(.L_x_2331) ;  /* 0xfffffffc00f0a947 */ /* 0x002fea000383ffff */
[----:B------:R-:W-:Y:S05]  /*23e10*/  BRA `(.L_x_2567) ;  /* 0xfffffe7c00407947 */ /* 0x000fea000383ffff */
.L_x_2359:
        /* <DEDUP_REMOVED lines=8> */
.L_x_2569:
[----:B------:R-:W-:Y:S05]  /*23ea0*/  BSYNC B1 ;  /* 0x0000000000017941 */ /* 0x000fea0003800000 */
.L_x_2568:
[----:B------:R-:W-:Y:S05]  /*23eb0*/  BRA `(.L_x_2570) ;  /* 0xfffffea800bc7947 */ /* 0x000fea000383ffff */
.L_x_2360:
        /* <DEDUP_REMOVED lines=8> */
.L_x_2572:
[----:B------:R-:W-:Y:S05]  /*23f40*/  BSYNC B1 ;  /* 0x0000000000017941 */ /* 0x000fea0003800000 */
.L_x_2571:
[----:B------:R-:W-:Y:S05]  /*23f50*/  BRA `(.L_x_2573) ;  /* 0xfffffea8009c7947 */ /* 0x000fea000383ffff */
.L_x_2361:
        /* <DEDUP_REMOVED lines=8> */
.L_x_2575:
[----:B------:R-:W-:Y:S05]  /*23fe0*/  BSYNC B1 ;  /* 0x0000000000017941 */ /* 0x000fea0003800000 */
.L_x_2574:
[----:B------:R-:W-:Y:S05]  /*23ff0*/  BRA `(.L_x_2576) ;  /* 0xfffffea8007c7947 */ /* 0x000fea000383ffff */
.L_x_2362:
        /* <DEDUP_REMOVED lines=8> */
.L_x_2578:
[----:B------:R-:W-:Y:S05]  /*24080*/  BSYNC B1 ;  /* 0x0000000000017941 */ /* 0x000fea0003800000 */
.L_x_2577:
[----:B------:R-:W-:Y:S05]  /*24090*/  BRA `(.L_x_2579) ;  /* 0xfffffea8005c7947 */ /* 0x000fea000383ffff */
.L_x_2363:
        /* <DEDUP_REMOVED lines=8> */
.L_x_2581:
[----:B------:R-:W-:Y:S05]  /*24120*/  BSYNC B1 ;  /* 0x0000000000017941 */ /* 0x000fea0003800000 */
.L_x_2580:
[----:B------:R-:W-:Y:S05]  /*24130*/  BRA `(.L_x_2582) ;  /* 0xfffffea8003c7947 */ /* 0x000fea000383ffff */
.L_x_2364:
        /* <DEDUP_REMOVED lines=8> */
.L_x_2584:
[----:B------:R-:W-:Y:S05]  /*241c0*/  BSYNC B1 ;  /* 0x0000000000017941 */ /* 0x000fea0003800000 */
.L_x_2583:
[----:B------:R-:W-:Y:S05]  /*241d0*/  BRA `(.L_x_2585) ;  /* 0xfffffea800207947 */ /* 0x000fea000383ffff */
.L_x_2365:
        /* <DEDUP_REMOVED lines=8> */
.L_x_2587:
[----:B------:R-:W-:Y:S05]  /*24260*/  BSYNC B1 ;  /* 0x0000000000017941 */ /* 0x000fea0003800000 */
.L_x_2586:
[----:B------:R-:W-:Y:S05]  /*24270*/  BRA `(.L_x_2588) ;  /* 0xfffffea800047947 */ /* 0x000fea000383ffff */
.L_x_2366:
        /* <DEDUP_REMOVED lines=8> */
.L_x_2590:
[----:B------:R-:W-:Y:S05]  /*24300*/  BSYNC B1 ;  /* 0x0000000000017941 */ /* 0x000fea0003800000 */
.L_x_2589:
[----:B------:R-:W-:Y:S05]  /*24310*/  BRA `(.L_x_2591) ;  /* 0xfffffea400e87947 */ /* 0x000fea000383ffff */
.L_x_2368:
[----:B0-----:R0:W1:Y:S02]  /*24320*/  SYNCS.PHASECHK.TRANS64.TRYWAIT P2, [R18+URZ+0x34800], R9 ;  /* 0x03480009120075a7 */ /* 0x001064000804017f */
[----:B-1----:R-:W-:Y:S05]  /*24330*/  @!P2 NANOSLEEP.SYNCS 0x989680 ;  /* 0x009896800000a95d */ /* 0x002fea0003900000 */
[----:B------:R-:W1:Y:S02]  /*24340*/  @!P2 SYNCS.PHASECHK.TRANS64 P2, [R18+URZ+0x34800], R9 ;  /* 0x034800091200a5a7 */ /* 0x000e64000804007f */
[----:B-1----:R-:W-:Y:S05]  /*24350*/  @!P2 BRA `(.L_x_2368) ;  /* 0xfffffffc00f0a947 */ /* 0x002fea000383ffff */
[----:B------:R-:W-:Y:S05]  /*24360*/  BRA `(.L_x_2592) ;  /* 0xfffffea800487947 */ /* 0x000fea000383ffff */
.L_x_2382:
[----:B-1----:R1:W2:Y:S02]  /*24370*/  SYNCS.PHASECHK.TRANS64.TRYWAIT P2, [R0+URZ+0x34830], R3 ;  /* 0x03483003000075a7 */ /* 0x0022a4000804017f */
[----:B--2---:R-:W-:Y:S05]  /*24380*/  @!P2 NANOSLEEP.SYNCS 0x989680 ;  /* 0x009896800000a95d */ /* 0x004fea0003900000 */
[----:B------:R-:W2:Y:S02]  /*24390*/  @!P2 SYNCS.PHASECHK.TRANS64 P2, [R0+URZ+0x34830], R3 ;  /* 0x034830030000a5a7 */ /* 0x000ea4000804007f */
[----:B--2---:R-:W-:Y:S05]  /*243a0*/  @!P2 BRA `(.L_x_2382) ;  /* 0xfffffffc00f0a947 */ /* 0x004fea000383ffff */
[----:B------:R-:W-:Y:S05]  /*243b0*/  BRA `(.L_x_2381) ;  /* 0xfffffecc00f07947 */ /* 0x000fea000383ffff */
.L_x_2390:
[----:B-1----:R1:W2:Y:S02]  /*243c0*/  SYNCS.PHASECHK.TRANS64.TRYWAIT P2, [R14+URZ+0x34830], R11 ;  /* 0x0348300b0e0075a7 */ /* 0x0022a4000804017f */
[----:B--2---:R-:W-:Y:S05]  /*243d0*/  @!P2 NANOSLEEP.SYNCS 0x989680 ;  /* 0x009896800000a95d */ /* 0x004fea0003900000 */
[----:B------:R-:W2:Y:S02]  /*243e0*/  @!P2 SYNCS.PHASECHK.TRANS64 P2, [R14+URZ+0x34830], R11 ;  /* 0x0348300b0e00a5a7 */ /* 0x000ea4000804007f */
[----:B--2---:R-:W-:Y:S05]  /*243f0*/  @!P2 BRA `(.L_x_2390) ;  /* 0xfffffffc00f0a947 */ /* 0x004fea000383ffff */
[----:B------:R-:W-:Y:S05]  /*24400*/  BRA `(.L_x_2389) ;  /* 0xffffff04001c7947 */ /* 0x000fea000383ffff */
.L_x_2395:
[----:B-1----:R1:W2:Y:S02]  /*24410*/  SYNCS.PHASECHK.TRANS64.TRYWAIT P2, [R15+URZ+0x34850], R0 ;  /* 0x034850000f0075a7 */ /* 0x0022a4000804017f */
[----:B--2---:R-:W-:Y:S05]  /*24420*/  @!P2 NANOSLEEP.SYNCS 0x989680 ;  /* 0x009896800000a95d */ /* 0x004fea0003900000 */
[----:B------:R-:W2:Y:S02]  /*24430*/  @!P2 SYNCS.PHASECHK.TRANS64 P2, [R15+URZ+0x34850], R0 ;  /* 0x034850000f00a5a7 */ /* 0x000ea4000804007f */
[----:B--2---:R-:W-:Y:S05]  /*24440*/  @!P2 BRA `(.L_x_2395) ;  /* 0xfffffffc00f0a947 */ /* 0x004fea000383ffff */
[----:B------:R-:W-:Y:S05]  /*24450*/  BRA `(.L_x_2394) ;  /* 0xffffff0c00fc7947 */ /* 0x000fea000383ffff */
.L_x_2403:
[----:B-1----:R1:W2:Y:S02]  /*24460*/  SYNCS.PHASECHK.TRANS64.TRYWAIT P2, [R8+URZ+0x34830], R9 ;  /* 0x03483009080075a7 */ /* 0x0022a4000804017f */
[----:B--2---:R-:W-:Y:S05]  /*24470*/  @!P2 NANOSLEEP.SYNCS 0x989680 ;  /* 0x009896800000a95d */ /* 0x004fea0003900000 */
[----:B------:R-:W2:Y:S02]  /*24480*/  @!P2 SYNCS.PHASECHK.TRANS64 P2, [R8+URZ+0x34830], R9 ;  /* 0x034830090800a5a7 */ /* 0x000ea4000804007f */
[----:B--2---:R-:W-:Y:S05]  /*24490*/  @!P2 BRA `(.L_x_2403) ;  /* 0xfffffffc00f0a947 */ /* 0x004fea000383ffff */
[----:B------:R-:W-:Y:S05]  /*244a0*/  BRA `(.L_x_2402) ;  /* 0xffffff38007c7947 */ /* 0x000fea000383ffff */
.L_x_2408:
[----:B-1----:R1:W2:Y:S02]  /*244b0*/  SYNCS.PHASECHK.TRANS64.TRYWAIT P2, [R14+URZ+0x34850], R7 ;  /* 0x034850070e0075a7 */ /* 0x0022a4000804017f */
[----:B--2---:R-:W-:Y:S05]  /*244c0*/  @!P2 NANOSLEEP.SYNCS 0x989680 ;  /* 0x009896800000a95d */ /* 0x004fea0003900000 */
[----:B------:R-:W2:Y:S02]  /*244d0*/  @!P2 SYNCS.PHASECHK.TRANS64 P2, [R14+URZ+0x34850], R7 ;  /* 0x034850070e00a5a7 */ /* 0x000ea4000804007f */
[----:B--2---:R-:W-:Y:S05]  /*244e0*/  @!P2 BRA `(.L_x_2408) ;  /* 0xfffffffc00f0a947 */ /* 0x004fea000383ffff */
[----:B------:R-:W-:Y:S05]  /*244f0*/  BRA `(.L_x_2407) ;  /* 0xffffff44005c7947 */ /* 0x000fea000383ffff */
.L_x_2414:
[----:B-1----:R1:W2:Y:S02]  /*24500*/  SYNCS.PHASECHK.TRANS64.TRYWAIT P0, [R11+URZ+0x34850], R0 ;  /* 0x034850000b0075a7 */ /* 0x0022a4000800017f */
[----:B--2---:R-:W-:Y:S05]  /*24510*/  @!P0 NANOSLEEP.SYNCS 0x989680 ;  /* 0x009896800000895d */ /* 0x004fea0003900000 */
[----:B------:R-:W2:Y:S02]  /*24520*/  @!P0 SYNCS.PHASECHK.TRANS64 P0, [R11+URZ+0x34850], R0 ;  /* 0x034850000b0085a7 */ /* 0x000ea4000800007f */
[----:B--2---:R-:W-:Y:S05]  /*24530*/  @!P0 BRA `(.L_x_2414) ;  /* 0xfffffffc00f08947 */ /* 0x004fea000383ffff */
[----:B------:R-:W-:Y:S05]  /*24540*/  BRA `(.L_x_2413) ;  /* 0xffffff6800807947 */ /* 0x000fea000383ffff */
.L_x_2448:
        /* <DEDUP_REMOVED lines=11> */
.L_x_2594:
[----:B------:R-:W-:Y:S05]  /*24600*/  BSYNC B1 ;  /* 0x0000000000017941 */ /* 0x000fea0003800000 */
.L_x_2593:
[----:B------:R-:W-:Y:S05]  /*24610*/  BRA `(.L_x_2595) ;  /* 0xffffffa400247947 */ /* 0x000fea000383ffff */
.L_x_2449:
[----:B------:R-:W-:Y:S01]  /*24620*/  BSSY B1, `(.L_x_2596) ;  /* 0x0000006000017945 */ /* 0x000fe20003800000 */
[----:B------:R-:W-:-:S07]  /*24630*/  IMAD.MOV.U32 R15, RZ, RZ, -0x1 ;  /* 0xffffffffff0f7424 */ /* 0x000fce00078e00ff */
[----:B------:R-:W-:Y:S05]  /*24640*/  WARPSYNC.COLLECTIVE R15, `(.L_x_2597) ;  /* 0x000000000f0c7348 */ /* 0x000fea0003c00000 */
[----:B------:R-:W-:Y:S02]  /*24650*/  ELECT P6, UR62, PT ;  /* 0x00000000003e782f */ /* 0x000fe400038c0000 */
[----:B------:R-:W-:Y:S01]  /*24660*/  MOV R14, UR62 ;  /* 0x0000003e000e7c02 */ /* 0x000fe20008000f00 */
[----:B------:R-:W-:Y:S10]  /*24670*/  ENDCOLLECTIVE ;  /* 0x000000000000791b */ /* 0x000ff40003800000 */
.L_x_2597:
[----:B------:R-:W-:Y:S05]  /*24680*/  BSYNC B1 ;  /* 0x0000000000017941 */ /* 0x000fea0003800000 */
.L_x_2596:
[----:B------:R-:W-:Y:S05]  /*24690*/  BRA `(.L_x_2598) ;  /* 0xffffffa400107947 */ /* 0x000fea000383ffff */
.L_x_2451:
[----:B0-----:R0:W1:Y:S02]  /*246a0*/  SYNCS.PHASECHK.TRANS64.TRYWAIT P0, [R5+URZ+0x34820], R6 ;  /* 0x03482006050075a7 */ /* 0x001064000800017f */
[----:B-1----:R-:W-:Y:S05]  /*246b0*/  @!P0 NANOSLEEP.SYNCS 0x989680 ;  /* 0x009896800000895d */ /* 0x002fea0003900000 */
[----:B------:R-:W1:Y:S02]  /*246c0*/  @!P0 SYNCS.PHASECHK.TRANS64 P0, [R5+URZ+0x34820], R6 ;  /* 0x03482006050085a7 */ /* 0x000e64000800007f */
[----:B-1----:R-:W-:Y:S05]  /*246d0*/  @!P0 BRA `(.L_x_2451) ;  /* 0xfffffffc00f08947 */ /* 0x002fea000383ffff */
[----:B------:R-:W-:Y:S05]  /*246e0*/  BRA `(.L_x_2599) ;  /* 0xffffffa4002c7947 */ /* 0x000fea000383ffff */
.L_x_2454:
[----:B0-----:R0:W1:Y:S02]  /*246f0*/  SYNCS.PHASECHK.TRANS64.TRYWAIT P0, [R6+URZ+0x348a0], R8 ;  /* 0x0348a008060075a7 */ /* 0x001064000800017f */
[----:B-1----:R-:W-:Y:S05]  /*24700*/  @!P0 NANOSLEEP.SYNCS 0x989680 ;  /* 0x009896800000895d */ /* 0x002fea0003900000 */
[----:B------:R-:W1:Y:S02]  /*24710*/  @!P0 SYNCS.PHASECHK.TRANS64 P0, [R6+URZ+0x348a0], R8 ;  /* 0x0348a008060085a7 */ /* 0x000e64000800007f */
[----:B-1----:R-:W-:Y:S05]  /*24720*/  @!P0 BRA `(.L_x_2454) ;  /* 0xfffffffc00f08947 */ /* 0x002fea000383ffff */
[----:B------:R-:W-:Y:S05]  /*24730*/  BRA `(.L_x_2600) ;  /* 0xffffffa4003c7947 */ /* 0x000fea000383ffff */
.L_x_2456:
[----:B-1----:R1:W2:Y:S02]  /*24740*/  SYNCS.PHASECHK.TRANS64.TRYWAIT P0, [R6+URZ+0x348c0], R8 ;  /* 0x0348c008060075a7 */ /* 0x0022a4000800017f */
[----:B--2---:R-:W-:Y:S05]  /*24750*/  @!P0 NANOSLEEP.SYNCS 0x989680 ;  /* 0x009896800000895d */ /* 0x004fea0003900000 */
[----:B------:R-:W2:Y:S02]  /*24760*/  @!P0 SYNCS.PHASECHK.TRANS64 P0, [R6+URZ+0x348c0], R8 ;  /* 0x0348c008060085a7 */ /* 0x000ea4000800007f */
[----:B--2---:R-:W-:Y:S05]  /*24770*/  @!P0 BRA `(.L_x_2456) ;  /* 0xfffffffc00f08947 */ /* 0x004fea000383ffff */
[----:B------:R-:W-:Y:S05]  /*24780*/  BRA `(.L_x_2601) ;  /* 0xffffffa400cc7947 */ /* 0x000fea000383ffff */
.L_x_2460:
[----:B0-----:R0:W1:Y:S02]  /*24790*/  SYNCS.PHASECHK.TRANS64.TRYWAIT P0, [R7+URZ+0x348a0], R8 ;  /* 0x0348a008070075a7 */ /* 0x001064000800017f */
[----:B-1----:R-:W-:Y:S05]  /*247a0*/  @!P0 NANOSLEEP.SYNCS 0x989680 ;  /* 0x009896800000895d */ /* 0x002fea0003900000 */
[----:B------:R-:W1:Y:S02]  /*247b0*/  @!P0 SYNCS.PHASECHK.TRANS64 P0, [R7+URZ+0x348a0], R8 ;  /* 0x0348a008070085a7 */ /* 0x000e64000800007f */
[----:B-1----:R-:W-:Y:S05]  /*247c0*/  @!P0 BRA `(.L_x_2460) ;  /* 0xfffffffc00f08947 */ /* 0x002fea000383ffff */
[----:B------:R-:W-:Y:S05]  /*247d0*/  BRA `(.L_x_2602) ;  /* 0xffffffa800a87947 */ /* 0x000fea000383ffff */
.L_x_2462:
[----:B-1----:R1:W2:Y:S02]  /*247e0*/  SYNCS.PHASECHK.TRANS64.TRYWAIT P1, [R7+URZ+0x348c0], R8 ;  /* 0x0348c008070075a7 */ /* 0x0022a4000802017f */
[----:B--2---:R-:W-:Y:S05]  /*247f0*/  @!P1 NANOSLEEP.SYNCS 0x989680 ;  /* 0x009896800000995d */ /* 0x004fea0003900000 */
[----:B------:R-:W2:Y:S02]  /*24800*/  @!P1 SYNCS.PHASECHK.TRANS64 P1, [R7+URZ+0x348c0], R8 ;  /* 0x0348c008070095a7 */ /* 0x000ea4000802007f */
[----:B--2---:R-:W-:Y:S05]  /*24810*/  @!P1 BRA `(.L_x_2462) ;  /* 0xfffffffc00f09947 */ /* 0x004fea000383ffff */
[----:B------:R-:W-:Y:S05]  /*24820*/  BRA `(.L_x_2603) ;  /* 0xffffffac00307947 */ /* 0x000fea000383ffff */
.L_x_2474:
        /* <DEDUP_REMOVED lines=8> */
[----:B------:R-:W-:Y:S05]  /*248b0*/  WARPSYNC.COLLECTIVE R15, `(.L_x_2605) ;  /* 0x000000000f087348 */ /* 0x000fea0003c00000 */
[----:B------:R0:W1:Y:S02]  /*248c0*/  SHFL.IDX P6, R14, R13, R12, R11 ;  /* 0x0000000c0d0e7389 */ /* 0x00006400000c000b */
[----:B01----:R-:W-:Y:S01]  /*248d0*/  ENDCOLLECTIVE ;  /* 0x000000000000791b */ /* 0x003fe20003800000 */
.L_x_2605:
[----:B------:R-:W-:Y:S05]  /*248e0*/  BSYNC B0 ;  /* 0x0000000000007941 */ /* 0x000fea0003800000 */
.L_x_2604:
[----:B------:R-:W-:Y:S05]  /*248f0*/  BRA `(.L_x_2606) ;  /* 0xffffffb800387947 */ /* 0x000fea000383ffff */
.L_x_2475:
[----:B------:R-:W-:Y:S01]  /*24900*/  BSSY B0, `(.L_x_2607) ;  /* 0x0000006000007945 */ /* 0x000fe20003800000 */
[----:B------:R-:W-:-:S07]  /*24910*/  MOV R15, 0xffffffff ;  /* 0xffffffff000f7802 */ /* 0x000fce0000000f00 */
[----:B------:R-:W-:Y:S05]  /*24920*/  WARPSYNC.COLLECTIVE R15, `(.L_x_2608) ;  /* 0x000000000f0c7348 */ /* 0x000fea0003c00000 */
[----:B------:R-:W-:Y:S02]  /*24930*/  ELECT P6, UR62, PT ;  /* 0x00000000003e782f */ /* 0x000fe400038c0000 */
[----:B------:R-:W-:Y:S01]  /*24940*/  MOV R14, UR62 ;  /* 0x0000003e000e7c02 */ /* 0x000fe20008000f00 */
[----:B------:R-:W-:Y:S10]  /*24950*/  ENDCOLLECTIVE ;  /* 0x000000000000791b */ /* 0x000ff40003800000 */
.L_x_2608:
[----:B------:R-:W-:Y:S05]  /*24960*/  BSYNC B0 ;  /* 0x0000000000007941 */ /* 0x000fea0003800000 */
.L_x_2607:
[----:B------:R-:W-:Y:S05]  /*24970*/  BRA `(.L_x_2609) ;  /* 0xffffffb800287947 */ /* 0x000fea000383ffff */
.L_x_2478:
[----:B0-----:R0:W1:Y:S02]  /*24980*/  SYNCS.PHASECHK.TRANS64.TRYWAIT P0, [R7+URZ+0x34840], R10 ;  /* 0x0348400a070075a7 */ /* 0x001064000800017f */
[----:B-1----:R-:W-:Y:S05]  /*24990*/  @!P0 NANOSLEEP.SYNCS 0x989680 ;  /* 0x009896800000895d */ /* 0x002fea0003900000 */
[----:B------:R-:W1:Y:S02]  /*249a0*/  @!P0 SYNCS.PHASECHK.TRANS64 P0, [R7+URZ+0x34840], R10 ;  /* 0x0348400a070085a7 */ /* 0x000e64000800007f */
[----:B-1----:R-:W-:Y:S05]  /*249b0*/  @!P0 BRA `(.L_x_2478) ;  /* 0xfffffffc00f08947 */ /* 0x002fea000383ffff */
[----:B------:R-:W-:Y:S05]  /*249c0*/  BRA `(.L_x_2610) ;  /* 0xffffffb8008c7947 */ /* 0x000fea000383ffff */
.L_x_2481:
        /* <DEDUP_REMOVED lines=8> */
.L_x_2489:
[----:B0-----:R0:W1:Y:S02]  /*24a50*/  SYNCS.PHASECHK.TRANS64.TRYWAIT P0, [R7+URZ+0x34840], R8 ;  /* 0x03484008070075a7 */ /* 0x001064000800017f */
[----:B-1----:R-:W-:Y:S05]  /*24a60*/  @!P0 NANOSLEEP.SYNCS 0x989680 ;  /* 0x009896800000895d */ /* 0x002fea0003900000 */
[----:B------:R-:W1:Y:S02]  /*24a70*/  @!P0 SYNCS.PHASECHK.TRANS64 P0, [R7+URZ+0x34840], R8 ;  /* 0x03484008070085a7 */ /* 0x000e64000800007f */
[----:B-1----:R-:W-:Y:S05]  /*24a80*/  @!P0 BRA `(.L_x_2489) ;  /* 0xfffffffc00f08947 */ /* 0x002fea000383ffff */
[----:B------:R-:W-:Y:S05]  /*24a90*/  BRA `(.L_x_2612) ;  /* 0xffffffc000887947 */ /* 0x000fea000383ffff */
.L_x_2491:
[----:B0-----:R0:W1:Y:S02]  /*24aa0*/  SYNCS.PHASECHK.TRANS64.TRYWAIT P0, [R8+URZ+0x60], R7 ;  /* 0x00006007080075a7 */ /* 0x001064000800017f */
[----:B-1----:R-:W-:Y:S05]  /*24ab0*/  @!P0 NANOSLEEP.SYNCS 0x989680 ;  /* 0x009896800000895d */ /* 0x002fea0003900000 */
[----:B------:R-:W1:Y:S02]  /*24ac0*/  @!P0 SYNCS.PHASECHK.TRANS64 P0, [R8+URZ+0x60], R7 ;  /* 0x00006007080085a7 */ /* 0x000e64000800007f */
[----:B-1----:R-:W-:Y:S05]  /*24ad0*/  @!P0 BRA `(.L_x_2491) ;  /* 0xfffffffc00f08947 */ /* 0x002fea000383ffff */
[----:B------:R-:W-:Y:S05]  /*24ae0*/  BRA `(.L_x_2613) ;  /* 0xffffffc400347947 */ /* 0x000fea000383ffff */
.L_x_2496:
[----:B-1----:R1:W2:Y:S02]  /*24af0*/  SYNCS.PHASECHK.TRANS64.TRYWAIT P0, [R2+URZ+0x34840], R3 ;  /* 0x03484003020075a7 */ /* 0x0022a4000800017f */
[----:B--2---:R-:W-:Y:S05]  /*24b00*/  @!P0 NANOSLEEP.SYNCS 0x989680 ;  /* 0x009896800000895d */ /* 0x004fea0003900000 */
[----:B------:R-:W2:Y:S02]  /*24b10*/  @!P0 SYNCS.PHASECHK.TRANS64 P0, [R2+URZ+0x34840], R3 ;  /* 0x03484003020085a7 */ /* 0x000ea4000800007f */
[----:B--2---:R-:W-:Y:S05]  /*24b20*/  @!P0 BRA `(.L_x_2496) ;  /* 0xfffffffc00f08947 */ /* 0x004fea000383ffff */
[----:B------:R-:W-:Y:S05]  /*24b30*/  BRA `(.L_x_2614) ;  /* 0xffffffc800907947 */ /* 0x000fea000383ffff */
.L_x_2498:
[----:B0-----:R0:W1:Y:S02]  /*24b40*/  SYNCS.PHASECHK.TRANS64.TRYWAIT P1, [R3+URZ+0x60], R2 ;  /* 0x00006002030075a7 */ /* 0x001064000802017f */
[----:B-1----:R-:W-:Y:S05]  /*24b50*/  @!P1 NANOSLEEP.SYNCS 0x989680 ;  /* 0x009896800000995d */ /* 0x002fea0003900000 */
[----:B------:R-:W1:Y:S02]  /*24b60*/  @!P1 SYNCS.PHASECHK.TRANS64 P1, [R3+URZ+0x60], R2 ;  /* 0x00006002030095a7 */ /* 0x000e64000802007f */
[----:B-1----:R-:W-:Y:S05]  /*24b70*/  @!P1 BRA `(.L_x_2498) ;  /* 0xfffffffc00f09947 */ /* 0x002fea000383ffff */
[----:B------:R-:W-:Y:S05]  /*24b80*/  BRA `(.L_x_2615) ;  /* 0xffffffcc003c7947 */ /* 0x000fea000383ffff */
.L_x_2503:
[----:B--2---:R2:W3:Y:S02]  /*24b90*/  SYNCS.PHASECHK.TRANS64.TRYWAIT P0, [R2+URZ+0x34840], R3 ;  /* 0x03484003020075a7 */ /* 0x0044e4000800017f */
[----:B---3--:R-:W-:Y:S05]  /*24ba0*/  @!P0 NANOSLEEP.SYNCS 0x989680 ;  /* 0x009896800000895d */ /* 0x008fea0003900000 */
[----:B------:R-:W3:Y:S02]  /*24bb0*/  @!P0 SYNCS.PHASECHK.TRANS64 P0, [R2+URZ+0x34840], R3 ;  /* 0x03484003020085a7 */ /* 0x000ee4000800007f */
[----:B---3--:R-:W-:Y:S05]  /*24bc0*/  @!P0 BRA `(.L_x_2503) ;  /* 0xfffffffc00f08947 */ /* 0x008fea000383ffff */
[----:B------:R-:W-:Y:S05]  /*24bd0*/  BRA `(.L_x_2616) ;  /* 0xffffffd000587947 */ /* 0x000fea000383ffff */
.L_x_2505:
[----:B0-----:R0:W1:Y:S02]  /*24be0*/  SYNCS.PHASECHK.TRANS64.TRYWAIT P1, [R2+URZ+0x60], R9 ;  /* 0x00006009020075a7 */ /* 0x001064000802017f */
[----:B-1----:R-:W-:Y:S05]  /*24bf0*/  @!P1 NANOSLEEP.SYNCS 0x989680 ;  /* 0x009896800000995d */ /* 0x002fea0003900000 */
[----:B------:R-:W1:Y:S02]  /*24c00*/  @!P1 SYNCS.PHASECHK.TRANS64 P1, [R2+URZ+0x60], R9 ;  /* 0x00006009020095a7 */ /* 0x000e64000802007f */
[----:B-1----:R-:W-:Y:S05]  /*24c10*/  @!P1 BRA `(.L_x_2505) ;  /* 0xfffffffc00f09947 */ /* 0x002fea000383ffff */
[----:B------:R-:W-:Y:S05]  /*24c20*/  BRA `(.L_x_2617) ;  /* 0xffffffd400087947 */ /* 0x000fea000383ffff */
.L_x_2512:
[----:B-1----:R1:W2:Y:S02]  /*24c30*/  SYNCS.PHASECHK.TRANS64.TRYWAIT P0, [R3+URZ+0x34860], R0 ;  /* 0x03486000030075a7 */ /* 0x0022a4000800017f */
[----:B--2---:R-:W-:Y:S05]  /*24c40*/  @!P0 NANOSLEEP.SYNCS 0x989680 ;  /* 0x009896800000895d */ /* 0x004fea0003900000 */
[----:B------:R-:W2:Y:S02]  /*24c50*/  @!P0 SYNCS.PHASECHK.TRANS64 P0, [R3+URZ+0x34860], R0 ;  /* 0x03486000030085a7 */ /* 0x000ea4000800007f */
[----:B--2---:R-:W-:Y:S05]  /*24c60*/  @!P0 BRA `(.L_x_2512) ;  /* 0xfffffffc00f08947 */ /* 0x004fea000383ffff */
[----:B------:R-:W-:Y:S05]  /*24c70*/  BRA `(.L_x_2618) ;  /* 0xffffffd8000c7947 */ /* 0x000fea000383ffff */
.L_x_2514:
[----:B------:R-:W-:Y:S01]  /*24c80*/  BSSY B0, `(.L_x_2619) ;  /* 0x0000008000007945 */ /* 0x000fe20003800000 */
[----:B------:R-:W-:Y:S01]  /*24c90*/  IMAD.MOV.U32 R13, RZ, RZ, R16 ;  /* 0x000000ffff0d7224 */ /* 0x000fe200078e0010 */
[----:B------:R-:W-:Y:S01]  /*24ca0*/  MOV R12, RZ ;  /* 0x000000ff000c7202 */ /* 0x000fe20000000f00 */
[----:B------:R-:W-:Y:S01]  /*24cb0*/  IMAD.MOV.U32 R11, RZ, RZ, 0x1f ;  /* 0x0000001fff0b7424 */ /* 0x000fe200078e00ff */
[----:B0-----:R-:W-:-:S07]  /*24cc0*/  MOV R15, 0xffffffff ;  /* 0xffffffff000f7802 */ /* 0x001fce0000000f00 */
[----:B-1----:R-:W-:Y:S05]  /*24cd0*/  WARPSYNC.COLLECTIVE R15, `(.L_x_2620) ;  /* 0x000000000f087348 */ /* 0x002fea0003c00000 */
[----:B------:R0:W2:Y:S02]  /*24ce0*/  SHFL.IDX P6, R14, R13, R12, R11 ;  /* 0x0000000c0d0e7389 */ /* 0x0000a400000c000b */
[----:B012---:R-:W-:Y:S01]  /*24cf0*/  ENDCOLLECTIVE ;  /* 0x000000000000791b */ /* 0x007fe20003800000 */
.L_x_2620:
[----:B------:R-:W-:Y:S05]  /*24d00*/  BSYNC B0 ;  /* 0x0000000000007941 */ /* 0x000fea0003800000 */
.L_x_2619:
[----:B------:R-:W-:Y:S01]  /*24d10*/  MOV R13, R16 ;  /* 0x00000010000d7202 */ /* 0x000fe20000000f00 */
[----:B------:R-:W-:Y:S01]  /*24d20*/  IMAD.MOV.U32 R12, RZ, RZ, 0x1 ;  /* 0x00000001ff0c7424 */ /* 0x000fe200078e00ff */
[----:B------:R-:W-:Y:S01]  /*24d30*/  MOV R11, 0x1f ;  /* 0x0000001f000b7802 */ /* 0x000fe20000000f00 */
[----:B------:R-:W-:Y:S02]  /*24d40*/  IMAD.MOV.U32 R15, RZ, RZ, -0x1 ;  /* 0xffffffffff0f7424 */ /* 0x000fe400078e00ff */
[----:B------:R-:W-:-:S07]  /*24d50*/  IMAD.MOV.U32 R4, RZ, RZ, R14 ;  /* 0x000000ffff047224 */ /* 0x000fce00078e000e */
[----:B------:R-:W-:Y:S05]  /*24d60*/  WARPSYNC.COLLECTIVE R15, `(.L_x_2621) ;  /* 0x000000000f087348 */ /* 0x000fea0003c00000 */
[----:B------:R0:W1:Y:S02]  /*24d70*/  SHFL.IDX P6, R14, R13, R12, R11 ;  /* 0x0000000c0d0e7389 */ /* 0x00006400000c000b */
[----:B01----:R-:W-:Y:S01]  /*24d80*/  ENDCOLLECTIVE ;  /* 0x000000000000791b */ /* 0x003fe20003800000 */
.L_x_2621:
[----:B------:R-:W-:Y:S01]  /*24d90*/  MOV R16, R14 ;  /* 0x0000000e00107202 */ /* 0x000fe20000000f00 */
[----:B------:R-:W-:Y:S06]  /*24da0*/  BRA `(.L_x_2622) ;  /* 0xffffffd800947947 */ /* 0x000fec000383ffff */
.L_x_2517:
[----:B------:R-:W-:Y:S01]  /*24db0*/  BSSY B0, `(.L_x_2623) ;  /* 0x0000008000007945 */ /* 0x000fe20003800000 */
[----:B-----5:R-:W-:Y:S01]  /*24dc0*/  IMAD.MOV.U32 R13, RZ, RZ, R17 ;  /* 0x000000ffff0d7224 */ /* 0x020fe200078e0011 */
[----:B------:R-:W-:Y:S01]  /*24dd0*/  MOV R12, 0x1 ;  /* 0x00000001000c7802 */ /* 0x000fe20000000f00 */
[----:B------:R-:W-:Y:S01]  /*24de0*/  IMAD.MOV.U32 R11, RZ, RZ, RZ ;  /* 0x000000ffff0b7224 */ /* 0x000fe200078e00ff */
[----:B0-----:R-:W-:-:S07]  /*24df0*/  MOV R15, 0xffffffff ;  /* 0xffffffff000f7802 */ /* 0x001fce0000000f00 */
[----:B-1234-:R-:W-:Y:S05]  /*24e00*/  WARPSYNC.COLLECTIVE R15, `(.L_x_2624) ;  /* 0x000000000f087348 */ /* 0x01efea0003c00000 */
[----:B------:R0:W0:Y:S02]  /*24e10*/  SHFL.UP P6, R14, R13, R12, R11 ;  /* 0x0400000c0d0e7389 */ /* 0x00002400000c000b */
[----:B01234-:R-:W-:Y:S01]  /*24e20*/  ENDCOLLECTIVE ;  /* 0x000000000000791b */ /* 0x01ffe20003800000 */
.L_x_2624:
[----:B------:R-:W-:Y:S05]  /*24e30*/  BSYNC B0 ;  /* 0x0000000000007941 */ /* 0x000fea0003800000 */
.L_x_2623:
[C---:B------:R-:W-:Y:S01]  /*24e40*/  ISETP.NE.AND P0, PT, R7.reuse, RZ, PT ;  /* 0x000000ff0700720c */ /* 0x040fe20003f05270 */
        /* <DEDUP_REMOVED lines=9> */
.L_x_2625:
        /* <DEDUP_REMOVED lines=8> */
.L_x_2626:
        /* <DEDUP_REMOVED lines=8> */
.L_x_2627:
        /* <DEDUP_REMOVED lines=8> */
.L_x_2628:
        /* <DEDUP_REMOVED lines=8> */
.L_x_2629:
[----:B------:R-:W-:Y:S05]  /*250e0*/  BRA `(.L_x_2630) ;  /* 0xffffffd800587947 */ /* 0x000fea000383ffff */
.L_x_2522:
[----:B------:R-:W-:Y:S01]  /*250f0*/  BSSY B0, `(.L_x_2631) ;  /* 0x0000008000007945 */ /* 0x000fe20003800000 */
[----:B-----5:R-:W-:Y:S01]  /*25100*/  MOV R13, R17 ;  /* 0x00000011000d7202 */ /* 0x020fe20000000f00 */
[----:B------:R-:W-:Y:S01]  /*25110*/  IMAD.MOV.U32 R12, RZ, RZ, 0x1 ;  /* 0x00000001ff0c7424 */ /* 0x000fe200078e00ff */
[----:B------:R-:W-:Y:S01]  /*25120*/  MOV R11, RZ ;  /* 0x000000ff000b7202 */ /* 0x000fe20000000f00 */
[----:B------:R-:W-:-:S07]  /*25130*/  IMAD.MOV.U32 R15, RZ, RZ, -0x1 ;  /* 0xffffffffff0f7424 */ /* 0x000fce00078e00ff */
[----:B01----:R-:W-:Y:S05]  /*25140*/  WARPSYNC.COLLECTIVE R15, `(.L_x_2632) ;  /* 0x000000000f087348 */ /* 0x003fea0003c00000 */
[----:B------:R2:W3:Y:S02]  /*25150*/  SHFL.UP P6, R14, R13, R12, R11 ;  /* 0x0400000c0d0e7389 */ /* 0x0004e400000c000b */
[----:B0123--:R-:W-:Y:S01]  /*25160*/  ENDCOLLECTIVE ;  /* 0x000000000000791b */ /* 0x00ffe20003800000 */
.L_x_2632:
[----:B------:R-:W-:Y:S05]  /*25170*/  BSYNC B0 ;  /* 0x0000000000007941 */ /* 0x000fea0003800000 */
.L_x_2631:
[C---:B------:R-:W-:Y:S01]  /*25180*/  ISETP.NE.AND P0, PT, R7.reuse, RZ, PT ;  /* 0x000000ff0700720c */ /* 0x040fe20003f05270 */
        /* <DEDUP_REMOVED lines=9> */
.L_x_2633:
        /* <DEDUP_REMOVED lines=8> */
.L_x_2634:
        /* <DEDUP_REMOVED lines=8> */
.L_x_2635:
        /* <DEDUP_REMOVED lines=8> */
.L_x_2636:
        /* <DEDUP_REMOVED lines=8> */
.L_x_2637:
[----:B------:R-:W-:Y:S05]  /*25420*/  BRA `(.L_x_2638) ;  /* 0xffffffd8003c7947 */ /* 0x000fea000383ffff */
.L_x_2524:
[----:B------:R-:W-:Y:S01]  /*25430*/  BSSY B0, `(.L_x_2639) ;  /* 0x0000006000007945 */ /* 0x000fe20003800000 */
[----:B------:R-:W-:Y:S01]  /*25440*/  PLOP3.LUT P6, PT, P6, PT, PT, 0x8, 0x0 ;  /* 0x000000000000781c */ /* 0x000fe200037ce170 */
[----:B------:R-:W-:-:S12]  /*25450*/  IMAD.MOV.U32 R15, RZ, RZ, -0x1 ;  /* 0xffffffffff0f7424 */ /* 0x000fd800078e00ff */
[----:B0-----:R-:W-:Y:S05]  /*25460*/  WARPSYNC.COLLECTIVE R15, `(.L_x_2640) ;  /* 0x000000000f087348 */ /* 0x001fea0003c00000 */
[----:B------:R-:W-:Y:S01]  /*25470*/  VOTE.ANY R14, PT, P6 ;  /* 0x00000000000e7806 */ /* 0x000fe200030e0100 */
[----:B0-----:R-:W-:Y:S06]  /*25480*/  ENDCOLLECTIVE ;  /* 0x000000000000791b */ /* 0x001fec0003800000 */
.L_x_2640:
[----:B------:R-:W-:Y:S05]  /*25490*/  BSYNC B0 ;  /* 0x0000000000007941 */ /* 0x000fea0003800000 */
.L_x_2639:
[----:B------:R-:W-:Y:S01]  /*254a0*/  MOV R3, R14 ;  /* 0x0000000e00037202 */ /* 0x000fe20000000f00 */
[----:B------:R-:W-:Y:S01]  /*254b0*/  IMAD.MOV.U32 R13, RZ, RZ, R17 ;  /* 0x000000ffff0d7224 */ /* 0x000fe200078e0011 */
[----:B------:R-:W-:Y:S01]  /*254c0*/  MOV R15, 0xffffffff ;  /* 0xffffffff000f7802 */ /* 0x000fe20000000f00 */
[----:B------:R-:W-:Y:S01]  /*254d0*/  IMAD.MOV.U32 R11, RZ, RZ, 0x1f ;  /* 0x0000001fff0b7424 */ /* 0x000fe200078e00ff */
[----:B------:R-:W0:Y:S02]  /*254e0*/  POPC R6, R3 ;  /* 0x0000000300067309 */ /* 0x000e240000000000 */
[----:B0-----:R-:W-:-:S07]  /*254f0*/  MOV R12, R6 ;  /* 0x00000006000c7202 */ /* 0x001fce0000000f00 */
[----:B------:R-:W-:Y:S05]  /*25500*/  WARPSYNC.COLLECTIVE R15, `(.L_x_2641) ;  /* 0x000000000f087348 */ /* 0x000fea0003c00000 */
[----:B------:R0:W1:Y:S02]  /*25510*/  SHFL.IDX P6, R14, R13, R12, R11 ;  /* 0x0000000c0d0e7389 */ /* 0x00006400000c000b */
[----:B01----:R-:W-:Y:S01]  /*25520*/  ENDCOLLECTIVE ;  /* 0x000000000000791b */ /* 0x003fe20003800000 */
.L_x_2641:
[----:B------:R-:W-:Y:S01]  /*25530*/  IMAD.MOV.U32 R17, RZ, RZ, R14 ;  /* 0x000000ffff117224 */ /* 0x000fe200078e000e */
[----:B------:R-:W-:Y:S06]  /*25540*/  BRA `(.L_x_2642) ;  /* 0xffffffd8002c7947 */ /* 0x000fec000383ffff */
.L_x_2526:
[----:B------:R-:W-:Y:S01]  /*25550*/  BSSY B0, `(.L_x_2643) ;  /* 0x0000007000007945 */ /* 0x000fe20003800000 */
[----:B------:R-:W-:Y:S01]  /*25560*/  MOV R13, R2 ;  /* 0x00000002000d7202 */ /* 0x000fe20000000f00 */
[----:B------:R-:W-:Y:S01]  /*25570*/  IMAD.MOV.U32 R11, RZ, RZ, 0x1f ;  /* 0x0000001fff0b7424 */ /* 0x000fe200078e00ff */
[----:B------:R-:W-:-:S07]  /*25580*/  MOV R15, 0xffffffff ;  /* 0xffffffff000f7802 */ /* 0x000fce0000000f00 */
[----:B012---:R-:W-:Y:S05]  /*25590*/  WARPSYNC.COLLECTIVE R15, `(.L_x_2644) ;  /* 0x000000000f087348 */ /* 0x007fea0003c00000 */
[----:B------:R3:W4:Y:S02]  /*255a0*/  SHFL.IDX P6, R14, R13, R12, R11 ;  /* 0x0000000c0d0e7389 */ /* 0x00072400000c000b */
[----:B01234-:R-:W-:Y:S01]  /*255b0*/  ENDCOLLECTIVE ;  /* 0x000000000000791b */ /* 0x01ffe20003800000 */
.L_x_2644:
[----:B------:R-:W-:Y:S05]  /*255c0*/  BSYNC B0 ;  /* 0x0000000000007941 */ /* 0x000fea0003800000 */
.L_x_2643:
[----:B------:R-:W-:Y:S01]  /*255d0*/  IMAD.MOV.U32 R7, RZ, RZ, R14 ;  /* 0x000000ffff077224 */ /* 0x000fe200078e000e */
[----:B------:R-:W-:Y:S06]  /*255e0*/  BRA `(.L_x_2525) ;  /* 0xffffffd800207947 */ /* 0x000fec000383ffff */
.L_x_2530:
[----:B-1----:R1:W2:Y:S02]  /*255f0*/  SYNCS.PHASECHK.TRANS64.TRYWAIT P0, [R0+URZ+0x34820], R3 ;  /* 0x03482003000075a7 */ /* 0x0022a4000800017f */
[----:B--2---:R-:W-:Y:S05]  /*25600*/  @!P0 NANOSLEEP.SYNCS 0x989680 ;  /* 0x009896800000895d */ /* 0x004fea0003900000 */
[----:B------:R-:W2:Y:S02]  /*25610*/  @!P0 SYNCS.PHASECHK.TRANS64 P0, [R0+URZ+0x34820], R3 ;  /* 0x03482003000085a7 */ /* 0x000ea4000800007f */
[----:B--2---:R-:W-:Y:S05]  /*25620*/  @!P0 BRA `(.L_x_2530) ;  /* 0xfffffffc00f08947 */ /* 0x004fea000383ffff */
[----:B------:R-:W-:Y:S05]  /*25630*/  BRA `(.L_x_2645) ;  /* 0xffffffdc00947947 */ /* 0x000fea000383ffff */
.L_x_2531:
[----:B------:R-:W2:Y:S01]  /*25640*/  S2R R2, SR_TID.X ;  /* 0x0000000000027919 */ /* 0x000ea20000002100 */
[----:B------:R-:W-:Y:S01]  /*25650*/  BSSY B0, `(.L_x_2646) ;  /* 0x000000a000007945 */ /* 0x000fe20003800000 */
[----:B------:R-:W-:Y:S01]  /*25660*/  IMAD.MOV.U32 R12, RZ, RZ, RZ ;  /* 0x000000ffff0c7224 */ /* 0x000fe200078e00ff */
[----:B------:R-:W-:Y:S01]  /*25670*/  MOV R11, 0x1f ;  /* 0x0000001f000b7802 */ /* 0x000fe20000000f00 */
[----:B------:R-:W-:Y:S01]  /*25680*/  IMAD.MOV.U32 R15, RZ, RZ, -0x1 ;  /* 0xffffffffff0f7424 */ /* 0x000fe200078e00ff */
[----:B--2---:R-:W-:-:S04]  /*25690*/  SHF.R.U32.HI R2, RZ, 0x5, R2 ;  /* 0x00000005ff027819 */ /* 0x004fc80000011602 */
[----:B------:R-:W-:-:S04]  /*256a0*/  LOP3.LUT R2, R2, 0x3, RZ, 0xc0, !PT ;  /* 0x0000000302027812 */ /* 0x000fc800078ec0ff */
[----:B0-----:R-:W-:-:S07]  /*256b0*/  MOV R13, R2 ;  /* 0x00000002000d7202 */ /* 0x001fce0000000f00 */
[----:B-1----:R-:W-:Y:S05]  /*256c0*/  WARPSYNC.COLLECTIVE R15, `(.L_x_2647) ;  /* 0x000000000f087348 */ /* 0x002fea0003c00000 */
[----:B------:R0:W2:Y:S02]  /*256d0*/  SHFL.IDX P6, R14, R13, R12, R11 ;  /* 0x0000000c0d0e7389 */ /* 0x0000a400000c000b */
[----:B012---:R-:W-:Y:S01]  /*256e0*/  ENDCOLLECTIVE ;  /* 0x000000000000791b */ /* 0x007fe20003800000 */
.L_x_2647:
[----:B------:R-:W-:Y:S05]  /*256f0*/  BSYNC B0 ;  /* 0x0000000000007941 */ /* 0x000fea0003800000 */
.L_x_2646:
[----:B------:R-:W-:Y:S05]  /*25700*/  BRA `(.L_x_2648) ;  /* 0xffffffdc007c7947 */ /* 0x000fea000383ffff */
.L_x_2532:
[----:B------:R-:W-:Y:S01]  /*25710*/  BSSY B0, `(.L_x_2649) ;  /* 0x0000006000007945 */ /* 0x000fe20003800000 */
[----:B------:R-:W-:-:S07]  /*25720*/  MOV R15, 0xffffffff ;  /* 0xffffffff000f7802 */ /* 0x000fce0000000f00 */
[----:B012---:R-:W-:Y:S05]  /*25730*/  WARPSYNC.COLLECTIVE R15, `(.L_x_2650) ;  /* 0x000000000f0c7348 */ /* 0x007fea0003c00000 */
[----:B------:R-:W-:Y:S02]  /*25740*/  ELECT P6, UR62, PT ;  /* 0x00000000003e782f */ /* 0x000fe400038c0000 */
[----:B------:R-:W-:Y:S01]  /*25750*/  MOV R14, UR62 ;  /* 0x0000003e000e7c02 */ /* 0x000fe20008000f00 */
[----:B012---:R-:W-:Y:S10]  /*25760*/  ENDCOLLECTIVE ;  /* 0x000000000000791b */ /* 0x007ff40003800000 */
.L_x_2650:
[----:B------:R-:W-:Y:S05]  /*25770*/  BSYNC B0 ;  /* 0x0000000000007941 */ /* 0x000fea0003800000 */
.L_x_2649:
[----:B------:R-:W-:Y:S05]  /*25780*/  BRA `(.L_x_2651) ;  /* 0xffffffdc00707947 */ /* 0x000fea000383ffff */
.L_x_2534:
[----:B-1----:R1:W2:Y:S02]  /*25790*/  SYNCS.PHASECHK.TRANS64.TRYWAIT P0, [R6+URZ], R5 ;  /* 0x00000005060075a7 */ /* 0x0022a4000800017f */
[----:B--2---:R-:W-:Y:S05]  /*257a0*/  @!P0 NANOSLEEP.SYNCS 0x989680 ;  /* 0x009896800000895d */ /* 0x004fea0003900000 */
[----:B------:R-:W2:Y:S02]  /*257b0*/  @!P0 SYNCS.PHASECHK.TRANS64 P0, [R6+URZ], R5 ;  /* 0x00000005060085a7 */ /* 0x000ea4000800007f */
[----:B--2---:R-:W-:Y:S05]  /*257c0*/  @!P0 BRA `(.L_x_2534) ;  /* 0xfffffffc00f08947 */ /* 0x004fea000383ffff */
[----:B------:R-:W-:Y:S05]  /*257d0*/  BRA `(.L_x_2652) ;  /* 0xffffffdc00ac7947 */ /* 0x000fea000383ffff */
.L_x_2535:
[----:B--2---:R2:W3:Y:S02]  /*257e0*/  SYNCS.PHASECHK.TRANS64.TRYWAIT P0, [R7+URZ], R2 ;  /* 0x00000002070075a7 */ /* 0x0044e4000800017f */
[----:B---3--:R-:W-:Y:S05]  /*257f0*/  @!P0 NANOSLEEP.SYNCS 0x989680 ;  /* 0x009896800000895d */ /* 0x008fea0003900000 */
[----:B------:R-:W3:Y:S02]  /*25800*/  @!P0 SYNCS.PHASECHK.TRANS64 P0, [R7+URZ], R2 ;  /* 0x00000002070085a7 */ /* 0x000ee4000800007f */
[----:B---3--:R-:W-:Y:S05]  /*25810*/  @!P0 BRA `(.L_x_2535) ;  /* 0xfffffffc00f08947 */ /* 0x008fea000383ffff */
[----:B------:R-:W-:Y:S05]  /*25820*/  BRA `(.L_x_2653) ;  /* 0xffffffdc00a07947 */ /* 0x000fea000383ffff */
.L_x_2537:
[----:B---3--:R3:W4:Y:S02]  /*25830*/  SYNCS.PHASECHK.TRANS64.TRYWAIT P0, [R4+URZ], R5 ;  /* 0x00000005040075a7 */ /* 0x008724000800017f */
[----:B----4-:R-:W-:Y:S05]  /*25840*/  @!P0 NANOSLEEP.SYNCS 0x989680 ;  /* 0x009896800000895d */ /* 0x010fea0003900000 */
[----:B------:R-:W4:Y:S02]  /*25850*/  @!P0 SYNCS.PHASECHK.TRANS64 P0, [R4+URZ], R5 ;  /* 0x00000005040085a7 */ /* 0x000f24000800007f */
[----:B----4-:R-:W-:Y:S05]  /*25860*/  @!P0 BRA `(.L_x_2537) ;  /* 0xfffffffc00f08947 */ /* 0x010fea000383ffff */
[----:B------:R-:W-:Y:S05]  /*25870*/  BRA `(.L_x_2654) ;  /* 0xffffffdc00a87947 */ /* 0x000fea000383ffff */
.L_x_2655:
        /* <DEDUP_REMOVED lines=16> */
.L_x_2665:


//--------------------- .nv.global.init           --------------------------
	.section	.nv.global.init,"aw",@progbits
.nv.global.init:
	.type		$str$23,@object
	.size		$str$23,($str$24 - $str$23)
$str$23:
        /*0000*/ 	.byte	0x28, 0x61, 0x64, 0x64, 0x72, 0x65, 0x73, 0x73, 0x20, 0x26, 0x20, 0x6d, 0x61, 0x73, 0x6b, 0x29
        /*0010*/ 	.byte	0x20, 0x3d, 0x3d, 0x20, 0x30, 0x00
	.type		$str$24,@object
	.size		$str$24,(__unnamed_5 - $str$24)
$str$24:
        /*0016*/ 	.byte	0x2f, 0x74, 0x6d, 0x70, 0x2f, 0x6f, 0x73, 0x73, 0x5f, 0x6b, 0x65, 0x72, 0x6e, 0x65, 0x6c, 0x73
        /*0026*/ 	.byte	0x5f, 0x73, 0x72, 0x63, 0x2f, 0x66, 0x6c, 0x61, 0x73, 0x68, 0x5f, 0x61, 0x74, 0x74, 0x65, 0x6e
        /*0036*/ 	.byte	0x74, 0x69, 0x6f, 0x6e, 0x2f, 0x63, 0x73, 0x72, 0x63, 0x2f, 0x63, 0x75, 0x74, 0x6c, 0x61, 0x73
        /*0046*/ 	.byte	0x73, 0x2f, 0x69, 0x6e, 0x63, 0x6c, 0x75, 0x64, 0x65, 0x2f, 0x63, 0x75, 0x74, 0x65, 0x2f, 0x70
        /*0056*/ 	.byte	0x6f, 0x69, 0x6e, 0x74, 0x65, 0x72, 0x5f, 0x66, 0x6c, 0x61, 0x67, 0x67, 0x65, 0x64, 0x2e, 0x68
        /*0066*/ 	.byte	0x70, 0x70, 0x00
	.type		__unnamed_5,@object
	.size		__unnamed_5,(__unnamed_11 - __unnamed_5)
__unnamed_5:
        /* <DEDUP_REMOVED lines=24> */
	.type		__unnamed_11,@object
	.size		__unnamed_11,(__unnamed_6 - __unnamed_11)
__unnamed_11:
        /* <DEDUP_REMOVED lines=24> */
	.type		__unnamed_6,@object
	.size		__unnamed_6,(__unnamed_9 - __unnamed_6)
__unnamed_6:
        /* <DEDUP_REMOVED lines=24> */
	.type		__unnamed_9,@object
	.size		__unnamed_9,(__unnamed_3 - __unnamed_9)
__unnamed_9:
        /* <DEDUP_REMOVED lines=29> */
	.type		__unnamed_3,@object
	.size		__unnamed_3,(__unnamed_4 - __unnamed_3)
__unnamed_3:
        /* <DEDUP_REMOVED lines=29> */
	.type		__unnamed_4,@object
	.size		__unnamed_4,(__unnamed_8 - __unnamed_4)
__unnamed_4:
        /* <DEDUP_REMOVED lines=29> */
	.type		__unnamed_8,@object
	.size		__unnamed_8,(__unnamed_10 - __unnamed_8)
__unnamed_8:
        /* <DEDUP_REMOVED lines=29> */
	.type		__unnamed_10,@object
	.size		__unnamed_10,(__unnamed_2 - __unnamed_10)
__unnamed_10:
        /* <DEDUP_REMOVED lines=29> */
	.type		__unnamed_2,@object
	.size		__unnamed_2,(__unnamed_1 - __unnamed_2)
__unnamed_2:
        /* <DEDUP_REMOVED lines=29> */
	.type		__unnamed_1,@object
	.size		__unnamed_1,(__unnamed_7 - __unnamed_1)
__unnamed_1:
        /* <DEDUP_REMOVED lines=28> */
        /*1171*/ 	.byte	0x32, 0x34, 0x35, 0x37, 0x36, 0x3e, 0x3e, 0x3e, 0x3e, 0x3e, 0x20, 0x26, 0x5d, 0x00
	.type		__unnamed_7,@object
	.size		__unnamed_7,(.L_6 - __unnamed_7)
__unnamed_7:
        /* <DEDUP_REMOVED lines=29> */
.L_6:


//--------------------- .nv.shared._ZN7cutlass13device_kernelIN5flash11enable_sm90INS1_16FlashAttnFwdSm90INS1_25CollectiveMainloopFwdSm90ILi2EN4cute5tupleIJNS5_1CILi1EEES8_S8_EEENS6_IJNS7_ILi128EEESA_NS7_ILi192EEEEEELi128ENS_6half_tEfNS_4arch4Sm90ELb0ELb0ELb1ELb0ELb0ELb0ELb0ELb1ELb1ELb0ELb0ELb0EEENS1_21CollectiveEpilogueFwdINS6_IJSA_SA_SA_EEES9_SD_SF_Li256ELb0ELb0ELb0ELb0EEENS1_29StaticPersistentTileSchedulerILb0EEEEEEEEEvNT_6ParamsE --------------------------
	.section	.nv.shared._ZN7cutlass13device_kernelIN5flash11enable_sm90INS1_16FlashAttnFwdSm90INS1_25CollectiveMainloopFwdSm90ILi2EN4cute5tupleIJNS5_1CILi1EEES8_S8_EEENS6_IJNS7_ILi128EEESA_NS7_ILi192EEEEEELi128ENS_6half_tEfNS_4arch4Sm90ELb0ELb0ELb1ELb0ELb0ELb0ELb0ELb1ELb1ELb0ELb0ELb0EEENS1_21CollectiveEpilogueFwdINS6_IJSA_SA_SA_EEES9_SD_SF_Li256ELb0ELb0ELb0ELb0EEENS1_29StaticPersistentTileSchedulerILb0EEEEEEEEEvNT_6ParamsE,"aw",@nobits
	.sectionflags	@""
	.align	16
	.zero		1024


//--------------------- .nv.shared.reserved.0     --------------------------
	.section	.nv.shared.reserved.0,"aw",@nobits
	.weak		__nv_reservedSMEM_offset_0_alias
	.size		__nv_reservedSMEM_offset_0_alias, 0, 0
	.other		__nv_reservedSMEM_offset_0_alias,@"STO_CUDA_RESERVED_SHARED STV_DEFAULT"
__nv_reservedSMEM_offset_0_alias:
	.zero		0


//--------------------- .nv.global                --------------------------
	.section	.nv.global,"aw",@nobits
.nv.global:
	.type		_ZN78_INTERNAL_62a4a2dc_42_flash_fwd_hdim192_128_fp16_softcap_sm90_cu_c784774a_31014cute1_E,@object
	.size		_ZN78_INTERNAL_62a4a2dc_42_flash_fwd_hdim192_128_fp16_softcap_sm90_cu_c784774a_31014cute1_E,(_ZN78_INTERNAL_62a4a2dc_42_flash_fwd_hdim192_128_fp16_softcap_sm90_cu_c784774a_31014cuda3std3__45__cpo6cbeginE - _ZN78_INTERNAL_62a4a2dc_42_flash_fwd_hdim192_128_fp16_softcap_sm90_cu_c784774a_31014cute1_E)
_ZN78_INTERNAL_62a4a2dc_42_flash_fwd_hdim192_128_fp16_softcap_sm90_cu_c784774a_31014cute1_E:
	.zero		1
	.type		_ZN78_INTERNAL_62a4a2dc_42_flash_fwd_hdim192_128_fp16_softcap_sm90_cu_c784774a_31014cuda3std3__45__cpo6cbeginE,@object
	.size		_ZN78_INTERNAL_62a4a2dc_42_flash_fwd_hdim192_128_fp16_softcap_sm90_cu_c784774a_31014cuda3std3__45__cpo6cbeginE,(_ZN78_INTERNAL_62a4a2dc_42_flash_fwd_hdim192_128_fp16_softcap_sm90_cu_c784774a_31014cuda3std3__48in_placeE - _ZN78_INTERNAL_62a4a2dc_42_flash_fwd_hdim192_128_fp16_softcap_sm90_cu_c784774a_31014cuda3std3__45__cpo6cbeginE)
_ZN78_INTERNAL_62a4a2dc_42_flash_fwd_hdim192_128_fp16_softcap_sm90_cu_c784774a_31014cuda3std3__45__cpo6cbeginE:
	.zero		1
	.type		_ZN78_INTERNAL_62a4a2dc_42_flash_fwd_hdim192_128_fp16_softcap_sm90_cu_c784774a_31014cuda3std3__48in_placeE,@object
	.size		_ZN78_INTERNAL_62a4a2dc_42_flash_fwd_hdim192_128_fp16_softcap_sm90_cu_c784774a_31014cuda3std3__48in_placeE,(_ZN78_INTERNAL_62a4a2dc_42_flash_fwd_hdim192_128_fp16_softcap_sm90_cu_c784774a_31014cuda3std6ranges3__45__cpo9iter_moveE - _ZN78_INTERNAL_62a4a2dc_42_flash_fwd_hdim192_128_fp16_softcap_sm90_cu_c784774a_31014cuda3std3__48in_placeE)
_ZN78_INTERNAL_62a4a2dc_42_flash_fwd_hdim192_128_fp16_softcap_sm90_cu_c784774a_31014cuda3std3__48in_placeE:
	.zero		1
	.type		_ZN78_INTERNAL_62a4a2dc_42_flash_fwd_hdim192_128_fp16_softcap_sm90_cu_c784774a_31014cuda3std6ranges3__45__cpo9iter_moveE,@object
	.size		_ZN78_INTERNAL_62a4a2dc_42_flash_fwd_hdim192_128_fp16_softcap_sm90_cu_c784774a_31014cuda3std6ranges3__45__cpo9iter_moveE,(_ZN78_INTERNAL_62a4a2dc_42_flash_fwd_hdim192_128_fp16_softcap_sm90_cu_c784774a_31014cuda3std3__45__cpo5beginE - _ZN78_INTERNAL_62a4a2dc_42_flash_fwd_hdim192_128_fp16_softcap_sm90_cu_c784774a_31014cuda3std6ranges3__45__cpo9iter_moveE)
_ZN78_INTERNAL_62a4a2dc_42_flash_fwd_hdim192_128_fp16_softcap_sm90_cu_c784774a_31014cuda3std6ranges3__45__cpo9iter_moveE:
	.zero		1
	.type		_ZN78_INTERNAL_62a4a2dc_42_flash_fwd_hdim192_128_fp16_softcap_sm90_cu_c784774a_31014cuda3std3__45__cpo5beginE,@object
	.size		_ZN78_INTERNAL_62a4a2dc_42_flash_fwd_hdim192_128_fp16_softcap_sm90_cu_c784774a_31014cuda3std3__45__cpo5beginE,(_ZN78_INTERNAL_62a4a2dc_42_flash_fwd_hdim192_128_fp16_softcap_sm90_cu_c784774a_31014cuda3std3__480_GLOBAL__N__62a4a2dc_42_flash_fwd_hdim192_128_fp16_softcap_sm90_cu_c784774a_31016ignoreE - _ZN78_INTERNAL_62a4a2dc_42_flash_fwd_hdim192_128_fp16_softcap_sm90_cu_c784774a_31014cuda3std3__45__cpo5beginE)
_ZN78_INTERNAL_62a4a2dc_42_flash_fwd_hdim192_128_fp16_softcap_sm90_cu_c784774a_31014cuda3std3__45__cpo5beginE:
	.zero		1
	.type		_ZN78_INTERNAL_62a4a2dc_42_flash_fwd_hdim192_128_fp16_softcap_sm90_cu_c784774a_31014cuda3std3__480_GLOBAL__N__62a4a2dc_42_flash_fwd_hdim192_128_fp16_softcap_sm90_cu_c784774a_31016ignoreE,@object
	.size		_ZN78_INTERNAL_62a4a2dc_42_flash_fwd_hdim192_128_fp16_softcap_sm90_cu_c784774a_31014cuda3std3__480_GLOBAL__N__62a4a2dc_42_flash_fwd_hdim192_128_fp16_softcap_sm90_cu_c784774a_31016ignoreE,(_ZN78_INTERNAL_62a4a2dc_42_flash_fwd_hdim192_128_fp16_softcap_sm90_cu_c784774a_31014cute7productE - _ZN78_INTERNAL_62a4a2dc_42_flash_fwd_hdim192_128_fp16_softcap_sm90_cu_c784774a_31014cuda3std3__480_GLOBAL__N__62a4a2dc_42_flash_fwd_hdim192_128_fp16_softcap_sm90_cu_c784774a_31016ignoreE)
_ZN78_INTERNAL_62a4a2dc_42_flash_fwd_hdim192_128_fp16_softcap_sm90_cu_c784774a_31014cuda3std3__480_GLOBAL__N__62a4a2dc_42_flash_fwd_hdim192_128_fp16_softcap_sm90_cu_c784774a_31016ignoreE:
	.zero		1
	.type		_ZN78_INTERNAL_62a4a2dc_42_flash_fwd_hdim192_128_fp16_softcap_sm90_cu_c784774a_31014cute7productE,@object
	.size		_ZN78_INTERNAL_62a4a2dc_42_flash_fwd_hdim192_128_fp16_softcap_sm90_cu_c784774a_31014cute7productE,(_ZN78_INTERNAL_62a4a2dc_42_flash_fwd_hdim192_128_fp16_softcap_sm90_cu_c784774a_31014cuda3std3__45__cpo3endE - _ZN78_INTERNAL_62a4a2dc_42_flash_fwd_hdim192_128_fp16_softcap_sm90_cu_c784774a_31014cute7productE)
_ZN78_INTERNAL_62a4a2dc_42_flash_fwd_hdim192_128_fp16_softcap_sm90_cu_c784774a_31014cute7productE:
	.zero		1
	.type		_ZN78_INTERNAL_62a4a2dc_42_flash_fwd_hdim192_128_fp16_softcap_sm90_cu_c784774a_31014cuda3std3__45__cpo3endE,@object
	.size		_ZN78_INTERNAL_62a4a2dc_42_flash_fwd_hdim192_128_fp16_softcap_sm90_cu_c784774a_31014cuda3std3__45__cpo3endE,(_ZN78_INTERNAL_62a4a2dc_42_flash_fwd_hdim192_128_fp16_softcap_sm90_cu_c784774a_31014cuda3std3__419piecewise_constructE - _ZN78_INTERNAL_62a4a2dc_42_flash_fwd_hdim192_128_fp16_softcap_sm90_cu_c784774a_31014cuda3std3__45__cpo3endE)
_ZN78_INTERNAL_62a4a2dc_42_flash_fwd_hdim192_128_fp16_softcap_sm90_cu_c784774a_31014cuda3std3__45__cpo3endE:
	.zero		1
	.type		_ZN78_INTERNAL_62a4a2dc_42_flash_fwd_hdim192_128_fp16_softcap_sm90_cu_c784774a_31014cuda3std3__419piecewise_constructE,@object
	.size		_ZN78_INTERNAL_62a4a2dc_42_flash_fwd_hdim192_128_fp16_softcap_sm90_cu_c784774a_31014cuda3std3__419piecewise_constructE,(_ZN78_INTERNAL_62a4a2dc_42_flash_fwd_hdim192_128_fp16_softcap_sm90_cu_c784774a_31014cuda3std3__45__cpo4cendE - _ZN78_INTERNAL_62a4a2dc_42_flash_fwd_hdim192_128_fp16_softcap_sm90_cu_c784774a_31014cuda3std3__419piecewise_constructE)
_ZN78_INTERNAL_62a4a2dc_42_flash_fwd_hdim192_128_fp16_softcap_sm90_cu_c784774a_31014cuda3std3__419piecewise_constructE:
	.zero		1
	.type		_ZN78_INTERNAL_62a4a2dc_42_flash_fwd_hdim192_128_fp16_softcap_sm90_cu_c784774a_31014cuda3std3__45__cpo4cendE,@object
	.size		_ZN78_INTERNAL_62a4a2dc_42_flash_fwd_hdim192_128_fp16_softcap_sm90_cu_c784774a_31014cuda3std3__45__cpo4cendE,(_ZN78_INTERNAL_62a4a2dc_42_flash_fwd_hdim192_128_fp16_softcap_sm90_cu_c784774a_31014cuda3std6ranges3__45__cpo4swapE - _ZN78_INTERNAL_62a4a2dc_42_flash_fwd_hdim192_128_fp16_softcap_sm90_cu_c784774a_31014cuda3std3__45__cpo4cendE)
_ZN78_INTERNAL_62a4a2dc_42_flash_fwd_hdim192_128_fp16_softcap_sm90_cu_c784774a_31014cuda3std3__45__cpo4cendE:
	.zero		1
	.type		_ZN78_INTERNAL_62a4a2dc_42_flash_fwd_hdim192_128_fp16_softcap_sm90_cu_c784774a_31014cuda3std6ranges3__45__cpo4swapE,@object
	.size		_ZN78_INTERNAL_62a4a2dc_42_flash_fwd_hdim192_128_fp16_softcap_sm90_cu_c784774a_31014cuda3std6ranges3__45__cpo4swapE,(.L_18 - _ZN78_INTERNAL_62a4a2dc_42_flash_fwd_hdim192_128_fp16_softcap_sm90_cu_c784774a_31014cuda3std6ranges3__45__cpo4swapE)
_ZN78_INTERNAL_62a4a2dc_42_flash_fwd_hdim192_128_fp16_softcap_sm90_cu_c784774a_31014cuda3std6ranges3__45__cpo4swapE:
	.zero		1
.L_18:


//--------------------- .nv.shared._ZN7cutlass13device_kernelIN5flash11enable_sm90INS1_16FlashAttnFwdSm90INS1_25CollectiveMainloopFwdSm90ILi2EN4cute5tupleIJNS5_1CILi2EEENS7_ILi1EEES9_EEENS6_IJNS7_ILi128EEESB_NS7_ILi192EEEEEELi128ENS_6half_tEfNS_4arch4Sm90ELb0ELb0ELb1ELb0ELb0ELb0ELb0ELb1ELb1ELb0ELb0ELb0EEENS1_21CollectiveEpilogueFwdINS6_IJSB_SB_SB_EEESA_SE_SG_Li256ELb0ELb0ELb0ELb0EEENS1_29StaticPersistentTileSchedulerILb0EEEEEEEEEvNT_6ParamsE --------------------------
	.section	.nv.shared._ZN7cutlass13device_kernelIN5flash11enable_sm90INS1_16FlashAttnFwdSm90INS1_25CollectiveMainloopFwdSm90ILi2EN4cute5tupleIJNS5_1CILi2EEENS7_ILi1EEES9_EEENS6_IJNS7_ILi128EEESB_NS7_ILi192EEEEEELi128ENS_6half_tEfNS_4arch4Sm90ELb0ELb0ELb1ELb0ELb0ELb0ELb0ELb1ELb1ELb0ELb0ELb0EEENS1_21CollectiveEpilogueFwdINS6_IJSB_SB_SB_EEESA_SE_SG_Li256ELb0ELb0ELb0ELb0EEENS1_29StaticPersistentTileSchedulerILb0EEEEEEEEEvNT_6ParamsE,"aw",@nobits
	.sectionflags	@""
	.align	16
	.zero		1024


//--------------------- .nv.shared._ZN7cutlass13device_kernelIN5flash11enable_sm90INS1_16FlashAttnFwdSm90INS1_25CollectiveMainloopFwdSm90ILi2EN4cute5tupleIJNS5_1CILi1EEES8_S8_EEENS6_IJNS7_ILi128EEESA_NS7_ILi192EEEEEELi128ENS_6half_tEfNS_4arch4Sm90ELb0ELb0ELb1ELb1ELb0ELb0ELb0ELb1ELb1ELb0ELb0ELb0EEENS1_21CollectiveEpilogueFwdINS6_IJSA_SA_SA_EEES9_SD_SF_Li256ELb1ELb0ELb0ELb0EEENS1_36VarlenDynamicPersistentTileSchedulerILi128ELi128ELi256ELi32ELb0ELb0ELb1ELb0ELb1ELb1EEEEEEEEEvNT_6ParamsE --------------------------
	.section	.nv.shared._ZN7cutlass13device_kernelIN5flash11enable_sm90INS1_16FlashAttnFwdSm90INS1_25CollectiveMainloopFwdSm90ILi2EN4cute5tupleIJNS5_1CILi1EEES8_S8_EEENS6_IJNS7_ILi128EEESA_NS7_ILi192EEEEEELi128ENS_6half_tEfNS_4arch4Sm90ELb0ELb0ELb1ELb1ELb0ELb0ELb0ELb1ELb1ELb0ELb0ELb0EEENS1_21CollectiveEpilogueFwdINS6_IJSA_SA_SA_EEES9_SD_SF_Li256ELb1ELb0ELb0ELb0EEENS1_36VarlenDynamicPersistentTileSchedulerILi128ELi128ELi256ELi32ELb0ELb0ELb1ELb0ELb1ELb1EEEEEEEEEvNT_6ParamsE,"aw",@nobits
	.sectionflags	@""
	.align	16
	.zero		1024


//--------------------- .nv.shared._ZN7cutlass13device_kernelIN5flash11enable_sm90INS1_16FlashAttnFwdSm90INS1_25CollectiveMainloopFwdSm90ILi2EN4cute5tupleIJNS5_1CILi1EEES8_S8_EEENS6_IJNS7_ILi128EEESA_NS7_ILi192EEEEEELi128ENS_6half_tEfNS_4arch4Sm90ELb0ELb0ELb1ELb1ELb0ELb1ELb0ELb1ELb1ELb0ELb0ELb0EEENS1_21CollectiveEpilogueFwdINS6_IJSA_SA_SA_EEES9_SD_SF_Li256ELb1ELb0ELb0ELb0EEENS1_36VarlenDynamicPersistentTileSchedulerILi128ELi128ELi256ELi32ELb0ELb0ELb1ELb0ELb1ELb1EEEEEEEEEvNT_6ParamsE --------------------------
	.section	.nv.shared._ZN7cutlass13device_kernelIN5flash11enable_sm90INS1_16FlashAttnFwdSm90INS1_25CollectiveMainloopFwdSm90ILi2EN4cute5tupleIJNS5_1CILi1EEES8_S8_EEENS6_IJNS7_ILi128EEESA_NS7_ILi192EEEEEELi128ENS_6half_tEfNS_4arch4Sm90ELb0ELb0ELb1ELb1ELb0ELb1ELb0ELb1ELb1ELb0ELb0ELb0EEENS1_21CollectiveEpilogueFwdINS6_IJSA_SA_SA_EEES9_SD_SF_Li256ELb1ELb0ELb0ELb0EEENS1_36VarlenDynamicPersistentTileSchedulerILi128ELi128ELi256ELi32ELb0ELb0ELb1ELb0ELb1ELb1EEEEEEEEEvNT_6ParamsE,"aw",@nobits
	.sectionflags	@""
	.align	16
	.zero		1024


//--------------------- .nv.shared._ZN7cutlass13device_kernelIN5flash11enable_sm90INS1_16FlashAttnFwdSm90INS1_25CollectiveMainloopFwdSm90ILi2EN4cute5tupleIJNS5_1CILi1EEES8_S8_EEENS6_IJNS7_ILi128EEENS7_ILi96EEENS7_ILi192EEEEEELi128ENS_6half_tEfNS_4arch4Sm90ELb0ELb1ELb1ELb0ELb0ELb0ELb0ELb1ELb1ELb0ELb0ELb0EEENS1_21CollectiveEpilogueFwdINS6_IJSA_SA_SB_EEES9_SE_SG_Li256ELb0ELb0ELb0ELb0EEENS1_30DynamicPersistentTileSchedulerILi256ELi32ELb0ELb0ELb1EEEEEEEEEvNT_6ParamsE --------------------------
	.section	.nv.shared._ZN7cutlass13device_kernelIN5flash11enable_sm90INS1_16FlashAttnFwdSm90INS1_25CollectiveMainloopFwdSm90ILi2EN4cute5tupleIJNS5_1CILi1EEES8_S8_EEENS6_IJNS7_ILi128EEENS7_ILi96EEENS7_ILi192EEEEEELi128ENS_6half_tEfNS_4arch4Sm90ELb0ELb1ELb1ELb0ELb0ELb0ELb0ELb1ELb1ELb0ELb0ELb0EEENS1_21CollectiveEpilogueFwdINS6_IJSA_SA_SB_EEES9_SE_SG_Li256ELb0ELb0ELb0ELb0EEENS1_30DynamicPersistentTileSchedulerILi256ELi32ELb0ELb0ELb1EEEEEEEEEvNT_6ParamsE,"aw",@nobits
	.sectionflags	@""
	.align	16
	.zero		1024


//--------------------- .nv.shared._ZN7cutlass13device_kernelIN5flash11enable_sm90INS1_16FlashAttnFwdSm90INS1_25CollectiveMainloopFwdSm90ILi2EN4cute5tupleIJNS5_1CILi1EEES8_S8_EEENS6_IJNS7_ILi128EEENS7_ILi96EEENS7_ILi192EEEEEELi128ENS_6half_tEfNS_4arch4Sm90ELb0ELb1ELb1ELb1ELb0ELb0ELb0ELb1ELb1ELb0ELb0ELb0EEENS1_21CollectiveEpilogueFwdINS6_IJSA_SA_SB_EEES9_SE_SG_Li256ELb1ELb0ELb0ELb0EEENS1_36VarlenDynamicPersistentTileSchedulerILi128ELi96ELi256ELi32ELb0ELb0ELb1ELb1ELb0ELb1EEEEEEEEEvNT_6ParamsE --------------------------
	.section	.nv.shared._ZN7cutlass13device_kernelIN5flash11enable_sm90INS1_16FlashAttnFwdSm90INS1_25CollectiveMainloopFwdSm90ILi2EN4cute5tupleIJNS5_1CILi1EEES8_S8_EEENS6_IJNS7_ILi128EEENS7_ILi96EEENS7_ILi192EEEEEELi128ENS_6half_tEfNS_4arch4Sm90ELb0ELb1ELb1ELb1ELb0ELb0ELb0ELb1ELb1ELb0ELb0ELb0EEENS1_21CollectiveEpilogueFwdINS6_IJSA_SA_SB_EEES9_SE_SG_Li256ELb1ELb0ELb0ELb0EEENS1_36VarlenDynamicPersistentTileSchedulerILi128ELi96ELi256ELi32ELb0ELb0ELb1ELb1ELb0ELb1EEEEEEEEEvNT_6ParamsE,"aw",@nobits
	.sectionflags	@""
	.align	16
	.zero		1024


//--------------------- .nv.shared._ZN7cutlass13device_kernelIN5flash11enable_sm90INS1_16FlashAttnFwdSm90INS1_25CollectiveMainloopFwdSm90ILi2EN4cute5tupleIJNS5_1CILi1EEES8_S8_EEENS6_IJNS7_ILi128EEENS7_ILi96EEENS7_ILi192EEEEEELi128ENS_6half_tEfNS_4arch4Sm90ELb0ELb1ELb1ELb1ELb0ELb1ELb0ELb1ELb1ELb0ELb0ELb0EEENS1_21CollectiveEpilogueFwdINS6_IJSA_SA_SB_EEES9_SE_SG_Li256ELb1ELb0ELb0ELb0EEENS1_36VarlenDynamicPersistentTileSchedulerILi128ELi96ELi256ELi32ELb0ELb0ELb1ELb1ELb0ELb1EEEEEEEEEvNT_6ParamsE --------------------------
	.section	.nv.shared._ZN7cutlass13device_kernelIN5flash11enable_sm90INS1_16FlashAttnFwdSm90INS1_25CollectiveMainloopFwdSm90ILi2EN4cute5tupleIJNS5_1CILi1EEES8_S8_EEENS6_IJNS7_ILi128EEENS7_ILi96EEENS7_ILi192EEEEEELi128ENS_6half_tEfNS_4arch4Sm90ELb0ELb1ELb1ELb1ELb0ELb1ELb0ELb1ELb1ELb0ELb0ELb0EEENS1_21CollectiveEpilogueFwdINS6_IJSA_SA_SB_EEES9_SE_SG_Li256ELb1ELb0ELb0ELb0EEENS1_36VarlenDynamicPersistentTileSchedulerILi128ELi96ELi256ELi32ELb0ELb0ELb1ELb1ELb0ELb1EEEEEEEEEvNT_6ParamsE,"aw",@nobits
	.sectionflags	@""
	.align	16
	.zero		1024


//--------------------- .nv.shared._ZN7cutlass13device_kernelIN5flash11enable_sm90INS1_16FlashAttnFwdSm90INS1_25CollectiveMainloopFwdSm90ILi2EN4cute5tupleIJNS5_1CILi1EEES8_S8_EEENS6_IJNS7_ILi128EEESA_NS7_ILi192EEEEEELi128ENS_6half_tEfNS_4arch4Sm90ELb1ELb0ELb1ELb0ELb0ELb0ELb0ELb1ELb1ELb0ELb0ELb0EEENS1_21CollectiveEpilogueFwdINS6_IJSA_SA_SA_EEES9_SD_SF_Li256ELb0ELb0ELb0ELb0EEENS1_30DynamicPersistentTileSchedulerILi256ELi32ELb0ELb0ELb1EEEEEEEEEvNT_6ParamsE --------------------------
	.section	.nv.shared._ZN7cutlass13device_kernelIN5flash11enable_sm90INS1_16FlashAttnFwdSm90INS1_25CollectiveMainloopFwdSm90ILi2EN4cute5tupleIJNS5_1CILi1EEES8_S8_EEENS6_IJNS7_ILi128EEESA_NS7_ILi192EEEEEELi128ENS_6half_tEfNS_4arch4Sm90ELb1ELb0ELb1ELb0ELb0ELb0ELb0ELb1ELb1ELb0ELb0ELb0EEENS1_21CollectiveEpilogueFwdINS6_IJSA_SA_SA_EEES9_SD_SF_Li256ELb0ELb0ELb0ELb0EEENS1_30DynamicPersistentTileSchedulerILi256ELi32ELb0ELb0ELb1EEEEEEEEEvNT_6ParamsE,"aw",@nobits
	.sectionflags	@""
	.align	16
	.zero		1024


//--------------------- .nv.shared._ZN7cutlass13device_kernelIN5flash11enable_sm90INS1_16FlashAttnFwdSm90INS1_25CollectiveMainloopFwdSm90ILi2EN4cute5tupleIJNS5_1CILi1EEES8_S8_EEENS6_IJNS7_ILi128EEESA_NS7_ILi192EEEEEELi128ENS_6half_tEfNS_4arch4Sm90ELb1ELb0ELb1ELb1ELb0ELb0ELb0ELb1ELb1ELb0ELb0ELb0EEENS1_21CollectiveEpilogueFwdINS6_IJSA_SA_SA_EEES9_SD_SF_Li256ELb1ELb0ELb0ELb0EEENS1_36VarlenDynamicPersistentTileSchedulerILi128ELi128ELi256ELi32ELb0ELb0ELb1ELb1ELb1ELb1EEEEEEEEEvNT_6ParamsE --------------------------
	.section	.nv.shared._ZN7cutlass13device_kernelIN5flash11enable_sm90INS1_16FlashAttnFwdSm90INS1_25CollectiveMainloopFwdSm90ILi2EN4cute5tupleIJNS5_1CILi1EEES8_S8_EEENS6_IJNS7_ILi128EEESA_NS7_ILi192EEEEEELi128ENS_6half_tEfNS_4arch4Sm90ELb1ELb0ELb1ELb1ELb0ELb0ELb0ELb1ELb1ELb0ELb0ELb0EEENS1_21CollectiveEpilogueFwdINS6_IJSA_SA_SA_EEES9_SD_SF_Li256ELb1ELb0ELb0ELb0EEENS1_36VarlenDynamicPersistentTileSchedulerILi128ELi128ELi256ELi32ELb0ELb0ELb1ELb1ELb1ELb1EEEEEEEEEvNT_6ParamsE,"aw",@nobits
	.sectionflags	@""
	.align	16
	.zero		1024


//--------------------- .nv.shared._ZN7cutlass13device_kernelIN5flash11enable_sm90INS1_16FlashAttnFwdSm90INS1_25CollectiveMainloopFwdSm90ILi2EN4cute5tupleIJNS5_1CILi1EEES8_S8_EEENS6_IJNS7_ILi128EEESA_NS7_ILi192EEEEEELi128ENS_6half_tEfNS_4arch4Sm90ELb1ELb0ELb1ELb1ELb0ELb1ELb0ELb1ELb1ELb0ELb0ELb0EEENS1_21CollectiveEpilogueFwdINS6_IJSA_SA_SA_EEES9_SD_SF_Li256ELb1ELb0ELb0ELb0EEENS1_36VarlenDynamicPersistentTileSchedulerILi128ELi128ELi256ELi32ELb0ELb0ELb1ELb1ELb1ELb1EEEEEEEEEvNT_6ParamsE --------------------------
	.section	.nv.shared._ZN7cutlass13device_kernelIN5flash11enable_sm90INS1_16FlashAttnFwdSm90INS1_25CollectiveMainloopFwdSm90ILi2EN4cute5tupleIJNS5_1CILi1EEES8_S8_EEENS6_IJNS7_ILi128EEESA_NS7_ILi192EEEEEELi128ENS_6half_tEfNS_4arch4Sm90ELb1ELb0ELb1ELb1ELb0ELb1ELb0ELb1ELb1ELb0ELb0ELb0EEENS1_21CollectiveEpilogueFwdINS6_IJSA_SA_SA_EEES9_SD_SF_Li256ELb1ELb0ELb0ELb0EEENS1_36VarlenDynamicPersistentTileSchedulerILi128ELi128ELi256ELi32ELb0ELb0ELb1ELb1ELb1ELb1EEEEEEEEEvNT_6ParamsE,"aw",@nobits
	.sectionflags	@""
	.align	16
	.zero		1024


//--------------------- .nv.constant0._ZN7cutlass13device_kernelIN5flash11enable_sm90INS1_16FlashAttnFwdSm90INS1_25CollectiveMainloopFwdSm90ILi2EN4cute5tupleIJNS5_1CILi1EEES8_S8_EEENS6_IJNS7_ILi128EEESA_NS7_ILi192EEEEEELi128ENS_6half_tEfNS_4arch4Sm90ELb0ELb0ELb1ELb0ELb0ELb0ELb0ELb1ELb1ELb0ELb0ELb0EEENS1_21CollectiveEpilogueFwdINS6_IJSA_SA_SA_EEES9_SD_SF_Li256ELb0ELb0ELb0ELb0EEENS1_29StaticPersistentTileSchedulerILb0EEEEEEEEEvNT_6ParamsE --------------------------
	.section	.nv.constant0._ZN7cutlass13device_kernelIN5flash11enable_sm90INS1_16FlashAttnFwdSm90INS1_25CollectiveMainloopFwdSm90ILi2EN4cute5tupleIJNS5_1CILi1EEES8_S8_EEENS6_IJNS7_ILi128EEESA_NS7_ILi192EEEEEELi128ENS_6half_tEfNS_4arch4Sm90ELb0ELb0ELb1ELb0ELb0ELb0ELb0ELb1ELb1ELb0ELb0ELb0EEENS1_21CollectiveEpilogueFwdINS6_IJSA_SA_SA_EEES9_SD_SF_Li256ELb0ELb0ELb0ELb0EEENS1_29StaticPersistentTileSchedulerILb0EEEEEEEEEvNT_6ParamsE,"a",@progbits
	.sectionflags	@""
	.align	4
.nv.constant0._ZN7cutlass13device_kernelIN5flash11enable_sm90INS1_16FlashAttnFwdSm90INS1_25CollectiveMainloopFwdSm90ILi2EN4cute5tupleIJNS5_1CILi1EEES8_S8_EEENS6_IJNS7_ILi128EEESA_NS7_ILi192EEEEEELi128ENS_6half_tEfNS_4arch4Sm90ELb0ELb0ELb1ELb0ELb0ELb0ELb0ELb1ELb1ELb0ELb0ELb0EEENS1_21CollectiveEpilogueFwdINS6_IJSA_SA_SA_EEES9_SD_SF_Li256ELb0ELb0ELb0ELb0EEENS1_29StaticPersistentTileSchedulerILb0EEEEEEEEEvNT_6ParamsE:
	.zero		3584


//--------------------- .nv.constant0._ZN7cutlass13device_kernelIN5flash11enable_sm90INS1_16FlashAttnFwdSm90INS1_25CollectiveMainloopFwdSm90ILi2EN4cute5tupleIJNS5_1CILi2EEENS7_ILi1EEES9_EEENS6_IJNS7_ILi128EEESB_NS7_ILi192EEEEEELi128ENS_6half_tEfNS_4arch4Sm90ELb0ELb0ELb1ELb0ELb0ELb0ELb0ELb1ELb1ELb0ELb0ELb0EEENS1_21CollectiveEpilogueFwdINS6_IJSB_SB_SB_EEESA_SE_SG_Li256ELb0ELb0ELb0ELb0EEENS1_29StaticPersistentTileSchedulerILb0EEEEEEEEEvNT_6ParamsE --------------------------
	.section	.nv.constant0._ZN7cutlass13device_kernelIN5flash11enable_sm90INS1_16FlashAttnFwdSm90INS1_25CollectiveMainloopFwdSm90ILi2EN4cute5tupleIJNS5_1CILi2EEENS7_ILi1EEES9_EEENS6_IJNS7_ILi128EEESB_NS7_ILi192EEEEEELi128ENS_6half_tEfNS_4arch4Sm90ELb0ELb0ELb1ELb0ELb0ELb0ELb0ELb1ELb1ELb0ELb0ELb0EEENS1_21CollectiveEpilogueFwdINS6_IJSB_SB_SB_EEESA_SE_SG_Li256ELb0ELb0ELb0ELb0EEENS1_29StaticPersistentTileSchedulerILb0EEEEEEEEEvNT_6ParamsE,"a",@progbits
	.sectionflags	@""
	.align	4
.nv.constant0._ZN7cutlass13device_kernelIN5flash11enable_sm90INS1_16FlashAttnFwdSm90INS1_25CollectiveMainloopFwdSm90ILi2EN4cute5tupleIJNS5_1CILi2EEENS7_ILi1EEES9_EEENS6_IJNS7_ILi128EEESB_NS7_ILi192EEEEEELi128ENS_6half_tEfNS_4arch4Sm90ELb0ELb0ELb1ELb0ELb0ELb0ELb0ELb1ELb1ELb0ELb0ELb0EEENS1_21CollectiveEpilogueFwdINS6_IJSB_SB_SB_EEESA_SE_SG_Li256ELb0ELb0ELb0ELb0EEENS1_29StaticPersistentTileSchedulerILb0EEEEEEEEEvNT_6ParamsE:
	.zero		3584


//--------------------- .nv.constant0._ZN7cutlass13device_kernelIN5flash11enable_sm90INS1_16FlashAttnFwdSm90INS1_25CollectiveMainloopFwdSm90ILi2EN4cute5tupleIJNS5_1CILi1EEES8_S8_EEENS6_IJNS7_ILi128EEESA_NS7_ILi192EEEEEELi128ENS_6half_tEfNS_4arch4Sm90ELb0ELb0ELb1ELb1ELb0ELb0ELb0ELb1ELb1ELb0ELb0ELb0EEENS1_21CollectiveEpilogueFwdINS6_IJSA_SA_SA_EEES9_SD_SF_Li256ELb1ELb0ELb0ELb0EEENS1_36VarlenDynamicPersistentTileSchedulerILi128ELi128ELi256ELi32ELb0ELb0ELb1ELb0ELb1ELb1EEEEEEEEEvNT_6ParamsE --------------------------
	.section	.nv.constant0._ZN7cutlass13device_kernelIN5flash11enable_sm90INS1_16FlashAttnFwdSm90INS1_25CollectiveMainloopFwdSm90ILi2EN4cute5tupleIJNS5_1CILi1EEES8_S8_EEENS6_IJNS7_ILi128EEESA_NS7_ILi192EEEEEELi128ENS_6half_tEfNS_4arch4Sm90ELb0ELb0ELb1ELb1ELb0ELb0ELb0ELb1ELb1ELb0ELb0ELb0EEENS1_21CollectiveEpilogueFwdINS6_IJSA_SA_SA_EEES9_SD_SF_Li256ELb1ELb0ELb0ELb0EEENS1_36VarlenDynamicPersistentTileSchedulerILi128ELi128ELi256ELi32ELb0ELb0ELb1ELb0ELb1ELb1EEEEEEEEEvNT_6ParamsE,"a",@progbits
	.sectionflags	@""
	.align	4
.nv.constant0._ZN7cutlass13device_kernelIN5flash11enable_sm90INS1_16FlashAttnFwdSm90INS1_25CollectiveMainloopFwdSm90ILi2EN4cute5tupleIJNS5_1CILi1EEES8_S8_EEENS6_IJNS7_ILi128EEESA_NS7_ILi192EEEEEELi128ENS_6half_tEfNS_4arch4Sm90ELb0ELb0ELb1ELb1ELb0ELb0ELb0ELb1ELb1ELb0ELb0ELb0EEENS1_21CollectiveEpilogueFwdINS6_IJSA_SA_SA_EEES9_SD_SF_Li256ELb1ELb0ELb0ELb0EEENS1_36VarlenDynamicPersistentTileSchedulerILi128ELi128ELi256ELi32ELb0ELb0ELb1ELb0ELb1ELb1EEEEEEEEEvNT_6ParamsE:
	.zero		3200


//--------------------- .nv.constant0._ZN7cutlass13device_kernelIN5flash11enable_sm90INS1_16FlashAttnFwdSm90INS1_25CollectiveMainloopFwdSm90ILi2EN4cute5tupleIJNS5_1CILi1EEES8_S8_EEENS6_IJNS7_ILi128EEESA_NS7_ILi192EEEEEELi128ENS_6half_tEfNS_4arch4Sm90ELb0ELb0ELb1ELb1ELb0ELb1ELb0ELb1ELb1ELb0ELb0ELb0EEENS1_21CollectiveEpilogueFwdINS6_IJSA_SA_SA_EEES9_SD_SF_Li256ELb1ELb0ELb0ELb0EEENS1_36VarlenDynamicPersistentTileSchedulerILi128ELi128ELi256ELi32ELb0ELb0ELb1ELb0ELb1ELb1EEEEEEEEEvNT_6ParamsE --------------------------
	.section	.nv.constant0._ZN7cutlass13device_kernelIN5flash11enable_sm90INS1_16FlashAttnFwdSm90INS1_25CollectiveMainloopFwdSm90ILi2EN4cute5tupleIJNS5_1CILi1EEES8_S8_EEENS6_IJNS7_ILi128EEESA_NS7_ILi192EEEEEELi128ENS_6half_tEfNS_4arch4Sm90ELb0ELb0ELb1ELb1ELb0ELb1ELb0ELb1ELb1ELb0ELb0ELb0EEENS1_21CollectiveEpilogueFwdINS6_IJSA_SA_SA_EEES9_SD_SF_Li256ELb1ELb0ELb0ELb0EEENS1_36VarlenDynamicPersistentTileSchedulerILi128ELi128ELi256ELi32ELb0ELb0ELb1ELb0ELb1ELb1EEEEEEEEEvNT_6ParamsE,"a",@progbits
	.sectionflags	@""
	.align	4
.nv.constant0._ZN7cutlass13device_kernelIN5flash11enable_sm90INS1_16FlashAttnFwdSm90INS1_25CollectiveMainloopFwdSm90ILi2EN4cute5tupleIJNS5_1CILi1EEES8_S8_EEENS6_IJNS7_ILi128EEESA_NS7_ILi192EEEEEELi128ENS_6half_tEfNS_4arch4Sm90ELb0ELb0ELb1ELb1ELb0ELb1ELb0ELb1ELb1ELb0ELb0ELb0EEENS1_21CollectiveEpilogueFwdINS6_IJSA_SA_SA_EEES9_SD_SF_Li256ELb1ELb0ELb0ELb0EEENS1_36VarlenDynamicPersistentTileSchedulerILi128ELi128ELi256ELi32ELb0ELb0ELb1ELb0ELb1ELb1EEEEEEEEEvNT_6ParamsE:
	.zero		3200


//--------------------- .nv.constant0._ZN7cutlass13device_kernelIN5flash11enable_sm90INS1_16FlashAttnFwdSm90INS1_25CollectiveMainloopFwdSm90ILi2EN4cute5tupleIJNS5_1CILi1EEES8_S8_EEENS6_IJNS7_ILi128EEENS7_ILi96EEENS7_ILi192EEEEEELi128ENS_6half_tEfNS_4arch4Sm90ELb0ELb1ELb1ELb0ELb0ELb0ELb0ELb1ELb1ELb0ELb0ELb0EEENS1_21CollectiveEpilogueFwdINS6_IJSA_SA_SB_EEES9_SE_SG_Li256ELb0ELb0ELb0ELb0EEENS1_30DynamicPersistentTileSchedulerILi256ELi32ELb0ELb0ELb1EEEEEEEEEvNT_6ParamsE --------------------------
	.section	.nv.constant0._ZN7cutlass13device_kernelIN5flash11enable_sm90INS1_16FlashAttnFwdSm90INS1_25CollectiveMainloopFwdSm90ILi2EN4cute5tupleIJNS5_1CILi1EEES8_S8_EEENS6_IJNS7_ILi128EEENS7_ILi96EEENS7_ILi192EEEEEELi128ENS_6half_tEfNS_4arch4Sm90ELb0ELb1ELb1ELb0ELb0ELb0ELb0ELb1ELb1ELb0ELb0ELb0EEENS1_21CollectiveEpilogueFwdINS6_IJSA_SA_SB_EEES9_SE_SG_Li256ELb0ELb0ELb0ELb0EEENS1_30DynamicPersistentTileSchedulerILi256ELi32ELb0ELb0ELb1EEEEEEEEEvNT_6ParamsE,"a",@progbits
	.sectionflags	@""
	.align	4
.nv.constant0._ZN7cutlass13device_kernelIN5flash11enable_sm90INS1_16FlashAttnFwdSm90INS1_25CollectiveMainloopFwdSm90ILi2EN4cute5tupleIJNS5_1CILi1EEES8_S8_EEENS6_IJNS7_ILi128EEENS7_ILi96EEENS7_ILi192EEEEEELi128ENS_6half_tEfNS_4arch4Sm90ELb0ELb1ELb1ELb0ELb0ELb0ELb0ELb1ELb1ELb0ELb0ELb0EEENS1_21CollectiveEpilogueFwdINS6_IJSA_SA_SB_EEES9_SE_SG_Li256ELb0ELb0ELb0ELb0EEENS1_30DynamicPersistentTileSchedulerILi256ELi32ELb0ELb0ELb1EEEEEEEEEvNT_6ParamsE:
	.zero		3584


//--------------------- .nv.constant0._ZN7cutlass13device_kernelIN5flash11enable_sm90INS1_16FlashAttnFwdSm90INS1_25CollectiveMainloopFwdSm90ILi2EN4cute5tupleIJNS5_1CILi1EEES8_S8_EEENS6_IJNS7_ILi128EEENS7_ILi96EEENS7_ILi192EEEEEELi128ENS_6half_tEfNS_4arch4Sm90ELb0ELb1ELb1ELb1ELb0ELb0ELb0ELb1ELb1ELb0ELb0ELb0EEENS1_21CollectiveEpilogueFwdINS6_IJSA_SA_SB_EEES9_SE_SG_Li256ELb1ELb0ELb0ELb0EEENS1_36VarlenDynamicPersistentTileSchedulerILi128ELi96ELi256ELi32ELb0ELb0ELb1ELb1ELb0ELb1EEEEEEEEEvNT_6ParamsE --------------------------
	.section	.nv.constant0._ZN7cutlass13device_kernelIN5flash11enable_sm90INS1_16FlashAttnFwdSm90INS1_25CollectiveMainloopFwdSm90ILi2EN4cute5tupleIJNS5_1CILi1EEES8_S8_EEENS6_IJNS7_ILi128EEENS7_ILi96EEENS7_ILi192EEEEEELi128ENS_6half_tEfNS_4arch4Sm90ELb0ELb1ELb1ELb1ELb0ELb0ELb0ELb1ELb1ELb0ELb0ELb0EEENS1_21CollectiveEpilogueFwdINS6_IJSA_SA_SB_EEES9_SE_SG_Li256ELb1ELb0ELb0ELb0EEENS1_36VarlenDynamicPersistentTileSchedulerILi128ELi96ELi256ELi32ELb0ELb0ELb1ELb1ELb0ELb1EEEEEEEEEvNT_6ParamsE,"a",@progbits
	.sectionflags	@""
	.align	4
.nv.constant0._ZN7cutlass13device_kernelIN5flash11enable_sm90INS1_16FlashAttnFwdSm90INS1_25CollectiveMainloopFwdSm90ILi2EN4cute5tupleIJNS5_1CILi1EEES8_S8_EEENS6_IJNS7_ILi128EEENS7_ILi96EEENS7_ILi192EEEEEELi128ENS_6half_tEfNS_4arch4Sm90ELb0ELb1ELb1ELb1ELb0ELb0ELb0ELb1ELb1ELb0ELb0ELb0EEENS1_21CollectiveEpilogueFwdINS6_IJSA_SA_SB_EEES9_SE_SG_Li256ELb1ELb0ELb0ELb0EEENS1_36VarlenDynamicPersistentTileSchedulerILi128ELi96ELi256ELi32ELb0ELb0ELb1ELb1ELb0ELb1EEEEEEEEEvNT_6ParamsE:
	.zero		3200


//--------------------- .nv.constant0._ZN7cutlass13device_kernelIN5flash11enable_sm90INS1_16FlashAttnFwdSm90INS1_25CollectiveMainloopFwdSm90ILi2EN4cute5tupleIJNS5_1CILi1EEES8_S8_EEENS6_IJNS7_ILi128EEENS7_ILi96EEENS7_ILi192EEEEEELi128ENS_6half_tEfNS_4arch4Sm90ELb0ELb1ELb1ELb1ELb0ELb1ELb0ELb1ELb1ELb0ELb0ELb0EEENS1_21CollectiveEpilogueFwdINS6_IJSA_SA_SB_EEES9_SE_SG_Li256ELb1ELb0ELb0ELb0EEENS1_36VarlenDynamicPersistentTileSchedulerILi128ELi96ELi256ELi32ELb0ELb0ELb1ELb1ELb0ELb1EEEEEEEEEvNT_6ParamsE --------------------------
	.section	.nv.constant0._ZN7cutlass13device_kernelIN5flash11enable_sm90INS1_16FlashAttnFwdSm90INS1_25CollectiveMainloopFwdSm90ILi2EN4cute5tupleIJNS5_1CILi1EEES8_S8_EEENS6_IJNS7_ILi128EEENS7_ILi96EEENS7_ILi192EEEEEELi128ENS_6half_tEfNS_4arch4Sm90ELb0ELb1ELb1ELb1ELb0ELb1ELb0ELb1ELb1ELb0ELb0ELb0EEENS1_21CollectiveEpilogueFwdINS6_IJSA_SA_SB_EEES9_SE_SG_Li256ELb1ELb0ELb0ELb0EEENS1_36VarlenDynamicPersistentTileSchedulerILi128ELi96ELi256ELi32ELb0ELb0ELb1ELb1ELb0ELb1EEEEEEEEEvNT_6ParamsE,"a",@progbits
	.sectionflags	@""
	.align	4
.nv.constant0._ZN7cutlass13device_kernelIN5flash11enable_sm90INS1_16FlashAttnFwdSm90INS1_25CollectiveMainloopFwdSm90ILi2EN4cute5tupleIJNS5_1CILi1EEES8_S8_EEENS6_IJNS7_ILi128EEENS7_ILi96EEENS7_ILi192EEEEEELi128ENS_6half_tEfNS_4arch4Sm90ELb0ELb1ELb1ELb1ELb0ELb1ELb0ELb1ELb1ELb0ELb0ELb0EEENS1_21CollectiveEpilogueFwdINS6_IJSA_SA_SB_EEES9_SE_SG_Li256ELb1ELb0ELb0ELb0EEENS1_36VarlenDynamicPersistentTileSchedulerILi128ELi96ELi256ELi32ELb0ELb0ELb1ELb1ELb0ELb1EEEEEEEEEvNT_6ParamsE:
	.zero		3200


//--------------------- .nv.constant0._ZN7cutlass13device_kernelIN5flash11enable_sm90INS1_16FlashAttnFwdSm90INS1_25CollectiveMainloopFwdSm90ILi2EN4cute5tupleIJNS5_1CILi1EEES8_S8_EEENS6_IJNS7_ILi128EEESA_NS7_ILi192EEEEEELi128ENS_6half_tEfNS_4arch4Sm90ELb1ELb0ELb1ELb0ELb0ELb0ELb0ELb1ELb1ELb0ELb0ELb0EEENS1_21CollectiveEpilogueFwdINS6_IJSA_SA_SA_EEES9_SD_SF_Li256ELb0ELb0ELb0ELb0EEENS1_30DynamicPersistentTileSchedulerILi256ELi32ELb0ELb0ELb1EEEEEEEEEvNT_6ParamsE --------------------------
	.section	.nv.constant0._ZN7cutlass13device_kernelIN5flash11enable_sm90INS1_16FlashAttnFwdSm90INS1_25CollectiveMainloopFwdSm90ILi2EN4cute5tupleIJNS5_1CILi1EEES8_S8_EEENS6_IJNS7_ILi128EEESA_NS7_ILi192EEEEEELi128ENS_6half_tEfNS_4arch4Sm90ELb1ELb0ELb1ELb0ELb0ELb0ELb0ELb1ELb1ELb0ELb0ELb0EEENS1_21CollectiveEpilogueFwdINS6_IJSA_SA_SA_EEES9_SD_SF_Li256ELb0ELb0ELb0ELb0EEENS1_30DynamicPersistentTileSchedulerILi256ELi32ELb0ELb0ELb1EEEEEEEEEvNT_6ParamsE,"a",@progbits
	.sectionflags	@""
	.align	4
.nv.constant0._ZN7cutlass13device_kernelIN5flash11enable_sm90INS1_16FlashAttnFwdSm90INS1_25CollectiveMainloopFwdSm90ILi2EN4cute5tupleIJNS5_1CILi1EEES8_S8_EEENS6_IJNS7_ILi128EEESA_NS7_ILi192EEEEEELi128ENS_6half_tEfNS_4arch4Sm90ELb1ELb0ELb1ELb0ELb0ELb0ELb0ELb1ELb1ELb0ELb0ELb0EEENS1_21CollectiveEpilogueFwdINS6_IJSA_SA_SA_EEES9_SD_SF_Li256ELb0ELb0ELb0ELb0EEENS1_30DynamicPersistentTileSchedulerILi256ELi32ELb0ELb0ELb1EEEEEEEEEvNT_6ParamsE:
	.zero		3584


//--------------------- .nv.constant0._ZN7cutlass13device_kernelIN5flash11enable_sm90INS1_16FlashAttnFwdSm90INS1_25CollectiveMainloopFwdSm90ILi2EN4cute5tupleIJNS5_1CILi1EEES8_S8_EEENS6_IJNS7_ILi128EEESA_NS7_ILi192EEEEEELi128ENS_6half_tEfNS_4arch4Sm90ELb1ELb0ELb1ELb1ELb0ELb0ELb0ELb1ELb1ELb0ELb0ELb0EEENS1_21CollectiveEpilogueFwdINS6_IJSA_SA_SA_EEES9_SD_SF_Li256ELb1ELb0ELb0ELb0EEENS1_36VarlenDynamicPersistentTileSchedulerILi128ELi128ELi256ELi32ELb0ELb0ELb1ELb1ELb1ELb1EEEEEEEEEvNT_6ParamsE --------------------------
	.section	.nv.constant0._ZN7cutlass13device_kernelIN5flash11enable_sm90INS1_16FlashAttnFwdSm90INS1_25CollectiveMainloopFwdSm90ILi2EN4cute5tupleIJNS5_1CILi1EEES8_S8_EEENS6_IJNS7_ILi128EEESA_NS7_ILi192EEEEEELi128ENS_6half_tEfNS_4arch4Sm90ELb1ELb0ELb1ELb1ELb0ELb0ELb0ELb1ELb1ELb0ELb0ELb0EEENS1_21CollectiveEpilogueFwdINS6_IJSA_SA_SA_EEES9_SD_SF_Li256ELb1ELb0ELb0ELb0EEENS1_36VarlenDynamicPersistentTileSchedulerILi128ELi128ELi256ELi32ELb0ELb0ELb1ELb1ELb1ELb1EEEEEEEEEvNT_6ParamsE,"a",@progbits
	.sectionflags	@""
	.align	4
.nv.constant0._ZN7cutlass13device_kernelIN5flash11enable_sm90INS1_16FlashAttnFwdSm90INS1_25CollectiveMainloopFwdSm90ILi2EN4cute5tupleIJNS5_1CILi1EEES8_S8_EEENS6_IJNS7_ILi128EEESA_NS7_ILi192EEEEEELi128ENS_6half_tEfNS_4arch4Sm90ELb1ELb0ELb1ELb1ELb0ELb0ELb0ELb1ELb1ELb0ELb0ELb0EEENS1_21CollectiveEpilogueFwdINS6_IJSA_SA_SA_EEES9_SD_SF_Li256ELb1ELb0ELb0ELb0EEENS1_36VarlenDynamicPersistentTileSchedulerILi128ELi128ELi256ELi32ELb0ELb0ELb1ELb1ELb1ELb1EEEEEEEEEvNT_6ParamsE:
	.zero		3200


//--------------------- .nv.constant0._ZN7cutlass13device_kernelIN5flash11enable_sm90INS1_16FlashAttnFwdSm90INS1_25CollectiveMainloopFwdSm90ILi2EN4cute5tupleIJNS5_1CILi1EEES8_S8_EEENS6_IJNS7_ILi128EEESA_NS7_ILi192EEEEEELi128ENS_6half_tEfNS_4arch4Sm90ELb1ELb0ELb1ELb1ELb0ELb1ELb0ELb1ELb1ELb0ELb0ELb0EEENS1_21CollectiveEpilogueFwdINS6_IJSA_SA_SA_EEES9_SD_SF_Li256ELb1ELb0ELb0ELb0EEENS1_36VarlenDynamicPersistentTileSchedulerILi128ELi128ELi256ELi32ELb0ELb0ELb1ELb1ELb1ELb1EEEEEEEEEvNT_6ParamsE --------------------------
	.section	.nv.constant0._ZN7cutlass13device_kernelIN5flash11enable_sm90INS1_16FlashAttnFwdSm90INS1_25CollectiveMainloopFwdSm90ILi2EN4cute5tupleIJNS5_1CILi1EEES8_S8_EEENS6_IJNS7_ILi128EEESA_NS7_ILi192EEEEEELi128ENS_6half_tEfNS_4arch4Sm90ELb1ELb0ELb1ELb1ELb0ELb1ELb0ELb1ELb1ELb0ELb0ELb0EEENS1_21CollectiveEpilogueFwdINS6_IJSA_SA_SA_EEES9_SD_SF_Li256ELb1ELb0ELb0ELb0EEENS1_36VarlenDynamicPersistentTileSchedulerILi128ELi128ELi256ELi32ELb0ELb0ELb1ELb1ELb1ELb1EEEEEEEEEvNT_6ParamsE,"a",@progbits
	.sectionflags	@""
	.align	4
.nv.constant0._ZN7cutlass13device_kernelIN5flash11enable_sm90INS1_16FlashAttnFwdSm90INS1_25CollectiveMainloopFwdSm90ILi2EN4cute5tupleIJNS5_1CILi1EEES8_S8_EEENS6_IJNS7_ILi128EEESA_NS7_ILi192EEEEEELi128ENS_6half_tEfNS_4arch4Sm90ELb1ELb0ELb1ELb1ELb0ELb1ELb0ELb1ELb1ELb0ELb0ELb0EEENS1_21CollectiveEpilogueFwdINS6_IJSA_SA_SA_EEES9_SD_SF_Li256ELb1ELb0ELb0ELb0EEENS1_36VarlenDynamicPersistentTileSchedulerILi128ELi128ELi256ELi32ELb0ELb0ELb1ELb1ELb1ELb1EEEEEEEEEvNT_6ParamsE:
	.zero		3200


//--------------------- SYMBOLS --------------------------

	.type		.nv.reservedSmem.offset0,@object
	.size		.nv.reservedSmem.offset0,0x4
	.type		__assertfail,@function
